	.target	sm_90a

	.elftype	@"ET_EXEC"


//--------------------- .note.nv.tkinfo           --------------------------
	.section	.note.nv.tkinfo,"",@"SHT_NOTE"
	.sectionflags	@"SHF_NOTE_NV_TKINFO"
	.tkinfo
        /*0018*/ 	.word	0x00000002
        /*0030*/ 	.string	""
        /*0030*/ 	.string	"ptxas"
        /*0030*/ 	.string	"Cuda compilation tools, release 13.0, V13.0.88"
        /*0030*/ 	.string	"Build cuda_13.0.r13.0/compiler.36424714_0"
        /*0030*/ 	.string	"-arch sm_90a -m 64 "



//--------------------- .note.nv.cuinfo           --------------------------
	.section	.note.nv.cuinfo,"",@"SHT_NOTE"
	.sectionflags	@"SHF_NOTE_NV_CUINFO"
        /*0018*/ 	.short	0x0002
        /*001a*/ 	.short	0x005a
        /*001c*/ 	.short	0x0082
	.zero		2


//--------------------- .nv.info                  --------------------------
	.section	.nv.info,"",@"SHT_CUDA_INFO"
	.align	4


	//----- nvinfo : EIATTR_REGCOUNT
	.align		4
        /*0000*/ 	.byte	0x04, 0x2f
        /*0002*/ 	.short	(.L_26 - .L_25)
	.align		4
.L_25:
        /*0004*/ 	.word	index@(_ZN7cutlass13device_kernelIN5flash11enable_sm90INS1_16FlashAttnFwdSm90INS1_25CollectiveMainloopFwdSm90ILi2EN4cute5tupleIJNS5_1CILi1EEES8_S8_EEENS6_IJNS7_ILi128EEESA_NS7_ILi256EEEEEELi256ENS_12float_e4m3_tEfNS_4arch4Sm90ELb1ELb0ELb1ELb1ELb0ELb1ELb0ELb1ELb1ELb1ELb1ELb0EEENS1_21CollectiveEpilogueFwdINS6_IJSA_SB_SA_EEES9_NS_10bfloat16_tESF_Li256ELb1ELb1ELb1ELb1EEENS1_36VarlenDynamicPersistentTileSchedulerILi128ELi128ELi256ELi128ELb1ELb1ELb1ELb1ELb1ELb1EEEEEEEEEvNT_6ParamsE)
        /*0008*/ 	.word	0x000000a8


	//----- nvinfo : EIATTR_FRAME_SIZE
	.align		4
.L_26:
        /*000c*/ 	.byte	0x04, 0x11
        /*000e*/ 	.short	(.L_28 - .L_27)
	.align		4
.L_27:
        /*0010*/ 	.word	index@(_ZN7cutlass13device_kernelIN5flash11enable_sm90INS1_16FlashAttnFwdSm90INS1_25CollectiveMainloopFwdSm90ILi2EN4cute5tupleIJNS5_1CILi1EEES8_S8_EEENS6_IJNS7_ILi128EEESA_NS7_ILi256EEEEEELi256ENS_12float_e4m3_tEfNS_4arch4Sm90ELb1ELb0ELb1ELb1ELb0ELb1ELb0ELb1ELb1ELb1ELb1ELb0EEENS1_21CollectiveEpilogueFwdINS6_IJSA_SB_SA_EEES9_NS_10bfloat16_tESF_Li256ELb1ELb1ELb1ELb1EEENS1_36VarlenDynamicPersistentTileSchedulerILi128ELi128ELi256ELi128ELb1ELb1ELb1ELb1ELb1ELb1EEEEEEEEEvNT_6ParamsE)
        /*0014*/ 	.word	0x000001d0


	//----- nvinfo : EIATTR_REGCOUNT
	.align		4
.L_28:
        /*0018*/ 	.byte	0x04, 0x2f
        /*001a*/ 	.short	(.L_30 - .L_29)
	.align		4
.L_29:
        /*001c*/ 	.word	index@(_ZN7cutlass13device_kernelIN5flash11enable_sm90INS1_16FlashAttnFwdSm90INS1_25CollectiveMainloopFwdSm90ILi2EN4cute5tupleIJNS5_1CILi1EEES8_S8_EEENS6_IJNS7_ILi128EEESA_NS7_ILi256EEEEEELi256ENS_12float_e4m3_tEfNS_4arch4Sm90ELb1ELb0ELb1ELb1ELb0ELb0ELb0ELb1ELb1ELb1ELb1ELb0EEENS1_21CollectiveEpilogueFwdINS6_IJSA_SB_SA_EEES9_NS_10bfloat16_tESF_Li256ELb1ELb1ELb1ELb1EEENS1_36VarlenDynamicPersistentTileSchedulerILi128ELi128ELi256ELi128ELb1ELb1ELb1ELb1ELb1ELb1EEEEEEEEEvNT_6ParamsE)
        /*0020*/ 	.word	0x000000a8


	//----- nvinfo : EIATTR_FRAME_SIZE
	.align		4
.L_30:
        /*0024*/ 	.byte	0x04, 0x11
        /*0026*/ 	.short	(.L_32 - .L_31)
	.align		4
.L_31:
        /*0028*/ 	.word	index@(_ZN7cutlass13device_kernelIN5flash11enable_sm90INS1_16FlashAttnFwdSm90INS1_25CollectiveMainloopFwdSm90ILi2EN4cute5tupleIJNS5_1CILi1EEES8_S8_EEENS6_IJNS7_ILi128EEESA_NS7_ILi256EEEEEELi256ENS_12float_e4m3_tEfNS_4arch4Sm90ELb1ELb0ELb1ELb1ELb0ELb0ELb0ELb1ELb1ELb1ELb1ELb0EEENS1_21CollectiveEpilogueFwdINS6_IJSA_SB_SA_EEES9_NS_10bfloat16_tESF_Li256ELb1ELb1ELb1ELb1EEENS1_36VarlenDynamicPersistentTileSchedulerILi128ELi128ELi256ELi128ELb1ELb1ELb1ELb1ELb1ELb1EEEEEEEEEvNT_6ParamsE)
        /*002c*/ 	.word	0x00000048


	//----- nvinfo : EIATTR_REGCOUNT
	.align		4
.L_32:
        /*0030*/ 	.byte	0x04, 0x2f
        /*0032*/ 	.short	(.L_34 - .L_33)
	.align		4
.L_33:
        /*0034*/ 	.word	index@(_ZN7cutlass13device_kernelIN5flash11enable_sm90INS1_16FlashAttnFwdSm90INS1_25CollectiveMainloopFwdSm90ILi2EN4cute5tupleIJNS5_1CILi1EEES8_S8_EEENS6_IJNS7_ILi128EEESA_NS7_ILi256EEEEEELi256ENS_12float_e4m3_tEfNS_4arch4Sm90ELb1ELb0ELb1ELb0ELb0ELb0ELb0ELb1ELb1ELb1ELb1ELb0EEENS1_21CollectiveEpilogueFwdINS6_IJSA_SB_SA_EEES9_NS_10bfloat16_tESF_Li256ELb0ELb1ELb1ELb1EEENS1_19SingleTileSchedulerILb0ELb1ELb1ELi128EEEEEEEEEvNT_6ParamsE)
        /*0038*/ 	.word	0x000000a8


	//----- nvinfo : EIATTR_FRAME_SIZE
	.align		4
.L_34:
        /*003c*/ 	.byte	0x04, 0x11
        /*003e*/ 	.short	(.L_36 - .L_35)
	.align		4
.L_35:
        /*0040*/ 	.word	index@(_ZN7cutlass13device_kernelIN5flash11enable_sm90INS1_16FlashAttnFwdSm90INS1_25CollectiveMainloopFwdSm90ILi2EN4cute5tupleIJNS5_1CILi1EEES8_S8_EEENS6_IJNS7_ILi128EEESA_NS7_ILi256EEEEEELi256ENS_12float_e4m3_tEfNS_4arch4Sm90ELb1ELb0ELb1ELb0ELb0ELb0ELb0ELb1ELb1ELb1ELb1ELb0EEENS1_21CollectiveEpilogueFwdINS6_IJSA_SB_SA_EEES9_NS_10bfloat16_tESF_Li256ELb0ELb1ELb1ELb1EEENS1_19SingleTileSchedulerILb0ELb1ELb1ELi128EEEEEEEEEvNT_6ParamsE)
        /*0044*/ 	.word	0x00000030


	//----- nvinfo : EIATTR_REGCOUNT
	.align		4
.L_36:
        /*0048*/ 	.byte	0x04, 0x2f
        /*004a*/ 	.short	(.L_38 - .L_37)
	.align		4
.L_37:
        /*004c*/ 	.word	index@(_ZN7cutlass13device_kernelIN5flash11enable_sm90INS1_16FlashAttnFwdSm90INS1_25CollectiveMainloopFwdSm90ILi2EN4cute5tupleIJNS5_1CILi1EEES8_S8_EEENS6_IJNS7_ILi128EEENS7_ILi64EEENS7_ILi256EEEEEELi256ENS_12float_e4m3_tEfNS_4arch4Sm90ELb0ELb1ELb1ELb1ELb0ELb1ELb0ELb1ELb1ELb1ELb1ELb0EEENS1_21CollectiveEpilogueFwdINS6_IJSA_SC_SB_EEES9_NS_10bfloat16_tESG_Li256ELb1ELb1ELb1ELb1EEENS1_36VarlenDynamicPersistentTileSchedulerILi128ELi64ELi256ELi128ELb1ELb1ELb1ELb1ELb0ELb1EEEEEEEEEvNT_6ParamsE)
        /*0050*/ 	.word	0x000000a8


	//----- nvinfo : EIATTR_FRAME_SIZE
	.align		4
.L_38:
        /*0054*/ 	.byte	0x04, 0x11
        /*0056*/ 	.short	(.L_40 - .L_39)
	.align		4
.L_39:
        /*0058*/ 	.word	index@(_ZN7cutlass13device_kernelIN5flash11enable_sm90INS1_16FlashAttnFwdSm90INS1_25CollectiveMainloopFwdSm90ILi2EN4cute5tupleIJNS5_1CILi1EEES8_S8_EEENS6_IJNS7_ILi128EEENS7_ILi64EEENS7_ILi256EEEEEELi256ENS_12float_e4m3_tEfNS_4arch4Sm90ELb0ELb1ELb1ELb1ELb0ELb1ELb0ELb1ELb1ELb1ELb1ELb0EEENS1_21CollectiveEpilogueFwdINS6_IJSA_SC_SB_EEES9_NS_10bfloat16_tESG_Li256ELb1ELb1ELb1ELb1EEENS1_36VarlenDynamicPersistentTileSchedulerILi128ELi64ELi256ELi128ELb1ELb1ELb1ELb1ELb0ELb1EEEEEEEEEvNT_6ParamsE)
        /*005c*/ 	.word	0x000000b0


	//----- nvinfo : EIATTR_REGCOUNT
	.align		4
.L_40:
        /*0060*/ 	.byte	0x04, 0x2f
        /*0062*/ 	.short	(.L_42 - .L_41)
	.align		4
.L_41:
        /*0064*/ 	.word	index@(_ZN7cutlass13device_kernelIN5flash11enable_sm90INS1_16FlashAttnFwdSm90INS1_25CollectiveMainloopFwdSm90ILi2EN4cute5tupleIJNS5_1CILi1EEES8_S8_EEENS6_IJNS7_ILi128EEENS7_ILi64EEENS7_ILi256EEEEEELi256ENS_12float_e4m3_tEfNS_4arch4Sm90ELb0ELb1ELb1ELb1ELb0ELb0ELb0ELb1ELb1ELb1ELb1ELb0EEENS1_21CollectiveEpilogueFwdINS6_IJSA_SC_SB_EEES9_NS_10bfloat16_tESG_Li256ELb1ELb1ELb1ELb1EEENS1_36VarlenDynamicPersistentTileSchedulerILi128ELi64ELi256ELi128ELb1ELb1ELb1ELb1ELb0ELb1EEEEEEEEEvNT_6ParamsE)
        /*0068*/ 	.word	0x000000a8


	//----- nvinfo : EIATTR_FRAME_SIZE
	.align		4
.L_42:
        /*006c*/ 	.byte	0x04, 0x11
        /*006e*/ 	.short	(.L_44 - .L_43)
	.align		4
.L_43:
        /*0070*/ 	.word	index@(_ZN7cutlass13device_kernelIN5flash11enable_sm90INS1_16FlashAttnFwdSm90INS1_25CollectiveMainloopFwdSm90ILi2EN4cute5tupleIJNS5_1CILi1EEES8_S8_EEENS6_IJNS7_ILi128EEENS7_ILi64EEENS7_ILi256EEEEEELi256ENS_12float_e4m3_tEfNS_4arch4Sm90ELb0ELb1ELb1ELb1ELb0ELb0ELb0ELb1ELb1ELb1ELb1ELb0EEENS1_21CollectiveEpilogueFwdINS6_IJSA_SC_SB_EEES9_NS_10bfloat16_tESG_Li256ELb1ELb1ELb1ELb1EEENS1_36VarlenDynamicPersistentTileSchedulerILi128ELi64ELi256ELi128ELb1ELb1ELb1ELb1ELb0ELb1EEEEEEEEEvNT_6ParamsE)
        /*0074*/ 	.word	0x00000040


	//----- nvinfo : EIATTR_REGCOUNT
	.align		4
.L_44:
        /*0078*/ 	.byte	0x04, 0x2f
        /*007a*/ 	.short	(.L_46 - .L_45)
	.align		4
.L_45:
        /*007c*/ 	.word	index@(_ZN7cutlass13device_kernelIN5flash11enable_sm90INS1_16FlashAttnFwdSm90INS1_25CollectiveMainloopFwdSm90ILi2EN4cute5tupleIJNS5_1CILi1EEES8_S8_EEENS6_IJNS7_ILi128EEENS7_ILi64EEENS7_ILi256EEEEEELi256ENS_12float_e4m3_tEfNS_4arch4Sm90ELb0ELb1ELb1ELb0ELb0ELb0ELb0ELb1ELb1ELb1ELb1ELb0EEENS1_21CollectiveEpilogueFwdINS6_IJSA_SC_SB_EEES9_NS_10bfloat16_tESG_Li256ELb0ELb1ELb1ELb1EEENS1_19SingleTileSchedulerILb0ELb1ELb1ELi128EEEEEEEEEvNT_6ParamsE)
        /*0080*/ 	.word	0x000000a8


	//----- nvinfo : EIATTR_FRAME_SIZE
	.align		4
.L_46:
        /*0084*/ 	.byte	0x04, 0x11
        /*0086*/ 	.short	(.L_48 - .L_47)
	.align		4
.L_47:
        /*0088*/ 	.word	index@(_ZN7cutlass13device_kernelIN5flash11enable_sm90INS1_16FlashAttnFwdSm90INS1_25CollectiveMainloopFwdSm90ILi2EN4cute5tupleIJNS5_1CILi1EEES8_S8_EEENS6_IJNS7_ILi128EEENS7_ILi64EEENS7_ILi256EEEEEELi256ENS_12float_e4m3_tEfNS_4arch4Sm90ELb0ELb1ELb1ELb0ELb0ELb0ELb0ELb1ELb1ELb1ELb1ELb0EEENS1_21CollectiveEpilogueFwdINS6_IJSA_SC_SB_EEES9_NS_10bfloat16_tESG_Li256ELb0ELb1ELb1ELb1EEENS1_19SingleTileSchedulerILb0ELb1ELb1ELi128EEEEEEEEEvNT_6ParamsE)
        /*008c*/ 	.word	0x00000018


	//----- nvinfo : EIATTR_REGCOUNT
	.align		4
.L_48:
        /*0090*/ 	.byte	0x04, 0x2f
        /*0092*/ 	.short	(.L_50 - .L_49)
	.align		4
.L_49:
        /*0094*/ 	.word	index@(_ZN7cutlass13device_kernelIN5flash11enable_sm90INS1_16FlashAttnFwdSm90INS1_25CollectiveMainloopFwdSm90ILi2EN4cute5tupleIJNS5_1CILi1EEES8_S8_EEENS6_IJNS7_ILi128EEESA_NS7_ILi256EEEEEELi256ENS_12float_e4m3_tEfNS_4arch4Sm90ELb0ELb0ELb1ELb1ELb0ELb1ELb0ELb1ELb1ELb1ELb1ELb0EEENS1_21CollectiveEpilogueFwdINS6_IJSA_SB_SA_EEES9_NS_10bfloat16_tESF_Li256ELb1ELb1ELb1ELb1EEENS1_36VarlenDynamicPersistentTileSchedulerILi128ELi128ELi256ELi128ELb1ELb1ELb1ELb0ELb1ELb1EEEEEEEEEvNT_6ParamsE)
        /*0098*/ 	.word	0x000000a8


	//----- nvinfo : EIATTR_FRAME_SIZE
	.align		4
.L_50:
        /*009c*/ 	.byte	0x04, 0x11
        /*009e*/ 	.short	(.L_52 - .L_51)
	.align		4
.L_51:
        /*00a0*/ 	.word	index@(_ZN7cutlass13device_kernelIN5flash11enable_sm90INS1_16FlashAttnFwdSm90INS1_25CollectiveMainloopFwdSm90ILi2EN4cute5tupleIJNS5_1CILi1EEES8_S8_EEENS6_IJNS7_ILi128EEESA_NS7_ILi256EEEEEELi256ENS_12float_e4m3_tEfNS_4arch4Sm90ELb0ELb0ELb1ELb1ELb0ELb1ELb0ELb1ELb1ELb1ELb1ELb0EEENS1_21CollectiveEpilogueFwdINS6_IJSA_SB_SA_EEES9_NS_10bfloat16_tESF_Li256ELb1ELb1ELb1ELb1EEENS1_36VarlenDynamicPersistentTileSchedulerILi128ELi128ELi256ELi128ELb1ELb1ELb1ELb0ELb1ELb1EEEEEEEEEvNT_6ParamsE)
        /*00a4*/ 	.word	0x000001c8


	//----- nvinfo : EIATTR_REGCOUNT
	.align		4
.L_52:
        /*00a8*/ 	.byte	0x04, 0x2f
        /*00aa*/ 	.short	(.L_54 - .L_53)
	.align		4
.L_53:
        /*00ac*/ 	.word	index@(_ZN7cutlass13device_kernelIN5flash11enable_sm90INS1_16FlashAttnFwdSm90INS1_25CollectiveMainloopFwdSm90ILi2EN4cute5tupleIJNS5_1CILi1EEES8_S8_EEENS6_IJNS7_ILi128EEESA_NS7_ILi256EEEEEELi256ENS_12float_e4m3_tEfNS_4arch4Sm90ELb0ELb0ELb1ELb1ELb0ELb0ELb0ELb1ELb1ELb1ELb1ELb0EEENS1_21CollectiveEpilogueFwdINS6_IJSA_SB_SA_EEES9_NS_10bfloat16_tESF_Li256ELb1ELb1ELb1ELb1EEENS1_36VarlenDynamicPersistentTileSchedulerILi128ELi128ELi256ELi128ELb1ELb1ELb1ELb0ELb1ELb1EEEEEEEEEvNT_6ParamsE)
        /*00b0*/ 	.word	0x000000a8


	//----- nvinfo : EIATTR_FRAME_SIZE
	.align		4
.L_54:
        /*00b4*/ 	.byte	0x04, 0x11
        /*00b6*/ 	.short	(.L_56 - .L_55)
	.align		4
.L_55:
        /*00b8*/ 	.word	index@(_ZN7cutlass13device_kernelIN5flash11enable_sm90INS1_16FlashAttnFwdSm90INS1_25CollectiveMainloopFwdSm90ILi2EN4cute5tupleIJNS5_1CILi1EEES8_S8_EEENS6_IJNS7_ILi128EEESA_NS7_ILi256EEEEEELi256ENS_12float_e4m3_tEfNS_4arch4Sm90ELb0ELb0ELb1ELb1ELb0ELb0ELb0ELb1ELb1ELb1ELb1ELb0EEENS1_21CollectiveEpilogueFwdINS6_IJSA_SB_SA_EEES9_NS_10bfloat16_tESF_Li256ELb1ELb1ELb1ELb1EEENS1_36VarlenDynamicPersistentTileSchedulerILi128ELi128ELi256ELi128ELb1ELb1ELb1ELb0ELb1ELb1EEEEEEEEEvNT_6ParamsE)
        /*00bc*/ 	.word	0x00000048


	//----- nvinfo : EIATTR_REGCOUNT
	.align		4
.L_56:
        /*00c0*/ 	.byte	0x04, 0x2f
        /*00c2*/ 	.short	(.L_58 - .L_57)
	.align		4
.L_57:
        /*00c4*/ 	.word	index@(_ZN7cutlass13device_kernelIN5flash11enable_sm90INS1_16FlashAttnFwdSm90INS1_25CollectiveMainloopFwdSm90ILi2EN4cute5tupleIJNS5_1CILi1EEES8_S8_EEENS6_IJNS7_ILi128EEESA_NS7_ILi256EEEEEELi256ENS_12float_e4m3_tEfNS_4arch4Sm90ELb0ELb0ELb1ELb0ELb0ELb0ELb0ELb1ELb1ELb1ELb1ELb0EEENS1_21CollectiveEpilogueFwdINS6_IJSA_SB_SA_EEES9_NS_10bfloat16_tESF_Li256ELb0ELb1ELb1ELb1EEENS1_19SingleTileSchedulerILb0ELb1ELb1ELi128EEEEEEEEEvNT_6ParamsE)
        /*00c8*/ 	.word	0x000000a8


	//----- nvinfo : EIATTR_FRAME_SIZE
	.align		4
.L_58:
        /*00cc*/ 	.byte	0x04, 0x11
        /*00ce*/ 	.short	(.L_60 - .L_59)
	.align		4
.L_59:
        /*00d0*/ 	.word	index@(_ZN7cutlass13device_kernelIN5flash11enable_sm90INS1_16FlashAttnFwdSm90INS1_25CollectiveMainloopFwdSm90ILi2EN4cute5tupleIJNS5_1CILi1EEES8_S8_EEENS6_IJNS7_ILi128EEESA_NS7_ILi256EEEEEELi256ENS_12float_e4m3_tEfNS_4arch4Sm90ELb0ELb0ELb1ELb0ELb0ELb0ELb0ELb1ELb1ELb1ELb1ELb0EEENS1_21CollectiveEpilogueFwdINS6_IJSA_SB_SA_EEES9_NS_10bfloat16_tESF_Li256ELb0ELb1ELb1ELb1EEENS1_19SingleTileSchedulerILb0ELb1ELb1ELi128EEEEEEEEEvNT_6ParamsE)
        /*00d4*/ 	.word	0x00000030


	//----- nvinfo : EIATTR_MIN_STACK_SIZE
	.align		4
.L_60:
        /*00d8*/ 	.byte	0x04, 0x12
        /*00da*/ 	.short	(.L_62 - .L_61)
	.align		4
.L_61:
        /*00dc*/ 	.word	index@(_ZN7cutlass13device_kernelIN5flash11enable_sm90INS1_16FlashAttnFwdSm90INS1_25CollectiveMainloopFwdSm90ILi2EN4cute5tupleIJNS5_1CILi1EEES8_S8_EEENS6_IJNS7_ILi128EEESA_NS7_ILi256EEEEEELi256ENS_12float_e4m3_tEfNS_4arch4Sm90ELb0ELb0ELb1ELb0ELb0ELb0ELb0ELb1ELb1ELb1ELb1ELb0EEENS1_21CollectiveEpilogueFwdINS6_IJSA_SB_SA_EEES9_NS_10bfloat16_tESF_Li256ELb0ELb1ELb1ELb1EEENS1_19SingleTileSchedulerILb0ELb1ELb1ELi128EEEEEEEEEvNT_6ParamsE)
        /*00e0*/ 	.word	0x00000030


	//----- nvinfo : EIATTR_MIN_STACK_SIZE
	.align		4
.L_62:
        /*00e4*/ 	.byte	0x04, 0x12
        /*00e6*/ 	.short	(.L_64 - .L_63)
	.align		4
.L_63:
        /*00e8*/ 	.word	index@(_ZN7cutlass13device_kernelIN5flash11enable_sm90INS1_16FlashAttnFwdSm90INS1_25CollectiveMainloopFwdSm90ILi2EN4cute5tupleIJNS5_1CILi1EEES8_S8_EEENS6_IJNS7_ILi128EEESA_NS7_ILi256EEEEEELi256ENS_12float_e4m3_tEfNS_4arch4Sm90ELb0ELb0ELb1ELb1ELb0ELb0ELb0ELb1ELb1ELb1ELb1ELb0EEENS1_21CollectiveEpilogueFwdINS6_IJSA_SB_SA_EEES9_NS_10bfloat16_tESF_Li256ELb1ELb1ELb1ELb1EEENS1_36VarlenDynamicPersistentTileSchedulerILi128ELi128ELi256ELi128ELb1ELb1ELb1ELb0ELb1ELb1EEEEEEEEEvNT_6ParamsE)
        /*00ec*/ 	.word	0x00000048


	//----- nvinfo : EIATTR_MIN_STACK_SIZE
	.align		4
.L_64:
        /*00f0*/ 	.byte	0x04, 0x12
        /*00f2*/ 	.short	(.L_66 - .L_65)
	.align		4
.L_65:
        /*00f4*/ 	.word	index@(_ZN7cutlass13device_kernelIN5flash11enable_sm90INS1_16FlashAttnFwdSm90INS1_25CollectiveMainloopFwdSm90ILi2EN4cute5tupleIJNS5_1CILi1EEES8_S8_EEENS6_IJNS7_ILi128EEESA_NS7_ILi256EEEEEELi256ENS_12float_e4m3_tEfNS_4arch4Sm90ELb0ELb0ELb1ELb1ELb0ELb1ELb0ELb1ELb1ELb1ELb1ELb0EEENS1_21CollectiveEpilogueFwdINS6_IJSA_SB_SA_EEES9_NS_10bfloat16_tESF_Li256ELb1ELb1ELb1ELb1EEENS1_36VarlenDynamicPersistentTileSchedulerILi128ELi128ELi256ELi128ELb1ELb1ELb1ELb0ELb1ELb1EEEEEEEEEvNT_6ParamsE)
        /*00f8*/ 	.word	0x000001c8


	//----- nvinfo : EIATTR_MIN_STACK_SIZE
	.align		4
.L_66:
        /*00fc*/ 	.byte	0x04, 0x12
        /*00fe*/ 	.short	(.L_68 - .L_67)
	.align		4
.L_67:
        /*0100*/ 	.word	index@(_ZN7cutlass13device_kernelIN5flash11enable_sm90INS1_16FlashAttnFwdSm90INS1_25CollectiveMainloopFwdSm90ILi2EN4cute5tupleIJNS5_1CILi1EEES8_S8_EEENS6_IJNS7_ILi128EEENS7_ILi64EEENS7_ILi256EEEEEELi256ENS_12float_e4m3_tEfNS_4arch4Sm90ELb0ELb1ELb1ELb0ELb0ELb0ELb0ELb1ELb1ELb1ELb1ELb0EEENS1_21CollectiveEpilogueFwdINS6_IJSA_SC_SB_EEES9_NS_10bfloat16_tESG_Li256ELb0ELb1ELb1ELb1EEENS1_19SingleTileSchedulerILb0ELb1ELb1ELi128EEEEEEEEEvNT_6ParamsE)
        /*0104*/ 	.word	0x00000018


	//----- nvinfo : EIATTR_MIN_STACK_SIZE
	.align		4
.L_68:
        /*0108*/ 	.byte	0x04, 0x12
        /*010a*/ 	.short	(.L_70 - .L_69)
	.align		4
.L_69:
        /*010c*/ 	.word	index@(_ZN7cutlass13device_kernelIN5flash11enable_sm90INS1_16FlashAttnFwdSm90INS1_25CollectiveMainloopFwdSm90ILi2EN4cute5tupleIJNS5_1CILi1EEES8_S8_EEENS6_IJNS7_ILi128EEENS7_ILi64EEENS7_ILi256EEEEEELi256ENS_12float_e4m3_tEfNS_4arch4Sm90ELb0ELb1ELb1ELb1ELb0ELb0ELb0ELb1ELb1ELb1ELb1ELb0EEENS1_21CollectiveEpilogueFwdINS6_IJSA_SC_SB_EEES9_NS_10bfloat16_tESG_Li256ELb1ELb1ELb1ELb1EEENS1_36VarlenDynamicPersistentTileSchedulerILi128ELi64ELi256ELi128ELb1ELb1ELb1ELb1ELb0ELb1EEEEEEEEEvNT_6ParamsE)
        /*0110*/ 	.word	0x00000040


	//----- nvinfo : EIATTR_MIN_STACK_SIZE
	.align		4
.L_70:
        /*0114*/ 	.byte	0x04, 0x12
        /*0116*/ 	.short	(.L_72 - .L_71)
	.align		4
.L_71:
        /*0118*/ 	.word	index@(_ZN7cutlass13device_kernelIN5flash11enable_sm90INS1_16FlashAttnFwdSm90INS1_25CollectiveMainloopFwdSm90ILi2EN4cute5tupleIJNS5_1CILi1EEES8_S8_EEENS6_IJNS7_ILi128EEENS7_ILi64EEENS7_ILi256EEEEEELi256ENS_12float_e4m3_tEfNS_4arch4Sm90ELb0ELb1ELb1ELb1ELb0ELb1ELb0ELb1ELb1ELb1ELb1ELb0EEENS1_21CollectiveEpilogueFwdINS6_IJSA_SC_SB_EEES9_NS_10bfloat16_tESG_Li256ELb1ELb1ELb1ELb1EEENS1_36VarlenDynamicPersistentTileSchedulerILi128ELi64ELi256ELi128ELb1ELb1ELb1ELb1ELb0ELb1EEEEEEEEEvNT_6ParamsE)
        /*011c*/ 	.word	0x000000b0


	//----- nvinfo : EIATTR_MIN_STACK_SIZE
	.align		4
.L_72:
        /*0120*/ 	.byte	0x04, 0x12
        /*0122*/ 	.short	(.L_74 - .L_73)
	.align		4
.L_73:
        /*0124*/ 	.word	index@(_ZN7cutlass13device_kernelIN5flash11enable_sm90INS1_16FlashAttnFwdSm90INS1_25CollectiveMainloopFwdSm90ILi2EN4cute5tupleIJNS5_1CILi1EEES8_S8_EEENS6_IJNS7_ILi128EEESA_NS7_ILi256EEEEEELi256ENS_12float_e4m3_tEfNS_4arch4Sm90ELb1ELb0ELb1ELb0ELb0ELb0ELb0ELb1ELb1ELb1ELb1ELb0EEENS1_21CollectiveEpilogueFwdINS6_IJSA_SB_SA_EEES9_NS_10bfloat16_tESF_Li256ELb0ELb1ELb1ELb1EEENS1_19SingleTileSchedulerILb0ELb1ELb1ELi128EEEEEEEEEvNT_6ParamsE)
        /*0128*/ 	.word	0x00000030


	//----- nvinfo : EIATTR_MIN_STACK_SIZE
	.align		4
.L_74:
        /*012c*/ 	.byte	0x04, 0x12
        /*012e*/ 	.short	(.L_76 - .L_75)
	.align		4
.L_75:
        /*0130*/ 	.word	index@(_ZN7cutlass13device_kernelIN5flash11enable_sm90INS1_16FlashAttnFwdSm90INS1_25CollectiveMainloopFwdSm90ILi2EN4cute5tupleIJNS5_1CILi1EEES8_S8_EEENS6_IJNS7_ILi128EEESA_NS7_ILi256EEEEEELi256ENS_12float_e4m3_tEfNS_4arch4Sm90ELb1ELb0ELb1ELb1ELb0ELb0ELb0ELb1ELb1ELb1ELb1ELb0EEENS1_21CollectiveEpilogueFwdINS6_IJSA_SB_SA_EEES9_NS_10bfloat16_tESF_Li256ELb1ELb1ELb1ELb1EEENS1_36VarlenDynamicPersistentTileSchedulerILi128ELi128ELi256ELi128ELb1ELb1ELb1ELb1ELb1ELb1EEEEEEEEEvNT_6ParamsE)
        /*0134*/ 	.word	0x00000048


	//----- nvinfo : EIATTR_MIN_STACK_SIZE
	.align		4
.L_76:
        /*0138*/ 	.byte	0x04, 0x12
        /*013a*/ 	.short	(.L_78 - .L_77)
	.align		4
.L_77:
        /*013c*/ 	.word	index@(_ZN7cutlass13device_kernelIN5flash11enable_sm90INS1_16FlashAttnFwdSm90INS1_25CollectiveMainloopFwdSm90ILi2EN4cute5tupleIJNS5_1CILi1EEES8_S8_EEENS6_IJNS7_ILi128EEESA_NS7_ILi256EEEEEELi256ENS_12float_e4m3_tEfNS_4arch4Sm90ELb1ELb0ELb1ELb1ELb0ELb1ELb0ELb1ELb1ELb1ELb1ELb0EEENS1_21CollectiveEpilogueFwdINS6_IJSA_SB_SA_EEES9_NS_10bfloat16_tESF_Li256ELb1ELb1ELb1ELb1EEENS1_36VarlenDynamicPersistentTileSchedulerILi128ELi128ELi256ELi128ELb1ELb1ELb1ELb1ELb1ELb1EEEEEEEEEvNT_6ParamsE)
        /*0140*/ 	.word	0x000001d0
.L_78:


//--------------------- .nv.compat                --------------------------
	.section	.nv.compat,"",@"SHT_CUDA_COMPAT_INFO"
	.align	4
        /*0000*/ 	.byte	0x02, 0x09, 0x01, 0x00, 0x02, 0x02, 0x04, 0x00, 0x02, 0x05, 0x05, 0x00, 0x03, 0x07, 0x01, 0x01
        /*0010*/ 	.byte	0x02, 0x03, 0x01, 0x00, 0x02, 0x06, 0x01, 0x00, 0x04, 0x0b, 0x08, 0x00, 0x00, 0x00, 0x00, 0x00
        /*0020*/ 	.byte	0x00, 0x00, 0x00, 0x00


//--------------------- .nv.info._ZN7cutlass13device_kernelIN5flash11enable_sm90INS1_16FlashAttnFwdSm90INS1_25CollectiveMainloopFwdSm90ILi2EN4cute5tupleIJNS5_1CILi1EEES8_S8_EEENS6_IJNS7_ILi128EEESA_NS7_ILi256EEEEEELi256ENS_12float_e4m3_tEfNS_4arch4Sm90ELb0ELb0ELb1ELb0ELb0ELb0ELb0ELb1ELb1ELb1ELb1ELb0EEENS1_21CollectiveEpilogueFwdINS6_IJSA_SB_SA_EEES9_NS_10bfloat16_tESF_Li256ELb0ELb1ELb1ELb1EEENS1_19SingleTileSchedulerILb0ELb1ELb1ELi128EEEEEEEEEvNT_6ParamsE --------------------------
	.section	.nv.info._ZN7cutlass13device_kernelIN5flash11enable_sm90INS1_16FlashAttnFwdSm90INS1_25CollectiveMainloopFwdSm90ILi2EN4cute5tupleIJNS5_1CILi1EEES8_S8_EEENS6_IJNS7_ILi128EEESA_NS7_ILi256EEEEEELi256ENS_12float_e4m3_tEfNS_4arch4Sm90ELb0ELb0ELb1ELb0ELb0ELb0ELb0ELb1ELb1ELb1ELb1ELb0EEENS1_21CollectiveEpilogueFwdINS6_IJSA_SB_SA_EEES9_NS_10bfloat16_tESF_Li256ELb0ELb1ELb1ELb1EEENS1_19SingleTileSchedulerILb0ELb1ELb1ELi128EEEEEEEEEvNT_6ParamsE,"",@"SHT_CUDA_INFO"
	.sectionflags	@""
	.align	4


	//----- nvinfo : EIATTR_CUDA_API_VERSION
	.align		4
        /*0000*/ 	.byte	0x04, 0x37
        /*0002*/ 	.short	(.L_80 - .L_79)
.L_79:
        /*0004*/ 	.word	0x00000082


	//----- nvinfo : EIATTR_KPARAM_INFO
	.align		4
.L_80:
        /*0008*/ 	.byte	0x04, 0x17
        /*000a*/ 	.short	(.L_82 - .L_81)
.L_81:
        /*000c*/ 	.word	0x00000000
        /*0010*/ 	.short	0x0000
        /*0012*/ 	.short	0x0070
        /*0014*/ 	.byte	0x00, 0xf0, 0x01, 0x28


	//----- nvinfo : EIATTR_SPARSE_MMA_MASK
	.align		4
.L_82:
        /*0018*/ 	.byte	0x03, 0x50
        /*001a*/ 	.short	0x0000


	//----- nvinfo : EIATTR_MAXREG_COUNT
	.align		4
        /*001c*/ 	.byte	0x03, 0x1b
        /*001e*/ 	.short	0x00a8


	//----- nvinfo : EIATTR_NUM_BARRIERS
	.align		4
        /*0020*/ 	.byte	0x02, 0x4c
        /*0022*/ 	.byte	0x10
	.zero		1


	//----- nvinfo : EIATTR_EXTERNS
	.align		4
        /*0024*/ 	.byte	0x04, 0x0f
        /*0026*/ 	.short	(.L_84 - .L_83)


	//   ....[0]....
	.align		4
.L_83:
        /*0028*/ 	.word	index@(__assertfail)


	//----- nvinfo : EIATTR_ANNOTATIONS
	.align		4
.L_84:
        /*002c*/ 	.byte	0x04, 0x55
        /*002e*/ 	.short	(.L_86 - .L_85)


	//   ....[0]....
.L_85:
        /*0030*/ 	.word	0x00000001
        /*0034*/ 	.byte	0x40, 0x09, 0x00, 0x00, 0x01, 0x00, 0x00, 0x00, 0xd0, 0x14, 0x00, 0x00, 0x01, 0x00, 0x00, 0x00
        /* <DEDUP_REMOVED lines=18> */
        /*0164*/ 	.byte	0x10, 0x10, 0x01, 0x00


	//----- nvinfo : EIATTR_MERCURY_ISA_VERSION
	.align		4
.L_86:
        /*0168*/ 	.byte	0x03, 0x5f
        /*016a*/ 	.short	0x0101


	//----- nvinfo : EIATTR_INT_WARP_WIDE_INSTR_OFFSETS
	.align		4
        /*016c*/ 	.byte	0x04, 0x31
        /*016e*/ 	.short	(.L_88 - .L_87)


	//   ....[0]....
.L_87:
        /*0170*/ 	.word	0x00000120


	//   ....[1]....
        /*0174*/ 	.word	0x000001c0


	//   ....[2]....
        /*0178*/ 	.word	0x00000230


	//----- nvinfo : EIATTR_COOP_GROUP_MASK_REGIDS
	.align		4
.L_88:
        /*017c*/ 	.byte	0x04, 0x29
        /*017e*/ 	.short	(.L_90 - .L_89)


	//   ....[0]....
.L_89:
        /*0180*/ 	.word	0xffffffff


	//   ....[1]....
        /*0184*/ 	.word	0xffffffff


	//   ....[2]....
        /*0188*/ 	.word	0xffffffff


	//   ....[3]....
        /*018c*/ 	.word	0xffffffff


	//   ....[4]....
        /*0190*/ 	.word	0xffffffff


	//   ....[5]....
        /*0194*/ 	.word	0xffffffff


	//   ....[6]....
        /*0198*/ 	.word	0xffffffff


	//   ....[7]....
        /*019c*/ 	.word	0xffffffff


	//   ....[8]....
        /*01a0*/ 	.word	0xffffffff


	//   ....[9]....
        /*01a4*/ 	.word	0xffffffff


	//   ....[10]....
        /*01a8*/ 	.word	0xffffffff


	//   ....[11]....
        /*01ac*/ 	.word	0xffffffff


	//   ....[12]....
        /*01b0*/ 	.word	0xffffffff


	//   ....[13]....
        /*01b4*/ 	.word	0xffffffff


	//   ....[14]....
        /*01b8*/ 	.word	0xffffffff


	//   ....[15]....
        /*01bc*/ 	.word	0xffffffff


	//   ....[16]....
        /*01c0*/ 	.word	0xffffffff


	//   ....[17]....
        /*01c4*/ 	.word	0xffffffff


	//   ....[18]....
        /*01c8*/ 	.word	0xffffffff


	//   ....[19]....
        /*01cc*/ 	.word	0xffffffff


	//   ....[20]....
        /*01d0*/ 	.word	0xffffffff


	//   ....[21]....
        /*01d4*/ 	.word	0xffffffff


	//   ....[22]....
        /*01d8*/ 	.word	0xffffffff


	//   ....[23]....
        /*01dc*/ 	.word	0xffffffff


	//   ....[24]....
        /*01e0*/ 	.word	0xffffffff


	//   ....[25]....
        /*01e4*/ 	.word	0xffffffff


	//   ....[26]....
        /*01e8*/ 	.word	0xffffffff


	//   ....[27]....
        /*01ec*/ 	.word	0xffffffff


	//   ....[28]....
        /*01f0*/ 	.word	0xffffffff


	//   ....[29]....
        /*01f4*/ 	.word	0xffffffff


	//   ....[30]....
        /*01f8*/ 	.word	0xffffffff


	//   ....[31]....
        /*01fc*/ 	.word	0xffffffff


	//   ....[32]....
        /*0200*/ 	.word	0xffffffff


	//   ....[33]....
        /*0204*/ 	.word	0xffffffff


	//   ....[34]....
        /*0208*/ 	.word	0xffffffff


	//   ....[35]....
        /*020c*/ 	.word	0xffffffff


	//   ....[36]....
        /*0210*/ 	.word	0xffffffff


	//   ....[37]....
        /*0214*/ 	.word	0xffffffff


	//   ....[38]....
        /*0218*/ 	.word	0xffffffff


	//   ....[39]....
        /*021c*/ 	.word	0xffffffff


	//   ....[40]....
        /*0220*/ 	.word	0xffffffff


	//   ....[41]....
        /*0224*/ 	.word	0xffffffff


	//   ....[42]....
        /*0228*/ 	.word	0xffffffff


	//   ....[43]....
        /*022c*/ 	.word	0xffffffff


	//   ....[44]....
        /*0230*/ 	.word	0xffffffff


	//   ....[45]....
        /*0234*/ 	.word	0xffffffff


	//   ....[46]....
        /*0238*/ 	.word	0xffffffff


	//   ....[47]....
        /*023c*/ 	.word	0xffffffff


	//   ....[48]....
        /*0240*/ 	.word	0xffffffff


	//   ....[49]....
        /*0244*/ 	.word	0xffffffff


	//   ....[50]....
        /*0248*/ 	.word	0xffffffff


	//   ....[51]....
        /*024c*/ 	.word	0xffffffff


	//   ....[52]....
        /*0250*/ 	.word	0xffffffff


	//   ....[53]....
        /*0254*/ 	.word	0xffffffff


	//   ....[54]....
        /*0258*/ 	.word	0xffffffff


	//   ....[55]....
        /*025c*/ 	.word	0xffffffff


	//   ....[56]....
        /*0260*/ 	.word	0xffffffff


	//   ....[57]....
        /*0264*/ 	.word	0xffffffff


	//   ....[58]....
        /*0268*/ 	.word	0xffffffff


	//   ....[59]....
        /*026c*/ 	.word	0xffffffff


	//   ....[60]....
        /*0270*/ 	.word	0xffffffff


	//   ....[61]....
        /*0274*/ 	.word	0xffffffff


	//   ....[62]....
        /*0278*/ 	.word	0xffffffff


	//   ....[63]....
        /*027c*/ 	.word	0xffffffff


	//   ....[64]....
        /*0280*/ 	.word	0xffffffff


	//   ....[65]....
        /*0284*/ 	.word	0xffffffff


	//   ....[66]....
        /*0288*/ 	.word	0xffffffff


	//   ....[67]....
        /*028c*/ 	.word	0xffffffff


	//   ....[68]....
        /*0290*/ 	.word	0xffffffff


	//   ....[69]....
        /*0294*/ 	.word	0xffffffff


	//   ....[70]....
        /*0298*/ 	.word	0xffffffff


	//   ....[71]....
        /*029c*/ 	.word	0xffffffff


	//   ....[72]....
        /*02a0*/ 	.word	0xffffffff


	//   ....[73]....
        /*02a4*/ 	.word	0xffffffff


	//   ....[74]....
        /*02a8*/ 	.word	0xffffffff


	//   ....[75]....
        /*02ac*/ 	.word	0xffffffff


	//   ....[76]....
        /*02b0*/ 	.word	0xffffffff


	//   ....[77]....
        /*02b4*/ 	.word	0xffffffff


	//   ....[78]....
        /*02b8*/ 	.word	0xffffffff


	//   ....[79]....
        /*02bc*/ 	.word	0xffffffff


	//   ....[80]....
        /*02c0*/ 	.word	0xffffffff


	//   ....[81]....
        /*02c4*/ 	.word	0xffffffff


	//   ....[82]....
        /*02c8*/ 	.word	0xffffffff


	//   ....[83]....
        /*02cc*/ 	.word	0xffffffff


	//   ....[84]....
        /*02d0*/ 	.word	0xffffffff


	//   ....[85]....
        /*02d4*/ 	.word	0xffffffff


	//   ....[86]....
        /*02d8*/ 	.word	0xffffffff


	//   ....[87]....
        /*02dc*/ 	.word	0xffffffff


	//   ....[88]....
        /*02e0*/ 	.word	0xffffffff


	//   ....[89]....
        /*02e4*/ 	.word	0xffffffff


	//   ....[90]....
        /*02e8*/ 	.word	0xffffffff


	//   ....[91]....
        /*02ec*/ 	.word	0xffffffff


	//   ....[92]....
        /*02f0*/ 	.word	0xffffffff


	//   ....[93]....
        /*02f4*/ 	.word	0xffffffff


	//   ....[94]....
        /*02f8*/ 	.word	0xffffffff


	//   ....[95]....
        /*02fc*/ 	.word	0xffffffff


	//   ....[96]....
        /*0300*/ 	.word	0xffffffff


	//   ....[97]....
        /*0304*/ 	.word	0xffffffff


	//   ....[98]....
        /*0308*/ 	.word	0xffffffff


	//   ....[99]....
        /*030c*/ 	.word	0xffffffff


	//   ....[100]....
        /*0310*/ 	.word	0xffffffff


	//   ....[101]....
        /*0314*/ 	.word	0xffffffff


	//   ....[102]....
        /*0318*/ 	.word	0xffffffff


	//   ....[103]....
        /*031c*/ 	.word	0xffffffff


	//   ....[104]....
        /*0320*/ 	.word	0xffffffff


	//   ....[105]....
        /*0324*/ 	.word	0xffffffff


	//   ....[106]....
        /*0328*/ 	.word	0xffffffff


	//   ....[107]....
        /*032c*/ 	.word	0xffffffff


	//   ....[108]....
        /*0330*/ 	.word	0xffffffff


	//   ....[109]....
        /*0334*/ 	.word	0xffffffff


	//   ....[110]....
        /*0338*/ 	.word	0xffffffff


	//   ....[111]....
        /*033c*/ 	.word	0xffffffff


	//   ....[112]....
        /*0340*/ 	.word	0xffffffff


	//   ....[113]....
        /*0344*/ 	.word	0xffffffff


	//   ....[114]....
        /*0348*/ 	.word	0xffffffff


	//   ....[115]....
        /*034c*/ 	.word	0xffffffff


	//   ....[116]....
        /*0350*/ 	.word	0xffffffff


	//   ....[117]....
        /*0354*/ 	.word	0xffffffff


	//   ....[118]....
        /*0358*/ 	.word	0xffffffff


	//   ....[119]....
        /*035c*/ 	.word	0xffffffff


	//   ....[120]....
        /*0360*/ 	.word	0xffffffff


	//   ....[121]....
        /*0364*/ 	.word	0xffffffff


	//   ....[122]....
        /*0368*/ 	.word	0xffffffff


	//   ....[123]....
        /*036c*/ 	.word	0xffffffff


	//   ....[124]....
        /*0370*/ 	.word	0xffffffff


	//   ....[125]....
        /*0374*/ 	.word	0xffffffff


	//   ....[126]....
        /*0378*/ 	.word	0xffffffff


	//   ....[127]....
        /*037c*/ 	.word	0xffffffff


	//   ....[128]....
        /*0380*/ 	.word	0xffffffff


	//   ....[129]....
        /*0384*/ 	.word	0xffffffff


	//   ....[130]....
        /*0388*/ 	.word	0xffffffff


	//   ....[131]....
        /*038c*/ 	.word	0xffffffff


	//   ....[132]....
        /*0390*/ 	.word	0xffffffff


	//   ....[133]....
        /*0394*/ 	.word	0xffffffff


	//   ....[134]....
        /*0398*/ 	.word	0xffffffff


	//   ....[135]....
        /*039c*/ 	.word	0xffffffff


	//   ....[136]....
        /*03a0*/ 	.word	0xffffffff


	//   ....[137]....
        /*03a4*/ 	.word	0xffffffff


	//   ....[138]....
        /*03a8*/ 	.word	0xffffffff


	//   ....[139]....
        /*03ac*/ 	.word	0xffffffff


	//   ....[140]....
        /*03b0*/ 	.word	0xffffffff


	//   ....[141]....
        /*03b4*/ 	.word	0xffffffff


	//   ....[142]....
        /*03b8*/ 	.word	0xffffffff


	//   ....[143]....
        /*03bc*/ 	.word	0xffffffff


	//   ....[144]....
        /*03c0*/ 	.word	0xffffffff


	//   ....[145]....
        /*03c4*/ 	.word	0xffffffff


	//   ....[146]....
        /*03c8*/ 	.word	0xffffffff


	//   ....[147]....
        /*03cc*/ 	.word	0xffffffff


	//   ....[148]....
        /*03d0*/ 	.word	0xffffffff


	//   ....[149]....
        /*03d4*/ 	.word	0xffffffff


	//   ....[150]....
        /*03d8*/ 	.word	0xffffffff


	//   ....[151]....
        /*03dc*/ 	.word	0xffffffff


	//   ....[152]....
        /*03e0*/ 	.word	0xffffffff


	//   ....[153]....
        /*03e4*/ 	.word	0xffffffff


	//   ....[154]....
        /*03e8*/ 	.word	0xffffffff


	//   ....[155]....
        /*03ec*/ 	.word	0xffffffff


	//   ....[156]....
        /*03f0*/ 	.word	0xffffffff


	//   ....[157]....
        /*03f4*/ 	.word	0xffffffff


	//   ....[158]....
        /*03f8*/ 	.word	0xffffffff


	//   ....[159]....
        /*03fc*/ 	.word	0xffffffff


	//   ....[160]....
        /*0400*/ 	.word	0xffffffff


	//   ....[161]....
        /*0404*/ 	.word	0xffffffff


	//   ....[162]....
        /*0408*/ 	.word	0xffffffff


	//   ....[163]....
        /*040c*/ 	.word	0xffffffff


	//   ....[164]....
        /*0410*/ 	.word	0xffffffff


	//   ....[165]....
        /*0414*/ 	.word	0xffffffff


	//   ....[166]....
        /*0418*/ 	.word	0xffffffff


	//   ....[167]....
        /*041c*/ 	.word	0xffffffff


	//   ....[168]....
        /*0420*/ 	.word	0xffffffff


	//   ....[169]....
        /*0424*/ 	.word	0xffffffff


	//   ....[170]....
        /*0428*/ 	.word	0xffffffff


	//   ....[171]....
        /*042c*/ 	.word	0xffffffff


	//   ....[172]....
        /*0430*/ 	.word	0xffffffff


	//   ....[173]....
        /*0434*/ 	.word	0xffffffff


	//   ....[174]....
        /*0438*/ 	.word	0xffffffff


	//   ....[175]....
        /*043c*/ 	.word	0x0500000f


	//   ....[176]....
        /*0440*/ 	.word	0x0500000f


	//   ....[177]....
        /*0444*/ 	.word	0x0500000f


	//   ....[178]....
        /*0448*/ 	.word	0x0500000f


	//   ....[179]....
        /*044c*/ 	.word	0x0500000f


	//   ....[180]....
        /*0450*/ 	.word	0x0500000f


	//   ....[181]....
        /*0454*/ 	.word	0x0500000f


	//   ....[182]....
        /*0458*/ 	.word	0x0500000f


	//   ....[183]....
        /*045c*/ 	.word	0x0500000f


	//   ....[184]....
        /*0460*/ 	.word	0x0500000f


	//   ....[185]....
        /*0464*/ 	.word	0x0500000f


	//   ....[186]....
        /*0468*/ 	.word	0x0500000f


	//   ....[187]....
        /*046c*/ 	.word	0x0500000f


	//   ....[188]....
        /*0470*/ 	.word	0x0500000f


	//   ....[189]....
        /*0474*/ 	.word	0x0500000f


	//   ....[190]....
        /*0478*/ 	.word	0x0500000f


	//   ....[191]....
        /*047c*/ 	.word	0x0500000f


	//----- nvinfo : EIATTR_COOP_GROUP_INSTR_OFFSETS
	.align		4
.L_90:
        /*0480*/ 	.byte	0x04, 0x28
        /*0482*/ 	.short	(.L_92 - .L_91)


	//   ....[0]....
.L_91:
        /*0484*/ 	.word	0x00000060


	//   ....[1]....
        /*0488*/ 	.word	0x00000130


	//   ....[2]....
        /*048c*/ 	.word	0x000001e0


	//   ....[3]....
        /*0490*/ 	.word	0x000003a0


	//   ....[4]....
        /*0494*/ 	.word	0x00000500


	//   ....[5]....
        /*0498*/ 	.word	0x00000620


	//   ....[6]....
        /*049c*/ 	.word	0x00000780


	//   ....[7]....
        /*04a0*/ 	.word	0x000012f0


	//   ....[8]....
        /*04a4*/ 	.word	0x00002fa0


	//   ....[9]....
        /*04a8*/ 	.word	0x00003020


	//   ....[10]....
        /*04ac*/ 	.word	0x00003600


	//   ....[11]....
        /*04b0*/ 	.word	0x00003680


	//   ....[12]....
        /*04b4*/ 	.word	0x00005c70


	//   ....[13]....
        /*04b8*/ 	.word	0x00005d00


	//   ....[14]....
        /*04bc*/ 	.word	0x00005d20


	//   ....[15]....
        /*04c0*/ 	.word	0x00005d30


	//   ....[16]....
        /*04c4*/ 	.word	0x00007870


	//   ....[17]....
        /*04c8*/ 	.word	0x00007880


	//   ....[18]....
        /*04cc*/ 	.word	0x00007910


	//   ....[19]....
        /*04d0*/ 	.word	0x00007920


	//   ....[20]....
        /*04d4*/ 	.word	0x00008ed0


	//   ....[21]....
        /*04d8*/ 	.word	0x00008f00


	//   ....[22]....
        /*04dc*/ 	.word	0x00008f20


	//   ....[23]....
        /*04e0*/ 	.word	0x00008f40


	//   ....[24]....
        /*04e4*/ 	.word	0x00008f50


	//   ....[25]....
        /*04e8*/ 	.word	0x00008f60


	//   ....[26]....
        /*04ec*/ 	.word	0x00008f70


	//   ....[27]....
        /*04f0*/ 	.word	0x00008f80


	//   ....[28]....
        /*04f4*/ 	.word	0x00008f90


	//   ....[29]....
        /*04f8*/ 	.word	0x00008fa0


	//   ....[30]....
        /*04fc*/ 	.word	0x00008fb0


	//   ....[31]....
        /*0500*/ 	.word	0x00008fc0


	//   ....[32]....
        /*0504*/ 	.word	0x00008fd0


	//   ....[33]....
        /*0508*/ 	.word	0x00008fe0


	//   ....[34]....
        /*050c*/ 	.word	0x00009000


	//   ....[35]....
        /*0510*/ 	.word	0x00009010


	//   ....[36]....
        /*0514*/ 	.word	0x00009030


	//   ....[37]....
        /*0518*/ 	.word	0x00009040


	//   ....[38]....
        /*051c*/ 	.word	0x00009050


	//   ....[39]....
        /*0520*/ 	.word	0x00009080


	//   ....[40]....
        /*0524*/ 	.word	0x00009090


	//   ....[41]....
        /*0528*/ 	.word	0x000090a0


	//   ....[42]....
        /*052c*/ 	.word	0x000090b0


	//   ....[43]....
        /*0530*/ 	.word	0x000090c0


	//   ....[44]....
        /*0534*/ 	.word	0x000090d0


	//   ....[45]....
        /*0538*/ 	.word	0x000090f0


	//   ....[46]....
        /*053c*/ 	.word	0x00009110


	//   ....[47]....
        /*0540*/ 	.word	0x00009120


	//   ....[48]....
        /*0544*/ 	.word	0x00009130


	//   ....[49]....
        /*0548*/ 	.word	0x00009140


	//   ....[50]....
        /*054c*/ 	.word	0x00009160


	//   ....[51]....
        /*0550*/ 	.word	0x00009180


	//   ....[52]....
        /*0554*/ 	.word	0x000091a0


	//   ....[53]....
        /*0558*/ 	.word	0x000091b0


	//   ....[54]....
        /*055c*/ 	.word	0x000091c0


	//   ....[55]....
        /*0560*/ 	.word	0x000091d0


	//   ....[56]....
        /*0564*/ 	.word	0x000091e0


	//   ....[57]....
        /*0568*/ 	.word	0x000091f0


	//   ....[58]....
        /*056c*/ 	.word	0x00009220


	//   ....[59]....
        /*0570*/ 	.word	0x00009240


	//   ....[60]....
        /*0574*/ 	.word	0x00009250


	//   ....[61]....
        /*0578*/ 	.word	0x00009270


	//   ....[62]....
        /*057c*/ 	.word	0x00009290


	//   ....[63]....
        /*0580*/ 	.word	0x000092a0


	//   ....[64]....
        /*0584*/ 	.word	0x000092c0


	//   ....[65]....
        /*0588*/ 	.word	0x000092f0


	//   ....[66]....
        /*058c*/ 	.word	0x00009300


	//   ....[67]....
        /*0590*/ 	.word	0x00009320


	//   ....[68]....
        /*0594*/ 	.word	0x00009330


	//   ....[69]....
        /*0598*/ 	.word	0x00009360


	//   ....[70]....
        /*059c*/ 	.word	0x00009390


	//   ....[71]....
        /*05a0*/ 	.word	0x000093b0


	//   ....[72]....
        /*05a4*/ 	.word	0x000093c0


	//   ....[73]....
        /*05a8*/ 	.word	0x000093d0


	//   ....[74]....
        /*05ac*/ 	.word	0x000093e0


	//   ....[75]....
        /*05b0*/ 	.word	0x00009410


	//   ....[76]....
        /*05b4*/ 	.word	0x00009420


	//   ....[77]....
        /*05b8*/ 	.word	0x00009440


	//   ....[78]....
        /*05bc*/ 	.word	0x00009450


	//   ....[79]....
        /*05c0*/ 	.word	0x00009470


	//   ....[80]....
        /*05c4*/ 	.word	0x00009490


	//   ....[81]....
        /*05c8*/ 	.word	0x000094a0


	//   ....[82]....
        /*05cc*/ 	.word	0x000094b0


	//   ....[83]....
        /*05d0*/ 	.word	0x000094c0


	//   ....[84]....
        /*05d4*/ 	.word	0x000094e0


	//   ....[85]....
        /*05d8*/ 	.word	0x00009500


	//   ....[86]....
        /*05dc*/ 	.word	0x00009520


	//   ....[87]....
        /*05e0*/ 	.word	0x00009550


	//   ....[88]....
        /*05e4*/ 	.word	0x00009580


	//   ....[89]....
        /*05e8*/ 	.word	0x000095b0


	//   ....[90]....
        /*05ec*/ 	.word	0x000095e0


	//   ....[91]....
        /*05f0*/ 	.word	0x00009610


	//   ....[92]....
        /*05f4*/ 	.word	0x00009640


	//   ....[93]....
        /*05f8*/ 	.word	0x00009670


	//   ....[94]....
        /*05fc*/ 	.word	0x000096a0


	//   ....[95]....
        /*0600*/ 	.word	0x000096d0


	//   ....[96]....
        /*0604*/ 	.word	0x000096e0


	//   ....[97]....
        /*0608*/ 	.word	0x000096f0


	//   ....[98]....
        /*060c*/ 	.word	0x00009730


	//   ....[99]....
        /*0610*/ 	.word	0x00009760


	//   ....[100]....
        /*0614*/ 	.word	0x00009790


	//   ....[101]....
        /*0618*/ 	.word	0x000097b0


	//   ....[102]....
        /*061c*/ 	.word	0x000097d0


	//   ....[103]....
        /*0620*/ 	.word	0x00009800


	//   ....[104]....
        /*0624*/ 	.word	0x00009830


	//   ....[105]....
        /*0628*/ 	.word	0x000098c0


	//   ....[106]....
        /*062c*/ 	.word	0x00009930


	//   ....[107]....
        /*0630*/ 	.word	0x00009980


	//   ....[108]....
        /*0634*/ 	.word	0x000099c0


	//   ....[109]....
        /*0638*/ 	.word	0x000099f0


	//   ....[110]....
        /*063c*/ 	.word	0x00009ab0


	//   ....[111]....
        /*0640*/ 	.word	0x00009af0


	//   ....[112]....
        /*0644*/ 	.word	0x00009bf0


	//   ....[113]....
        /*0648*/ 	.word	0x00009c40


	//   ....[114]....
        /*064c*/ 	.word	0x00009c70


	//   ....[115]....
        /*0650*/ 	.word	0x00009cd0


	//   ....[116]....
        /*0654*/ 	.word	0x00009d10


	//   ....[117]....
        /*0658*/ 	.word	0x00009d50


	//   ....[118]....
        /*065c*/ 	.word	0x00009d90


	//   ....[119]....
        /*0660*/ 	.word	0x00009dc0


	//   ....[120]....
        /*0664*/ 	.word	0x00009df0


	//   ....[121]....
        /*0668*/ 	.word	0x00009e20


	//   ....[122]....
        /*066c*/ 	.word	0x00009e50


	//   ....[123]....
        /*0670*/ 	.word	0x00009e80


	//   ....[124]....
        /*0674*/ 	.word	0x00009eb0


	//   ....[125]....
        /*0678*/ 	.word	0x00009ed0


	//   ....[126]....
        /*067c*/ 	.word	0x00009ee0


	//   ....[127]....
        /*0680*/ 	.word	0x00009ef0


	//   ....[128]....
        /*0684*/ 	.word	0x00009f00


	//   ....[129]....
        /*0688*/ 	.word	0x00009f10


	//   ....[130]....
        /*068c*/ 	.word	0x00009f20


	//   ....[131]....
        /*0690*/ 	.word	0x00009f50


	//   ....[132]....
        /*0694*/ 	.word	0x00009f80


	//   ....[133]....
        /*0698*/ 	.word	0x00009fb0


	//   ....[134]....
        /*069c*/ 	.word	0x00009fe0


	//   ....[135]....
        /*06a0*/ 	.word	0x0000a010


	//   ....[136]....
        /*06a4*/ 	.word	0x0000a040


	//   ....[137]....
        /*06a8*/ 	.word	0x0000a070


	//   ....[138]....
        /*06ac*/ 	.word	0x0000a100


	//   ....[139]....
        /*06b0*/ 	.word	0x0000a130


	//   ....[140]....
        /*06b4*/ 	.word	0x0000a160


	//   ....[141]....
        /*06b8*/ 	.word	0x0000a1a0


	//   ....[142]....
        /*06bc*/ 	.word	0x0000a1d0


	//   ....[143]....
        /*06c0*/ 	.word	0x0000a200


	//   ....[144]....
        /*06c4*/ 	.word	0x0000a210


	//   ....[145]....
        /*06c8*/ 	.word	0x0000a220


	//   ....[146]....
        /*06cc*/ 	.word	0x0000a230


	//   ....[147]....
        /*06d0*/ 	.word	0x0000a240


	//   ....[148]....
        /*06d4*/ 	.word	0x0000a260


	//   ....[149]....
        /*06d8*/ 	.word	0x0000a290


	//   ....[150]....
        /*06dc*/ 	.word	0x0000a2c0


	//   ....[151]....
        /*06e0*/ 	.word	0x0000a2e0


	//   ....[152]....
        /*06e4*/ 	.word	0x0000a2f0


	//   ....[153]....
        /*06e8*/ 	.word	0x0000a300


	//   ....[154]....
        /*06ec*/ 	.word	0x0000af20


	//   ....[155]....
        /*06f0*/ 	.word	0x0000af50


	//   ....[156]....
        /*06f4*/ 	.word	0x0000c070


	//   ....[157]....
        /*06f8*/ 	.word	0x0000cd60


	//   ....[158]....
        /*06fc*/ 	.word	0x0000d800


	//   ....[159]....
        /*0700*/ 	.word	0x0000d830


	//   ....[160]....
        /*0704*/ 	.word	0x0000d860


	//   ....[161]....
        /*0708*/ 	.word	0x0000d920


	//   ....[162]....
        /*070c*/ 	.word	0x0000d940


	//   ....[163]....
        /*0710*/ 	.word	0x0000d9e0


	//   ....[164]....
        /*0714*/ 	.word	0x0000da00


	//   ....[165]....
        /*0718*/ 	.word	0x0000daa0


	//   ....[166]....
        /*071c*/ 	.word	0x0000dac0


	//   ....[167]....
        /*0720*/ 	.word	0x0000db60


	//   ....[168]....
        /*0724*/ 	.word	0x0000db80


	//   ....[169]....
        /*0728*/ 	.word	0x0000dc20


	//   ....[170]....
        /*072c*/ 	.word	0x0000dc40


	//   ....[171]....
        /*0730*/ 	.word	0x0000dcd0


	//   ....[172]....
        /*0734*/ 	.word	0x0000dcf0


	//   ....[173]....
        /*0738*/ 	.word	0x0000dd00


	//   ....[174]....
        /*073c*/ 	.word	0x0000fc40


	//   ....[175]....
        /*0740*/ 	.word	0x00010130


	//   ....[176]....
        /*0744*/ 	.word	0x00010300


	//   ....[177]....
        /*0748*/ 	.word	0x00010360


	//   ....[178]....
        /*074c*/ 	.word	0x00010400


	//   ....[179]....
        /*0750*/ 	.word	0x00010510


	//   ....[180]....
        /*0754*/ 	.word	0x00010580


	//   ....[181]....
        /*0758*/ 	.word	0x00010690


	//   ....[182]....
        /*075c*/ 	.word	0x00010700


	//   ....[183]....
        /*0760*/ 	.word	0x00010810


	//   ....[184]....
        /*0764*/ 	.word	0x00010880


	//   ....[185]....
        /*0768*/ 	.word	0x00010990


	//   ....[186]....
        /*076c*/ 	.word	0x00010a00


	//   ....[187]....
        /*0770*/ 	.word	0x00010b10


	//   ....[188]....
        /*0774*/ 	.word	0x00010b80


	//   ....[189]....
        /*0778*/ 	.word	0x00010c80


	//   ....[190]....
        /*077c*/ 	.word	0x00010cf0


	//   ....[191]....
        /*0780*/ 	.word	0x00010de0


	//----- nvinfo : EIATTR_REG_RECONFIG
	.align		4
.L_92:
        /*0784*/ 	.byte	0x01, 0x54
	.zero		2


	//----- nvinfo : EIATTR_SYSCALL_OFFSETS
	.align		4
        /*0788*/ 	.byte	0x04, 0x46
        /*078a*/ 	.short	(.L_94 - .L_93)


	//   ....[0]....
.L_93:
        /*078c*/ 	.word	0x000014b0


	//   ....[1]....
        /*0790*/ 	.word	0x0000c6e0


	//   ....[2]....
        /*0794*/ 	.word	0x0000c820


	//   ....[3]....
        /*0798*/ 	.word	0x0000c960


	//   ....[4]....
        /*079c*/ 	.word	0x0000ca80


	//   ....[5]....
        /*07a0*/ 	.word	0x0000d490


	//----- nvinfo : EIATTR_MBARRIER_INSTR_OFFSETS
	.align		4
.L_94:
        /*07a4*/ 	.byte	0x04, 0x39
        /*07a6*/ 	.short	(.L_96 - .L_95)


	//   ....[0]....
.L_95:
        /*07a8*/ 	.word	0x00000250
        /*07ac*/ 	.word	0x000000ff
        /*07b0*/ 	.word	0x00038800
        /*07b4*/ 	.short	0x0100
        /*07b6*/ 	.byte	0x08
	.zero		1


	//   ....[1]....
        /*07b8*/ 	.word	0x00000260
        /*07bc*/ 	.word	0x000000ff
        /*07c0*/ 	.word	0x00038820
        /*07c4*/ 	.short	0x0100
        /*07c6*/ 	.byte	0x08
	.zero		1


	//   ....[2]....
        /*07c8*/ 	.word	0x00000350
        /*07cc*/ 	.word	0x000000ff
        /*07d0*/ 	.word	0x00038830
        /*07d4*/ 	.short	0x0100
        /*07d6*/ 	.byte	0x08
	.zero		1


	//   ....[3]....
        /*07d8*/ 	.word	0x00000360
        /*07dc*/ 	.word	0x000000ff
        /*07e0*/ 	.word	0x00038840
        /*07e4*/ 	.short	0x0100
        /*07e6*/ 	.byte	0x08
	.zero		1


	//   ....[4]....
        /*07e8*/ 	.word	0x00000370
        /*07ec*/ 	.word	0x000000ff
        /*07f0*/ 	.word	0x00038838
        /*07f4*/ 	.short	0x0100
        /*07f6*/ 	.byte	0x08
	.zero		1


	//   ....[5]....
        /*07f8*/ 	.word	0x00000380
        /*07fc*/ 	.word	0x000000ff
        /*0800*/ 	.word	0x00038848
        /*0804*/ 	.short	0x0100
        /*0806*/ 	.byte	0x08
	.zero		1


	//   ....[6]....
        /*0808*/ 	.word	0x000004b0
        /*080c*/ 	.word	0x000000ff
        /*0810*/ 	.word	0x00038850
        /*0814*/ 	.short	0x0100
        /*0816*/ 	.byte	0x08
	.zero		1


	//   ....[7]....
        /*0818*/ 	.word	0x000004c0
        /*081c*/ 	.word	0x000000ff
        /*0820*/ 	.word	0x00038860
        /*0824*/ 	.short	0x0100
        /*0826*/ 	.byte	0x08
	.zero		1


	//   ....[8]....
        /*0828*/ 	.word	0x000004d0
        /*082c*/ 	.word	0x000000ff
        /*0830*/ 	.word	0x00038858
        /*0834*/ 	.short	0x0100
        /*0836*/ 	.byte	0x08
	.zero		1


	//   ....[9]....
        /*0838*/ 	.word	0x000004e0
        /*083c*/ 	.word	0x000000ff
        /*0840*/ 	.word	0x00038868
        /*0844*/ 	.short	0x0100
        /*0846*/ 	.byte	0x08
	.zero		1


	//   ....[10]....
        /*0848*/ 	.word	0x000005d0
        /*084c*/ 	.word	0x000000ff
        /*0850*/ 	.word	0x00038870
        /*0854*/ 	.short	0x0100
        /*0856*/ 	.byte	0x06
	.zero		1


	//   ....[11]....
        /*0858*/ 	.word	0x000005e0
        /*085c*/ 	.word	0x000000ff
        /*0860*/ 	.word	0x00038880
        /*0864*/ 	.short	0x0100
        /*0866*/ 	.byte	0x06
	.zero		1


	//   ....[12]....
        /*0868*/ 	.word	0x000005f0
        /*086c*/ 	.word	0x000000ff
        /*0870*/ 	.word	0x00038878
        /*0874*/ 	.short	0x0100
        /*0876*/ 	.byte	0x06
	.zero		1


	//   ....[13]....
        /*0878*/ 	.word	0x00000600
        /*087c*/ 	.word	0x000000ff
        /*0880*/ 	.word	0x00038888
        /*0884*/ 	.short	0x0100
        /*0886*/ 	.byte	0x06
	.zero		1


	//   ....[14]....
        /*0888*/ 	.word	0x00000730
        /*088c*/ 	.word	0x000000ff
        /*0890*/ 	.word	0x00038890
        /*0894*/ 	.short	0x0100
        /*0896*/ 	.byte	0x08
	.zero		1


	//   ....[15]....
        /*0898*/ 	.word	0x00000740
        /*089c*/ 	.word	0x000000ff
        /*08a0*/ 	.word	0x000388a0
        /*08a4*/ 	.short	0x0100
        /*08a6*/ 	.byte	0x08
	.zero		1


	//   ....[16]....
        /*08a8*/ 	.word	0x00000750
        /*08ac*/ 	.word	0x000000ff
        /*08b0*/ 	.word	0x00038898
        /*08b4*/ 	.short	0x0100
        /*08b6*/ 	.byte	0x08
	.zero		1


	//   ....[17]....
        /*08b8*/ 	.word	0x00000760
        /*08bc*/ 	.word	0x000000ff
        /*08c0*/ 	.word	0x000388a8
        /*08c4*/ 	.short	0x0100
        /*08c6*/ 	.byte	0x08
	.zero		1


	//   ....[18]....
        /*08c8*/ 	.word	0x00000890
        /*08cc*/ 	.word	0x000000ff
        /*08d0*/ 	.word	0x000388b0
        /*08d4*/ 	.short	0x0100
        /*08d6*/ 	.byte	0x08
	.zero		1


	//   ....[19]....
        /*08d8*/ 	.word	0x000008a0
        /*08dc*/ 	.word	0x000000ff
        /*08e0*/ 	.word	0x000388c0
        /*08e4*/ 	.short	0x0100
        /*08e6*/ 	.byte	0x08
	.zero		1


	//   ....[20]....
        /*08e8*/ 	.word	0x000008b0
        /*08ec*/ 	.word	0x000000ff
        /*08f0*/ 	.word	0x000388b8
        /*08f4*/ 	.short	0x0100
        /*08f6*/ 	.byte	0x08
	.zero		1


	//   ....[21]....
        /*08f8*/ 	.word	0x000008c0
        /*08fc*/ 	.word	0x000000ff
        /*0900*/ 	.word	0x000388c8
        /*0904*/ 	.short	0x0100
        /*0906*/ 	.byte	0x08
	.zero		1


	//   ....[22]....
        /*0908*/ 	.word	0x00001730
        /*090c*/ 	.word	0x000000ff
        /*0910*/ 	.word	0x00038800
        /*0914*/ 	.short	0x010a
        /*0916*/ 	.byte	0x24
	.zero		1


	//   ....[23]....
        /*0918*/ 	.word	0x000017b0
        /*091c*/ 	.word	0x000000ff
        /*0920*/ 	.word	0x00038830
        /*0924*/ 	.short	0x010a
        /*0926*/ 	.byte	0x24
	.zero		1


	//   ....[24]....
        /*0928*/ 	.word	0x00001830
        /*092c*/ 	.word	0x000000ff
        /*0930*/ 	.word	0x00038830
        /*0934*/ 	.short	0x010a
        /*0936*/ 	.byte	0x24
	.zero		1


	//   ....[25]....
        /*0938*/ 	.word	0x00003970
        /*093c*/ 	.word	0x00000004
        /*0940*/ 	.word	0x00000000
        /*0944*/ 	.short	0x0101
        /*0946*/ 	.byte	0x3f
	.zero		1


	//   ....[26]....
        /*0948*/ 	.word	0x00004b70
        /*094c*/ 	.word	0x000000ff
        /*0950*/ 	.word	0x00038830
        /*0954*/ 	.short	0x010a
        /*0956*/ 	.byte	0x07
	.zero		1


	//   ....[27]....
        /*0958*/ 	.word	0x00004bb0
        /*095c*/ 	.word	0x000000ff
        /*0960*/ 	.word	0x00038830
        /*0964*/ 	.short	0x010a
        /*0966*/ 	.byte	0x07
	.zero		1


	//   ....[28]....
        /*0968*/ 	.word	0x00004f10
        /*096c*/ 	.word	0x000000ff
        /*0970*/ 	.word	0x00038850
        /*0974*/ 	.short	0x010a
        /*0976*/ 	.byte	0x0a
	.zero		1


	//   ....[29]....
        /*0978*/ 	.word	0x00004f50
        /*097c*/ 	.word	0x000000ff
        /*0980*/ 	.word	0x00038850
        /*0984*/ 	.short	0x010a
        /*0986*/ 	.byte	0x0a
	.zero		1


	//   ....[30]....
        /*0988*/ 	.word	0x00006920
        /*098c*/ 	.word	0x00000006
        /*0990*/ 	.word	0x00000000
        /*0994*/ 	.short	0x0101
        /*0996*/ 	.byte	0x3f
	.zero		1


	//   ....[31]....
        /*0998*/ 	.word	0x00006bb0
        /*099c*/ 	.word	0x000000ff
        /*09a0*/ 	.word	0x00000000
        /*09a4*/ 	.short	0x0101
        /*09a6*/ 	.byte	0x04
	.zero		1


	//   ....[32]....
        /*09a8*/ 	.word	0x000075b0
        /*09ac*/ 	.word	0x000000ff
        /*09b0*/ 	.word	0x00038850
        /*09b4*/ 	.short	0x010a
        /*09b6*/ 	.byte	0x07
	.zero		1


	//   ....[33]....
        /*09b8*/ 	.word	0x000075f0
        /*09bc*/ 	.word	0x000000ff
        /*09c0*/ 	.word	0x00038850
        /*09c4*/ 	.short	0x010a
        /*09c6*/ 	.byte	0x07
	.zero		1


	//   ....[34]....
        /*09c8*/ 	.word	0x00007be0
        /*09cc*/ 	.word	0x000000ff
        /*09d0*/ 	.word	0x00000000
        /*09d4*/ 	.short	0x0101
        /*09d6*/ 	.byte	0x04
	.zero		1


	//   ....[35]....
        /*09d8*/ 	.word	0x00009e00
        /*09dc*/ 	.word	0x000000ff
        /*09e0*/ 	.word	0x00000000
        /*09e4*/ 	.short	0x0101
        /*09e6*/ 	.byte	0x04
	.zero		1


	//   ....[36]....
        /*09e8*/ 	.word	0x0000cf90
        /*09ec*/ 	.word	0x000000ff
        /*09f0*/ 	.word	0x00038880
        /*09f4*/ 	.short	0x010a
        /*09f6*/ 	.byte	0x26
	.zero		1


	//   ....[37]....
        /*09f8*/ 	.word	0x0000d140
        /*09fc*/ 	.word	0x000000ff
        /*0a00*/ 	.word	0x00038840
        /*0a04*/ 	.short	0x010a
        /*0a06*/ 	.byte	0x26
	.zero		1


	//   ....[38]....
        /*0a08*/ 	.word	0x0000de50
        /*0a0c*/ 	.word	0x000000ff
        /*0a10*/ 	.word	0x00038800
        /*0a14*/ 	.short	0x0107
        /*0a16*/ 	.byte	0x26
	.zero		1


	//   ....[39]....
        /*0a18*/ 	.word	0x0000dec0
        /*0a1c*/ 	.word	0x000000ff
        /*0a20*/ 	.word	0x00038800
        /*0a24*/ 	.short	0x0101
        /*0a26*/ 	.byte	0x26
	.zero		1


	//   ....[40]....
        /*0a28*/ 	.word	0x0000dee0
        /*0a2c*/ 	.word	0x000000ff
        /*0a30*/ 	.word	0x00038820
        /*0a34*/ 	.short	0x010a
        /*0a36*/ 	.byte	0x26
	.zero		1


	//   ....[41]....
        /*0a38*/ 	.word	0x0000e1d0
        /*0a3c*/ 	.word	0x00000004
        /*0a40*/ 	.word	0x00038880
        /*0a44*/ 	.short	0x010a
        /*0a46*/ 	.byte	0x3f
	.zero		1


	//   ....[42]....
        /*0a48*/ 	.word	0x0000e4f0
        /*0a4c*/ 	.word	0x00000004
        /*0a50*/ 	.word	0x00038840
        /*0a54*/ 	.short	0x010a
        /*0a56*/ 	.byte	0x3f
	.zero		1


	//   ....[43]....
        /*0a58*/ 	.word	0x0000e860
        /*0a5c*/ 	.word	0x00000013
        /*0a60*/ 	.word	0x00038870
        /*0a64*/ 	.short	0x010a
        /*0a66*/ 	.byte	0x3f
	.zero		1


	//   ....[44]....
        /*0a68*/ 	.word	0x0000e8d0
        /*0a6c*/ 	.word	0x00000013
        /*0a70*/ 	.word	0x00038860
        /*0a74*/ 	.short	0x010a
        /*0a76*/ 	.byte	0x3f
	.zero		1


	//   ....[45]....
        /*0a78*/ 	.word	0x0000f0d0
        /*0a7c*/ 	.word	0x00000013
        /*0a80*/ 	.word	0x00038850
        /*0a84*/ 	.short	0x0101
        /*0a86*/ 	.byte	0x3f
	.zero		1


	//   ....[46]....
        /*0a88*/ 	.word	0x0000f140
        /*0a8c*/ 	.word	0x00000013
        /*0a90*/ 	.word	0x00000000
        /*0a94*/ 	.short	0x0101
        /*0a96*/ 	.byte	0x3f
	.zero		1


	//   ....[47]....
        /*0a98*/ 	.word	0x0000f270
        /*0a9c*/ 	.word	0x00000003
        /*0aa0*/ 	.word	0x00038870
        /*0aa4*/ 	.short	0x010a
        /*0aa6*/ 	.byte	0x3f
	.zero		1


	//   ....[48]....
        /*0aa8*/ 	.word	0x0000f2f0
        /*0aac*/ 	.word	0x00000002
        /*0ab0*/ 	.word	0x00038860
        /*0ab4*/ 	.short	0x010a
        /*0ab6*/ 	.byte	0x3f
	.zero		1


	//   ....[49]....
        /*0ab8*/ 	.word	0x0000fb00
        /*0abc*/ 	.word	0x00000002
        /*0ac0*/ 	.word	0x00038850
        /*0ac4*/ 	.short	0x0101
        /*0ac6*/ 	.byte	0x3f
	.zero		1


	//   ....[50]....
        /*0ac8*/ 	.word	0x0000fb40
        /*0acc*/ 	.word	0x00000000
        /*0ad0*/ 	.word	0x00000000
        /*0ad4*/ 	.short	0x0101
        /*0ad6*/ 	.byte	0x3f
	.zero		1


	//   ....[51]....
        /*0ad8*/ 	.word	0x0000fbf0
        /*0adc*/ 	.word	0x00000007
        /*0ae0*/ 	.word	0x00038820
        /*0ae4*/ 	.short	0x010a
        /*0ae6*/ 	.byte	0x3f
	.zero		1


	//   ....[52]....
        /*0ae8*/ 	.word	0x0000fd30
        /*0aec*/ 	.word	0x00000006
        /*0af0*/ 	.word	0x00000000
        /*0af4*/ 	.short	0x010a
        /*0af6*/ 	.byte	0x3f
	.zero		1


	//   ....[53]....
        /*0af8*/ 	.word	0x0000fda0
        /*0afc*/ 	.word	0x00000005
        /*0b00*/ 	.word	0x00000000
        /*0b04*/ 	.short	0x010a
        /*0b06*/ 	.byte	0x3f
	.zero		1


	//   ....[54]....
        /*0b08*/ 	.word	0x0000fdf0
        /*0b0c*/ 	.word	0x00000000
        /*0b10*/ 	.word	0x00038860
        /*0b14*/ 	.short	0x010a
        /*0b16*/ 	.byte	0x3f
	.zero		1


	//   ....[55]....
        /*0b18*/ 	.word	0x0000fe40
        /*0b1c*/ 	.word	0x00000005
        /*0b20*/ 	.word	0x00038860
        /*0b24*/ 	.short	0x010a
        /*0b26*/ 	.byte	0x3f
	.zero		1


	//   ....[56]....
        /*0b28*/ 	.word	0x0000fe80
        /*0b2c*/ 	.word	0x00000000
        /*0b30*/ 	.word	0x00038880
        /*0b34*/ 	.short	0x010a
        /*0b36*/ 	.byte	0x3f
	.zero		1


	//   ....[57]....
        /*0b38*/ 	.word	0x0000fea0
        /*0b3c*/ 	.word	0x00000005
        /*0b40*/ 	.word	0x00038880
        /*0b44*/ 	.short	0x010a
        /*0b46*/ 	.byte	0x3f
	.zero		1


	//   ....[58]....
        /*0b48*/ 	.word	0x0000ff10
        /*0b4c*/ 	.word	0x00000003
        /*0b50*/ 	.word	0x00038800
        /*0b54*/ 	.short	0x010a
        /*0b56*/ 	.byte	0x3f
	.zero		1


	//   ....[59]....
        /*0b58*/ 	.word	0x0000ff70
        /*0b5c*/ 	.word	0x00000003
        /*0b60*/ 	.word	0x00038830
        /*0b64*/ 	.short	0x010a
        /*0b66*/ 	.byte	0x3f
	.zero		1


	//   ....[60]....
        /*0b68*/ 	.word	0x0000ffd0
        /*0b6c*/ 	.word	0x0000000c
        /*0b70*/ 	.word	0x00038830
        /*0b74*/ 	.short	0x010a
        /*0b76*/ 	.byte	0x3f
	.zero		1


	//   ....[61]....
        /*0b78*/ 	.word	0x00010030
        /*0b7c*/ 	.word	0x0000000b
        /*0b80*/ 	.word	0x00038850
        /*0b84*/ 	.short	0x010a
        /*0b86*/ 	.byte	0x3f
	.zero		1


	//   ....[62]....
        /*0b88*/ 	.word	0x00010090
        /*0b8c*/ 	.word	0x00000000
        /*0b90*/ 	.word	0x00038850
        /*0b94*/ 	.short	0x010a
        /*0b96*/ 	.byte	0x3f
	.zero		1


	//   ....[63]....
        /*0b98*/ 	.word	0x000101f0
        /*0b9c*/ 	.word	0x00000003
        /*0ba0*/ 	.word	0x00038880
        /*0ba4*/ 	.short	0x010a
        /*0ba6*/ 	.byte	0x3f
	.zero		1


	//   ....[64]....
        /*0ba8*/ 	.word	0x00010250
        /*0bac*/ 	.word	0x00000003
        /*0bb0*/ 	.word	0x00038840
        /*0bb4*/ 	.short	0x010a
        /*0bb6*/ 	.byte	0x3f
	.zero		1


	//   ....[65]....
        /*0bb8*/ 	.word	0x00010e20
        /*0bbc*/ 	.word	0x00000003
        /*0bc0*/ 	.word	0x00038820
        /*0bc4*/ 	.short	0x010a
        /*0bc6*/ 	.byte	0x3f
	.zero		1


	//   ....[66]....
        /*0bc8*/ 	.word	0x00010e70
        /*0bcc*/ 	.word	0x00000004
        /*0bd0*/ 	.word	0x00038880
        /*0bd4*/ 	.short	0x010a
        /*0bd6*/ 	.byte	0x3f
	.zero		1


	//   ....[67]....
        /*0bd8*/ 	.word	0x00010ec0
        /*0bdc*/ 	.word	0x00000004
        /*0be0*/ 	.word	0x00038840
        /*0be4*/ 	.short	0x010a
        /*0be6*/ 	.byte	0x3f
	.zero		1


	//   ....[68]....
        /*0be8*/ 	.word	0x00010f10
        /*0bec*/ 	.word	0x00000013
        /*0bf0*/ 	.word	0x00038870
        /*0bf4*/ 	.short	0x010a
        /*0bf6*/ 	.byte	0x3f
	.zero		1


	//   ....[69]....
        /*0bf8*/ 	.word	0x00010f60
        /*0bfc*/ 	.word	0x00000013
        /*0c00*/ 	.word	0x00038860
        /*0c04*/ 	.short	0x010a
        /*0c06*/ 	.byte	0x3f
	.zero		1


	//   ....[70]....
        /*0c08*/ 	.word	0x00010fc0
        /*0c0c*/ 	.word	0x00000002
        /*0c10*/ 	.word	0x00038870
        /*0c14*/ 	.short	0x010a
        /*0c16*/ 	.byte	0x3f
	.zero		1


	//   ....[71]....
        /*0c18*/ 	.word	0x00011020
        /*0c1c*/ 	.word	0x00000002
        /*0c20*/ 	.word	0x00038860
        /*0c24*/ 	.short	0x010a
        /*0c26*/ 	.byte	0x3f
	.zero		1


	//   ....[72]....
        /*0c28*/ 	.word	0x00011070
        /*0c2c*/ 	.word	0x00000007
        /*0c30*/ 	.word	0x00038820
        /*0c34*/ 	.short	0x010a
        /*0c36*/ 	.byte	0x3f
	.zero		1


	//   ....[73]....
        /*0c38*/ 	.word	0x000110c0
        /*0c3c*/ 	.word	0x00000006
        /*0c40*/ 	.word	0x00000000
        /*0c44*/ 	.short	0x010a
        /*0c46*/ 	.byte	0x3f
	.zero		1


	//   ....[74]....
        /*0c48*/ 	.word	0x00011110
        /*0c4c*/ 	.word	0x00000005
        /*0c50*/ 	.word	0x00000000
        /*0c54*/ 	.short	0x010a
        /*0c56*/ 	.byte	0x3f
	.zero		1


	//   ....[75]....
        /*0c58*/ 	.word	0x00011160
        /*0c5c*/ 	.word	0x00000000
        /*0c60*/ 	.word	0x00038860
        /*0c64*/ 	.short	0x010a
        /*0c66*/ 	.byte	0x3f
	.zero		1


	//   ....[76]....
        /*0c68*/ 	.word	0x000111b0
        /*0c6c*/ 	.word	0x00000005
        /*0c70*/ 	.word	0x00038860
        /*0c74*/ 	.short	0x010a
        /*0c76*/ 	.byte	0x3f
	.zero		1


	//   ....[77]....
        /*0c78*/ 	.word	0x00011200
        /*0c7c*/ 	.word	0x00000000
        /*0c80*/ 	.word	0x00038880
        /*0c84*/ 	.short	0x010a
        /*0c86*/ 	.byte	0x3f
	.zero		1


	//----- nvinfo : EIATTR_NUM_MBARRIERS
	.align		4
.L_96:
        /*0c88*/ 	.byte	0x03, 0x38
        /*0c8a*/ 	.short	0x0016


	//----- nvinfo : EIATTR_EXIT_INSTR_OFFSETS
	.align		4
        /*0c8c*/ 	.byte	0x04, 0x1c
        /*0c8e*/ 	.short	(.L_98 - .L_97)


	//   ....[0]....
.L_97:
        /*0c90*/ 	.word	0x0000fef0


	//----- nvinfo : EIATTR_MAX_THREADS
	.align		4
.L_98:
        /*0c94*/ 	.byte	0x04, 0x05
        /*0c96*/ 	.short	(.L_100 - .L_99)
.L_99:
        /*0c98*/ 	.word	0x00000180
        /*0c9c*/ 	.word	0x00000001
        /*0ca0*/ 	.word	0x00000001


	//----- nvinfo : EIATTR_CRS_STACK_SIZE
	.align		4
.L_100:
        /*0ca4*/ 	.byte	0x04, 0x1e
        /*0ca6*/ 	.short	(.L_102 - .L_101)
.L_101:
        /*0ca8*/ 	.word	0x00000000


	//----- nvinfo : EIATTR_CBANK_PARAM_SIZE
	.align		4
.L_102:
        /*0cac*/ 	.byte	0x03, 0x19
        /*0cae*/ 	.short	0x0a70


	//----- nvinfo : EIATTR_PARAM_CBANK
	.align		4
        /*0cb0*/ 	.byte	0x04, 0x0a
        /*0cb2*/ 	.short	(.L_104 - .L_103)
	.align		4
.L_103:
        /*0cb4*/ 	.word	index@(.nv.constant0._ZN7cutlass13device_kernelIN5flash11enable_sm90INS1_16FlashAttnFwdSm90INS1_25CollectiveMainloopFwdSm90ILi2EN4cute5tupleIJNS5_1CILi1EEES8_S8_EEENS6_IJNS7_ILi128EEESA_NS7_ILi256EEEEEELi256ENS_12float_e4m3_tEfNS_4arch4Sm90ELb0ELb0ELb1ELb0ELb0ELb0ELb0ELb1ELb1ELb1ELb1ELb0EEENS1_21CollectiveEpilogueFwdINS6_IJSA_SB_SA_EEES9_NS_10bfloat16_tESF_Li256ELb0ELb1ELb1ELb1EEENS1_19SingleTileSchedulerILb0ELb1ELb1ELi128EEEEEEEEEvNT_6ParamsE)
        /*0cb8*/ 	.short	0x0210
        /*0cba*/ 	.short	0x0a70


	//----- nvinfo : EIATTR_SW_WAR
	.align		4
.L_104:
        /*0cbc*/ 	.byte	0x04, 0x36
        /*0cbe*/ 	.short	(.L_106 - .L_105)
.L_105:
        /*0cc0*/ 	.word	0x00000008
.L_106:


//--------------------- .nv.info._ZN7cutlass13device_kernelIN5flash11enable_sm90INS1_16FlashAttnFwdSm90INS1_25CollectiveMainloopFwdSm90ILi2EN4cute5tupleIJNS5_1CILi1EEES8_S8_EEENS6_IJNS7_ILi128EEESA_NS7_ILi256EEEEEELi256ENS_12float_e4m3_tEfNS_4arch4Sm90ELb0ELb0ELb1ELb1ELb0ELb0ELb0ELb1ELb1ELb1ELb1ELb0EEENS1_21CollectiveEpilogueFwdINS6_IJSA_SB_SA_EEES9_NS_10bfloat16_tESF_Li256ELb1ELb1ELb1ELb1EEENS1_36VarlenDynamicPersistentTileSchedulerILi128ELi128ELi256ELi128ELb1ELb1ELb1ELb0ELb1ELb1EEEEEEEEEvNT_6ParamsE --------------------------
	.section	.nv.info._ZN7cutlass13device_kernelIN5flash11enable_sm90INS1_16FlashAttnFwdSm90INS1_25CollectiveMainloopFwdSm90ILi2EN4cute5tupleIJNS5_1CILi1EEES8_S8_EEENS6_IJNS7_ILi128EEESA_NS7_ILi256EEEEEELi256ENS_12float_e4m3_tEfNS_4arch4Sm90ELb0ELb0ELb1ELb1ELb0ELb0ELb0ELb1ELb1ELb1ELb1ELb0EEENS1_21CollectiveEpilogueFwdINS6_IJSA_SB_SA_EEES9_NS_10bfloat16_tESF_Li256ELb1ELb1ELb1ELb1EEENS1_36VarlenDynamicPersistentTileSchedulerILi128ELi128ELi256ELi128ELb1ELb1ELb1ELb0ELb1ELb1EEEEEEEEEvNT_6ParamsE,"",@"SHT_CUDA_INFO"
	.sectionflags	@""
	.align	4


	//----- nvinfo : EIATTR_CUDA_API_VERSION
	.align		4
        /*0000*/ 	.byte	0x04, 0x37
        /*0002*/ 	.short	(.L_108 - .L_107)
.L_107:
        /*0004*/ 	.word	0x00000082


	//----- nvinfo : EIATTR_KPARAM_INFO
	.align		4
.L_108:
        /*0008*/ 	.byte	0x04, 0x17
        /*000a*/ 	.short	(.L_110 - .L_109)
.L_109:
        /*000c*/ 	.word	0x00000000
        /*0010*/ 	.short	0x0000
        /*0012*/ 	.short	0x0070
        /*0014*/ 	.byte	0x00, 0xf0, 0x01, 0x2a


	//----- nvinfo : EIATTR_SPARSE_MMA_MASK
	.align		4
.L_110:
        /*0018*/ 	.byte	0x03, 0x50
        /*001a*/ 	.short	0x0000


	//----- nvinfo : EIATTR_MAXREG_COUNT
	.align		4
        /*001c*/ 	.byte	0x03, 0x1b
        /*001e*/ 	.short	0x00a8


	//----- nvinfo : EIATTR_NUM_BARRIERS
	.align		4
        /*0020*/ 	.byte	0x02, 0x4c
        /*0022*/ 	.byte	0x10
	.zero		1


	//----- nvinfo : EIATTR_EXTERNS
	.align		4
        /*0024*/ 	.byte	0x04, 0x0f
        /*0026*/ 	.short	(.L_112 - .L_111)


	//   ....[0]....
	.align		4
.L_111:
        /*0028*/ 	.word	index@(__assertfail)


	//----- nvinfo : EIATTR_ANNOTATIONS
	.align		4
.L_112:
        /*002c*/ 	.byte	0x04, 0x55
        /*002e*/ 	.short	(.L_114 - .L_113)


	//   ....[0]....
.L_113:
        /* <DEDUP_REMOVED lines=50> */


	//----- nvinfo : EIATTR_MERCURY_ISA_VERSION
	.align		4
.L_114:
        /*0338*/ 	.byte	0x03, 0x5f
        /*033a*/ 	.short	0x0101


	//----- nvinfo : EIATTR_UNUSED_LOAD_BYTE_OFFSET
	.align		4
        /*033c*/ 	.byte	0x04, 0x44
        /*033e*/ 	.short	(.L_116 - .L_115)


	//   ....[0]....
.L_115:
        /*0340*/ 	.word	0x00000a40
        /*0344*/ 	.word	0x0000fff0


	//   ....[1]....
        /*0348*/ 	.word	0x00009060
        /*034c*/ 	.word	0x0000fff0


	//----- nvinfo : EIATTR_INT_WARP_WIDE_INSTR_OFFSETS
	.align		4
.L_116:
        /*0350*/ 	.byte	0x04, 0x31
        /*0352*/ 	.short	(.L_118 - .L_117)


	//   ....[0]....
.L_117:
        /*0354*/ 	.word	0x00000130


	//   ....[1]....
        /*0358*/ 	.word	0x00000170


	//   ....[2]....
        /*035c*/ 	.word	0x000001e0


	//   ....[3]....
        /*0360*/ 	.word	0x00010b20


	//   ....[4]....
        /*0364*/ 	.word	0x00010bb0


	//   ....[5]....
        /*0368*/ 	.word	0x00013940


	//   ....[6]....
        /*036c*/ 	.word	0x000139d0


	//----- nvinfo : EIATTR_COOP_GROUP_MASK_REGIDS
	.align		4
.L_118:
        /*0370*/ 	.byte	0x04, 0x29
        /*0372*/ 	.short	(.L_120 - .L_119)


	//   ....[0]....
.L_119:
        /*0374*/ 	.word	0xffffffff


	//   ....[1]....
        /*0378*/ 	.word	0xffffffff


	//   ....[2]....
        /*037c*/ 	.word	0xffffffff


	//   ....[3]....
        /*0380*/ 	.word	0xffffffff


	//   ....[4]....
        /*0384*/ 	.word	0xffffffff


	//   ....[5]....
        /*0388*/ 	.word	0xffffffff


	//   ....[6]....
        /*038c*/ 	.word	0xffffffff


	//   ....[7]....
        /*0390*/ 	.word	0xffffffff


	//   ....[8]....
        /*0394*/ 	.word	0xffffffff


	//   ....[9]....
        /*0398*/ 	.word	0xffffffff


	//   ....[10]....
        /*039c*/ 	.word	0xffffffff


	//   ....[11]....
        /*03a0*/ 	.word	0xffffffff


	//   ....[12]....
        /*03a4*/ 	.word	0xffffffff


	//   ....[13]....
        /*03a8*/ 	.word	0xffffffff


	//   ....[14]....
        /*03ac*/ 	.word	0xffffffff


	//   ....[15]....
        /*03b0*/ 	.word	0xffffffff


	//   ....[16]....
        /*03b4*/ 	.word	0xffffffff


	//   ....[17]....
        /*03b8*/ 	.word	0xffffffff


	//   ....[18]....
        /*03bc*/ 	.word	0xffffffff


	//   ....[19]....
        /*03c0*/ 	.word	0xffffffff


	//   ....[20]....
        /*03c4*/ 	.word	0xffffffff


	//   ....[21]....
        /*03c8*/ 	.word	0xffffffff


	//   ....[22]....
        /*03cc*/ 	.word	0xffffffff


	//   ....[23]....
        /*03d0*/ 	.word	0xffffffff


	//   ....[24]....
        /*03d4*/ 	.word	0xffffffff


	//   ....[25]....
        /*03d8*/ 	.word	0xffffffff


	//   ....[26]....
        /*03dc*/ 	.word	0xffffffff


	//   ....[27]....
        /*03e0*/ 	.word	0xffffffff


	//   ....[28]....
        /*03e4*/ 	.word	0xffffffff


	//   ....[29]....
        /*03e8*/ 	.word	0xffffffff


	//   ....[30]....
        /*03ec*/ 	.word	0xffffffff


	//   ....[31]....
        /*03f0*/ 	.word	0xffffffff


	//   ....[32]....
        /*03f4*/ 	.word	0xffffffff


	//   ....[33]....
        /*03f8*/ 	.word	0xffffffff


	//   ....[34]....
        /*03fc*/ 	.word	0xffffffff


	//   ....[35]....
        /*0400*/ 	.word	0xffffffff


	//   ....[36]....
        /*0404*/ 	.word	0xffffffff


	//   ....[37]....
        /*0408*/ 	.word	0xffffffff


	//   ....[38]....
        /*040c*/ 	.word	0xffffffff


	//   ....[39]....
        /*0410*/ 	.word	0xffffffff


	//   ....[40]....
        /*0414*/ 	.word	0xffffffff


	//   ....[41]....
        /*0418*/ 	.word	0xffffffff


	//   ....[42]....
        /*041c*/ 	.word	0xffffffff


	//   ....[43]....
        /*0420*/ 	.word	0xffffffff


	//   ....[44]....
        /*0424*/ 	.word	0xffffffff


	//   ....[45]....
        /*0428*/ 	.word	0xffffffff


	//   ....[46]....
        /*042c*/ 	.word	0xffffffff


	//   ....[47]....
        /*0430*/ 	.word	0xffffffff


	//   ....[48]....
        /*0434*/ 	.word	0xffffffff


	//   ....[49]....
        /*0438*/ 	.word	0xffffffff


	//   ....[50]....
        /*043c*/ 	.word	0xffffffff


	//   ....[51]....
        /*0440*/ 	.word	0xffffffff


	//   ....[52]....
        /*0444*/ 	.word	0xffffffff


	//   ....[53]....
        /*0448*/ 	.word	0xffffffff


	//   ....[54]....
        /*044c*/ 	.word	0xffffffff


	//   ....[55]....
        /*0450*/ 	.word	0xffffffff


	//   ....[56]....
        /*0454*/ 	.word	0xffffffff


	//   ....[57]....
        /*0458*/ 	.word	0xffffffff


	//   ....[58]....
        /*045c*/ 	.word	0xffffffff


	//   ....[59]....
        /*0460*/ 	.word	0xffffffff


	//   ....[60]....
        /*0464*/ 	.word	0xffffffff


	//   ....[61]....
        /*0468*/ 	.word	0xffffffff


	//   ....[62]....
        /*046c*/ 	.word	0xffffffff


	//   ....[63]....
        /*0470*/ 	.word	0xffffffff


	//   ....[64]....
        /*0474*/ 	.word	0xffffffff


	//   ....[65]....
        /*0478*/ 	.word	0xffffffff


	//   ....[66]....
        /*047c*/ 	.word	0xffffffff


	//   ....[67]....
        /*0480*/ 	.word	0xffffffff


	//   ....[68]....
        /*0484*/ 	.word	0xffffffff


	//   ....[69]....
        /*0488*/ 	.word	0xffffffff


	//   ....[70]....
        /*048c*/ 	.word	0xffffffff


	//   ....[71]....
        /*0490*/ 	.word	0xffffffff


	//   ....[72]....
        /*0494*/ 	.word	0xffffffff


	//   ....[73]....
        /*0498*/ 	.word	0xffffffff


	//   ....[74]....
        /*049c*/ 	.word	0xffffffff


	//   ....[75]....
        /*04a0*/ 	.word	0xffffffff


	//   ....[76]....
        /*04a4*/ 	.word	0xffffffff


	//   ....[77]....
        /*04a8*/ 	.word	0xffffffff


	//   ....[78]....
        /*04ac*/ 	.word	0xffffffff


	//   ....[79]....
        /*04b0*/ 	.word	0xffffffff


	//   ....[80]....
        /*04b4*/ 	.word	0xffffffff


	//   ....[81]....
        /*04b8*/ 	.word	0xffffffff


	//   ....[82]....
        /*04bc*/ 	.word	0xffffffff


	//   ....[83]....
        /*04c0*/ 	.word	0xffffffff


	//   ....[84]....
        /*04c4*/ 	.word	0xffffffff


	//   ....[85]....
        /*04c8*/ 	.word	0xffffffff


	//   ....[86]....
        /*04cc*/ 	.word	0xffffffff


	//   ....[87]....
        /*04d0*/ 	.word	0xffffffff


	//   ....[88]....
        /*04d4*/ 	.word	0xffffffff


	//   ....[89]....
        /*04d8*/ 	.word	0xffffffff


	//   ....[90]....
        /*04dc*/ 	.word	0xffffffff


	//   ....[91]....
        /*04e0*/ 	.word	0xffffffff


	//   ....[92]....
        /*04e4*/ 	.word	0xffffffff


	//   ....[93]....
        /*04e8*/ 	.word	0xffffffff


	//   ....[94]....
        /*04ec*/ 	.word	0xffffffff


	//   ....[95]....
        /*04f0*/ 	.word	0xffffffff


	//   ....[96]....
        /*04f4*/ 	.word	0xffffffff


	//   ....[97]....
        /*04f8*/ 	.word	0xffffffff


	//   ....[98]....
        /*04fc*/ 	.word	0xffffffff


	//   ....[99]....
        /*0500*/ 	.word	0xffffffff


	//   ....[100]....
        /*0504*/ 	.word	0xffffffff


	//   ....[101]....
        /*0508*/ 	.word	0xffffffff


	//   ....[102]....
        /*050c*/ 	.word	0xffffffff


	//   ....[103]....
        /*0510*/ 	.word	0xffffffff


	//   ....[104]....
        /*0514*/ 	.word	0xffffffff


	//   ....[105]....
        /*0518*/ 	.word	0xffffffff


	//   ....[106]....
        /*051c*/ 	.word	0xffffffff


	//   ....[107]....
        /*0520*/ 	.word	0xffffffff


	//   ....[108]....
        /*0524*/ 	.word	0xffffffff


	//   ....[109]....
        /*0528*/ 	.word	0xffffffff


	//   ....[110]....
        /*052c*/ 	.word	0xffffffff


	//   ....[111]....
        /*0530*/ 	.word	0xffffffff


	//   ....[112]....
        /*0534*/ 	.word	0xffffffff


	//   ....[113]....
        /*0538*/ 	.word	0xffffffff


	//   ....[114]....
        /*053c*/ 	.word	0xffffffff


	//   ....[115]....
        /*0540*/ 	.word	0xffffffff


	//   ....[116]....
        /*0544*/ 	.word	0xffffffff


	//   ....[117]....
        /*0548*/ 	.word	0xffffffff


	//   ....[118]....
        /*054c*/ 	.word	0xffffffff


	//   ....[119]....
        /*0550*/ 	.word	0xffffffff


	//   ....[120]....
        /*0554*/ 	.word	0xffffffff


	//   ....[121]....
        /*0558*/ 	.word	0xffffffff


	//   ....[122]....
        /*055c*/ 	.word	0xffffffff


	//   ....[123]....
        /*0560*/ 	.word	0xffffffff


	//   ....[124]....
        /*0564*/ 	.word	0xffffffff


	//   ....[125]....
        /*0568*/ 	.word	0xffffffff


	//   ....[126]....
        /*056c*/ 	.word	0xffffffff


	//   ....[127]....
        /*0570*/ 	.word	0xffffffff


	//   ....[128]....
        /*0574*/ 	.word	0xffffffff


	//   ....[129]....
        /*0578*/ 	.word	0xffffffff


	//   ....[130]....
        /*057c*/ 	.word	0xffffffff


	//   ....[131]....
        /*0580*/ 	.word	0xffffffff


	//   ....[132]....
        /*0584*/ 	.word	0xffffffff


	//   ....[133]....
        /*0588*/ 	.word	0xffffffff


	//   ....[134]....
        /*058c*/ 	.word	0xffffffff


	//   ....[135]....
        /*0590*/ 	.word	0xffffffff


	//   ....[136]....
        /*0594*/ 	.word	0xffffffff


	//   ....[137]....
        /*0598*/ 	.word	0xffffffff


	//   ....[138]....
        /*059c*/ 	.word	0xffffffff


	//   ....[139]....
        /*05a0*/ 	.word	0xffffffff


	//   ....[140]....
        /*05a4*/ 	.word	0xffffffff


	//   ....[141]....
        /*05a8*/ 	.word	0xffffffff


	//   ....[142]....
        /*05ac*/ 	.word	0xffffffff


	//   ....[143]....
        /*05b0*/ 	.word	0xffffffff


	//   ....[144]....
        /*05b4*/ 	.word	0xffffffff


	//   ....[145]....
        /*05b8*/ 	.word	0xffffffff


	//   ....[146]....
        /*05bc*/ 	.word	0xffffffff


	//   ....[147]....
        /*05c0*/ 	.word	0xffffffff


	//   ....[148]....
        /*05c4*/ 	.word	0xffffffff


	//   ....[149]....
        /*05c8*/ 	.word	0xffffffff


	//   ....[150]....
        /*05cc*/ 	.word	0xffffffff


	//   ....[151]....
        /*05d0*/ 	.word	0xffffffff


	//   ....[152]....
        /*05d4*/ 	.word	0xffffffff


	//   ....[153]....
        /*05d8*/ 	.word	0xffffffff


	//   ....[154]....
        /*05dc*/ 	.word	0xffffffff


	//   ....[155]....
        /*05e0*/ 	.word	0xffffffff


	//   ....[156]....
        /*05e4*/ 	.word	0xffffffff


	//   ....[157]....
        /*05e8*/ 	.word	0xffffffff


	//   ....[158]....
        /*05ec*/ 	.word	0xffffffff


	//   ....[159]....
        /*05f0*/ 	.word	0xffffffff


	//   ....[160]....
        /*05f4*/ 	.word	0xffffffff


	//   ....[161]....
        /*05f8*/ 	.word	0xffffffff


	//   ....[162]....
        /*05fc*/ 	.word	0xffffffff


	//   ....[163]....
        /*0600*/ 	.word	0xffffffff


	//   ....[164]....
        /*0604*/ 	.word	0xffffffff


	//   ....[165]....
        /*0608*/ 	.word	0xffffffff


	//   ....[166]....
        /*060c*/ 	.word	0xffffffff


	//   ....[167]....
        /*0610*/ 	.word	0xffffffff


	//   ....[168]....
        /*0614*/ 	.word	0xffffffff


	//   ....[169]....
        /*0618*/ 	.word	0xffffffff


	//   ....[170]....
        /*061c*/ 	.word	0xffffffff


	//   ....[171]....
        /*0620*/ 	.word	0xffffffff


	//   ....[172]....
        /*0624*/ 	.word	0xffffffff


	//   ....[173]....
        /*0628*/ 	.word	0xffffffff


	//   ....[174]....
        /*062c*/ 	.word	0xffffffff


	//   ....[175]....
        /*0630*/ 	.word	0xffffffff


	//   ....[176]....
        /*0634*/ 	.word	0xffffffff


	//   ....[177]....
        /*0638*/ 	.word	0xffffffff


	//   ....[178]....
        /*063c*/ 	.word	0xffffffff


	//   ....[179]....
        /*0640*/ 	.word	0xffffffff


	//   ....[180]....
        /*0644*/ 	.word	0xffffffff


	//   ....[181]....
        /*0648*/ 	.word	0xffffffff


	//   ....[182]....
        /*064c*/ 	.word	0xffffffff


	//   ....[183]....
        /*0650*/ 	.word	0xffffffff


	//   ....[184]....
        /*0654*/ 	.word	0xffffffff


	//   ....[185]....
        /*0658*/ 	.word	0xffffffff


	//   ....[186]....
        /*065c*/ 	.word	0xffffffff


	//   ....[187]....
        /*0660*/ 	.word	0xffffffff


	//   ....[188]....
        /*0664*/ 	.word	0xffffffff


	//   ....[189]....
        /*0668*/ 	.word	0xffffffff


	//   ....[190]....
        /*066c*/ 	.word	0xffffffff


	//   ....[191]....
        /*0670*/ 	.word	0xffffffff


	//   ....[192]....
        /*0674*/ 	.word	0xffffffff


	//   ....[193]....
        /*0678*/ 	.word	0xffffffff


	//   ....[194]....
        /*067c*/ 	.word	0xffffffff


	//   ....[195]....
        /*0680*/ 	.word	0xffffffff


	//   ....[196]....
        /*0684*/ 	.word	0xffffffff


	//   ....[197]....
        /*0688*/ 	.word	0xffffffff


	//   ....[198]....
        /*068c*/ 	.word	0xffffffff


	//   ....[199]....
        /*0690*/ 	.word	0xffffffff


	//   ....[200]....
        /*0694*/ 	.word	0xffffffff


	//   ....[201]....
        /*0698*/ 	.word	0xffffffff


	//   ....[202]....
        /*069c*/ 	.word	0xffffffff


	//   ....[203]....
        /*06a0*/ 	.word	0xffffffff


	//   ....[204]....
        /*06a4*/ 	.word	0xffffffff


	//   ....[205]....
        /*06a8*/ 	.word	0xffffffff


	//   ....[206]....
        /*06ac*/ 	.word	0xffffffff


	//   ....[207]....
        /*06b0*/ 	.word	0xffffffff


	//   ....[208]....
        /*06b4*/ 	.word	0xffffffff


	//   ....[209]....
        /*06b8*/ 	.word	0xffffffff


	//   ....[210]....
        /*06bc*/ 	.word	0xffffffff


	//   ....[211]....
        /*06c0*/ 	.word	0xffffffff


	//   ....[212]....
        /*06c4*/ 	.word	0xffffffff


	//   ....[213]....
        /*06c8*/ 	.word	0xffffffff


	//   ....[214]....
        /*06cc*/ 	.word	0xffffffff


	//   ....[215]....
        /*06d0*/ 	.word	0xffffffff


	//   ....[216]....
        /*06d4*/ 	.word	0xffffffff


	//   ....[217]....
        /*06d8*/ 	.word	0xffffffff


	//   ....[218]....
        /*06dc*/ 	.word	0xffffffff


	//   ....[219]....
        /*06e0*/ 	.word	0xffffffff


	//   ....[220]....
        /*06e4*/ 	.word	0xffffffff


	//   ....[221]....
        /*06e8*/ 	.word	0xffffffff


	//   ....[222]....
        /*06ec*/ 	.word	0xffffffff


	//   ....[223]....
        /*06f0*/ 	.word	0xffffffff


	//   ....[224]....
        /*06f4*/ 	.word	0xffffffff


	//   ....[225]....
        /*06f8*/ 	.word	0x0500000f


	//   ....[226]....
        /*06fc*/ 	.word	0x0500000f


	//   ....[227]....
        /*0700*/ 	.word	0x0500000f


	//   ....[228]....
        /*0704*/ 	.word	0x0500000f


	//   ....[229]....
        /*0708*/ 	.word	0x0500000f


	//   ....[230]....
        /*070c*/ 	.word	0x0500000f


	//   ....[231]....
        /*0710*/ 	.word	0x0500000f


	//   ....[232]....
        /*0714*/ 	.word	0x0500000f


	//   ....[233]....
        /*0718*/ 	.word	0x0500000f


	//   ....[234]....
        /*071c*/ 	.word	0x0500000f


	//   ....[235]....
        /*0720*/ 	.word	0x0500000f


	//   ....[236]....
        /*0724*/ 	.word	0x0500000f


	//   ....[237]....
        /*0728*/ 	.word	0x0500000f


	//   ....[238]....
        /*072c*/ 	.word	0x0500000f


	//   ....[239]....
        /*0730*/ 	.word	0x0500000f


	//   ....[240]....
        /*0734*/ 	.word	0x0500000f


	//   ....[241]....
        /*0738*/ 	.word	0x0500000f


	//   ....[242]....
        /*073c*/ 	.word	0x0500000f


	//----- nvinfo : EIATTR_COOP_GROUP_INSTR_OFFSETS
	.align		4
.L_120:
        /*0740*/ 	.byte	0x04, 0x28
        /*0742*/ 	.short	(.L_122 - .L_121)


	//   ....[0]....
.L_121:
        /*0744*/ 	.word	0x00000070


	//   ....[1]....
        /*0748*/ 	.word	0x00000140


	//   ....[2]....
        /*074c*/ 	.word	0x00000190


	//   ....[3]....
        /*0750*/ 	.word	0x000003c0


	//   ....[4]....
        /*0754*/ 	.word	0x00000520


	//   ....[5]....
        /*0758*/ 	.word	0x00000640


	//   ....[6]....
        /*075c*/ 	.word	0x000007a0


	//   ....[7]....
        /*0760*/ 	.word	0x00001d90


	//   ....[8]....
        /*0764*/ 	.word	0x00003b30


	//   ....[9]....
        /*0768*/ 	.word	0x00003b80


	//   ....[10]....
        /*076c*/ 	.word	0x00004160


	//   ....[11]....
        /*0770*/ 	.word	0x000041e0


	//   ....[12]....
        /*0774*/ 	.word	0x00006770


	//   ....[13]....
        /*0778*/ 	.word	0x00006790


	//   ....[14]....
        /*077c*/ 	.word	0x000067b0


	//   ....[15]....
        /*0780*/ 	.word	0x000067d0


	//   ....[16]....
        /*0784*/ 	.word	0x000084f0


	//   ....[17]....
        /*0788*/ 	.word	0x00008500


	//   ....[18]....
        /*078c*/ 	.word	0x00008530


	//   ....[19]....
        /*0790*/ 	.word	0x00008540


	//   ....[20]....
        /*0794*/ 	.word	0x00009cb0


	//   ....[21]....
        /*0798*/ 	.word	0x00009ce0


	//   ....[22]....
        /*079c*/ 	.word	0x00009d10


	//   ....[23]....
        /*07a0*/ 	.word	0x00009d40


	//   ....[24]....
        /*07a4*/ 	.word	0x00009d70


	//   ....[25]....
        /*07a8*/ 	.word	0x00009da0


	//   ....[26]....
        /*07ac*/ 	.word	0x00009dd0


	//   ....[27]....
        /*07b0*/ 	.word	0x00009e00


	//   ....[28]....
        /*07b4*/ 	.word	0x00009e30


	//   ....[29]....
        /*07b8*/ 	.word	0x00009e60


	//   ....[30]....
        /*07bc*/ 	.word	0x00009e90


	//   ....[31]....
        /*07c0*/ 	.word	0x00009ed0


	//   ....[32]....
        /*07c4*/ 	.word	0x00009f00


	//   ....[33]....
        /*07c8*/ 	.word	0x00009f30


	//   ....[34]....
        /*07cc*/ 	.word	0x00009f70


	//   ....[35]....
        /*07d0*/ 	.word	0x00009f90


	//   ....[36]....
        /*07d4*/ 	.word	0x00009fb0


	//   ....[37]....
        /*07d8*/ 	.word	0x00009fd0


	//   ....[38]....
        /*07dc*/ 	.word	0x00009ff0


	//   ....[39]....
        /*07e0*/ 	.word	0x0000a010


	//   ....[40]....
        /*07e4*/ 	.word	0x0000a030


	//   ....[41]....
        /*07e8*/ 	.word	0x0000a050


	//   ....[42]....
        /*07ec*/ 	.word	0x0000a070


	//   ....[43]....
        /*07f0*/ 	.word	0x0000a0a0


	//   ....[44]....
        /*07f4*/ 	.word	0x0000a0d0


	//   ....[45]....
        /*07f8*/ 	.word	0x0000a110


	//   ....[46]....
        /*07fc*/ 	.word	0x0000a130


	//   ....[47]....
        /*0800*/ 	.word	0x0000a150


	//   ....[48]....
        /*0804*/ 	.word	0x0000a170


	//   ....[49]....
        /*0808*/ 	.word	0x0000a180


	//   ....[50]....
        /*080c*/ 	.word	0x0000a190


	//   ....[51]....
        /*0810*/ 	.word	0x0000a1a0


	//   ....[52]....
        /*0814*/ 	.word	0x0000a1b0


	//   ....[53]....
        /*0818*/ 	.word	0x0000a1c0


	//   ....[54]....
        /*081c*/ 	.word	0x0000a1e0


	//   ....[55]....
        /*0820*/ 	.word	0x0000a200


	//   ....[56]....
        /*0824*/ 	.word	0x0000a210


	//   ....[57]....
        /*0828*/ 	.word	0x0000a220


	//   ....[58]....
        /*082c*/ 	.word	0x0000a240


	//   ....[59]....
        /*0830*/ 	.word	0x0000a250


	//   ....[60]....
        /*0834*/ 	.word	0x0000a260


	//   ....[61]....
        /*0838*/ 	.word	0x0000a270


	//   ....[62]....
        /*083c*/ 	.word	0x0000a280


	//   ....[63]....
        /*0840*/ 	.word	0x0000a290


	//   ....[64]....
        /*0844*/ 	.word	0x0000a2a0


	//   ....[65]....
        /*0848*/ 	.word	0x0000a2b0


	//   ....[66]....
        /*084c*/ 	.word	0x0000a2c0


	//   ....[67]....
        /*0850*/ 	.word	0x0000a2d0


	//   ....[68]....
        /*0854*/ 	.word	0x0000a2e0


	//   ....[69]....
        /*0858*/ 	.word	0x0000a2f0


	//   ....[70]....
        /*085c*/ 	.word	0x0000a300


	//   ....[71]....
        /*0860*/ 	.word	0x0000a310


	//   ....[72]....
        /*0864*/ 	.word	0x0000a330


	//   ....[73]....
        /*0868*/ 	.word	0x0000a340


	//   ....[74]....
        /*086c*/ 	.word	0x0000a350


	//   ....[75]....
        /*0870*/ 	.word	0x0000a360


	//   ....[76]....
        /*0874*/ 	.word	0x0000a370


	//   ....[77]....
        /*0878*/ 	.word	0x0000a380


	//   ....[78]....
        /*087c*/ 	.word	0x0000a390


	//   ....[79]....
        /*0880*/ 	.word	0x0000a3a0


	//   ....[80]....
        /*0884*/ 	.word	0x0000a3b0


	//   ....[81]....
        /*0888*/ 	.word	0x0000a3c0


	//   ....[82]....
        /*088c*/ 	.word	0x0000a3d0


	//   ....[83]....
        /*0890*/ 	.word	0x0000a3e0


	//   ....[84]....
        /*0894*/ 	.word	0x0000a3f0


	//   ....[85]....
        /*0898*/ 	.word	0x0000a400


	//   ....[86]....
        /*089c*/ 	.word	0x0000a410


	//   ....[87]....
        /*08a0*/ 	.word	0x0000a420


	//   ....[88]....
        /*08a4*/ 	.word	0x0000a430


	//   ....[89]....
        /*08a8*/ 	.word	0x0000a440


	//   ....[90]....
        /*08ac*/ 	.word	0x0000a450


	//   ....[91]....
        /*08b0*/ 	.word	0x0000a460


	//   ....[92]....
        /*08b4*/ 	.word	0x0000a470


	//   ....[93]....
        /*08b8*/ 	.word	0x0000a480


	//   ....[94]....
        /*08bc*/ 	.word	0x0000a490


	//   ....[95]....
        /*08c0*/ 	.word	0x0000a4a0


	//   ....[96]....
        /*08c4*/ 	.word	0x0000a4b0


	//   ....[97]....
        /*08c8*/ 	.word	0x0000a4c0


	//   ....[98]....
        /*08cc*/ 	.word	0x0000a4d0


	//   ....[99]....
        /*08d0*/ 	.word	0x0000a4e0


	//   ....[100]....
        /*08d4*/ 	.word	0x0000a4f0


	//   ....[101]....
        /*08d8*/ 	.word	0x0000a500


	//   ....[102]....
        /*08dc*/ 	.word	0x0000a510


	//   ....[103]....
        /*08e0*/ 	.word	0x0000a520


	//   ....[104]....
        /*08e4*/ 	.word	0x0000a530


	//   ....[105]....
        /*08e8*/ 	.word	0x0000a540


	//   ....[106]....
        /*08ec*/ 	.word	0x0000a550


	//   ....[107]....
        /*08f0*/ 	.word	0x0000a560


	//   ....[108]....
        /*08f4*/ 	.word	0x0000a570


	//   ....[109]....
        /*08f8*/ 	.word	0x0000a580


	//   ....[110]....
        /*08fc*/ 	.word	0x0000a590


	//   ....[111]....
        /*0900*/ 	.word	0x0000a5a0


	//   ....[112]....
        /*0904*/ 	.word	0x0000a5b0


	//   ....[113]....
        /*0908*/ 	.word	0x0000a5c0


	//   ....[114]....
        /*090c*/ 	.word	0x0000a5d0


	//   ....[115]....
        /*0910*/ 	.word	0x0000a5e0


	//   ....[116]....
        /*0914*/ 	.word	0x0000a5f0


	//   ....[117]....
        /*0918*/ 	.word	0x0000a600


	//   ....[118]....
        /*091c*/ 	.word	0x0000a610


	//   ....[119]....
        /*0920*/ 	.word	0x0000a620


	//   ....[120]....
        /*0924*/ 	.word	0x0000a630


	//   ....[121]....
        /*0928*/ 	.word	0x0000a640


	//   ....[122]....
        /*092c*/ 	.word	0x0000a650


	//   ....[123]....
        /*0930*/ 	.word	0x0000a660


	//   ....[124]....
        /*0934*/ 	.word	0x0000a670


	//   ....[125]....
        /*0938*/ 	.word	0x0000a680


	//   ....[126]....
        /*093c*/ 	.word	0x0000a690


	//   ....[127]....
        /*0940*/ 	.word	0x0000a6a0


	//   ....[128]....
        /*0944*/ 	.word	0x0000a6b0


	//   ....[129]....
        /*0948*/ 	.word	0x0000a6d0


	//   ....[130]....
        /*094c*/ 	.word	0x0000a6f0


	//   ....[131]....
        /*0950*/ 	.word	0x0000a710


	//   ....[132]....
        /*0954*/ 	.word	0x0000a720


	//   ....[133]....
        /*0958*/ 	.word	0x0000a730


	//   ....[134]....
        /*095c*/ 	.word	0x0000a740


	//   ....[135]....
        /*0960*/ 	.word	0x0000a750


	//   ....[136]....
        /*0964*/ 	.word	0x0000a760


	//   ....[137]....
        /*0968*/ 	.word	0x0000a770


	//   ....[138]....
        /*096c*/ 	.word	0x0000a790


	//   ....[139]....
        /*0970*/ 	.word	0x0000a7b0


	//   ....[140]....
        /*0974*/ 	.word	0x0000a7d0


	//   ....[141]....
        /*0978*/ 	.word	0x0000a7f0


	//   ....[142]....
        /*097c*/ 	.word	0x0000a810


	//   ....[143]....
        /*0980*/ 	.word	0x0000a830


	//   ....[144]....
        /*0984*/ 	.word	0x0000a860


	//   ....[145]....
        /*0988*/ 	.word	0x0000a890


	//   ....[146]....
        /*098c*/ 	.word	0x0000a8b0


	//   ....[147]....
        /*0990*/ 	.word	0x0000a980


	//   ....[148]....
        /*0994*/ 	.word	0x0000ba40


	//   ....[149]....
        /*0998*/ 	.word	0x0000ba50


	//   ....[150]....
        /*099c*/ 	.word	0x0000ba60


	//   ....[151]....
        /*09a0*/ 	.word	0x0000ba70


	//   ....[152]....
        /*09a4*/ 	.word	0x0000c540


	//   ....[153]....
        /*09a8*/ 	.word	0x0000c560


	//   ....[154]....
        /*09ac*/ 	.word	0x0000c700


	//   ....[155]....
        /*09b0*/ 	.word	0x0000c720


	//   ....[156]....
        /*09b4*/ 	.word	0x0000c860


	//   ....[157]....
        /*09b8*/ 	.word	0x0000c880


	//   ....[158]....
        /*09bc*/ 	.word	0x0000c9d0


	//   ....[159]....
        /*09c0*/ 	.word	0x0000c9f0


	//   ....[160]....
        /*09c4*/ 	.word	0x0000cfe0


	//   ....[161]....
        /*09c8*/ 	.word	0x0000d020


	//   ....[162]....
        /*09cc*/ 	.word	0x0000dae0


	//   ....[163]....
        /*09d0*/ 	.word	0x0000daf0


	//   ....[164]....
        /*09d4*/ 	.word	0x0000ed00


	//   ....[165]....
        /*09d8*/ 	.word	0x0000ed30


	//   ....[166]....
        /*09dc*/ 	.word	0x0000eea0


	//   ....[167]....
        /*09e0*/ 	.word	0x0000eec0


	//   ....[168]....
        /*09e4*/ 	.word	0x0000f000


	//   ....[169]....
        /*09e8*/ 	.word	0x0000f020


	//   ....[170]....
        /*09ec*/ 	.word	0x0000f170


	//   ....[171]....
        /*09f0*/ 	.word	0x0000f190


	//   ....[172]....
        /*09f4*/ 	.word	0x0000f370


	//   ....[173]....
        /*09f8*/ 	.word	0x0000f5b0


	//   ....[174]....
        /*09fc*/ 	.word	0x0000f5e0


	//   ....[175]....
        /*0a00*/ 	.word	0x0000f620


	//   ....[176]....
        /*0a04*/ 	.word	0x0000f650


	//   ....[177]....
        /*0a08*/ 	.word	0x0000f680


	//   ....[178]....
        /*0a0c*/ 	.word	0x0000f6c0


	//   ....[179]....
        /*0a10*/ 	.word	0x0000f850


	//   ....[180]....
        /*0a14*/ 	.word	0x0000f880


	//   ....[181]....
        /*0a18*/ 	.word	0x0000f8b0


	//   ....[182]....
        /*0a1c*/ 	.word	0x0000f8e0


	//   ....[183]....
        /*0a20*/ 	.word	0x0000f910


	//   ....[184]....
        /*0a24*/ 	.word	0x0000f950


	//   ....[185]....
        /*0a28*/ 	.word	0x0000f9e0


	//   ....[186]....
        /*0a2c*/ 	.word	0x0000fa30


	//   ....[187]....
        /*0a30*/ 	.word	0x0000fa40


	//   ....[188]....
        /*0a34*/ 	.word	0x0000fad0


	//   ....[189]....
        /*0a38*/ 	.word	0x000112d0


	//   ....[190]....
        /*0a3c*/ 	.word	0x00011f40


	//   ....[191]....
        /*0a40*/ 	.word	0x00011f50


	//   ....[192]....
        /*0a44*/ 	.word	0x00011f90


	//   ....[193]....
        /*0a48*/ 	.word	0x00011fd0


	//   ....[194]....
        /*0a4c*/ 	.word	0x000120d0


	//   ....[195]....
        /*0a50*/ 	.word	0x000120e0


	//   ....[196]....
        /*0a54*/ 	.word	0x00012160


	//   ....[197]....
        /*0a58*/ 	.word	0x00012170


	//   ....[198]....
        /*0a5c*/ 	.word	0x000121f0


	//   ....[199]....
        /*0a60*/ 	.word	0x00012200


	//   ....[200]....
        /*0a64*/ 	.word	0x00012280


	//   ....[201]....
        /*0a68*/ 	.word	0x00012290


	//   ....[202]....
        /*0a6c*/ 	.word	0x00012310


	//   ....[203]....
        /*0a70*/ 	.word	0x00012320


	//   ....[204]....
        /*0a74*/ 	.word	0x00012330


	//   ....[205]....
        /*0a78*/ 	.word	0x00012370


	//   ....[206]....
        /*0a7c*/ 	.word	0x00014690


	//   ....[207]....
        /*0a80*/ 	.word	0x000146b0


	//   ....[208]....
        /*0a84*/ 	.word	0x000146e0


	//   ....[209]....
        /*0a88*/ 	.word	0x00014710


	//   ....[210]....
        /*0a8c*/ 	.word	0x00014740


	//   ....[211]....
        /*0a90*/ 	.word	0x00014770


	//   ....[212]....
        /*0a94*/ 	.word	0x000147a0


	//   ....[213]....
        /*0a98*/ 	.word	0x000147b0


	//   ....[214]....
        /*0a9c*/ 	.word	0x00014910


	//   ....[215]....
        /*0aa0*/ 	.word	0x00014940


	//   ....[216]....
        /*0aa4*/ 	.word	0x00014970


	//   ....[217]....
        /*0aa8*/ 	.word	0x000149a0


	//   ....[218]....
        /*0aac*/ 	.word	0x000149d0


	//   ....[219]....
        /*0ab0*/ 	.word	0x00014a10


	//   ....[220]....
        /*0ab4*/ 	.word	0x00014a90


	//   ....[221]....
        /*0ab8*/ 	.word	0x00014ad0


	//   ....[222]....
        /*0abc*/ 	.word	0x00014ae0


	//   ....[223]....
        /*0ac0*/ 	.word	0x00014b20


	//   ....[224]....
        /*0ac4*/ 	.word	0x000151a0


	//   ....[225]....
        /*0ac8*/ 	.word	0x000156c0


	//   ....[226]....
        /*0acc*/ 	.word	0x000158a0


	//   ....[227]....
        /*0ad0*/ 	.word	0x00015910


	//   ....[228]....
        /*0ad4*/ 	.word	0x00015970


	//   ....[229]....
        /*0ad8*/ 	.word	0x00015a10


	//   ....[230]....
        /*0adc*/ 	.word	0x00015ad0


	//   ....[231]....
        /*0ae0*/ 	.word	0x00015bd0


	//   ....[232]....
        /*0ae4*/ 	.word	0x00015c30


	//   ....[233]....
        /*0ae8*/ 	.word	0x00015d20


	//   ....[234]....
        /*0aec*/ 	.word	0x00015d80


	//   ....[235]....
        /*0af0*/ 	.word	0x00015e70


	//   ....[236]....
        /*0af4*/ 	.word	0x00015ed0


	//   ....[237]....
        /*0af8*/ 	.word	0x00015fc0


	//   ....[238]....
        /*0afc*/ 	.word	0x00016020


	//   ....[239]....
        /*0b00*/ 	.word	0x000160f0


	//   ....[240]....
        /*0b04*/ 	.word	0x00016170


	//   ....[241]....
        /*0b08*/ 	.word	0x00016240


	//   ....[242]....
        /*0b0c*/ 	.word	0x00016590


	//----- nvinfo : EIATTR_REG_RECONFIG
	.align		4
.L_122:
        /*0b10*/ 	.byte	0x01, 0x54
	.zero		2


	//----- nvinfo : EIATTR_SYSCALL_OFFSETS
	.align		4
        /*0b14*/ 	.byte	0x04, 0x46
        /*0b16*/ 	.short	(.L_124 - .L_123)


	//   ....[0]....
.L_123:
        /*0b18*/ 	.word	0x00001f10


	//   ....[1]....
        /*0b1c*/ 	.word	0x00010d20


	//   ....[2]....
        /*0b20*/ 	.word	0x00010eb0


	//   ....[3]....
        /*0b24*/ 	.word	0x00011000


	//   ....[4]....
        /*0b28*/ 	.word	0x00011140


	//   ....[5]....
        /*0b2c*/ 	.word	0x00011b90


	//----- nvinfo : EIATTR_MBARRIER_INSTR_OFFSETS
	.align		4
.L_124:
        /*0b30*/ 	.byte	0x04, 0x39
        /*0b32*/ 	.short	(.L_126 - .L_125)


	//   ....[0]....
.L_125:
        /*0b34*/ 	.word	0x00000270
        /*0b38*/ 	.word	0x000000ff
        /*0b3c*/ 	.word	0x00038800
        /*0b40*/ 	.short	0x0100
        /*0b42*/ 	.byte	0x08
	.zero		1


	//   ....[1]....
        /*0b44*/ 	.word	0x00000280
        /*0b48*/ 	.word	0x000000ff
        /*0b4c*/ 	.word	0x00038820
        /*0b50*/ 	.short	0x0100
        /*0b52*/ 	.byte	0x08
	.zero		1


	//   ....[2]....
        /*0b54*/ 	.word	0x00000370
        /*0b58*/ 	.word	0x000000ff
        /*0b5c*/ 	.word	0x00038830
        /*0b60*/ 	.short	0x0100
        /*0b62*/ 	.byte	0x08
	.zero		1


	//   ....[3]....
        /*0b64*/ 	.word	0x00000380
        /*0b68*/ 	.word	0x000000ff
        /*0b6c*/ 	.word	0x00038840
        /*0b70*/ 	.short	0x0100
        /*0b72*/ 	.byte	0x08
	.zero		1


	//   ....[4]....
        /*0b74*/ 	.word	0x00000390
        /*0b78*/ 	.word	0x000000ff
        /*0b7c*/ 	.word	0x00038838
        /*0b80*/ 	.short	0x0100
        /*0b82*/ 	.byte	0x08
	.zero		1


	//   ....[5]....
        /*0b84*/ 	.word	0x000003a0
        /*0b88*/ 	.word	0x000000ff
        /*0b8c*/ 	.word	0x00038848
        /*0b90*/ 	.short	0x0100
        /*0b92*/ 	.byte	0x08
	.zero		1


	//   ....[6]....
        /*0b94*/ 	.word	0x000004d0
        /*0b98*/ 	.word	0x000000ff
        /*0b9c*/ 	.word	0x00038850
        /*0ba0*/ 	.short	0x0100
        /*0ba2*/ 	.byte	0x08
	.zero		1


	//   ....[7]....
        /*0ba4*/ 	.word	0x000004e0
        /*0ba8*/ 	.word	0x000000ff
        /*0bac*/ 	.word	0x00038860
        /*0bb0*/ 	.short	0x0100
        /*0bb2*/ 	.byte	0x08
	.zero		1


	//   ....[8]....
        /*0bb4*/ 	.word	0x000004f0
        /*0bb8*/ 	.word	0x000000ff
        /*0bbc*/ 	.word	0x00038858
        /*0bc0*/ 	.short	0x0100
        /*0bc2*/ 	.byte	0x08
	.zero		1


	//   ....[9]....
        /*0bc4*/ 	.word	0x00000500
        /*0bc8*/ 	.word	0x000000ff
        /*0bcc*/ 	.word	0x00038868
        /*0bd0*/ 	.short	0x0100
        /*0bd2*/ 	.byte	0x08
	.zero		1


	//   ....[10]....
        /*0bd4*/ 	.word	0x000005f0
        /*0bd8*/ 	.word	0x000000ff
        /*0bdc*/ 	.word	0x00038870
        /*0be0*/ 	.short	0x0100
        /*0be2*/ 	.byte	0x06
	.zero		1


	//   ....[11]....
        /*0be4*/ 	.word	0x00000600
        /*0be8*/ 	.word	0x000000ff
        /*0bec*/ 	.word	0x00038880
        /*0bf0*/ 	.short	0x0100
        /*0bf2*/ 	.byte	0x06
	.zero		1


	//   ....[12]....
        /*0bf4*/ 	.word	0x00000610
        /*0bf8*/ 	.word	0x000000ff
        /*0bfc*/ 	.word	0x00038878
        /*0c00*/ 	.short	0x0100
        /*0c02*/ 	.byte	0x06
	.zero		1


	//   ....[13]....
        /*0c04*/ 	.word	0x00000620
        /*0c08*/ 	.word	0x000000ff
        /*0c0c*/ 	.word	0x00038888
        /*0c10*/ 	.short	0x0100
        /*0c12*/ 	.byte	0x06
	.zero		1


	//   ....[14]....
        /*0c14*/ 	.word	0x00000750
        /*0c18*/ 	.word	0x000000ff
        /*0c1c*/ 	.word	0x00038890
        /*0c20*/ 	.short	0x0100
        /*0c22*/ 	.byte	0x08
	.zero		1


	//   ....[15]....
        /*0c24*/ 	.word	0x00000760
        /*0c28*/ 	.word	0x000000ff
        /*0c2c*/ 	.word	0x000388a0
        /*0c30*/ 	.short	0x0100
        /*0c32*/ 	.byte	0x08
	.zero		1


	//   ....[16]....
        /*0c34*/ 	.word	0x00000770
        /*0c38*/ 	.word	0x000000ff
        /*0c3c*/ 	.word	0x00038898
        /*0c40*/ 	.short	0x0100
        /*0c42*/ 	.byte	0x08
	.zero		1


	//   ....[17]....
        /*0c44*/ 	.word	0x00000780
        /*0c48*/ 	.word	0x000000ff
        /*0c4c*/ 	.word	0x000388a8
        /*0c50*/ 	.short	0x0100
        /*0c52*/ 	.byte	0x08
	.zero		1


	//   ....[18]....
        /*0c54*/ 	.word	0x000008b0
        /*0c58*/ 	.word	0x000000ff
        /*0c5c*/ 	.word	0x000388b0
        /*0c60*/ 	.short	0x0100
        /*0c62*/ 	.byte	0x08
	.zero		1


	//   ....[19]....
        /*0c64*/ 	.word	0x000008c0
        /*0c68*/ 	.word	0x000000ff
        /*0c6c*/ 	.word	0x000388c0
        /*0c70*/ 	.short	0x0100
        /*0c72*/ 	.byte	0x08
	.zero		1


	//   ....[20]....
        /*0c74*/ 	.word	0x000008d0
        /*0c78*/ 	.word	0x000000ff
        /*0c7c*/ 	.word	0x000388b8
        /*0c80*/ 	.short	0x0100
        /*0c82*/ 	.byte	0x08
	.zero		1


	//   ....[21]....
        /*0c84*/ 	.word	0x000008e0
        /*0c88*/ 	.word	0x000000ff
        /*0c8c*/ 	.word	0x000388c8
        /*0c90*/ 	.short	0x0100
        /*0c92*/ 	.byte	0x08
	.zero		1


	//   ....[22]....
        /*0c94*/ 	.word	0x000021c0
        /*0c98*/ 	.word	0x00000002
        /*0c9c*/ 	.word	0x00038800
        /*0ca0*/ 	.short	0x010a
        /*0ca2*/ 	.byte	0x3f
	.zero		1


	//   ....[23]....
        /*0ca4*/ 	.word	0x00002260
        /*0ca8*/ 	.word	0x00000004
        /*0cac*/ 	.word	0x00038830
        /*0cb0*/ 	.short	0x010a
        /*0cb2*/ 	.byte	0x3f
	.zero		1


	//   ....[24]....
        /*0cb4*/ 	.word	0x000022d0
        /*0cb8*/ 	.word	0x00000004
        /*0cbc*/ 	.word	0x00038830
        /*0cc0*/ 	.short	0x010a
        /*0cc2*/ 	.byte	0x3f
	.zero		1


	//   ....[25]....
        /*0cc4*/ 	.word	0x00003e70
        /*0cc8*/ 	.word	0x00000004
        /*0ccc*/ 	.word	0x00000000
        /*0cd0*/ 	.short	0x0101
        /*0cd2*/ 	.byte	0x3f
	.zero		1


	//   ....[26]....
        /*0cd4*/ 	.word	0x000055b0
        /*0cd8*/ 	.word	0x000000ff
        /*0cdc*/ 	.word	0x00038830
        /*0ce0*/ 	.short	0x010a
        /*0ce2*/ 	.byte	0x06
	.zero		1


	//   ....[27]....
        /*0ce4*/ 	.word	0x000055f0
        /*0ce8*/ 	.word	0x000000ff
        /*0cec*/ 	.word	0x00038830
        /*0cf0*/ 	.short	0x010a
        /*0cf2*/ 	.byte	0x06
	.zero		1


	//   ....[28]....
        /*0cf4*/ 	.word	0x00005990
        /*0cf8*/ 	.word	0x000000ff
        /*0cfc*/ 	.word	0x00038850
        /*0d00*/ 	.short	0x010a
        /*0d02*/ 	.byte	0x06
	.zero		1


	//   ....[29]....
        /*0d04*/ 	.word	0x000059d0
        /*0d08*/ 	.word	0x000000ff
        /*0d0c*/ 	.word	0x00038850
        /*0d10*/ 	.short	0x010a
        /*0d12*/ 	.byte	0x06
	.zero		1


	//   ....[30]....
        /*0d14*/ 	.word	0x00007580
        /*0d18*/ 	.word	0x000000d1
        /*0d1c*/ 	.word	0x00000000
        /*0d20*/ 	.short	0x0101
        /*0d22*/ 	.byte	0x3f
	.zero		1


	//   ....[31]....
        /*0d24*/ 	.word	0x000077c0
        /*0d28*/ 	.word	0x00000008
        /*0d2c*/ 	.word	0x00000000
        /*0d30*/ 	.short	0x0101
        /*0d32*/ 	.byte	0x3f
	.zero		1


	//   ....[32]....
        /*0d34*/ 	.word	0x000081b0
        /*0d38*/ 	.word	0x0000000e
        /*0d3c*/ 	.word	0x00038850
        /*0d40*/ 	.short	0x010a
        /*0d42*/ 	.byte	0x3f
	.zero		1


	//   ....[33]....
        /*0d44*/ 	.word	0x00008240
        /*0d48*/ 	.word	0x0000000e
        /*0d4c*/ 	.word	0x00038850
        /*0d50*/ 	.short	0x010a
        /*0d52*/ 	.byte	0x3f
	.zero		1


	//   ....[34]....
        /*0d54*/ 	.word	0x000087e0
        /*0d58*/ 	.word	0x00000099
        /*0d5c*/ 	.word	0x00000000
        /*0d60*/ 	.short	0x0101
        /*0d62*/ 	.byte	0x3f
	.zero		1


	//   ....[35]....
        /*0d64*/ 	.word	0x0000c530
        /*0d68*/ 	.word	0x000000ff
        /*0d6c*/ 	.word	0x00000000
        /*0d70*/ 	.short	0x0101
        /*0d72*/ 	.byte	0x08
	.zero		1


	//   ....[36]....
        /*0d74*/ 	.word	0x0000cdf0
        /*0d78*/ 	.word	0x000000ff
        /*0d7c*/ 	.word	0x00000000
        /*0d80*/ 	.short	0x0101
        /*0d82*/ 	.byte	0x08
	.zero		1


	//   ....[37]....
        /*0d84*/ 	.word	0x00011550
        /*0d88*/ 	.word	0x00000004
        /*0d8c*/ 	.word	0x00038880
        /*0d90*/ 	.short	0x010a
        /*0d92*/ 	.byte	0x3f
	.zero		1


	//   ....[38]....
        /*0d94*/ 	.word	0x00011750
        /*0d98*/ 	.word	0x00000004
        /*0d9c*/ 	.word	0x00038840
        /*0da0*/ 	.short	0x010a
        /*0da2*/ 	.byte	0x3f
	.zero		1


	//   ....[39]....
        /*0da4*/ 	.word	0x00012460
        /*0da8*/ 	.word	0x00000013
        /*0dac*/ 	.word	0x00038800
        /*0db0*/ 	.short	0x0107
        /*0db2*/ 	.byte	0x3f
	.zero		1


	//   ....[40]....
        /*0db4*/ 	.word	0x00012560
        /*0db8*/ 	.word	0x00000013
        /*0dbc*/ 	.word	0x00038800
        /*0dc0*/ 	.short	0x0101
        /*0dc2*/ 	.byte	0x3f
	.zero		1


	//   ....[41]....
        /*0dc4*/ 	.word	0x00012580
        /*0dc8*/ 	.word	0x00000013
        /*0dcc*/ 	.word	0x00038820
        /*0dd0*/ 	.short	0x010a
        /*0dd2*/ 	.byte	0x3f
	.zero		1


	//   ....[42]....
        /*0dd4*/ 	.word	0x00012890
        /*0dd8*/ 	.word	0x00000004
        /*0ddc*/ 	.word	0x00038880
        /*0de0*/ 	.short	0x010a
        /*0de2*/ 	.byte	0x3f
	.zero		1


	//   ....[43]....
        /*0de4*/ 	.word	0x00012be0
        /*0de8*/ 	.word	0x00000004
        /*0dec*/ 	.word	0x00038840
        /*0df0*/ 	.short	0x010a
        /*0df2*/ 	.byte	0x3f
	.zero		1


	//   ....[44]....
        /*0df4*/ 	.word	0x00012fa0
        /*0df8*/ 	.word	0x00000014
        /*0dfc*/ 	.word	0x00038870
        /*0e00*/ 	.short	0x010a
        /*0e02*/ 	.byte	0x3f
	.zero		1


	//   ....[45]....
        /*0e04*/ 	.word	0x00013010
        /*0e08*/ 	.word	0x00000014
        /*0e0c*/ 	.word	0x00038860
        /*0e10*/ 	.short	0x010a
        /*0e12*/ 	.byte	0x3f
	.zero		1


	//   ....[46]....
        /*0e14*/ 	.word	0x00013810
        /*0e18*/ 	.word	0x00000014
        /*0e1c*/ 	.word	0x00038850
        /*0e20*/ 	.short	0x0101
        /*0e22*/ 	.byte	0x3f
	.zero		1


	//   ....[47]....
        /*0e24*/ 	.word	0x00013890
        /*0e28*/ 	.word	0x00000014
        /*0e2c*/ 	.word	0x00000000
        /*0e30*/ 	.short	0x0101
        /*0e32*/ 	.byte	0x3f
	.zero		1


	//   ....[48]....
        /*0e34*/ 	.word	0x00013ad0
        /*0e38*/ 	.word	0x00000011
        /*0e3c*/ 	.word	0x00038870
        /*0e40*/ 	.short	0x010a
        /*0e42*/ 	.byte	0x3f
	.zero		1


	//   ....[49]....
        /*0e44*/ 	.word	0x00013b40
        /*0e48*/ 	.word	0x00000011
        /*0e4c*/ 	.word	0x00038860
        /*0e50*/ 	.short	0x010a
        /*0e52*/ 	.byte	0x3f
	.zero		1


	//   ....[50]....
        /*0e54*/ 	.word	0x00014360
        /*0e58*/ 	.word	0x00000011
        /*0e5c*/ 	.word	0x00038850
        /*0e60*/ 	.short	0x0101
        /*0e62*/ 	.byte	0x3f
	.zero		1


	//   ....[51]....
        /*0e64*/ 	.word	0x000143b0
        /*0e68*/ 	.word	0x00000011
        /*0e6c*/ 	.word	0x00000000
        /*0e70*/ 	.short	0x0101
        /*0e72*/ 	.byte	0x3f
	.zero		1


	//   ....[52]....
        /*0e74*/ 	.word	0x00015120
        /*0e78*/ 	.word	0x00000000
        /*0e7c*/ 	.word	0x00038820
        /*0e80*/ 	.short	0x010a
        /*0e82*/ 	.byte	0x3f
	.zero		1


	//   ....[53]....
        /*0e84*/ 	.word	0x000152e0
        /*0e88*/ 	.word	0x00000006
        /*0e8c*/ 	.word	0x00000000
        /*0e90*/ 	.short	0x010a
        /*0e92*/ 	.byte	0x3f
	.zero		1


	//   ....[54]....
        /*0e94*/ 	.word	0x00015350
        /*0e98*/ 	.word	0x00000007
        /*0e9c*/ 	.word	0x00000000
        /*0ea0*/ 	.short	0x010a
        /*0ea2*/ 	.byte	0x3f
	.zero		1


	//   ....[55]....
        /*0ea4*/ 	.word	0x000153b0
        /*0ea8*/ 	.word	0x00000004
        /*0eac*/ 	.word	0x00038860
        /*0eb0*/ 	.short	0x010a
        /*0eb2*/ 	.byte	0x3f
	.zero		1


	//   ....[56]....
        /*0eb4*/ 	.word	0x00015400
        /*0eb8*/ 	.word	0x00000003
        /*0ebc*/ 	.word	0x00038860
        /*0ec0*/ 	.short	0x010a
        /*0ec2*/ 	.byte	0x3f
	.zero		1


	//   ....[57]....
        /*0ec4*/ 	.word	0x00015440
        /*0ec8*/ 	.word	0x00000004
        /*0ecc*/ 	.word	0x00038880
        /*0ed0*/ 	.short	0x010a
        /*0ed2*/ 	.byte	0x3f
	.zero		1


	//   ....[58]....
        /*0ed4*/ 	.word	0x00015460
        /*0ed8*/ 	.word	0x00000003
        /*0edc*/ 	.word	0x00038880
        /*0ee0*/ 	.short	0x010a
        /*0ee2*/ 	.byte	0x3f
	.zero		1


	//   ....[59]....
        /*0ee4*/ 	.word	0x000154c0
        /*0ee8*/ 	.word	0x00000002
        /*0eec*/ 	.word	0x00038800
        /*0ef0*/ 	.short	0x010a
        /*0ef2*/ 	.byte	0x3f
	.zero		1


	//   ....[60]....
        /*0ef4*/ 	.word	0x00015510
        /*0ef8*/ 	.word	0x00000004
        /*0efc*/ 	.word	0x00038830
        /*0f00*/ 	.short	0x010a
        /*0f02*/ 	.byte	0x3f
	.zero		1


	//   ....[61]....
        /*0f04*/ 	.word	0x00015570
        /*0f08*/ 	.word	0x00000003
        /*0f0c*/ 	.word	0x00038830
        /*0f10*/ 	.short	0x010a
        /*0f12*/ 	.byte	0x3f
	.zero		1


	//   ....[62]....
        /*0f14*/ 	.word	0x000155d0
        /*0f18*/ 	.word	0x00000003
        /*0f1c*/ 	.word	0x00038850
        /*0f20*/ 	.short	0x010a
        /*0f22*/ 	.byte	0x3f
	.zero		1


	//   ....[63]....
        /*0f24*/ 	.word	0x00015620
        /*0f28*/ 	.word	0x0000000e
        /*0f2c*/ 	.word	0x00038850
        /*0f30*/ 	.short	0x010a
        /*0f32*/ 	.byte	0x3f
	.zero		1


	//   ....[64]....
        /*0f34*/ 	.word	0x00015770
        /*0f38*/ 	.word	0x00000004
        /*0f3c*/ 	.word	0x00038880
        /*0f40*/ 	.short	0x010a
        /*0f42*/ 	.byte	0x3f
	.zero		1


	//   ....[65]....
        /*0f44*/ 	.word	0x000157c0
        /*0f48*/ 	.word	0x00000004
        /*0f4c*/ 	.word	0x00038840
        /*0f50*/ 	.short	0x010a
        /*0f52*/ 	.byte	0x3f
	.zero		1


	//   ....[66]....
        /*0f54*/ 	.word	0x00016280
        /*0f58*/ 	.word	0x00000013
        /*0f5c*/ 	.word	0x00038820
        /*0f60*/ 	.short	0x010a
        /*0f62*/ 	.byte	0x3f
	.zero		1


	//   ....[67]....
        /*0f64*/ 	.word	0x000162d0
        /*0f68*/ 	.word	0x00000004
        /*0f6c*/ 	.word	0x00038880
        /*0f70*/ 	.short	0x010a
        /*0f72*/ 	.byte	0x3f
	.zero		1


	//   ....[68]....
        /*0f74*/ 	.word	0x00016320
        /*0f78*/ 	.word	0x00000004
        /*0f7c*/ 	.word	0x00038840
        /*0f80*/ 	.short	0x010a
        /*0f82*/ 	.byte	0x3f
	.zero		1


	//   ....[69]....
        /*0f84*/ 	.word	0x00016370
        /*0f88*/ 	.word	0x00000014
        /*0f8c*/ 	.word	0x00038870
        /*0f90*/ 	.short	0x010a
        /*0f92*/ 	.byte	0x3f
	.zero		1


	//   ....[70]....
        /*0f94*/ 	.word	0x000163c0
        /*0f98*/ 	.word	0x00000014
        /*0f9c*/ 	.word	0x00038860
        /*0fa0*/ 	.short	0x010a
        /*0fa2*/ 	.byte	0x3f
	.zero		1


	//   ....[71]....
        /*0fa4*/ 	.word	0x00016410
        /*0fa8*/ 	.word	0x00000011
        /*0fac*/ 	.word	0x00038870
        /*0fb0*/ 	.short	0x010a
        /*0fb2*/ 	.byte	0x3f
	.zero		1


	//   ....[72]....
        /*0fb4*/ 	.word	0x00016460
        /*0fb8*/ 	.word	0x00000011
        /*0fbc*/ 	.word	0x00038860
        /*0fc0*/ 	.short	0x010a
        /*0fc2*/ 	.byte	0x3f
	.zero		1


	//   ....[73]....
        /*0fc4*/ 	.word	0x000164b0
        /*0fc8*/ 	.word	0x00000000
        /*0fcc*/ 	.word	0x00038820
        /*0fd0*/ 	.short	0x010a
        /*0fd2*/ 	.byte	0x3f
	.zero		1


	//   ....[74]....
        /*0fd4*/ 	.word	0x00016650
        /*0fd8*/ 	.word	0x00000006
        /*0fdc*/ 	.word	0x00000000
        /*0fe0*/ 	.short	0x010a
        /*0fe2*/ 	.byte	0x3f
	.zero		1


	//   ....[75]....
        /*0fe4*/ 	.word	0x000166a0
        /*0fe8*/ 	.word	0x00000007
        /*0fec*/ 	.word	0x00000000
        /*0ff0*/ 	.short	0x010a
        /*0ff2*/ 	.byte	0x3f
	.zero		1


	//   ....[76]....
        /*0ff4*/ 	.word	0x000166f0
        /*0ff8*/ 	.word	0x00000004
        /*0ffc*/ 	.word	0x00038860
        /*1000*/ 	.short	0x010a
        /*1002*/ 	.byte	0x3f
	.zero		1


	//   ....[77]....
        /*1004*/ 	.word	0x00016740
        /*1008*/ 	.word	0x00000003
        /*100c*/ 	.word	0x00038860
        /*1010*/ 	.short	0x010a
        /*1012*/ 	.byte	0x3f
	.zero		1


	//   ....[78]....
        /*1014*/ 	.word	0x00016790
        /*1018*/ 	.word	0x00000004
        /*101c*/ 	.word	0x00038880
        /*1020*/ 	.short	0x010a
        /*1022*/ 	.byte	0x3f
	.zero		1


	//----- nvinfo : EIATTR_NUM_MBARRIERS
	.align		4
.L_126:
        /*1024*/ 	.byte	0x03, 0x38
        /*1026*/ 	.short	0x0016


	//----- nvinfo : EIATTR_EXIT_INSTR_OFFSETS
	.align		4
        /*1028*/ 	.byte	0x04, 0x1c
        /*102a*/ 	.short	(.L_128 - .L_127)


	//   ....[0]....
.L_127:
        /*102c*/ 	.word	0x00000a80


	//   ....[1]....
        /*1030*/ 	.word	0x0000f310


	//   ....[2]....
        /*1034*/ 	.word	0x000154b0


	//----- nvinfo : EIATTR_MAX_THREADS
	.align		4
.L_128:
        /*1038*/ 	.byte	0x04, 0x05
        /*103a*/ 	.short	(.L_130 - .L_129)
.L_129:
        /*103c*/ 	.word	0x00000180
        /*1040*/ 	.word	0x00000001
        /*1044*/ 	.word	0x00000001


	//----- nvinfo : EIATTR_CRS_STACK_SIZE
	.align		4
.L_130:
        /*1048*/ 	.byte	0x04, 0x1e
        /*104a*/ 	.short	(.L_132 - .L_131)
.L_131:
        /*104c*/ 	.word	0x00000000


	//----- nvinfo : EIATTR_CBANK_PARAM_SIZE
	.align		4
.L_132:
        /*1050*/ 	.byte	0x03, 0x19
        /*1052*/ 	.short	0x0af0


	//----- nvinfo : EIATTR_PARAM_CBANK
	.align		4
        /*1054*/ 	.byte	0x04, 0x0a
        /*1056*/ 	.short	(.L_134 - .L_133)
	.align		4
.L_133:
        /*1058*/ 	.word	index@(.nv.constant0._ZN7cutlass13device_kernelIN5flash11enable_sm90INS1_16FlashAttnFwdSm90INS1_25CollectiveMainloopFwdSm90ILi2EN4cute5tupleIJNS5_1CILi1EEES8_S8_EEENS6_IJNS7_ILi128EEESA_NS7_ILi256EEEEEELi256ENS_12float_e4m3_tEfNS_4arch4Sm90ELb0ELb0ELb1ELb1ELb0ELb0ELb0ELb1ELb1ELb1ELb1ELb0EEENS1_21CollectiveEpilogueFwdINS6_IJSA_SB_SA_EEES9_NS_10bfloat16_tESF_Li256ELb1ELb1ELb1ELb1EEENS1_36VarlenDynamicPersistentTileSchedulerILi128ELi128ELi256ELi128ELb1ELb1ELb1ELb0ELb1ELb1EEEEEEEEEvNT_6ParamsE)
        /*105c*/ 	.short	0x0210
        /*105e*/ 	.short	0x0af0


	//----- nvinfo : EIATTR_SW_WAR
	.align		4
.L_134:
        /*1060*/ 	.byte	0x04, 0x36
        /*1062*/ 	.short	(.L_136 - .L_135)
.L_135:
        /*1064*/ 	.word	0x00000008
.L_136:


//--------------------- .nv.info._ZN7cutlass13device_kernelIN5flash11enable_sm90INS1_16FlashAttnFwdSm90INS1_25CollectiveMainloopFwdSm90ILi2EN4cute5tupleIJNS5_1CILi1EEES8_S8_EEENS6_IJNS7_ILi128EEESA_NS7_ILi256EEEEEELi256ENS_12float_e4m3_tEfNS_4arch4Sm90ELb0ELb0ELb1ELb1ELb0ELb1ELb0ELb1ELb1ELb1ELb1ELb0EEENS1_21CollectiveEpilogueFwdINS6_IJSA_SB_SA_EEES9_NS_10bfloat16_tESF_Li256ELb1ELb1ELb1ELb1EEENS1_36VarlenDynamicPersistentTileSchedulerILi128ELi128ELi256ELi128ELb1ELb1ELb1ELb0ELb1ELb1EEEEEEEEEvNT_6ParamsE --------------------------
	.section	.nv.info._ZN7cutlass13device_kernelIN5flash11enable_sm90INS1_16FlashAttnFwdSm90INS1_25CollectiveMainloopFwdSm90ILi2EN4cute5tupleIJNS5_1CILi1EEES8_S8_EEENS6_IJNS7_ILi128EEESA_NS7_ILi256EEEEEELi256ENS_12float_e4m3_tEfNS_4arch4Sm90ELb0ELb0ELb1ELb1ELb0ELb1ELb0ELb1ELb1ELb1ELb1ELb0EEENS1_21CollectiveEpilogueFwdINS6_IJSA_SB_SA_EEES9_NS_10bfloat16_tESF_Li256ELb1ELb1ELb1ELb1EEENS1_36VarlenDynamicPersistentTileSchedulerILi128ELi128ELi256ELi128ELb1ELb1ELb1ELb0ELb1ELb1EEEEEEEEEvNT_6ParamsE,"",@"SHT_CUDA_INFO"
	.sectionflags	@""
	.align	4


	//----- nvinfo : EIATTR_CUDA_API_VERSION
	.align		4
        /*0000*/ 	.byte	0x04, 0x37
        /*0002*/ 	.short	(.L_138 - .L_137)
.L_137:
        /*0004*/ 	.word	0x00000082


	//----- nvinfo : EIATTR_KPARAM_INFO
	.align		4
.L_138:
        /*0008*/ 	.byte	0x04, 0x17
        /*000a*/ 	.short	(.L_140 - .L_139)
.L_139:
        /*000c*/ 	.word	0x00000000
        /*0010*/ 	.short	0x0000
        /*0012*/ 	.short	0x0070
        /*0014*/ 	.byte	0x00, 0xf0, 0x01, 0x2a


	//----- nvinfo : EIATTR_SPARSE_MMA_MASK
	.align		4
.L_140:
        /*0018*/ 	.byte	0x03, 0x50
        /*001a*/ 	.short	0x0000


	//----- nvinfo : EIATTR_MAXREG_COUNT
	.align		4
        /*001c*/ 	.byte	0x03, 0x1b
        /*001e*/ 	.short	0x00a8


	//----- nvinfo : EIATTR_NUM_BARRIERS
	.align		4
        /*0020*/ 	.byte	0x02, 0x4c
        /*0022*/ 	.byte	0x10
	.zero		1


	//----- nvinfo : EIATTR_EXTERNS
	.align		4
        /*0024*/ 	.byte	0x04, 0x0f
        /*0026*/ 	.short	(.L_142 - .L_141)


	//   ....[0]....
	.align		4
.L_141:
        /*0028*/ 	.word	index@(__assertfail)


	//----- nvinfo : EIATTR_ANNOTATIONS
	.align		4
.L_142:
        /*002c*/ 	.byte	0x04, 0x55
        /*002e*/ 	.short	(.L_144 - .L_143)


	//   ....[0]....
.L_143:
        /* <DEDUP_REMOVED lines=244> */


	//----- nvinfo : EIATTR_MERCURY_ISA_VERSION
	.align		4
.L_144:
        /*0f58*/ 	.byte	0x03, 0x5f
        /*0f5a*/ 	.short	0x0101


	//----- nvinfo : EIATTR_UNUSED_LOAD_BYTE_OFFSET
	.align		4
        /*0f5c*/ 	.byte	0x04, 0x44
        /*0f5e*/ 	.short	(.L_146 - .L_145)


	//   ....[0]....
.L_145:
        /*0f60*/ 	.word	0x00000ae0
        /*0f64*/ 	.word	0x0000fff0


	//   ....[1]....
        /*0f68*/ 	.word	0x0001c200
        /*0f6c*/ 	.word	0x0000fff0


	//----- nvinfo : EIATTR_INT_WARP_WIDE_INSTR_OFFSETS
	.align		4
.L_146:
        /*0f70*/ 	.byte	0x04, 0x31
        /*0f72*/ 	.short	(.L_148 - .L_147)


	//   ....[0]....
.L_147:
        /*0f74*/ 	.word	0x00000190


	//   ....[1]....
        /*0f78*/ 	.word	0x000001d0


	//   ....[2]....
        /*0f7c*/ 	.word	0x00000240


	//   ....[3]....
        /*0f80*/ 	.word	0x00026650


	//   ....[4]....
        /*0f84*/ 	.word	0x000266b0


	//   ....[5]....
        /*0f88*/ 	.word	0x000295a0


	//   ....[6]....
        /*0f8c*/ 	.word	0x00029600


	//----- nvinfo : EIATTR_COOP_GROUP_MASK_REGIDS
	.align		4
.L_148:
        /*0f90*/ 	.byte	0x04, 0x29
        /*0f92*/ 	.short	(.L_150 - .L_149)


	//   ....[0]....
.L_149:
        /*0f94*/ 	.word	0xffffffff


	//   ....[1]....
        /*0f98*/ 	.word	0xffffffff


	//   ....[2]....
        /*0f9c*/ 	.word	0xffffffff


	//   ....[3]....
        /*0fa0*/ 	.word	0xffffffff


	//   ....[4]....
        /*0fa4*/ 	.word	0xffffffff


	//   ....[5]....
        /*0fa8*/ 	.word	0xffffffff


	//   ....[6]....
        /*0fac*/ 	.word	0xffffffff


	//   ....[7]....
        /*0fb0*/ 	.word	0xffffffff


	//   ....[8]....
        /*0fb4*/ 	.word	0xffffffff


	//   ....[9]....
        /*0fb8*/ 	.word	0xffffffff


	//   ....[10]....
        /*0fbc*/ 	.word	0xffffffff


	//   ....[11]....
        /*0fc0*/ 	.word	0xffffffff


	//   ....[12]....
        /*0fc4*/ 	.word	0xffffffff


	//   ....[13]....
        /*0fc8*/ 	.word	0xffffffff


	//   ....[14]....
        /*0fcc*/ 	.word	0xffffffff


	//   ....[15]....
        /*0fd0*/ 	.word	0xffffffff


	//   ....[16]....
        /*0fd4*/ 	.word	0xffffffff


	//   ....[17]....
        /*0fd8*/ 	.word	0xffffffff


	//   ....[18]....
        /*0fdc*/ 	.word	0xffffffff


	//   ....[19]....
        /*0fe0*/ 	.word	0xffffffff


	//   ....[20]....
        /*0fe4*/ 	.word	0xffffffff


	//   ....[21]....
        /*0fe8*/ 	.word	0xffffffff


	//   ....[22]....
        /*0fec*/ 	.word	0xffffffff


	//   ....[23]....
        /*0ff0*/ 	.word	0xffffffff


	//   ....[24]....
        /*0ff4*/ 	.word	0xffffffff


	//   ....[25]....
        /*0ff8*/ 	.word	0xffffffff


	//   ....[26]....
        /*0ffc*/ 	.word	0xffffffff


	//   ....[27]....
        /*1000*/ 	.word	0xffffffff


	//   ....[28]....
        /*1004*/ 	.word	0xffffffff


	//   ....[29]....
        /*1008*/ 	.word	0xffffffff


	//   ....[30]....
        /*100c*/ 	.word	0xffffffff


	//   ....[31]....
        /*1010*/ 	.word	0xffffffff


	//   ....[32]....
        /*1014*/ 	.word	0xffffffff


	//   ....[33]....
        /*1018*/ 	.word	0xffffffff


	//   ....[34]....
        /*101c*/ 	.word	0xffffffff


	//   ....[35]....
        /*1020*/ 	.word	0xffffffff


	//   ....[36]....
        /*1024*/ 	.word	0xffffffff


	//   ....[37]....
        /*1028*/ 	.word	0xffffffff


	//   ....[38]....
        /*102c*/ 	.word	0xffffffff


	//   ....[39]....
        /*1030*/ 	.word	0xffffffff


	//   ....[40]....
        /*1034*/ 	.word	0xffffffff


	//   ....[41]....
        /*1038*/ 	.word	0xffffffff


	//   ....[42]....
        /*103c*/ 	.word	0xffffffff


	//   ....[43]....
        /*1040*/ 	.word	0xffffffff


	//   ....[44]....
        /*1044*/ 	.word	0xffffffff


	//   ....[45]....
        /*1048*/ 	.word	0xffffffff


	//   ....[46]....
        /*104c*/ 	.word	0xffffffff


	//   ....[47]....
        /*1050*/ 	.word	0xffffffff


	//   ....[48]....
        /*1054*/ 	.word	0xffffffff


	//   ....[49]....
        /*1058*/ 	.word	0xffffffff


	//   ....[50]....
        /*105c*/ 	.word	0xffffffff


	//   ....[51]....
        /*1060*/ 	.word	0xffffffff


	//   ....[52]....
        /*1064*/ 	.word	0xffffffff


	//   ....[53]....
        /*1068*/ 	.word	0xffffffff


	//   ....[54]....
        /*106c*/ 	.word	0xffffffff


	//   ....[55]....
        /*1070*/ 	.word	0xffffffff


	//   ....[56]....
        /*1074*/ 	.word	0xffffffff


	//   ....[57]....
        /*1078*/ 	.word	0xffffffff


	//   ....[58]....
        /*107c*/ 	.word	0xffffffff


	//   ....[59]....
        /*1080*/ 	.word	0xffffffff


	//   ....[60]....
        /*1084*/ 	.word	0xffffffff


	//   ....[61]....
        /*1088*/ 	.word	0xffffffff


	//   ....[62]....
        /*108c*/ 	.word	0xffffffff


	//   ....[63]....
        /*1090*/ 	.word	0xffffffff


	//   ....[64]....
        /*1094*/ 	.word	0xffffffff


	//   ....[65]....
        /*1098*/ 	.word	0xffffffff


	//   ....[66]....
        /*109c*/ 	.word	0xffffffff


	//   ....[67]....
        /*10a0*/ 	.word	0xffffffff


	//   ....[68]....
        /*10a4*/ 	.word	0xffffffff


	//   ....[69]....
        /*10a8*/ 	.word	0xffffffff


	//   ....[70]....
        /*10ac*/ 	.word	0xffffffff


	//   ....[71]....
        /*10b0*/ 	.word	0xffffffff


	//   ....[72]....
        /*10b4*/ 	.word	0xffffffff


	//   ....[73]....
        /*10b8*/ 	.word	0xffffffff


	//   ....[74]....
        /*10bc*/ 	.word	0xffffffff


	//   ....[75]....
        /*10c0*/ 	.word	0xffffffff


	//   ....[76]....
        /*10c4*/ 	.word	0xffffffff


	//   ....[77]....
        /*10c8*/ 	.word	0xffffffff


	//   ....[78]....
        /*10cc*/ 	.word	0xffffffff


	//   ....[79]....
        /*10d0*/ 	.word	0xffffffff


	//   ....[80]....
        /*10d4*/ 	.word	0xffffffff


	//   ....[81]....
        /*10d8*/ 	.word	0xffffffff


	//   ....[82]....
        /*10dc*/ 	.word	0xffffffff


	//   ....[83]....
        /*10e0*/ 	.word	0xffffffff


	//   ....[84]....
        /*10e4*/ 	.word	0xffffffff


	//   ....[85]....
        /*10e8*/ 	.word	0xffffffff


	//   ....[86]....
        /*10ec*/ 	.word	0xffffffff


	//   ....[87]....
        /*10f0*/ 	.word	0xffffffff


	//   ....[88]....
        /*10f4*/ 	.word	0xffffffff


	//   ....[89]....
        /*10f8*/ 	.word	0xffffffff


	//   ....[90]....
        /*10fc*/ 	.word	0xffffffff


	//   ....[91]....
        /*1100*/ 	.word	0xffffffff


	//   ....[92]....
        /*1104*/ 	.word	0xffffffff


	//   ....[93]....
        /*1108*/ 	.word	0xffffffff


	//   ....[94]....
        /*110c*/ 	.word	0xffffffff


	//   ....[95]....
        /*1110*/ 	.word	0xffffffff


	//   ....[96]....
        /*1114*/ 	.word	0xffffffff


	//   ....[97]....
        /*1118*/ 	.word	0xffffffff


	//   ....[98]....
        /*111c*/ 	.word	0xffffffff


	//   ....[99]....
        /*1120*/ 	.word	0xffffffff


	//   ....[100]....
        /*1124*/ 	.word	0xffffffff


	//   ....[101]....
        /*1128*/ 	.word	0xffffffff


	//   ....[102]....
        /*112c*/ 	.word	0xffffffff


	//   ....[103]....
        /*1130*/ 	.word	0xffffffff


	//   ....[104]....
        /*1134*/ 	.word	0xffffffff


	//   ....[105]....
        /*1138*/ 	.word	0xffffffff


	//   ....[106]....
        /*113c*/ 	.word	0xffffffff


	//   ....[107]....
        /*1140*/ 	.word	0xffffffff


	//   ....[108]....
        /*1144*/ 	.word	0xffffffff


	//   ....[109]....
        /*1148*/ 	.word	0xffffffff


	//   ....[110]....
        /*114c*/ 	.word	0xffffffff


	//   ....[111]....
        /*1150*/ 	.word	0xffffffff


	//   ....[112]....
        /*1154*/ 	.word	0xffffffff


	//   ....[113]....
        /*1158*/ 	.word	0xffffffff


	//   ....[114]....
        /*115c*/ 	.word	0xffffffff


	//   ....[115]....
        /*1160*/ 	.word	0xffffffff


	//   ....[116]....
        /*1164*/ 	.word	0xffffffff


	//   ....[117]....
        /*1168*/ 	.word	0xffffffff


	//   ....[118]....
        /*116c*/ 	.word	0xffffffff


	//   ....[119]....
        /*1170*/ 	.word	0xffffffff


	//   ....[120]....
        /*1174*/ 	.word	0xffffffff


	//   ....[121]....
        /*1178*/ 	.word	0xffffffff


	//   ....[122]....
        /*117c*/ 	.word	0xffffffff


	//   ....[123]....
        /*1180*/ 	.word	0xffffffff


	//   ....[124]....
        /*1184*/ 	.word	0xffffffff


	//   ....[125]....
        /*1188*/ 	.word	0xffffffff


	//   ....[126]....
        /*118c*/ 	.word	0xffffffff


	//   ....[127]....
        /*1190*/ 	.word	0xffffffff


	//   ....[128]....
        /*1194*/ 	.word	0xffffffff


	//   ....[129]....
        /*1198*/ 	.word	0xffffffff


	//   ....[130]....
        /*119c*/ 	.word	0xffffffff


	//   ....[131]....
        /*11a0*/ 	.word	0xffffffff


	//   ....[132]....
        /*11a4*/ 	.word	0xffffffff


	//   ....[133]....
        /*11a8*/ 	.word	0xffffffff


	//   ....[134]....
        /*11ac*/ 	.word	0xffffffff


	//   ....[135]....
        /*11b0*/ 	.word	0xffffffff


	//   ....[136]....
        /*11b4*/ 	.word	0xffffffff


	//   ....[137]....
        /*11b8*/ 	.word	0xffffffff


	//   ....[138]....
        /*11bc*/ 	.word	0xffffffff


	//   ....[139]....
        /*11c0*/ 	.word	0xffffffff


	//   ....[140]....
        /*11c4*/ 	.word	0xffffffff


	//   ....[141]....
        /*11c8*/ 	.word	0xffffffff


	//   ....[142]....
        /*11cc*/ 	.word	0xffffffff


	//   ....[143]....
        /*11d0*/ 	.word	0xffffffff


	//   ....[144]....
        /*11d4*/ 	.word	0xffffffff


	//   ....[145]....
        /*11d8*/ 	.word	0xffffffff


	//   ....[146]....
        /*11dc*/ 	.word	0xffffffff


	//   ....[147]....
        /*11e0*/ 	.word	0xffffffff


	//   ....[148]....
        /*11e4*/ 	.word	0xffffffff


	//   ....[149]....
        /*11e8*/ 	.word	0xffffffff


	//   ....[150]....
        /*11ec*/ 	.word	0xffffffff


	//   ....[151]....
        /*11f0*/ 	.word	0xffffffff


	//   ....[152]....
        /*11f4*/ 	.word	0xffffffff


	//   ....[153]....
        /*11f8*/ 	.word	0xffffffff


	//   ....[154]....
        /*11fc*/ 	.word	0xffffffff


	//   ....[155]....
        /*1200*/ 	.word	0xffffffff


	//   ....[156]....
        /*1204*/ 	.word	0xffffffff


	//   ....[157]....
        /*1208*/ 	.word	0xffffffff


	//   ....[158]....
        /*120c*/ 	.word	0xffffffff


	//   ....[159]....
        /*1210*/ 	.word	0xffffffff


	//   ....[160]....
        /*1214*/ 	.word	0xffffffff


	//   ....[161]....
        /*1218*/ 	.word	0xffffffff


	//   ....[162]....
        /*121c*/ 	.word	0xffffffff


	//   ....[163]....
        /*1220*/ 	.word	0xffffffff


	//   ....[164]....
        /*1224*/ 	.word	0xffffffff


	//   ....[165]....
        /*1228*/ 	.word	0xffffffff


	//   ....[166]....
        /*122c*/ 	.word	0xffffffff


	//   ....[167]....
        /*1230*/ 	.word	0xffffffff


	//   ....[168]....
        /*1234*/ 	.word	0xffffffff


	//   ....[169]....
        /*1238*/ 	.word	0xffffffff


	//   ....[170]....
        /*123c*/ 	.word	0xffffffff


	//   ....[171]....
        /*1240*/ 	.word	0xffffffff


	//   ....[172]....
        /*1244*/ 	.word	0xffffffff


	//   ....[173]....
        /*1248*/ 	.word	0xffffffff


	//   ....[174]....
        /*124c*/ 	.word	0xffffffff


	//   ....[175]....
        /*1250*/ 	.word	0xffffffff


	//   ....[176]....
        /*1254*/ 	.word	0xffffffff


	//   ....[177]....
        /*1258*/ 	.word	0xffffffff


	//   ....[178]....
        /*125c*/ 	.word	0xffffffff


	//   ....[179]....
        /*1260*/ 	.word	0xffffffff


	//   ....[180]....
        /*1264*/ 	.word	0xffffffff


	//   ....[181]....
        /*1268*/ 	.word	0xffffffff


	//   ....[182]....
        /*126c*/ 	.word	0xffffffff


	//   ....[183]....
        /*1270*/ 	.word	0xffffffff


	//   ....[184]....
        /*1274*/ 	.word	0xffffffff


	//   ....[185]....
        /*1278*/ 	.word	0xffffffff


	//   ....[186]....
        /*127c*/ 	.word	0xffffffff


	//   ....[187]....
        /*1280*/ 	.word	0xffffffff


	//   ....[188]....
        /*1284*/ 	.word	0xffffffff


	//   ....[189]....
        /*1288*/ 	.word	0xffffffff


	//   ....[190]....
        /*128c*/ 	.word	0xffffffff


	//   ....[191]....
        /*1290*/ 	.word	0xffffffff


	//   ....[192]....
        /*1294*/ 	.word	0xffffffff


	//   ....[193]....
        /*1298*/ 	.word	0xffffffff


	//   ....[194]....
        /*129c*/ 	.word	0xffffffff


	//   ....[195]....
        /*12a0*/ 	.word	0xffffffff


	//   ....[196]....
        /*12a4*/ 	.word	0xffffffff


	//   ....[197]....
        /*12a8*/ 	.word	0xffffffff


	//   ....[198]....
        /*12ac*/ 	.word	0xffffffff


	//   ....[199]....
        /*12b0*/ 	.word	0xffffffff


	//   ....[200]....
        /*12b4*/ 	.word	0xffffffff


	//   ....[201]....
        /*12b8*/ 	.word	0xffffffff


	//   ....[202]....
        /*12bc*/ 	.word	0xffffffff


	//   ....[203]....
        /*12c0*/ 	.word	0xffffffff


	//   ....[204]....
        /*12c4*/ 	.word	0xffffffff


	//   ....[205]....
        /*12c8*/ 	.word	0xffffffff


	//   ....[206]....
        /*12cc*/ 	.word	0xffffffff


	//   ....[207]....
        /*12d0*/ 	.word	0xffffffff


	//   ....[208]....
        /*12d4*/ 	.word	0xffffffff


	//   ....[209]....
        /*12d8*/ 	.word	0xffffffff


	//   ....[210]....
        /*12dc*/ 	.word	0xffffffff


	//   ....[211]....
        /*12e0*/ 	.word	0xffffffff


	//   ....[212]....
        /*12e4*/ 	.word	0xffffffff


	//   ....[213]....
        /*12e8*/ 	.word	0xffffffff


	//   ....[214]....
        /*12ec*/ 	.word	0xffffffff


	//   ....[215]....
        /*12f0*/ 	.word	0xffffffff


	//   ....[216]....
        /*12f4*/ 	.word	0xffffffff


	//   ....[217]....
        /*12f8*/ 	.word	0xffffffff


	//   ....[218]....
        /*12fc*/ 	.word	0xffffffff


	//   ....[219]....
        /*1300*/ 	.word	0xffffffff


	//   ....[220]....
        /*1304*/ 	.word	0xffffffff


	//   ....[221]....
        /*1308*/ 	.word	0xffffffff


	//   ....[222]....
        /*130c*/ 	.word	0xffffffff


	//   ....[223]....
        /*1310*/ 	.word	0xffffffff


	//   ....[224]....
        /*1314*/ 	.word	0xffffffff


	//   ....[225]....
        /*1318*/ 	.word	0xffffffff


	//   ....[226]....
        /*131c*/ 	.word	0xffffffff


	//   ....[227]....
        /*1320*/ 	.word	0xffffffff


	//   ....[228]....
        /*1324*/ 	.word	0xffffffff


	//   ....[229]....
        /*1328*/ 	.word	0xffffffff


	//   ....[230]....
        /*132c*/ 	.word	0xffffffff


	//   ....[231]....
        /*1330*/ 	.word	0xffffffff


	//   ....[232]....
        /*1334*/ 	.word	0xffffffff


	//   ....[233]....
        /*1338*/ 	.word	0xffffffff


	//   ....[234]....
        /*133c*/ 	.word	0x0500000f


	//   ....[235]....
        /*1340*/ 	.word	0x0500000f


	//   ....[236]....
        /*1344*/ 	.word	0x0500000f


	//   ....[237]....
        /*1348*/ 	.word	0x0500000f


	//   ....[238]....
        /*134c*/ 	.word	0x0500000f


	//   ....[239]....
        /*1350*/ 	.word	0x0500000f


	//   ....[240]....
        /*1354*/ 	.word	0x0500000f


	//   ....[241]....
        /*1358*/ 	.word	0x0500000f


	//   ....[242]....
        /*135c*/ 	.word	0x0500000f


	//   ....[243]....
        /*1360*/ 	.word	0x0500000f


	//   ....[244]....
        /*1364*/ 	.word	0x0500000f


	//   ....[245]....
        /*1368*/ 	.word	0x0500000f


	//   ....[246]....
        /*136c*/ 	.word	0x0500000f


	//   ....[247]....
        /*1370*/ 	.word	0x0500000f


	//   ....[248]....
        /*1374*/ 	.word	0x0500000f


	//   ....[249]....
        /*1378*/ 	.word	0x0500000f


	//   ....[250]....
        /*137c*/ 	.word	0x0500000f


	//   ....[251]....
        /*1380*/ 	.word	0x0500000f


	//   ....[252]....
        /*1384*/ 	.word	0x0500000f


	//   ....[253]....
        /*1388*/ 	.word	0x0500000f


	//   ....[254]....
        /*138c*/ 	.word	0x0500000f


	//   ....[255]....
        /*1390*/ 	.word	0x0500000f


	//   ....[0]....
        /*1394*/ 	.word	0x0500000f


	//   ....[1]....
        /*1398*/ 	.word	0x0500000f


	//   ....[2]....
        /*139c*/ 	.word	0x0500000f


	//   ....[3]....
        /*13a0*/ 	.word	0x0500000f


	//   ....[4]....
        /*13a4*/ 	.word	0x0500000f


	//   ....[5]....
        /*13a8*/ 	.word	0x0500000f


	//   ....[6]....
        /*13ac*/ 	.word	0x0500000f


	//   ....[7]....
        /*13b0*/ 	.word	0x0500000f


	//   ....[8]....
        /*13b4*/ 	.word	0x0500000f


	//   ....[9]....
        /*13b8*/ 	.word	0x0500000f


	//   ....[10]....
        /*13bc*/ 	.word	0x0500000f


	//   ....[11]....
        /*13c0*/ 	.word	0x0500000f


	//   ....[12]....
        /*13c4*/ 	.word	0x0500000f


	//   ....[13]....
        /*13c8*/ 	.word	0x0500000f


	//   ....[14]....
        /*13cc*/ 	.word	0x0500000f


	//   ....[15]....
        /*13d0*/ 	.word	0x0500000f


	//   ....[16]....
        /*13d4*/ 	.word	0x0500000f


	//   ....[17]....
        /*13d8*/ 	.word	0x0500000f


	//   ....[18]....
        /*13dc*/ 	.word	0x0500000f


	//   ....[19]....
        /*13e0*/ 	.word	0x0500000f


	//   ....[20]....
        /*13e4*/ 	.word	0x0500000f


	//   ....[21]....
        /*13e8*/ 	.word	0x0500000f


	//   ....[22]....
        /*13ec*/ 	.word	0x0500000f


	//   ....[23]....
        /*13f0*/ 	.word	0x0500000f


	//   ....[24]....
        /*13f4*/ 	.word	0x0500000f


	//   ....[25]....
        /*13f8*/ 	.word	0x0500000f


	//   ....[26]....
        /*13fc*/ 	.word	0x0500000f


	//   ....[27]....
        /*1400*/ 	.word	0x0500000f


	//   ....[28]....
        /*1404*/ 	.word	0x0500000f


	//   ....[29]....
        /*1408*/ 	.word	0x0500000f


	//   ....[30]....
        /*140c*/ 	.word	0x0500000f


	//   ....[31]....
        /*1410*/ 	.word	0x0500000f


	//   ....[32]....
        /*1414*/ 	.word	0x0500000f


	//   ....[33]....
        /*1418*/ 	.word	0x0500000f


	//   ....[34]....
        /*141c*/ 	.word	0x0500000f


	//   ....[35]....
        /*1420*/ 	.word	0x0500000f


	//   ....[36]....
        /*1424*/ 	.word	0x0500000f


	//   ....[37]....
        /*1428*/ 	.word	0x0500000f


	//   ....[38]....
        /*142c*/ 	.word	0x0500000f


	//   ....[39]....
        /*1430*/ 	.word	0x0500000f


	//   ....[40]....
        /*1434*/ 	.word	0x0500000f


	//   ....[41]....
        /*1438*/ 	.word	0x0500000f


	//   ....[42]....
        /*143c*/ 	.word	0x0500000f


	//   ....[43]....
        /*1440*/ 	.word	0x0500000f


	//   ....[44]....
        /*1444*/ 	.word	0x0500000f


	//   ....[45]....
        /*1448*/ 	.word	0x0500000f


	//   ....[46]....
        /*144c*/ 	.word	0x0500000f


	//   ....[47]....
        /*1450*/ 	.word	0x0500000f


	//   ....[48]....
        /*1454*/ 	.word	0x0500000f


	//   ....[49]....
        /*1458*/ 	.word	0x0500000f


	//   ....[50]....
        /*145c*/ 	.word	0x0500000f


	//   ....[51]....
        /*1460*/ 	.word	0x0500000f


	//   ....[52]....
        /*1464*/ 	.word	0x0500000f


	//   ....[53]....
        /*1468*/ 	.word	0x0500000f


	//   ....[54]....
        /*146c*/ 	.word	0x0500000f


	//   ....[55]....
        /*1470*/ 	.word	0x0500000f


	//   ....[56]....
        /*1474*/ 	.word	0x0500000f


	//   ....[57]....
        /*1478*/ 	.word	0x0500000f


	//   ....[58]....
        /*147c*/ 	.word	0x0500000f


	//   ....[59]....
        /*1480*/ 	.word	0x0500000f


	//   ....[60]....
        /*1484*/ 	.word	0x0500000f


	//   ....[61]....
        /*1488*/ 	.word	0x0500000f


	//   ....[62]....
        /*148c*/ 	.word	0x0500000f


	//   ....[63]....
        /*1490*/ 	.word	0x0500000f


	//   ....[64]....
        /*1494*/ 	.word	0x0500000f


	//   ....[65]....
        /*1498*/ 	.word	0x0500000f


	//   ....[66]....
        /*149c*/ 	.word	0x0500000f


	//   ....[67]....
        /*14a0*/ 	.word	0x0500000f


	//   ....[68]....
        /*14a4*/ 	.word	0x0500000f


	//   ....[69]....
        /*14a8*/ 	.word	0x0500000f


	//   ....[70]....
        /*14ac*/ 	.word	0x0500000f


	//   ....[71]....
        /*14b0*/ 	.word	0x0500000f


	//   ....[72]....
        /*14b4*/ 	.word	0x0500000f


	//   ....[73]....
        /*14b8*/ 	.word	0x0500000f


	//   ....[74]....
        /*14bc*/ 	.word	0x0500000f


	//   ....[75]....
        /*14c0*/ 	.word	0x0500000f


	//   ....[76]....
        /*14c4*/ 	.word	0x0500000f


	//   ....[77]....
        /*14c8*/ 	.word	0x0500000f


	//   ....[78]....
        /*14cc*/ 	.word	0x0500000f


	//   ....[79]....
        /*14d0*/ 	.word	0x0500000f


	//   ....[80]....
        /*14d4*/ 	.word	0x0500000f


	//   ....[81]....
        /*14d8*/ 	.word	0x0500000f


	//   ....[82]....
        /*14dc*/ 	.word	0x0500000f


	//   ....[83]....
        /*14e0*/ 	.word	0x0500000f


	//   ....[84]....
        /*14e4*/ 	.word	0x0500000f


	//   ....[85]....
        /*14e8*/ 	.word	0x0500000f


	//   ....[86]....
        /*14ec*/ 	.word	0x0500000f


	//   ....[87]....
        /*14f0*/ 	.word	0x0500000f


	//   ....[88]....
        /*14f4*/ 	.word	0x0500000f


	//   ....[89]....
        /*14f8*/ 	.word	0x0500000f


	//   ....[90]....
        /*14fc*/ 	.word	0x0500000f


	//   ....[91]....
        /*1500*/ 	.word	0x0500000f


	//   ....[92]....
        /*1504*/ 	.word	0x0500000f


	//   ....[93]....
        /*1508*/ 	.word	0x0500000f


	//   ....[94]....
        /*150c*/ 	.word	0x0500000f


	//   ....[95]....
        /*1510*/ 	.word	0x0500000f


	//   ....[96]....
        /*1514*/ 	.word	0x0500000f


	//   ....[97]....
        /*1518*/ 	.word	0x0500000f


	//   ....[98]....
        /*151c*/ 	.word	0x0500000f


	//   ....[99]....
        /*1520*/ 	.word	0x0500000f


	//   ....[100]....
        /*1524*/ 	.word	0x0500000f


	//   ....[101]....
        /*1528*/ 	.word	0x0500000f


	//   ....[102]....
        /*152c*/ 	.word	0x0500000f


	//   ....[103]....
        /*1530*/ 	.word	0x0500000f


	//   ....[104]....
        /*1534*/ 	.word	0x0500000f


	//   ....[105]....
        /*1538*/ 	.word	0x0500000f


	//   ....[106]....
        /*153c*/ 	.word	0x0500000f


	//   ....[107]....
        /*1540*/ 	.word	0x0500000f


	//   ....[108]....
        /*1544*/ 	.word	0x0500000f


	//   ....[109]....
        /*1548*/ 	.word	0x0500000f


	//   ....[110]....
        /*154c*/ 	.word	0x0500000f


	//   ....[111]....
        /*1550*/ 	.word	0x0500000f


	//   ....[112]....
        /*1554*/ 	.word	0x0500000f


	//   ....[113]....
        /*1558*/ 	.word	0x0500000f


	//   ....[114]....
        /*155c*/ 	.word	0x0500000f


	//   ....[115]....
        /*1560*/ 	.word	0x0500000f


	//   ....[116]....
        /*1564*/ 	.word	0x0500000f


	//   ....[117]....
        /*1568*/ 	.word	0x0500000f


	//   ....[118]....
        /*156c*/ 	.word	0x0500000f


	//   ....[119]....
        /*1570*/ 	.word	0x0500000f


	//   ....[120]....
        /*1574*/ 	.word	0x0500000f


	//   ....[121]....
        /*1578*/ 	.word	0x0500000f


	//   ....[122]....
        /*157c*/ 	.word	0x0500000f


	//   ....[123]....
        /*1580*/ 	.word	0x0500000f


	//   ....[124]....
        /*1584*/ 	.word	0x0500000f


	//   ....[125]....
        /*1588*/ 	.word	0x0500000f


	//   ....[126]....
        /*158c*/ 	.word	0x0500000f


	//   ....[127]....
        /*1590*/ 	.word	0x0500000f


	//   ....[128]....
        /*1594*/ 	.word	0x0500000f


	//   ....[129]....
        /*1598*/ 	.word	0x0500000f


	//   ....[130]....
        /*159c*/ 	.word	0x0500000f


	//   ....[131]....
        /*15a0*/ 	.word	0x0500000f


	//   ....[132]....
        /*15a4*/ 	.word	0x0500000f


	//   ....[133]....
        /*15a8*/ 	.word	0x0500000f


	//   ....[134]....
        /*15ac*/ 	.word	0x0500000f


	//   ....[135]....
        /*15b0*/ 	.word	0x0500000f


	//   ....[136]....
        /*15b4*/ 	.word	0x0500000f


	//   ....[137]....
        /*15b8*/ 	.word	0x0500000f


	//   ....[138]....
        /*15bc*/ 	.word	0x0500000f


	//   ....[139]....
        /*15c0*/ 	.word	0x0500000f


	//   ....[140]....
        /*15c4*/ 	.word	0x0500000f


	//   ....[141]....
        /*15c8*/ 	.word	0x0500000f


	//   ....[142]....
        /*15cc*/ 	.word	0x0500000f


	//   ....[143]....
        /*15d0*/ 	.word	0x0500000f


	//   ....[144]....
        /*15d4*/ 	.word	0x0500000f


	//   ....[145]....
        /*15d8*/ 	.word	0x0500000f


	//   ....[146]....
        /*15dc*/ 	.word	0x0500000f


	//   ....[147]....
        /*15e0*/ 	.word	0x0500000f


	//   ....[148]....
        /*15e4*/ 	.word	0x0500000f


	//   ....[149]....
        /*15e8*/ 	.word	0x0500000f


	//   ....[150]....
        /*15ec*/ 	.word	0x0500000f


	//   ....[151]....
        /*15f0*/ 	.word	0x0500000f


	//   ....[152]....
        /*15f4*/ 	.word	0x0500000f


	//   ....[153]....
        /*15f8*/ 	.word	0x0500000f


	//   ....[154]....
        /*15fc*/ 	.word	0x0500000f


	//   ....[155]....
        /*1600*/ 	.word	0x0500000f


	//   ....[156]....
        /*1604*/ 	.word	0x0500000f


	//   ....[157]....
        /*1608*/ 	.word	0x0500000f


	//   ....[158]....
        /*160c*/ 	.word	0x0500000f


	//   ....[159]....
        /*1610*/ 	.word	0x0500000f


	//   ....[160]....
        /*1614*/ 	.word	0x0500000f


	//   ....[161]....
        /*1618*/ 	.word	0x0500000f


	//   ....[162]....
        /*161c*/ 	.word	0x0500000f


	//   ....[163]....
        /*1620*/ 	.word	0x0500000f


	//   ....[164]....
        /*1624*/ 	.word	0x0500000f


	//   ....[165]....
        /*1628*/ 	.word	0x0500000f


	//   ....[166]....
        /*162c*/ 	.word	0x0500000f


	//   ....[167]....
        /*1630*/ 	.word	0x0500000f


	//   ....[168]....
        /*1634*/ 	.word	0x0500000f


	//   ....[169]....
        /*1638*/ 	.word	0x0500000f


	//   ....[170]....
        /*163c*/ 	.word	0x0500000f


	//   ....[171]....
        /*1640*/ 	.word	0x0500000f


	//----- nvinfo : EIATTR_COOP_GROUP_INSTR_OFFSETS
	.align		4
.L_150:
        /*1644*/ 	.byte	0x04, 0x28
        /*1646*/ 	.short	(.L_152 - .L_151)


	//   ....[0]....
.L_151:
        /*1648*/ 	.word	0x00000070


	//   ....[1]....
        /*164c*/ 	.word	0x000001a0


	//   ....[2]....
        /*1650*/ 	.word	0x000001f0


	//   ....[3]....
        /*1654*/ 	.word	0x00000420


	//   ....[4]....
        /*1658*/ 	.word	0x00000580


	//   ....[5]....
        /*165c*/ 	.word	0x000006a0


	//   ....[6]....
        /*1660*/ 	.word	0x00000800


	//   ....[7]....
        /*1664*/ 	.word	0x0000d660


	//   ....[8]....
        /*1668*/ 	.word	0x0000de30


	//   ....[9]....
        /*166c*/ 	.word	0x0000de40


	//   ....[10]....
        /*1670*/ 	.word	0x0000de50


	//   ....[11]....
        /*1674*/ 	.word	0x0000de60


	//   ....[12]....
        /*1678*/ 	.word	0x000114a0


	//   ....[13]....
        /*167c*/ 	.word	0x000114b0


	//   ....[14]....
        /*1680*/ 	.word	0x000114c0


	//   ....[15]....
        /*1684*/ 	.word	0x000114d0


	//   ....[16]....
        /*1688*/ 	.word	0x00016520


	//   ....[17]....
        /*168c*/ 	.word	0x000165b0


	//   ....[18]....
        /*1690*/ 	.word	0x000168f0


	//   ....[19]....
        /*1694*/ 	.word	0x00016910


	//   ....[20]....
        /*1698*/ 	.word	0x000198f0


	//   ....[21]....
        /*169c*/ 	.word	0x00019910


	//   ....[22]....
        /*16a0*/ 	.word	0x00019940


	//   ....[23]....
        /*16a4*/ 	.word	0x00019980


	//   ....[24]....
        /*16a8*/ 	.word	0x0001b690


	//   ....[25]....
        /*16ac*/ 	.word	0x0001b6a0


	//   ....[26]....
        /*16b0*/ 	.word	0x0001b6c0


	//   ....[27]....
        /*16b4*/ 	.word	0x0001b6e0


	//   ....[28]....
        /*16b8*/ 	.word	0x0001c990


	//   ....[29]....
        /*16bc*/ 	.word	0x0001c9c0


	//   ....[30]....
        /*16c0*/ 	.word	0x0001c9f0


	//   ....[31]....
        /*16c4*/ 	.word	0x0001ca20


	//   ....[32]....
        /*16c8*/ 	.word	0x0001ca50


	//   ....[33]....
        /*16cc*/ 	.word	0x0001ca80


	//   ....[34]....
        /*16d0*/ 	.word	0x0001cab0


	//   ....[35]....
        /*16d4*/ 	.word	0x0001cae0


	//   ....[36]....
        /*16d8*/ 	.word	0x0001cb10


	//   ....[37]....
        /*16dc*/ 	.word	0x0001cb40


	//   ....[38]....
        /*16e0*/ 	.word	0x0001cb70


	//   ....[39]....
        /*16e4*/ 	.word	0x0001cba0


	//   ....[40]....
        /*16e8*/ 	.word	0x0001cbd0


	//   ....[41]....
        /*16ec*/ 	.word	0x0001cc00


	//   ....[42]....
        /*16f0*/ 	.word	0x0001cc30


	//   ....[43]....
        /*16f4*/ 	.word	0x0001cc60


	//   ....[44]....
        /*16f8*/ 	.word	0x0001cc90


	//   ....[45]....
        /*16fc*/ 	.word	0x0001ccc0


	//   ....[46]....
        /*1700*/ 	.word	0x0001ccf0


	//   ....[47]....
        /*1704*/ 	.word	0x0001cd20


	//   ....[48]....
        /*1708*/ 	.word	0x0001cd50


	//   ....[49]....
        /*170c*/ 	.word	0x0001cd80


	//   ....[50]....
        /*1710*/ 	.word	0x0001cdb0


	//   ....[51]....
        /*1714*/ 	.word	0x0001cde0


	//   ....[52]....
        /*1718*/ 	.word	0x0001ce10


	//   ....[53]....
        /*171c*/ 	.word	0x0001ce40


	//   ....[54]....
        /*1720*/ 	.word	0x0001ce70


	//   ....[55]....
        /*1724*/ 	.word	0x0001cea0


	//   ....[56]....
        /*1728*/ 	.word	0x0001ced0


	//   ....[57]....
        /*172c*/ 	.word	0x0001cf00


	//   ....[58]....
        /*1730*/ 	.word	0x0001cf30


	//   ....[59]....
        /*1734*/ 	.word	0x0001cf60


	//   ....[60]....
        /*1738*/ 	.word	0x0001cf90


	//   ....[61]....
        /*173c*/ 	.word	0x0001cfc0


	//   ....[62]....
        /*1740*/ 	.word	0x0001cff0


	//   ....[63]....
        /*1744*/ 	.word	0x0001d020


	//   ....[64]....
        /*1748*/ 	.word	0x0001d050


	//   ....[65]....
        /*174c*/ 	.word	0x0001d080


	//   ....[66]....
        /*1750*/ 	.word	0x0001d0b0


	//   ....[67]....
        /*1754*/ 	.word	0x0001d0e0


	//   ....[68]....
        /*1758*/ 	.word	0x0001d110


	//   ....[69]....
        /*175c*/ 	.word	0x0001d140


	//   ....[70]....
        /*1760*/ 	.word	0x0001d170


	//   ....[71]....
        /*1764*/ 	.word	0x0001d1a0


	//   ....[72]....
        /*1768*/ 	.word	0x0001d1d0


	//   ....[73]....
        /*176c*/ 	.word	0x0001d200


	//   ....[74]....
        /*1770*/ 	.word	0x0001d230


	//   ....[75]....
        /*1774*/ 	.word	0x0001d260


	//   ....[76]....
        /*1778*/ 	.word	0x0001d290


	//   ....[77]....
        /*177c*/ 	.word	0x0001d2c0


	//   ....[78]....
        /*1780*/ 	.word	0x0001d2f0


	//   ....[79]....
        /*1784*/ 	.word	0x0001d320


	//   ....[80]....
        /*1788*/ 	.word	0x0001d350


	//   ....[81]....
        /*178c*/ 	.word	0x0001d380


	//   ....[82]....
        /*1790*/ 	.word	0x0001d3b0


	//   ....[83]....
        /*1794*/ 	.word	0x0001d3e0


	//   ....[84]....
        /*1798*/ 	.word	0x0001d410


	//   ....[85]....
        /*179c*/ 	.word	0x0001d440


	//   ....[86]....
        /*17a0*/ 	.word	0x0001d470


	//   ....[87]....
        /*17a4*/ 	.word	0x0001d4a0


	//   ....[88]....
        /*17a8*/ 	.word	0x0001d4d0


	//   ....[89]....
        /*17ac*/ 	.word	0x0001d500


	//   ....[90]....
        /*17b0*/ 	.word	0x0001d530


	//   ....[91]....
        /*17b4*/ 	.word	0x0001d560


	//   ....[92]....
        /*17b8*/ 	.word	0x0001d590


	//   ....[93]....
        /*17bc*/ 	.word	0x0001d5c0


	//   ....[94]....
        /*17c0*/ 	.word	0x0001d5f0


	//   ....[95]....
        /*17c4*/ 	.word	0x0001d620


	//   ....[96]....
        /*17c8*/ 	.word	0x0001d650


	//   ....[97]....
        /*17cc*/ 	.word	0x0001d680


	//   ....[98]....
        /*17d0*/ 	.word	0x0001d6b0


	//   ....[99]....
        /*17d4*/ 	.word	0x0001d6e0


	//   ....[100]....
        /*17d8*/ 	.word	0x0001d710


	//   ....[101]....
        /*17dc*/ 	.word	0x0001d740


	//   ....[102]....
        /*17e0*/ 	.word	0x0001d770


	//   ....[103]....
        /*17e4*/ 	.word	0x0001d7a0


	//   ....[104]....
        /*17e8*/ 	.word	0x0001d7d0


	//   ....[105]....
        /*17ec*/ 	.word	0x0001d800


	//   ....[106]....
        /*17f0*/ 	.word	0x0001d830


	//   ....[107]....
        /*17f4*/ 	.word	0x0001d860


	//   ....[108]....
        /*17f8*/ 	.word	0x0001d890


	//   ....[109]....
        /*17fc*/ 	.word	0x0001d8c0


	//   ....[110]....
        /*1800*/ 	.word	0x0001d8f0


	//   ....[111]....
        /*1804*/ 	.word	0x0001d920


	//   ....[112]....
        /*1808*/ 	.word	0x0001d950


	//   ....[113]....
        /*180c*/ 	.word	0x0001d980


	//   ....[114]....
        /*1810*/ 	.word	0x0001d9b0


	//   ....[115]....
        /*1814*/ 	.word	0x0001d9e0


	//   ....[116]....
        /*1818*/ 	.word	0x0001da10


	//   ....[117]....
        /*181c*/ 	.word	0x0001da40


	//   ....[118]....
        /*1820*/ 	.word	0x0001da70


	//   ....[119]....
        /*1824*/ 	.word	0x0001daa0


	//   ....[120]....
        /*1828*/ 	.word	0x0001dad0


	//   ....[121]....
        /*182c*/ 	.word	0x0001db00


	//   ....[122]....
        /*1830*/ 	.word	0x0001db30


	//   ....[123]....
        /*1834*/ 	.word	0x0001db60


	//   ....[124]....
        /*1838*/ 	.word	0x0001db90


	//   ....[125]....
        /*183c*/ 	.word	0x0001dbc0


	//   ....[126]....
        /*1840*/ 	.word	0x0001dbf0


	//   ....[127]....
        /*1844*/ 	.word	0x0001dc20


	//   ....[128]....
        /*1848*/ 	.word	0x0001dc50


	//   ....[129]....
        /*184c*/ 	.word	0x0001dc80


	//   ....[130]....
        /*1850*/ 	.word	0x0001dcb0


	//   ....[131]....
        /*1854*/ 	.word	0x0001dce0


	//   ....[132]....
        /*1858*/ 	.word	0x0001dd10


	//   ....[133]....
        /*185c*/ 	.word	0x0001dd40


	//   ....[134]....
        /*1860*/ 	.word	0x0001dd70


	//   ....[135]....
        /*1864*/ 	.word	0x0001dda0


	//   ....[136]....
        /*1868*/ 	.word	0x0001ddd0


	//   ....[137]....
        /*186c*/ 	.word	0x0001de00


	//   ....[138]....
        /*1870*/ 	.word	0x0001de30


	//   ....[139]....
        /*1874*/ 	.word	0x0001de60


	//   ....[140]....
        /*1878*/ 	.word	0x0001de90


	//   ....[141]....
        /*187c*/ 	.word	0x0001dec0


	//   ....[142]....
        /*1880*/ 	.word	0x0001def0


	//   ....[143]....
        /*1884*/ 	.word	0x0001df20


	//   ....[144]....
        /*1888*/ 	.word	0x0001df30


	//   ....[145]....
        /*188c*/ 	.word	0x0001df60


	//   ....[146]....
        /*1890*/ 	.word	0x0001df70


	//   ....[147]....
        /*1894*/ 	.word	0x0001dfa0


	//   ....[148]....
        /*1898*/ 	.word	0x0001dfd0


	//   ....[149]....
        /*189c*/ 	.word	0x0001dfe0


	//   ....[150]....
        /*18a0*/ 	.word	0x0001e010


	//   ....[151]....
        /*18a4*/ 	.word	0x0001e040


	//   ....[152]....
        /*18a8*/ 	.word	0x0001e050


	//   ....[153]....
        /*18ac*/ 	.word	0x0001e080


	//   ....[154]....
        /*18b0*/ 	.word	0x0001e0b0


	//   ....[155]....
        /*18b4*/ 	.word	0x0001e0c0


	//   ....[156]....
        /*18b8*/ 	.word	0x0001eb70


	//   ....[157]....
        /*18bc*/ 	.word	0x0001eb90


	//   ....[158]....
        /*18c0*/ 	.word	0x0001eba0


	//   ....[159]....
        /*18c4*/ 	.word	0x0001ebb0


	//   ....[160]....
        /*18c8*/ 	.word	0x0001f5b0


	//   ....[161]....
        /*18cc*/ 	.word	0x0001f5c0


	//   ....[162]....
        /*18d0*/ 	.word	0x0001f790


	//   ....[163]....
        /*18d4*/ 	.word	0x0001f7a0


	//   ....[164]....
        /*18d8*/ 	.word	0x0001f990


	//   ....[165]....
        /*18dc*/ 	.word	0x0001f9a0


	//   ....[166]....
        /*18e0*/ 	.word	0x0001fb70


	//   ....[167]....
        /*18e4*/ 	.word	0x0001fb80


	//   ....[168]....
        /*18e8*/ 	.word	0x0001fff0


	//   ....[169]....
        /*18ec*/ 	.word	0x00020000


	//   ....[170]....
        /*18f0*/ 	.word	0x00020fa0


	//   ....[171]....
        /*18f4*/ 	.word	0x00020fb0


	//   ....[172]....
        /*18f8*/ 	.word	0x00023210


	//   ....[173]....
        /*18fc*/ 	.word	0x00023220


	//   ....[174]....
        /*1900*/ 	.word	0x000233f0


	//   ....[175]....
        /*1904*/ 	.word	0x00023400


	//   ....[176]....
        /*1908*/ 	.word	0x000235d0


	//   ....[177]....
        /*190c*/ 	.word	0x000235e0


	//   ....[178]....
        /*1910*/ 	.word	0x000237b0


	//   ....[179]....
        /*1914*/ 	.word	0x000237c0


	//   ....[180]....
        /*1918*/ 	.word	0x000239f0


	//   ....[181]....
        /*191c*/ 	.word	0x00023c30


	//   ....[182]....
        /*1920*/ 	.word	0x00023c60


	//   ....[183]....
        /*1924*/ 	.word	0x00023c90


	//   ....[184]....
        /*1928*/ 	.word	0x00023cc0


	//   ....[185]....
        /*192c*/ 	.word	0x00023cf0


	//   ....[186]....
        /*1930*/ 	.word	0x00023d20


	//   ....[187]....
        /*1934*/ 	.word	0x00023ec0


	//   ....[188]....
        /*1938*/ 	.word	0x00023ef0


	//   ....[189]....
        /*193c*/ 	.word	0x00023f20


	//   ....[190]....
        /*1940*/ 	.word	0x00023f50


	//   ....[191]....
        /*1944*/ 	.word	0x00023f80


	//   ....[192]....
        /*1948*/ 	.word	0x00023fb0


	//   ....[193]....
        /*194c*/ 	.word	0x00024030


	//   ....[194]....
        /*1950*/ 	.word	0x00024070


	//   ....[195]....
        /*1954*/ 	.word	0x00024080


	//   ....[196]....
        /*1958*/ 	.word	0x00024130


	//   ....[197]....
        /*195c*/ 	.word	0x000252d0


	//   ....[198]....
        /*1960*/ 	.word	0x00026df0


	//   ....[199]....
        /*1964*/ 	.word	0x00027ad0


	//   ....[200]....
        /*1968*/ 	.word	0x00027ae0


	//   ....[201]....
        /*196c*/ 	.word	0x00027b20


	//   ....[202]....
        /*1970*/ 	.word	0x00027b60


	//   ....[203]....
        /*1974*/ 	.word	0x00027c70


	//   ....[204]....
        /*1978*/ 	.word	0x00027c80


	//   ....[205]....
        /*197c*/ 	.word	0x00027d10


	//   ....[206]....
        /*1980*/ 	.word	0x00027d20


	//   ....[207]....
        /*1984*/ 	.word	0x00027db0


	//   ....[208]....
        /*1988*/ 	.word	0x00027dc0


	//   ....[209]....
        /*198c*/ 	.word	0x00027e50


	//   ....[210]....
        /*1990*/ 	.word	0x00027e60


	//   ....[211]....
        /*1994*/ 	.word	0x00027ef0


	//   ....[212]....
        /*1998*/ 	.word	0x00027f00


	//   ....[213]....
        /*199c*/ 	.word	0x00027f50


	//   ....[214]....
        /*19a0*/ 	.word	0x00027f80


	//   ....[215]....
        /*19a4*/ 	.word	0x0002a2c0


	//   ....[216]....
        /*19a8*/ 	.word	0x0002a300


	//   ....[217]....
        /*19ac*/ 	.word	0x0002a350


	//   ....[218]....
        /*19b0*/ 	.word	0x0002a380


	//   ....[219]....
        /*19b4*/ 	.word	0x0002a3b0


	//   ....[220]....
        /*19b8*/ 	.word	0x0002a3e0


	//   ....[221]....
        /*19bc*/ 	.word	0x0002a410


	//   ....[222]....
        /*19c0*/ 	.word	0x0002a440


	//   ....[223]....
        /*19c4*/ 	.word	0x0002a610


	//   ....[224]....
        /*19c8*/ 	.word	0x0002a640


	//   ....[225]....
        /*19cc*/ 	.word	0x0002a670


	//   ....[226]....
        /*19d0*/ 	.word	0x0002a6a0


	//   ....[227]....
        /*19d4*/ 	.word	0x0002a6d0


	//   ....[228]....
        /*19d8*/ 	.word	0x0002a700


	//   ....[229]....
        /*19dc*/ 	.word	0x0002a7d0


	//   ....[230]....
        /*19e0*/ 	.word	0x0002a7f0


	//   ....[231]....
        /*19e4*/ 	.word	0x0002a800


	//   ....[232]....
        /*19e8*/ 	.word	0x0002a860


	//   ....[233]....
        /*19ec*/ 	.word	0x0002af80


	//   ....[234]....
        /*19f0*/ 	.word	0x0002b420


	//   ....[235]....
        /*19f4*/ 	.word	0x0002b4d0


	//   ....[236]....
        /*19f8*/ 	.word	0x0002b560


	//   ....[237]....
        /*19fc*/ 	.word	0x0002b5b0


	//   ....[238]....
        /*1a00*/ 	.word	0x0002b600


	//   ....[239]....
        /*1a04*/ 	.word	0x0002b6f0


	//   ....[240]....
        /*1a08*/ 	.word	0x0002b780


	//   ....[241]....
        /*1a0c*/ 	.word	0x0002b7d0


	//   ....[242]....
        /*1a10*/ 	.word	0x0002b820


	//   ....[243]....
        /*1a14*/ 	.word	0x0002bb30


	//   ....[244]....
        /*1a18*/ 	.word	0x0002bc40


	//   ....[245]....
        /*1a1c*/ 	.word	0x0002bd70


	//   ....[246]....
        /*1a20*/ 	.word	0x0002be80


	//   ....[247]....
        /*1a24*/ 	.word	0x0002bfa0


	//   ....[248]....
        /*1a28*/ 	.word	0x0002c0c0


	//   ....[249]....
        /*1a2c*/ 	.word	0x0002c1e0


	//   ....[250]....
        /*1a30*/ 	.word	0x0002c300


	//   ....[251]....
        /*1a34*/ 	.word	0x0002c420


	//   ....[252]....
        /*1a38*/ 	.word	0x0002c530


	//   ....[253]....
        /*1a3c*/ 	.word	0x0002c5f0


	//   ....[254]....
        /*1a40*/ 	.word	0x0002c640


	//   ....[255]....
        /*1a44*/ 	.word	0x0002c6c0


	//   ....[0]....
        /*1a48*/ 	.word	0x0002c730


	//   ....[1]....
        /*1a4c*/ 	.word	0x0002c790


	//   ....[2]....
        /*1a50*/ 	.word	0x0002c7e0


	//   ....[3]....
        /*1a54*/ 	.word	0x0002c860


	//   ....[4]....
        /*1a58*/ 	.word	0x0002c8d0


	//   ....[5]....
        /*1a5c*/ 	.word	0x0002c930


	//   ....[6]....
        /*1a60*/ 	.word	0x0002c980


	//   ....[7]....
        /*1a64*/ 	.word	0x0002ca00


	//   ....[8]....
        /*1a68*/ 	.word	0x0002ca70


	//   ....[9]....
        /*1a6c*/ 	.word	0x0002cad0


	//   ....[10]....
        /*1a70*/ 	.word	0x0002cb20


	//   ....[11]....
        /*1a74*/ 	.word	0x0002cba0


	//   ....[12]....
        /*1a78*/ 	.word	0x0002cc10


	//   ....[13]....
        /*1a7c*/ 	.word	0x0002cc70


	//   ....[14]....
        /*1a80*/ 	.word	0x0002ccc0


	//   ....[15]....
        /*1a84*/ 	.word	0x0002cd40


	//   ....[16]....
        /*1a88*/ 	.word	0x0002cdb0


	//   ....[17]....
        /*1a8c*/ 	.word	0x0002ce10


	//   ....[18]....
        /*1a90*/ 	.word	0x0002ce60


	//   ....[19]....
        /*1a94*/ 	.word	0x0002cee0


	//   ....[20]....
        /*1a98*/ 	.word	0x0002cf50


	//   ....[21]....
        /*1a9c*/ 	.word	0x0002cfb0


	//   ....[22]....
        /*1aa0*/ 	.word	0x0002d000


	//   ....[23]....
        /*1aa4*/ 	.word	0x0002d080


	//   ....[24]....
        /*1aa8*/ 	.word	0x0002d0f0


	//   ....[25]....
        /*1aac*/ 	.word	0x0002d150


	//   ....[26]....
        /*1ab0*/ 	.word	0x0002d1a0


	//   ....[27]....
        /*1ab4*/ 	.word	0x0002d220


	//   ....[28]....
        /*1ab8*/ 	.word	0x0002d290


	//   ....[29]....
        /*1abc*/ 	.word	0x0002d2f0


	//   ....[30]....
        /*1ac0*/ 	.word	0x0002d340


	//   ....[31]....
        /*1ac4*/ 	.word	0x0002d3c0


	//   ....[32]....
        /*1ac8*/ 	.word	0x0002d430


	//   ....[33]....
        /*1acc*/ 	.word	0x0002d490


	//   ....[34]....
        /*1ad0*/ 	.word	0x0002d4e0


	//   ....[35]....
        /*1ad4*/ 	.word	0x0002d560


	//   ....[36]....
        /*1ad8*/ 	.word	0x0002d5d0


	//   ....[37]....
        /*1adc*/ 	.word	0x0002d630


	//   ....[38]....
        /*1ae0*/ 	.word	0x0002d680


	//   ....[39]....
        /*1ae4*/ 	.word	0x0002d700


	//   ....[40]....
        /*1ae8*/ 	.word	0x0002d770


	//   ....[41]....
        /*1aec*/ 	.word	0x0002d7d0


	//   ....[42]....
        /*1af0*/ 	.word	0x0002d820


	//   ....[43]....
        /*1af4*/ 	.word	0x0002d8a0


	//   ....[44]....
        /*1af8*/ 	.word	0x0002d910


	//   ....[45]....
        /*1afc*/ 	.word	0x0002d970


	//   ....[46]....
        /*1b00*/ 	.word	0x0002d9c0


	//   ....[47]....
        /*1b04*/ 	.word	0x0002da40


	//   ....[48]....
        /*1b08*/ 	.word	0x0002dab0


	//   ....[49]....
        /*1b0c*/ 	.word	0x0002db10


	//   ....[50]....
        /*1b10*/ 	.word	0x0002db60


	//   ....[51]....
        /*1b14*/ 	.word	0x0002dbe0


	//   ....[52]....
        /*1b18*/ 	.word	0x0002dc50


	//   ....[53]....
        /*1b1c*/ 	.word	0x0002dcb0


	//   ....[54]....
        /*1b20*/ 	.word	0x0002dd00


	//   ....[55]....
        /*1b24*/ 	.word	0x0002dd80


	//   ....[56]....
        /*1b28*/ 	.word	0x0002ddf0


	//   ....[57]....
        /*1b2c*/ 	.word	0x0002de50


	//   ....[58]....
        /*1b30*/ 	.word	0x0002dea0


	//   ....[59]....
        /*1b34*/ 	.word	0x0002df20


	//   ....[60]....
        /*1b38*/ 	.word	0x0002df90


	//   ....[61]....
        /*1b3c*/ 	.word	0x0002dff0


	//   ....[62]....
        /*1b40*/ 	.word	0x0002e040


	//   ....[63]....
        /*1b44*/ 	.word	0x0002e0c0


	//   ....[64]....
        /*1b48*/ 	.word	0x0002e130


	//   ....[65]....
        /*1b4c*/ 	.word	0x0002e190


	//   ....[66]....
        /*1b50*/ 	.word	0x0002e1e0


	//   ....[67]....
        /*1b54*/ 	.word	0x0002e260


	//   ....[68]....
        /*1b58*/ 	.word	0x0002e2d0


	//   ....[69]....
        /*1b5c*/ 	.word	0x0002e330


	//   ....[70]....
        /*1b60*/ 	.word	0x0002e380


	//   ....[71]....
        /*1b64*/ 	.word	0x0002e400


	//   ....[72]....
        /*1b68*/ 	.word	0x0002e470


	//   ....[73]....
        /*1b6c*/ 	.word	0x0002e4d0


	//   ....[74]....
        /*1b70*/ 	.word	0x0002e520


	//   ....[75]....
        /*1b74*/ 	.word	0x0002e5a0


	//   ....[76]....
        /*1b78*/ 	.word	0x0002e610


	//   ....[77]....
        /*1b7c*/ 	.word	0x0002e670


	//   ....[78]....
        /*1b80*/ 	.word	0x0002e6c0


	//   ....[79]....
        /*1b84*/ 	.word	0x0002e740


	//   ....[80]....
        /*1b88*/ 	.word	0x0002e7b0


	//   ....[81]....
        /*1b8c*/ 	.word	0x0002e810


	//   ....[82]....
        /*1b90*/ 	.word	0x0002e860


	//   ....[83]....
        /*1b94*/ 	.word	0x0002e8e0


	//   ....[84]....
        /*1b98*/ 	.word	0x0002e950


	//   ....[85]....
        /*1b9c*/ 	.word	0x0002e9b0


	//   ....[86]....
        /*1ba0*/ 	.word	0x0002ea00


	//   ....[87]....
        /*1ba4*/ 	.word	0x0002ea80


	//   ....[88]....
        /*1ba8*/ 	.word	0x0002eaf0


	//   ....[89]....
        /*1bac*/ 	.word	0x0002eb50


	//   ....[90]....
        /*1bb0*/ 	.word	0x0002eba0


	//   ....[91]....
        /*1bb4*/ 	.word	0x0002ec20


	//   ....[92]....
        /*1bb8*/ 	.word	0x0002ec90


	//   ....[93]....
        /*1bbc*/ 	.word	0x0002ecf0


	//   ....[94]....
        /*1bc0*/ 	.word	0x0002ed40


	//   ....[95]....
        /*1bc4*/ 	.word	0x0002edc0


	//   ....[96]....
        /*1bc8*/ 	.word	0x0002ee30


	//   ....[97]....
        /*1bcc*/ 	.word	0x0002ee90


	//   ....[98]....
        /*1bd0*/ 	.word	0x0002eee0


	//   ....[99]....
        /*1bd4*/ 	.word	0x0002ef60


	//   ....[100]....
        /*1bd8*/ 	.word	0x0002efd0


	//   ....[101]....
        /*1bdc*/ 	.word	0x0002f030


	//   ....[102]....
        /*1be0*/ 	.word	0x0002f080


	//   ....[103]....
        /*1be4*/ 	.word	0x0002f100


	//   ....[104]....
        /*1be8*/ 	.word	0x0002f170


	//   ....[105]....
        /*1bec*/ 	.word	0x0002f1d0


	//   ....[106]....
        /*1bf0*/ 	.word	0x0002f220


	//   ....[107]....
        /*1bf4*/ 	.word	0x0002f2a0


	//   ....[108]....
        /*1bf8*/ 	.word	0x0002f310


	//   ....[109]....
        /*1bfc*/ 	.word	0x0002f370


	//   ....[110]....
        /*1c00*/ 	.word	0x0002f3c0


	//   ....[111]....
        /*1c04*/ 	.word	0x0002f440


	//   ....[112]....
        /*1c08*/ 	.word	0x0002f4b0


	//   ....[113]....
        /*1c0c*/ 	.word	0x0002f520


	//   ....[114]....
        /*1c10*/ 	.word	0x0002f570


	//   ....[115]....
        /*1c14*/ 	.word	0x0002f600


	//   ....[116]....
        /*1c18*/ 	.word	0x0002f650


	//   ....[117]....
        /*1c1c*/ 	.word	0x0002f6e0


	//   ....[118]....
        /*1c20*/ 	.word	0x0002f770


	//   ....[119]....
        /*1c24*/ 	.word	0x0002f800


	//   ....[120]....
        /*1c28*/ 	.word	0x0002f890


	//   ....[121]....
        /*1c2c*/ 	.word	0x0002f920


	//   ....[122]....
        /*1c30*/ 	.word	0x0002f9b0


	//   ....[123]....
        /*1c34*/ 	.word	0x0002fa30


	//   ....[124]....
        /*1c38*/ 	.word	0x0002fa80


	//   ....[125]....
        /*1c3c*/ 	.word	0x0002fb20


	//   ....[126]....
        /*1c40*/ 	.word	0x0002fbb0


	//   ....[127]....
        /*1c44*/ 	.word	0x0002fc40


	//   ....[128]....
        /*1c48*/ 	.word	0x0002fc90


	//   ....[129]....
        /*1c4c*/ 	.word	0x0002fd20


	//   ....[130]....
        /*1c50*/ 	.word	0x0002fdb0


	//   ....[131]....
        /*1c54*/ 	.word	0x0002fe40


	//   ....[132]....
        /*1c58*/ 	.word	0x0002fed0


	//   ....[133]....
        /*1c5c*/ 	.word	0x0002ff60


	//   ....[134]....
        /*1c60*/ 	.word	0x0002fff0


	//   ....[135]....
        /*1c64*/ 	.word	0x000300b0


	//   ....[136]....
        /*1c68*/ 	.word	0x00030390


	//   ....[137]....
        /*1c6c*/ 	.word	0x00030570


	//   ....[138]....
        /*1c70*/ 	.word	0x000305f0


	//   ....[139]....
        /*1c74*/ 	.word	0x00030650


	//   ....[140]....
        /*1c78*/ 	.word	0x000306f0


	//   ....[141]....
        /*1c7c*/ 	.word	0x000307b0


	//   ....[142]....
        /*1c80*/ 	.word	0x000308c0


	//   ....[143]....
        /*1c84*/ 	.word	0x00030920


	//   ....[144]....
        /*1c88*/ 	.word	0x00030a20


	//   ....[145]....
        /*1c8c*/ 	.word	0x00030a80


	//   ....[146]....
        /*1c90*/ 	.word	0x00030b80


	//   ....[147]....
        /*1c94*/ 	.word	0x00030be0


	//   ....[148]....
        /*1c98*/ 	.word	0x00030ce0


	//   ....[149]....
        /*1c9c*/ 	.word	0x00030d40


	//   ....[150]....
        /*1ca0*/ 	.word	0x00030e30


	//   ....[151]....
        /*1ca4*/ 	.word	0x00030ea0


	//   ....[152]....
        /*1ca8*/ 	.word	0x00030f80


	//   ....[153]....
        /*1cac*/ 	.word	0x00031260


	//   ....[154]....
        /*1cb0*/ 	.word	0x00031300


	//   ....[155]....
        /*1cb4*/ 	.word	0x000314a0


	//   ....[156]....
        /*1cb8*/ 	.word	0x00031520


	//   ....[157]....
        /*1cbc*/ 	.word	0x000315a0


	//   ....[158]....
        /*1cc0*/ 	.word	0x00031620


	//   ....[159]....
        /*1cc4*/ 	.word	0x000316a0


	//   ....[160]....
        /*1cc8*/ 	.word	0x00031730


	//   ....[161]....
        /*1ccc*/ 	.word	0x000317d0


	//   ....[162]....
        /*1cd0*/ 	.word	0x00031880


	//   ....[163]....
        /*1cd4*/ 	.word	0x00031900


	//   ....[164]....
        /*1cd8*/ 	.word	0x00031980


	//   ....[165]....
        /*1cdc*/ 	.word	0x00031a00


	//   ....[166]....
        /*1ce0*/ 	.word	0x00031a90


	//   ....[167]....
        /*1ce4*/ 	.word	0x00031b10


	//   ....[168]....
        /*1ce8*/ 	.word	0x00031bb0


	//   ....[169]....
        /*1cec*/ 	.word	0x00031c00


	//   ....[170]....
        /*1cf0*/ 	.word	0x00031c90


	//   ....[171]....
        /*1cf4*/ 	.word	0x00031dc0


	//----- nvinfo : EIATTR_REG_RECONFIG
	.align		4
.L_152:
        /*1cf8*/ 	.byte	0x01, 0x54
	.zero		2


	//----- nvinfo : EIATTR_SYSCALL_OFFSETS
	.align		4
        /*1cfc*/ 	.byte	0x04, 0x46
        /*1cfe*/ 	.short	(.L_154 - .L_153)


	//   ....[0]....
.L_153:
        /*1d00*/ 	.word	0x00002550


	//   ....[1]....
        /*1d04*/ 	.word	0x000026a0


	//   ....[2]....
        /*1d08*/ 	.word	0x0000d820


	//   ....[3]....
        /*1d0c*/ 	.word	0x0000dda0


	//   ....[4]....
        /*1d10*/ 	.word	0x00026850


	//   ....[5]....
        /*1d14*/ 	.word	0x000269e0


	//   ....[6]....
        /*1d18*/ 	.word	0x00026b30


	//   ....[7]....
        /*1d1c*/ 	.word	0x00026c70


	//   ....[8]....
        /*1d20*/ 	.word	0x00027700


	//----- nvinfo : EIATTR_MBARRIER_INSTR_OFFSETS
	.align		4
.L_154:
        /*1d24*/ 	.byte	0x04, 0x39
        /*1d26*/ 	.short	(.L_156 - .L_155)


	//   ....[0]....
.L_155:
        /*1d28*/ 	.word	0x000002d0
        /*1d2c*/ 	.word	0x000000ff
        /*1d30*/ 	.word	0x00038800
        /*1d34*/ 	.short	0x0100
        /*1d36*/ 	.byte	0x08
	.zero		1


	//   ....[1]....
        /*1d38*/ 	.word	0x000002e0
        /*1d3c*/ 	.word	0x000000ff
        /*1d40*/ 	.word	0x00038820
        /*1d44*/ 	.short	0x0100
        /*1d46*/ 	.byte	0x08
	.zero		1


	//   ....[2]....
        /*1d48*/ 	.word	0x000003d0
        /*1d4c*/ 	.word	0x000000ff
        /*1d50*/ 	.word	0x00038830
        /*1d54*/ 	.short	0x0100
        /*1d56*/ 	.byte	0x08
	.zero		1


	//   ....[3]....
        /*1d58*/ 	.word	0x000003e0
        /*1d5c*/ 	.word	0x000000ff
        /*1d60*/ 	.word	0x00038840
        /*1d64*/ 	.short	0x0100
        /*1d66*/ 	.byte	0x08
	.zero		1


	//   ....[4]....
        /*1d68*/ 	.word	0x000003f0
        /*1d6c*/ 	.word	0x000000ff
        /*1d70*/ 	.word	0x00038838
        /*1d74*/ 	.short	0x0100
        /*1d76*/ 	.byte	0x08
	.zero		1


	//   ....[5]....
        /*1d78*/ 	.word	0x00000400
        /*1d7c*/ 	.word	0x000000ff
        /*1d80*/ 	.word	0x00038848
        /*1d84*/ 	.short	0x0100
        /*1d86*/ 	.byte	0x08
	.zero		1


	//   ....[6]....
        /*1d88*/ 	.word	0x00000530
        /*1d8c*/ 	.word	0x000000ff
        /*1d90*/ 	.word	0x00038850
        /*1d94*/ 	.short	0x0100
        /*1d96*/ 	.byte	0x08
	.zero		1


	//   ....[7]....
        /*1d98*/ 	.word	0x00000540
        /*1d9c*/ 	.word	0x000000ff
        /*1da0*/ 	.word	0x00038860
        /*1da4*/ 	.short	0x0100
        /*1da6*/ 	.byte	0x08
	.zero		1


	//   ....[8]....
        /*1da8*/ 	.word	0x00000550
        /*1dac*/ 	.word	0x000000ff
        /*1db0*/ 	.word	0x00038858
        /*1db4*/ 	.short	0x0100
        /*1db6*/ 	.byte	0x08
	.zero		1


	//   ....[9]....
        /*1db8*/ 	.word	0x00000560
        /*1dbc*/ 	.word	0x000000ff
        /*1dc0*/ 	.word	0x00038868
        /*1dc4*/ 	.short	0x0100
        /*1dc6*/ 	.byte	0x08
	.zero		1


	//   ....[10]....
        /*1dc8*/ 	.word	0x00000650
        /*1dcc*/ 	.word	0x000000ff
        /*1dd0*/ 	.word	0x00038870
        /*1dd4*/ 	.short	0x0100
        /*1dd6*/ 	.byte	0x06
	.zero		1


	//   ....[11]....
        /*1dd8*/ 	.word	0x00000660
        /*1ddc*/ 	.word	0x000000ff
        /*1de0*/ 	.word	0x00038880
        /*1de4*/ 	.short	0x0100
        /*1de6*/ 	.byte	0x06
	.zero		1


	//   ....[12]....
        /*1de8*/ 	.word	0x00000670
        /*1dec*/ 	.word	0x000000ff
        /*1df0*/ 	.word	0x00038878
        /*1df4*/ 	.short	0x0100
        /*1df6*/ 	.byte	0x06
	.zero		1


	//   ....[13]....
        /*1df8*/ 	.word	0x00000680
        /*1dfc*/ 	.word	0x000000ff
        /*1e00*/ 	.word	0x00038888
        /*1e04*/ 	.short	0x0100
        /*1e06*/ 	.byte	0x06
	.zero		1


	//   ....[14]....
        /*1e08*/ 	.word	0x000007b0
        /*1e0c*/ 	.word	0x000000ff
        /*1e10*/ 	.word	0x00038890
        /*1e14*/ 	.short	0x0100
        /*1e16*/ 	.byte	0x08
	.zero		1


	//   ....[15]....
        /*1e18*/ 	.word	0x000007c0
        /*1e1c*/ 	.word	0x000000ff
        /*1e20*/ 	.word	0x000388a0
        /*1e24*/ 	.short	0x0100
        /*1e26*/ 	.byte	0x08
	.zero		1


	//   ....[16]....
        /*1e28*/ 	.word	0x000007d0
        /*1e2c*/ 	.word	0x000000ff
        /*1e30*/ 	.word	0x00038898
        /*1e34*/ 	.short	0x0100
        /*1e36*/ 	.byte	0x08
	.zero		1


	//   ....[17]....
        /*1e38*/ 	.word	0x000007e0
        /*1e3c*/ 	.word	0x000000ff
        /*1e40*/ 	.word	0x000388a8
        /*1e44*/ 	.short	0x0100
        /*1e46*/ 	.byte	0x08
	.zero		1


	//   ....[18]....
        /*1e48*/ 	.word	0x00000910
        /*1e4c*/ 	.word	0x000000ff
        /*1e50*/ 	.word	0x000388b0
        /*1e54*/ 	.short	0x0100
        /*1e56*/ 	.byte	0x08
	.zero		1


	//   ....[19]....
        /*1e58*/ 	.word	0x00000920
        /*1e5c*/ 	.word	0x000000ff
        /*1e60*/ 	.word	0x000388c0
        /*1e64*/ 	.short	0x0100
        /*1e66*/ 	.byte	0x08
	.zero		1


	//   ....[20]....
        /*1e68*/ 	.word	0x00000930
        /*1e6c*/ 	.word	0x000000ff
        /*1e70*/ 	.word	0x000388b8
        /*1e74*/ 	.short	0x0100
        /*1e76*/ 	.byte	0x08
	.zero		1


	//   ....[21]....
        /*1e78*/ 	.word	0x00000940
        /*1e7c*/ 	.word	0x000000ff
        /*1e80*/ 	.word	0x000388c8
        /*1e84*/ 	.short	0x0100
        /*1e86*/ 	.byte	0x08
	.zero		1


	//   ....[22]....
        /*1e88*/ 	.word	0x00003cb0
        /*1e8c*/ 	.word	0x00000070
        /*1e90*/ 	.word	0x00038890
        /*1e94*/ 	.short	0x010a
        /*1e96*/ 	.byte	0x3f
	.zero		1


	//   ....[23]....
        /*1e98*/ 	.word	0x00007f30
        /*1e9c*/ 	.word	0x00000070
        /*1ea0*/ 	.word	0x00038890
        /*1ea4*/ 	.short	0x010a
        /*1ea6*/ 	.byte	0x3f
	.zero		1


	//   ....[24]....
        /*1ea8*/ 	.word	0x0000c200
        /*1eac*/ 	.word	0x00000070
        /*1eb0*/ 	.word	0x00038890
        /*1eb4*/ 	.short	0x010a
        /*1eb6*/ 	.byte	0x3f
	.zero		1


	//   ....[25]....
        /*1eb8*/ 	.word	0x0000c7a0
        /*1ebc*/ 	.word	0x00000030
        /*1ec0*/ 	.word	0x00000000
        /*1ec4*/ 	.short	0x0101
        /*1ec6*/ 	.byte	0x3f
	.zero		1


	//   ....[26]....
        /*1ec8*/ 	.word	0x0000c7e0
        /*1ecc*/ 	.word	0x00000070
        /*1ed0*/ 	.word	0x000388b0
        /*1ed4*/ 	.short	0x010a
        /*1ed6*/ 	.byte	0x3f
	.zero		1


	//   ....[27]....
        /*1ed8*/ 	.word	0x0000cde0
        /*1edc*/ 	.word	0x00000070
        /*1ee0*/ 	.word	0x00000000
        /*1ee4*/ 	.short	0x0101
        /*1ee6*/ 	.byte	0x3f
	.zero		1


	//   ....[28]....
        /*1ee8*/ 	.word	0x0000db00
        /*1eec*/ 	.word	0x00000016
        /*1ef0*/ 	.word	0x00038800
        /*1ef4*/ 	.short	0x010a
        /*1ef6*/ 	.byte	0x3f
	.zero		1


	//   ....[29]....
        /*1ef8*/ 	.word	0x0000db50
        /*1efc*/ 	.word	0x00000016
        /*1f00*/ 	.word	0x00038800
        /*1f04*/ 	.short	0x010a
        /*1f06*/ 	.byte	0x3f
	.zero		1


	//   ....[30]....
        /*1f08*/ 	.word	0x0000e130
        /*1f0c*/ 	.word	0x00000016
        /*1f10*/ 	.word	0x00038800
        /*1f14*/ 	.short	0x010a
        /*1f16*/ 	.byte	0x3f
	.zero		1


	//   ....[31]....
        /*1f18*/ 	.word	0x00011750
        /*1f1c*/ 	.word	0x00000016
        /*1f20*/ 	.word	0x00038800
        /*1f24*/ 	.short	0x010a
        /*1f26*/ 	.byte	0x3f
	.zero		1


	//   ....[32]....
        /*1f28*/ 	.word	0x00014ed0
        /*1f2c*/ 	.word	0x00000000
        /*1f30*/ 	.word	0x00038830
        /*1f34*/ 	.short	0x010a
        /*1f36*/ 	.byte	0x3f
	.zero		1


	//   ....[33]....
        /*1f38*/ 	.word	0x00014f80
        /*1f3c*/ 	.word	0x00000000
        /*1f40*/ 	.word	0x00038830
        /*1f44*/ 	.short	0x010a
        /*1f46*/ 	.byte	0x3f
	.zero		1


	//   ....[34]....
        /*1f48*/ 	.word	0x00016dd0
        /*1f4c*/ 	.word	0x00000025
        /*1f50*/ 	.word	0x00000000
        /*1f54*/ 	.short	0x0101
        /*1f56*/ 	.byte	0x3f
	.zero		1


	//   ....[35]....
        /*1f58*/ 	.word	0x00018420
        /*1f5c*/ 	.word	0x00000009
        /*1f60*/ 	.word	0x00038830
        /*1f64*/ 	.short	0x010a
        /*1f66*/ 	.byte	0x3f
	.zero		1


	//   ....[36]....
        /*1f68*/ 	.word	0x00018470
        /*1f6c*/ 	.word	0x00000009
        /*1f70*/ 	.word	0x00038830
        /*1f74*/ 	.short	0x010a
        /*1f76*/ 	.byte	0x3f
	.zero		1


	//   ....[37]....
        /*1f78*/ 	.word	0x00018a90
        /*1f7c*/ 	.word	0x00000009
        /*1f80*/ 	.word	0x00038850
        /*1f84*/ 	.short	0x010a
        /*1f86*/ 	.byte	0x3f
	.zero		1


	//   ....[38]....
        /*1f88*/ 	.word	0x00018ad0
        /*1f8c*/ 	.word	0x00000009
        /*1f90*/ 	.word	0x00038850
        /*1f94*/ 	.short	0x010a
        /*1f96*/ 	.byte	0x3f
	.zero		1


	//   ....[39]....
        /*1f98*/ 	.word	0x0001a220
        /*1f9c*/ 	.word	0x000000d6
        /*1fa0*/ 	.word	0x00000000
        /*1fa4*/ 	.short	0x0101
        /*1fa6*/ 	.byte	0x3f
	.zero		1


	//   ....[40]....
        /*1fa8*/ 	.word	0x0001a980
        /*1fac*/ 	.word	0x0000000f
        /*1fb0*/ 	.word	0x00000000
        /*1fb4*/ 	.short	0x0101
        /*1fb6*/ 	.byte	0x3f
	.zero		1


	//   ....[41]....
        /*1fb8*/ 	.word	0x0001b330
        /*1fbc*/ 	.word	0x00000002
        /*1fc0*/ 	.word	0x00038850
        /*1fc4*/ 	.short	0x010a
        /*1fc6*/ 	.byte	0x3f
	.zero		1


	//   ....[42]....
        /*1fc8*/ 	.word	0x0001b370
        /*1fcc*/ 	.word	0x00000002
        /*1fd0*/ 	.word	0x00038850
        /*1fd4*/ 	.short	0x010a
        /*1fd6*/ 	.byte	0x3f
	.zero		1


	//   ....[43]....
        /*1fd8*/ 	.word	0x0001bf20
        /*1fdc*/ 	.word	0x00000000
        /*1fe0*/ 	.word	0x00000000
        /*1fe4*/ 	.short	0x0101
        /*1fe6*/ 	.byte	0x3f
	.zero		1


	//   ....[44]....
        /*1fe8*/ 	.word	0x0001f4f0
        /*1fec*/ 	.word	0x00000008
        /*1ff0*/ 	.word	0x00000000
        /*1ff4*/ 	.short	0x0101
        /*1ff6*/ 	.byte	0x3f
	.zero		1


	//   ....[45]....
        /*1ff8*/ 	.word	0x0001ff60
        /*1ffc*/ 	.word	0x0000000e
        /*2000*/ 	.word	0x00000000
        /*2004*/ 	.short	0x0101
        /*2006*/ 	.byte	0x3f
	.zero		1


	//   ....[46]....
        /*2008*/ 	.word	0x000253b0
        /*200c*/ 	.word	0x00000012
        /*2010*/ 	.word	0x00038820
        /*2014*/ 	.short	0x010a
        /*2016*/ 	.byte	0x3f
	.zero		1


	//   ....[47]....
        /*2018*/ 	.word	0x00025480
        /*201c*/ 	.word	0x00000007
        /*2020*/ 	.word	0x000388a0
        /*2024*/ 	.short	0x010a
        /*2026*/ 	.byte	0x3f
	.zero		1


	//   ....[48]....
        /*2028*/ 	.word	0x000257c0
        /*202c*/ 	.word	0x00000007
        /*2030*/ 	.word	0x000388c0
        /*2034*/ 	.short	0x010a
        /*2036*/ 	.byte	0x3f
	.zero		1


	//   ....[49]....
        /*2038*/ 	.word	0x00025c60
        /*203c*/ 	.word	0x00000008
        /*2040*/ 	.word	0x000388a0
        /*2044*/ 	.short	0x010a
        /*2046*/ 	.byte	0x3f
	.zero		1


	//   ....[50]....
        /*2048*/ 	.word	0x00025f90
        /*204c*/ 	.word	0x00000008
        /*2050*/ 	.word	0x000388c0
        /*2054*/ 	.short	0x010a
        /*2056*/ 	.byte	0x3f
	.zero		1


	//   ....[51]....
        /*2058*/ 	.word	0x00027090
        /*205c*/ 	.word	0x00000000
        /*2060*/ 	.word	0x00038880
        /*2064*/ 	.short	0x010a
        /*2066*/ 	.byte	0x3f
	.zero		1


	//   ....[52]....
        /*2068*/ 	.word	0x00027290
        /*206c*/ 	.word	0x00000000
        /*2070*/ 	.word	0x00038840
        /*2074*/ 	.short	0x010a
        /*2076*/ 	.byte	0x3f
	.zero		1


	//   ....[53]....
        /*2078*/ 	.word	0x00028050
        /*207c*/ 	.word	0x00000012
        /*2080*/ 	.word	0x00038800
        /*2084*/ 	.short	0x0107
        /*2086*/ 	.byte	0x3f
	.zero		1


	//   ....[54]....
        /*2088*/ 	.word	0x00028150
        /*208c*/ 	.word	0x00000012
        /*2090*/ 	.word	0x00038800
        /*2094*/ 	.short	0x0101
        /*2096*/ 	.byte	0x3f
	.zero		1


	//   ....[55]....
        /*2098*/ 	.word	0x00028170
        /*209c*/ 	.word	0x00000012
        /*20a0*/ 	.word	0x00038820
        /*20a4*/ 	.short	0x010a
        /*20a6*/ 	.byte	0x3f
	.zero		1


	//   ....[56]....
        /*20a8*/ 	.word	0x00028490
        /*20ac*/ 	.word	0x00000006
        /*20b0*/ 	.word	0x00038880
        /*20b4*/ 	.short	0x010a
        /*20b6*/ 	.byte	0x3f
	.zero		1


	//   ....[57]....
        /*20b8*/ 	.word	0x000287f0
        /*20bc*/ 	.word	0x00000006
        /*20c0*/ 	.word	0x00038840
        /*20c4*/ 	.short	0x010a
        /*20c6*/ 	.byte	0x3f
	.zero		1


	//   ....[58]....
        /*20c8*/ 	.word	0x00028bb0
        /*20cc*/ 	.word	0x00000014
        /*20d0*/ 	.word	0x00038870
        /*20d4*/ 	.short	0x010a
        /*20d6*/ 	.byte	0x3f
	.zero		1


	//   ....[59]....
        /*20d8*/ 	.word	0x00028c20
        /*20dc*/ 	.word	0x00000014
        /*20e0*/ 	.word	0x00038860
        /*20e4*/ 	.short	0x010a
        /*20e6*/ 	.byte	0x3f
	.zero		1


	//   ....[60]....
        /*20e8*/ 	.word	0x00029470
        /*20ec*/ 	.word	0x00000014
        /*20f0*/ 	.word	0x00038850
        /*20f4*/ 	.short	0x0101
        /*20f6*/ 	.byte	0x3f
	.zero		1


	//   ....[61]....
        /*20f8*/ 	.word	0x000294f0
        /*20fc*/ 	.word	0x00000014
        /*2100*/ 	.word	0x00000000
        /*2104*/ 	.short	0x0101
        /*2106*/ 	.byte	0x3f
	.zero		1


	//   ....[62]....
        /*2108*/ 	.word	0x00029730
        /*210c*/ 	.word	0x00000011
        /*2110*/ 	.word	0x00038870
        /*2114*/ 	.short	0x010a
        /*2116*/ 	.byte	0x3f
	.zero		1


	//   ....[63]....
        /*2118*/ 	.word	0x000297a0
        /*211c*/ 	.word	0x00000011
        /*2120*/ 	.word	0x00038860
        /*2124*/ 	.short	0x010a
        /*2126*/ 	.byte	0x3f
	.zero		1


	//   ....[64]....
        /*2128*/ 	.word	0x00029fd0
        /*212c*/ 	.word	0x00000011
        /*2130*/ 	.word	0x00038850
        /*2134*/ 	.short	0x0101
        /*2136*/ 	.byte	0x3f
	.zero		1


	//   ....[65]....
        /*2138*/ 	.word	0x0002a020
        /*213c*/ 	.word	0x00000011
        /*2140*/ 	.word	0x00000000
        /*2144*/ 	.short	0x0101
        /*2146*/ 	.byte	0x3f
	.zero		1


	//   ....[66]....
        /*2148*/ 	.word	0x0002af00
        /*214c*/ 	.word	0x00000000
        /*2150*/ 	.word	0x00038820
        /*2154*/ 	.short	0x010a
        /*2156*/ 	.byte	0x3f
	.zero		1


	//   ....[67]....
        /*2158*/ 	.word	0x0002b0b0
        /*215c*/ 	.word	0x00000006
        /*2160*/ 	.word	0x00000000
        /*2164*/ 	.short	0x010a
        /*2166*/ 	.byte	0x3f
	.zero		1


	//   ....[68]....
        /*2168*/ 	.word	0x0002b120
        /*216c*/ 	.word	0x00000007
        /*2170*/ 	.word	0x00000000
        /*2174*/ 	.short	0x010a
        /*2176*/ 	.byte	0x3f
	.zero		1


	//   ....[69]....
        /*2178*/ 	.word	0x0002b180
        /*217c*/ 	.word	0x00000004
        /*2180*/ 	.word	0x00038860
        /*2184*/ 	.short	0x010a
        /*2186*/ 	.byte	0x3f
	.zero		1


	//   ....[70]....
        /*2188*/ 	.word	0x0002b1d0
        /*218c*/ 	.word	0x00000003
        /*2190*/ 	.word	0x00038860
        /*2194*/ 	.short	0x010a
        /*2196*/ 	.byte	0x3f
	.zero		1


	//   ....[71]....
        /*2198*/ 	.word	0x0002b210
        /*219c*/ 	.word	0x00000004
        /*21a0*/ 	.word	0x00038880
        /*21a4*/ 	.short	0x010a
        /*21a6*/ 	.byte	0x3f
	.zero		1


	//   ....[72]....
        /*21a8*/ 	.word	0x0002b230
        /*21ac*/ 	.word	0x00000003
        /*21b0*/ 	.word	0x00038880
        /*21b4*/ 	.short	0x010a
        /*21b6*/ 	.byte	0x3f
	.zero		1


	//   ....[73]....
        /*21b8*/ 	.word	0x0002b290
        /*21bc*/ 	.word	0x00000070
        /*21c0*/ 	.word	0x00038890
        /*21c4*/ 	.short	0x010a
        /*21c6*/ 	.byte	0x3f
	.zero		1


	//   ....[74]....
        /*21c8*/ 	.word	0x0002b2e0
        /*21cc*/ 	.word	0x00000070
        /*21d0*/ 	.word	0x00038890
        /*21d4*/ 	.short	0x010a
        /*21d6*/ 	.byte	0x3f
	.zero		1


	//   ....[75]....
        /*21d8*/ 	.word	0x0002b330
        /*21dc*/ 	.word	0x00000070
        /*21e0*/ 	.word	0x00038890
        /*21e4*/ 	.short	0x010a
        /*21e6*/ 	.byte	0x3f
	.zero		1


	//   ....[76]....
        /*21e8*/ 	.word	0x0002b380
        /*21ec*/ 	.word	0x00000070
        /*21f0*/ 	.word	0x000388b0
        /*21f4*/ 	.short	0x010a
        /*21f6*/ 	.byte	0x3f
	.zero		1


	//   ....[77]....
        /*21f8*/ 	.word	0x0002b640
        /*21fc*/ 	.word	0x00000016
        /*2200*/ 	.word	0x00038800
        /*2204*/ 	.short	0x010a
        /*2206*/ 	.byte	0x3f
	.zero		1


	//   ....[78]....
        /*2208*/ 	.word	0x0002b850
        /*220c*/ 	.word	0x00000016
        /*2210*/ 	.word	0x00038800
        /*2214*/ 	.short	0x010a
        /*2216*/ 	.byte	0x3f
	.zero		1


	//   ....[79]....
        /*2218*/ 	.word	0x0002b8a0
        /*221c*/ 	.word	0x00000000
        /*2220*/ 	.word	0x00038830
        /*2224*/ 	.short	0x010a
        /*2226*/ 	.byte	0x3f
	.zero		1


	//   ....[80]....
        /*2228*/ 	.word	0x0002b8f0
        /*222c*/ 	.word	0x00000009
        /*2230*/ 	.word	0x00038830
        /*2234*/ 	.short	0x010a
        /*2236*/ 	.byte	0x3f
	.zero		1


	//   ....[81]....
        /*2238*/ 	.word	0x0002b940
        /*223c*/ 	.word	0x00000009
        /*2240*/ 	.word	0x00038850
        /*2244*/ 	.short	0x010a
        /*2246*/ 	.byte	0x3f
	.zero		1


	//   ....[82]....
        /*2248*/ 	.word	0x0002b990
        /*224c*/ 	.word	0x00000002
        /*2250*/ 	.word	0x00038850
        /*2254*/ 	.short	0x010a
        /*2256*/ 	.byte	0x3f
	.zero		1


	//   ....[83]....
        /*2258*/ 	.word	0x00030170
        /*225c*/ 	.word	0x00000012
        /*2260*/ 	.word	0x00038820
        /*2264*/ 	.short	0x010a
        /*2266*/ 	.byte	0x3f
	.zero		1


	//   ....[84]....
        /*2268*/ 	.word	0x000301c0
        /*226c*/ 	.word	0x00000007
        /*2270*/ 	.word	0x000388a0
        /*2274*/ 	.short	0x010a
        /*2276*/ 	.byte	0x3f
	.zero		1


	//   ....[85]....
        /*2278*/ 	.word	0x00030210
        /*227c*/ 	.word	0x00000007
        /*2280*/ 	.word	0x000388c0
        /*2284*/ 	.short	0x010a
        /*2286*/ 	.byte	0x3f
	.zero		1


	//   ....[86]....
        /*2288*/ 	.word	0x00030260
        /*228c*/ 	.word	0x00000008
        /*2290*/ 	.word	0x000388a0
        /*2294*/ 	.short	0x010a
        /*2296*/ 	.byte	0x3f
	.zero		1


	//   ....[87]....
        /*2298*/ 	.word	0x000302b0
        /*229c*/ 	.word	0x00000008
        /*22a0*/ 	.word	0x000388c0
        /*22a4*/ 	.short	0x010a
        /*22a6*/ 	.byte	0x3f
	.zero		1


	//   ....[88]....
        /*22a8*/ 	.word	0x00030450
        /*22ac*/ 	.word	0x00000000
        /*22b0*/ 	.word	0x00038880
        /*22b4*/ 	.short	0x010a
        /*22b6*/ 	.byte	0x3f
	.zero		1


	//   ....[89]....
        /*22b8*/ 	.word	0x000304a0
        /*22bc*/ 	.word	0x00000000
        /*22c0*/ 	.word	0x00038840
        /*22c4*/ 	.short	0x010a
        /*22c6*/ 	.byte	0x3f
	.zero		1


	//   ....[90]....
        /*22c8*/ 	.word	0x00030fc0
        /*22cc*/ 	.word	0x00000012
        /*22d0*/ 	.word	0x00038820
        /*22d4*/ 	.short	0x010a
        /*22d6*/ 	.byte	0x3f
	.zero		1


	//   ....[91]....
        /*22d8*/ 	.word	0x00031010
        /*22dc*/ 	.word	0x00000006
        /*22e0*/ 	.word	0x00038880
        /*22e4*/ 	.short	0x010a
        /*22e6*/ 	.byte	0x3f
	.zero		1


	//   ....[92]....
        /*22e8*/ 	.word	0x00031060
        /*22ec*/ 	.word	0x00000006
        /*22f0*/ 	.word	0x00038840
        /*22f4*/ 	.short	0x010a
        /*22f6*/ 	.byte	0x3f
	.zero		1


	//   ....[93]....
        /*22f8*/ 	.word	0x000310b0
        /*22fc*/ 	.word	0x00000014
        /*2300*/ 	.word	0x00038870
        /*2304*/ 	.short	0x010a
        /*2306*/ 	.byte	0x3f
	.zero		1


	//   ....[94]....
        /*2308*/ 	.word	0x00031100
        /*230c*/ 	.word	0x00000014
        /*2310*/ 	.word	0x00038860
        /*2314*/ 	.short	0x010a
        /*2316*/ 	.byte	0x3f
	.zero		1


	//   ....[95]....
        /*2318*/ 	.word	0x00031150
        /*231c*/ 	.word	0x00000011
        /*2320*/ 	.word	0x00038870
        /*2324*/ 	.short	0x010a
        /*2326*/ 	.byte	0x3f
	.zero		1


	//   ....[96]....
        /*2328*/ 	.word	0x000311a0
        /*232c*/ 	.word	0x00000011
        /*2330*/ 	.word	0x00038860
        /*2334*/ 	.short	0x010a
        /*2336*/ 	.byte	0x3f
	.zero		1


	//   ....[97]....
        /*2338*/ 	.word	0x00031ce0
        /*233c*/ 	.word	0x00000000
        /*2340*/ 	.word	0x00038820
        /*2344*/ 	.short	0x010a
        /*2346*/ 	.byte	0x3f
	.zero		1


	//   ....[98]....
        /*2348*/ 	.word	0x00031e80
        /*234c*/ 	.word	0x00000006
        /*2350*/ 	.word	0x00000000
        /*2354*/ 	.short	0x010a
        /*2356*/ 	.byte	0x3f
	.zero		1


	//   ....[99]....
        /*2358*/ 	.word	0x00031ed0
        /*235c*/ 	.word	0x00000007
        /*2360*/ 	.word	0x00000000
        /*2364*/ 	.short	0x010a
        /*2366*/ 	.byte	0x3f
	.zero		1


	//   ....[100]....
        /*2368*/ 	.word	0x00031f20
        /*236c*/ 	.word	0x00000004
        /*2370*/ 	.word	0x00038860
        /*2374*/ 	.short	0x010a
        /*2376*/ 	.byte	0x3f
	.zero		1


	//   ....[101]....
        /*2378*/ 	.word	0x00031f70
        /*237c*/ 	.word	0x00000003
        /*2380*/ 	.word	0x00038860
        /*2384*/ 	.short	0x010a
        /*2386*/ 	.byte	0x3f
	.zero		1


	//   ....[102]....
        /*2388*/ 	.word	0x00031fc0
        /*238c*/ 	.word	0x00000004
        /*2390*/ 	.word	0x00038880
        /*2394*/ 	.short	0x010a
        /*2396*/ 	.byte	0x3f
	.zero		1


	//----- nvinfo : EIATTR_NUM_MBARRIERS
	.align		4
.L_156:
        /*2398*/ 	.byte	0x03, 0x38
        /*239a*/ 	.short	0x0016


	//----- nvinfo : EIATTR_EXIT_INSTR_OFFSETS
	.align		4
        /*239c*/ 	.byte	0x04, 0x1c
        /*239e*/ 	.short	(.L_158 - .L_157)


	//   ....[0]....
.L_157:
        /*23a0*/ 	.word	0x0002b280


	//----- nvinfo : EIATTR_MAX_THREADS
	.align		4
.L_158:
        /*23a4*/ 	.byte	0x04, 0x05
        /*23a6*/ 	.short	(.L_160 - .L_159)
.L_159:
        /*23a8*/ 	.word	0x00000180
        /*23ac*/ 	.word	0x00000001
        /*23b0*/ 	.word	0x00000001


	//----- nvinfo : EIATTR_CRS_STACK_SIZE
	.align		4
.L_160:
        /*23b4*/ 	.byte	0x04, 0x1e
        /*23b6*/ 	.short	(.L_162 - .L_161)
.L_161:
        /*23b8*/ 	.word	0x00000000


	//----- nvinfo : EIATTR_CBANK_PARAM_SIZE
	.align		4
.L_162:
        /*23bc*/ 	.byte	0x03, 0x19
        /*23be*/ 	.short	0x0af0


	//----- nvinfo : EIATTR_PARAM_CBANK
	.align		4
        /*23c0*/ 	.byte	0x04, 0x0a
        /*23c2*/ 	.short	(.L_164 - .L_163)
	.align		4
.L_163:
        /*23c4*/ 	.word	index@(.nv.constant0._ZN7cutlass13device_kernelIN5flash11enable_sm90INS1_16FlashAttnFwdSm90INS1_25CollectiveMainloopFwdSm90ILi2EN4cute5tupleIJNS5_1CILi1EEES8_S8_EEENS6_IJNS7_ILi128EEESA_NS7_ILi256EEEEEELi256ENS_12float_e4m3_tEfNS_4arch4Sm90ELb0ELb0ELb1ELb1ELb0ELb1ELb0ELb1ELb1ELb1ELb1ELb0EEENS1_21CollectiveEpilogueFwdINS6_IJSA_SB_SA_EEES9_NS_10bfloat16_tESF_Li256ELb1ELb1ELb1ELb1EEENS1_36VarlenDynamicPersistentTileSchedulerILi128ELi128ELi256ELi128ELb1ELb1ELb1ELb0ELb1ELb1EEEEEEEEEvNT_6ParamsE)
        /*23c8*/ 	.short	0x0210
        /*23ca*/ 	.short	0x0af0


	//----- nvinfo : EIATTR_SW_WAR
	.align		4
.L_164:
        /*23cc*/ 	.byte	0x04, 0x36
        /*23ce*/ 	.short	(.L_166 - .L_165)
.L_165:
        /*23d0*/ 	.word	0x00000008
.L_166:


//--------------------- .nv.info._ZN7cutlass13device_kernelIN5flash11enable_sm90INS1_16FlashAttnFwdSm90INS1_25CollectiveMainloopFwdSm90ILi2EN4cute5tupleIJNS5_1CILi1EEES8_S8_EEENS6_IJNS7_ILi128EEENS7_ILi64EEENS7_ILi256EEEEEELi256ENS_12float_e4m3_tEfNS_4arch4Sm90ELb0ELb1ELb1ELb0ELb0ELb0ELb0ELb1ELb1ELb1ELb1ELb0EEENS1_21CollectiveEpilogueFwdINS6_IJSA_SC_SB_EEES9_NS_10bfloat16_tESG_Li256ELb0ELb1ELb1ELb1EEENS1_19SingleTileSchedulerILb0ELb1ELb1ELi128EEEEEEEEEvNT_6ParamsE --------------------------
	.section	.nv.info._ZN7cutlass13device_kernelIN5flash11enable_sm90INS1_16FlashAttnFwdSm90INS1_25CollectiveMainloopFwdSm90ILi2EN4cute5tupleIJNS5_1CILi1EEES8_S8_EEENS6_IJNS7_ILi128EEENS7_ILi64EEENS7_ILi256EEEEEELi256ENS_12float_e4m3_tEfNS_4arch4Sm90ELb0ELb1ELb1ELb0ELb0ELb0ELb0ELb1ELb1ELb1ELb1ELb0EEENS1_21CollectiveEpilogueFwdINS6_IJSA_SC_SB_EEES9_NS_10bfloat16_tESG_Li256ELb0ELb1ELb1ELb1EEENS1_19SingleTileSchedulerILb0ELb1ELb1ELi128EEEEEEEEEvNT_6ParamsE,"",@"SHT_CUDA_INFO"
	.sectionflags	@""
	.align	4


	//----- nvinfo : EIATTR_CUDA_API_VERSION
	.align		4
        /*0000*/ 	.byte	0x04, 0x37
        /*0002*/ 	.short	(.L_168 - .L_167)
.L_167:
        /*0004*/ 	.word	0x00000082


	//----- nvinfo : EIATTR_KPARAM_INFO
	.align		4
.L_168:
        /*0008*/ 	.byte	0x04, 0x17
        /*000a*/ 	.short	(.L_170 - .L_169)
.L_169:
        /*000c*/ 	.word	0x00000000
        /*0010*/ 	.short	0x0000
        /*0012*/ 	.short	0x0070
        /*0014*/ 	.byte	0x00, 0xf0, 0x01, 0x28


	//----- nvinfo : EIATTR_SPARSE_MMA_MASK
	.align		4
.L_170:
        /*0018*/ 	.byte	0x03, 0x50
        /*001a*/ 	.short	0x0000


	//----- nvinfo : EIATTR_MAXREG_COUNT
	.align		4
        /*001c*/ 	.byte	0x03, 0x1b
        /*001e*/ 	.short	0x00a8


	//----- nvinfo : EIATTR_NUM_BARRIERS
	.align		4
        /*0020*/ 	.byte	0x02, 0x4c
        /*0022*/ 	.byte	0x10
	.zero		1


	//----- nvinfo : EIATTR_EXTERNS
	.align		4
        /*0024*/ 	.byte	0x04, 0x0f
        /*0026*/ 	.short	(.L_172 - .L_171)


	//   ....[0]....
	.align		4
.L_171:
        /*0028*/ 	.word	index@(__assertfail)


	//----- nvinfo : EIATTR_ANNOTATIONS
	.align		4
.L_172:
        /*002c*/ 	.byte	0x04, 0x55
        /*002e*/ 	.short	(.L_174 - .L_173)


	//   ....[0]....
.L_173:
        /* <DEDUP_REMOVED lines=9> */


	//----- nvinfo : EIATTR_MERCURY_ISA_VERSION
	.align		4
.L_174:
        /*00a8*/ 	.byte	0x03, 0x5f
        /*00aa*/ 	.short	0x0101


	//----- nvinfo : EIATTR_INT_WARP_WIDE_INSTR_OFFSETS
	.align		4
        /*00ac*/ 	.byte	0x04, 0x31
        /*00ae*/ 	.short	(.L_176 - .L_175)


	//   ....[0]....
.L_175:
        /*00b0*/ 	.word	0x00000130


	//   ....[1]....
        /*00b4*/ 	.word	0x00000170


	//   ....[2]....
        /*00b8*/ 	.word	0x000001e0


	//----- nvinfo : EIATTR_COOP_GROUP_MASK_REGIDS
	.align		4
.L_176:
        /*00bc*/ 	.byte	0x04, 0x29
        /*00be*/ 	.short	(.L_178 - .L_177)


	//   ....[0]....
.L_177:
        /*00c0*/ 	.word	0xffffffff


	//   ....[1]....
        /*00c4*/ 	.word	0xffffffff


	//   ....[2]....
        /*00c8*/ 	.word	0xffffffff


	//   ....[3]....
        /*00cc*/ 	.word	0xffffffff


	//   ....[4]....
        /*00d0*/ 	.word	0xffffffff


	//   ....[5]....
        /*00d4*/ 	.word	0xffffffff


	//   ....[6]....
        /*00d8*/ 	.word	0xffffffff


	//   ....[7]....
        /*00dc*/ 	.word	0xffffffff


	//   ....[8]....
        /*00e0*/ 	.word	0xffffffff


	//   ....[9]....
        /*00e4*/ 	.word	0xffffffff


	//   ....[10]....
        /*00e8*/ 	.word	0xffffffff


	//   ....[11]....
        /*00ec*/ 	.word	0xffffffff


	//   ....[12]....
        /*00f0*/ 	.word	0xffffffff


	//   ....[13]....
        /*00f4*/ 	.word	0xffffffff


	//   ....[14]....
        /*00f8*/ 	.word	0xffffffff


	//   ....[15]....
        /*00fc*/ 	.word	0xffffffff


	//   ....[16]....
        /*0100*/ 	.word	0xffffffff


	//   ....[17]....
        /*0104*/ 	.word	0xffffffff


	//   ....[18]....
        /*0108*/ 	.word	0xffffffff


	//   ....[19]....
        /*010c*/ 	.word	0xffffffff


	//   ....[20]....
        /*0110*/ 	.word	0xffffffff


	//   ....[21]....
        /*0114*/ 	.word	0xffffffff


	//   ....[22]....
        /*0118*/ 	.word	0xffffffff


	//   ....[23]....
        /*011c*/ 	.word	0xffffffff


	//   ....[24]....
        /*0120*/ 	.word	0xffffffff


	//   ....[25]....
        /*0124*/ 	.word	0xffffffff


	//   ....[26]....
        /*0128*/ 	.word	0xffffffff


	//   ....[27]....
        /*012c*/ 	.word	0xffffffff


	//   ....[28]....
        /*0130*/ 	.word	0xffffffff


	//   ....[29]....
        /*0134*/ 	.word	0xffffffff


	//   ....[30]....
        /*0138*/ 	.word	0xffffffff


	//   ....[31]....
        /*013c*/ 	.word	0xffffffff


	//   ....[32]....
        /*0140*/ 	.word	0xffffffff


	//   ....[33]....
        /*0144*/ 	.word	0xffffffff


	//   ....[34]....
        /*0148*/ 	.word	0xffffffff


	//   ....[35]....
        /*014c*/ 	.word	0xffffffff


	//   ....[36]....
        /*0150*/ 	.word	0xffffffff


	//   ....[37]....
        /*0154*/ 	.word	0xffffffff


	//   ....[38]....
        /*0158*/ 	.word	0xffffffff


	//   ....[39]....
        /*015c*/ 	.word	0xffffffff


	//   ....[40]....
        /*0160*/ 	.word	0xffffffff


	//   ....[41]....
        /*0164*/ 	.word	0xffffffff


	//   ....[42]....
        /*0168*/ 	.word	0xffffffff


	//   ....[43]....
        /*016c*/ 	.word	0xffffffff


	//   ....[44]....
        /*0170*/ 	.word	0xffffffff


	//   ....[45]....
        /*0174*/ 	.word	0xffffffff


	//   ....[46]....
        /*0178*/ 	.word	0xffffffff


	//   ....[47]....
        /*017c*/ 	.word	0xffffffff


	//   ....[48]....
        /*0180*/ 	.word	0xffffffff


	//   ....[49]....
        /*0184*/ 	.word	0xffffffff


	//   ....[50]....
        /*0188*/ 	.word	0xffffffff


	//   ....[51]....
        /*018c*/ 	.word	0xffffffff


	//   ....[52]....
        /*0190*/ 	.word	0xffffffff


	//   ....[53]....
        /*0194*/ 	.word	0xffffffff


	//   ....[54]....
        /*0198*/ 	.word	0xffffffff


	//   ....[55]....
        /*019c*/ 	.word	0xffffffff


	//   ....[56]....
        /*01a0*/ 	.word	0xffffffff


	//   ....[57]....
        /*01a4*/ 	.word	0xffffffff


	//   ....[58]....
        /*01a8*/ 	.word	0xffffffff


	//   ....[59]....
        /*01ac*/ 	.word	0xffffffff


	//   ....[60]....
        /*01b0*/ 	.word	0xffffffff


	//   ....[61]....
        /*01b4*/ 	.word	0xffffffff


	//   ....[62]....
        /*01b8*/ 	.word	0xffffffff


	//   ....[63]....
        /*01bc*/ 	.word	0xffffffff


	//   ....[64]....
        /*01c0*/ 	.word	0xffffffff


	//   ....[65]....
        /*01c4*/ 	.word	0xffffffff


	//   ....[66]....
        /*01c8*/ 	.word	0xffffffff


	//   ....[67]....
        /*01cc*/ 	.word	0xffffffff


	//   ....[68]....
        /*01d0*/ 	.word	0xffffffff


	//   ....[69]....
        /*01d4*/ 	.word	0xffffffff


	//   ....[70]....
        /*01d8*/ 	.word	0xffffffff


	//   ....[71]....
        /*01dc*/ 	.word	0xffffffff


	//   ....[72]....
        /*01e0*/ 	.word	0xffffffff


	//   ....[73]....
        /*01e4*/ 	.word	0xffffffff


	//   ....[74]....
        /*01e8*/ 	.word	0xffffffff


	//   ....[75]....
        /*01ec*/ 	.word	0xffffffff


	//   ....[76]....
        /*01f0*/ 	.word	0xffffffff


	//   ....[77]....
        /*01f4*/ 	.word	0xffffffff


	//   ....[78]....
        /*01f8*/ 	.word	0xffffffff


	//   ....[79]....
        /*01fc*/ 	.word	0xffffffff


	//   ....[80]....
        /*0200*/ 	.word	0xffffffff


	//   ....[81]....
        /*0204*/ 	.word	0xffffffff


	//   ....[82]....
        /*0208*/ 	.word	0xffffffff


	//   ....[83]....
        /*020c*/ 	.word	0xffffffff


	//   ....[84]....
        /*0210*/ 	.word	0xffffffff


	//   ....[85]....
        /*0214*/ 	.word	0xffffffff


	//   ....[86]....
        /*0218*/ 	.word	0xffffffff


	//   ....[87]....
        /*021c*/ 	.word	0xffffffff


	//   ....[88]....
        /*0220*/ 	.word	0xffffffff


	//   ....[89]....
        /*0224*/ 	.word	0xffffffff


	//   ....[90]....
        /*0228*/ 	.word	0xffffffff


	//   ....[91]....
        /*022c*/ 	.word	0xffffffff


	//   ....[92]....
        /*0230*/ 	.word	0xffffffff


	//   ....[93]....
        /*0234*/ 	.word	0xffffffff


	//   ....[94]....
        /*0238*/ 	.word	0xffffffff


	//   ....[95]....
        /*023c*/ 	.word	0xffffffff


	//   ....[96]....
        /*0240*/ 	.word	0xffffffff


	//   ....[97]....
        /*0244*/ 	.word	0xffffffff


	//   ....[98]....
        /*0248*/ 	.word	0xffffffff


	//   ....[99]....
        /*024c*/ 	.word	0xffffffff


	//   ....[100]....
        /*0250*/ 	.word	0xffffffff


	//   ....[101]....
        /*0254*/ 	.word	0xffffffff


	//   ....[102]....
        /*0258*/ 	.word	0xffffffff


	//   ....[103]....
        /*025c*/ 	.word	0xffffffff


	//   ....[104]....
        /*0260*/ 	.word	0xffffffff


	//   ....[105]....
        /*0264*/ 	.word	0xffffffff


	//   ....[106]....
        /*0268*/ 	.word	0xffffffff


	//   ....[107]....
        /*026c*/ 	.word	0xffffffff


	//   ....[108]....
        /*0270*/ 	.word	0xffffffff


	//   ....[109]....
        /*0274*/ 	.word	0xffffffff


	//   ....[110]....
        /*0278*/ 	.word	0xffffffff


	//   ....[111]....
        /*027c*/ 	.word	0xffffffff


	//   ....[112]....
        /*0280*/ 	.word	0xffffffff


	//   ....[113]....
        /*0284*/ 	.word	0xffffffff


	//   ....[114]....
        /*0288*/ 	.word	0xffffffff


	//   ....[115]....
        /*028c*/ 	.word	0xffffffff


	//   ....[116]....
        /*0290*/ 	.word	0xffffffff


	//   ....[117]....
        /*0294*/ 	.word	0xffffffff


	//   ....[118]....
        /*0298*/ 	.word	0xffffffff


	//   ....[119]....
        /*029c*/ 	.word	0xffffffff


	//   ....[120]....
        /*02a0*/ 	.word	0xffffffff


	//   ....[121]....
        /*02a4*/ 	.word	0xffffffff


	//   ....[122]....
        /*02a8*/ 	.word	0xffffffff


	//   ....[123]....
        /*02ac*/ 	.word	0xffffffff


	//   ....[124]....
        /*02b0*/ 	.word	0xffffffff


	//   ....[125]....
        /*02b4*/ 	.word	0xffffffff


	//   ....[126]....
        /*02b8*/ 	.word	0xffffffff


	//   ....[127]....
        /*02bc*/ 	.word	0xffffffff


	//   ....[128]....
        /*02c0*/ 	.word	0xffffffff


	//   ....[129]....
        /*02c4*/ 	.word	0xffffffff


	//   ....[130]....
        /*02c8*/ 	.word	0xffffffff


	//   ....[131]....
        /*02cc*/ 	.word	0xffffffff


	//   ....[132]....
        /*02d0*/ 	.word	0xffffffff


	//   ....[133]....
        /*02d4*/ 	.word	0xffffffff


	//   ....[134]....
        /*02d8*/ 	.word	0xffffffff


	//   ....[135]....
        /*02dc*/ 	.word	0xffffffff


	//   ....[136]....
        /*02e0*/ 	.word	0xffffffff


	//   ....[137]....
        /*02e4*/ 	.word	0xffffffff


	//   ....[138]....
        /*02e8*/ 	.word	0xffffffff


	//   ....[139]....
        /*02ec*/ 	.word	0xffffffff


	//   ....[140]....
        /*02f0*/ 	.word	0xffffffff


	//   ....[141]....
        /*02f4*/ 	.word	0xffffffff


	//   ....[142]....
        /*02f8*/ 	.word	0xffffffff


	//   ....[143]....
        /*02fc*/ 	.word	0xffffffff


	//   ....[144]....
        /*0300*/ 	.word	0xffffffff


	//   ....[145]....
        /*0304*/ 	.word	0xffffffff


	//   ....[146]....
        /*0308*/ 	.word	0xffffffff


	//   ....[147]....
        /*030c*/ 	.word	0xffffffff


	//   ....[148]....
        /*0310*/ 	.word	0xffffffff


	//   ....[149]....
        /*0314*/ 	.word	0xffffffff


	//   ....[150]....
        /*0318*/ 	.word	0xffffffff


	//   ....[151]....
        /*031c*/ 	.word	0xffffffff


	//   ....[152]....
        /*0320*/ 	.word	0xffffffff


	//   ....[153]....
        /*0324*/ 	.word	0xffffffff


	//   ....[154]....
        /*0328*/ 	.word	0xffffffff


	//   ....[155]....
        /*032c*/ 	.word	0xffffffff


	//   ....[156]....
        /*0330*/ 	.word	0xffffffff


	//   ....[157]....
        /*0334*/ 	.word	0xffffffff


	//   ....[158]....
        /*0338*/ 	.word	0xffffffff


	//   ....[159]....
        /*033c*/ 	.word	0xffffffff


	//   ....[160]....
        /*0340*/ 	.word	0xffffffff


	//   ....[161]....
        /*0344*/ 	.word	0xffffffff


	//   ....[162]....
        /*0348*/ 	.word	0xffffffff


	//   ....[163]....
        /*034c*/ 	.word	0xffffffff


	//   ....[164]....
        /*0350*/ 	.word	0xffffffff


	//   ....[165]....
        /*0354*/ 	.word	0xffffffff


	//   ....[166]....
        /*0358*/ 	.word	0xffffffff


	//   ....[167]....
        /*035c*/ 	.word	0xffffffff


	//   ....[168]....
        /*0360*/ 	.word	0xffffffff


	//   ....[169]....
        /*0364*/ 	.word	0xffffffff


	//   ....[170]....
        /*0368*/ 	.word	0xffffffff


	//   ....[171]....
        /*036c*/ 	.word	0xffffffff


	//   ....[172]....
        /*0370*/ 	.word	0xffffffff


	//   ....[173]....
        /*0374*/ 	.word	0xffffffff


	//   ....[174]....
        /*0378*/ 	.word	0xffffffff


	//   ....[175]....
        /*037c*/ 	.word	0xffffffff


	//   ....[176]....
        /*0380*/ 	.word	0xffffffff


	//   ....[177]....
        /*0384*/ 	.word	0xffffffff


	//   ....[178]....
        /*0388*/ 	.word	0xffffffff


	//   ....[179]....
        /*038c*/ 	.word	0xffffffff


	//   ....[180]....
        /*0390*/ 	.word	0xffffffff


	//   ....[181]....
        /*0394*/ 	.word	0xffffffff


	//   ....[182]....
        /*0398*/ 	.word	0xffffffff


	//   ....[183]....
        /*039c*/ 	.word	0xffffffff


	//   ....[184]....
        /*03a0*/ 	.word	0xffffffff


	//   ....[185]....
        /*03a4*/ 	.word	0xffffffff


	//   ....[186]....
        /*03a8*/ 	.word	0xffffffff


	//   ....[187]....
        /*03ac*/ 	.word	0xffffffff


	//   ....[188]....
        /*03b0*/ 	.word	0xffffffff


	//   ....[189]....
        /*03b4*/ 	.word	0x0500000f


	//   ....[190]....
        /*03b8*/ 	.word	0x0500000f


	//   ....[191]....
        /*03bc*/ 	.word	0x0500000f


	//   ....[192]....
        /*03c0*/ 	.word	0x0500000f


	//   ....[193]....
        /*03c4*/ 	.word	0x0500000f


	//   ....[194]....
        /*03c8*/ 	.word	0x0500000f


	//   ....[195]....
        /*03cc*/ 	.word	0x0500000f


	//   ....[196]....
        /*03d0*/ 	.word	0x0500000f


	//   ....[197]....
        /*03d4*/ 	.word	0x0500000f


	//   ....[198]....
        /*03d8*/ 	.word	0x0500000f


	//   ....[199]....
        /*03dc*/ 	.word	0x0500000f


	//   ....[200]....
        /*03e0*/ 	.word	0x0500000f


	//   ....[201]....
        /*03e4*/ 	.word	0x0500000f


	//   ....[202]....
        /*03e8*/ 	.word	0x0500000f


	//   ....[203]....
        /*03ec*/ 	.word	0x0500000f


	//   ....[204]....
        /*03f0*/ 	.word	0x0500000f


	//   ....[205]....
        /*03f4*/ 	.word	0x0500000f


	//----- nvinfo : EIATTR_COOP_GROUP_INSTR_OFFSETS
	.align		4
.L_178:
        /*03f8*/ 	.byte	0x04, 0x28
        /*03fa*/ 	.short	(.L_180 - .L_179)


	//   ....[0]....
.L_179:
        /*03fc*/ 	.word	0x00000070


	//   ....[1]....
        /*0400*/ 	.word	0x00000140


	//   ....[2]....
        /*0404*/ 	.word	0x00000190


	//   ....[3]....
        /*0408*/ 	.word	0x000003c0


	//   ....[4]....
        /*040c*/ 	.word	0x00000520


	//   ....[5]....
        /*0410*/ 	.word	0x00000640


	//   ....[6]....
        /*0414*/ 	.word	0x000007a0


	//   ....[7]....
        /*0418*/ 	.word	0x00001750


	//   ....[8]....
        /*041c*/ 	.word	0x000022d0


	//   ....[9]....
        /*0420*/ 	.word	0x00002a60


	//   ....[10]....
        /*0424*/ 	.word	0x00003450


	//   ....[11]....
        /*0428*/ 	.word	0x00003470


	//   ....[12]....
        /*042c*/ 	.word	0x00003b00


	//   ....[13]....
        /*0430*/ 	.word	0x00003b60


	//   ....[14]....
        /*0434*/ 	.word	0x000054c0


	//   ....[15]....
        /*0438*/ 	.word	0x000057d0


	//   ....[16]....
        /*043c*/ 	.word	0x00005eb0


	//   ....[17]....
        /*0440*/ 	.word	0x00005f10


	//   ....[18]....
        /*0444*/ 	.word	0x00006330


	//   ....[19]....
        /*0448*/ 	.word	0x000063d0


	//   ....[20]....
        /*044c*/ 	.word	0x00008160


	//   ....[21]....
        /*0450*/ 	.word	0x000081b0


	//   ....[22]....
        /*0454*/ 	.word	0x000081c0


	//   ....[23]....
        /*0458*/ 	.word	0x000081f0


	//   ....[24]....
        /*045c*/ 	.word	0x00009de0


	//   ....[25]....
        /*0460*/ 	.word	0x0000a1e0


	//   ....[26]....
        /*0464*/ 	.word	0x0000a720


	//   ....[27]....
        /*0468*/ 	.word	0x0000a820


	//   ....[28]....
        /*046c*/ 	.word	0x0000ab50


	//   ....[29]....
        /*0470*/ 	.word	0x0000ac00


	//   ....[30]....
        /*0474*/ 	.word	0x0000be20


	//   ....[31]....
        /*0478*/ 	.word	0x0000be30


	//   ....[32]....
        /*047c*/ 	.word	0x0000be60


	//   ....[33]....
        /*0480*/ 	.word	0x0000be70


	//   ....[34]....
        /*0484*/ 	.word	0x0000d4a0


	//   ....[35]....
        /*0488*/ 	.word	0x0000d4d0


	//   ....[36]....
        /*048c*/ 	.word	0x0000d4f0


	//   ....[37]....
        /*0490*/ 	.word	0x0000d500


	//   ....[38]....
        /*0494*/ 	.word	0x0000d510


	//   ....[39]....
        /*0498*/ 	.word	0x0000d520


	//   ....[40]....
        /*049c*/ 	.word	0x0000d530


	//   ....[41]....
        /*04a0*/ 	.word	0x0000d540


	//   ....[42]....
        /*04a4*/ 	.word	0x0000d560


	//   ....[43]....
        /*04a8*/ 	.word	0x0000d570


	//   ....[44]....
        /*04ac*/ 	.word	0x0000d580


	//   ....[45]....
        /*04b0*/ 	.word	0x0000d590


	//   ....[46]....
        /*04b4*/ 	.word	0x0000d5a0


	//   ....[47]....
        /*04b8*/ 	.word	0x0000d5b0


	//   ....[48]....
        /*04bc*/ 	.word	0x0000d5d0


	//   ....[49]....
        /*04c0*/ 	.word	0x0000d5e0


	//   ....[50]....
        /*04c4*/ 	.word	0x0000d5f0


	//   ....[51]....
        /*04c8*/ 	.word	0x0000d600


	//   ....[52]....
        /*04cc*/ 	.word	0x0000d610


	//   ....[53]....
        /*04d0*/ 	.word	0x0000d620


	//   ....[54]....
        /*04d4*/ 	.word	0x0000d630


	//   ....[55]....
        /*04d8*/ 	.word	0x0000d640


	//   ....[56]....
        /*04dc*/ 	.word	0x0000d650


	//   ....[57]....
        /*04e0*/ 	.word	0x0000d660


	//   ....[58]....
        /*04e4*/ 	.word	0x0000d670


	//   ....[59]....
        /*04e8*/ 	.word	0x0000d680


	//   ....[60]....
        /*04ec*/ 	.word	0x0000d690


	//   ....[61]....
        /*04f0*/ 	.word	0x0000d6a0


	//   ....[62]....
        /*04f4*/ 	.word	0x0000d6b0


	//   ....[63]....
        /*04f8*/ 	.word	0x0000d6c0


	//   ....[64]....
        /*04fc*/ 	.word	0x0000d6d0


	//   ....[65]....
        /*0500*/ 	.word	0x0000d6e0


	//   ....[66]....
        /*0504*/ 	.word	0x0000d6f0


	//   ....[67]....
        /*0508*/ 	.word	0x0000d700


	//   ....[68]....
        /*050c*/ 	.word	0x0000d710


	//   ....[69]....
        /*0510*/ 	.word	0x0000d730


	//   ....[70]....
        /*0514*/ 	.word	0x0000d740


	//   ....[71]....
        /*0518*/ 	.word	0x0000d750


	//   ....[72]....
        /*051c*/ 	.word	0x0000d760


	//   ....[73]....
        /*0520*/ 	.word	0x0000d770


	//   ....[74]....
        /*0524*/ 	.word	0x0000d780


	//   ....[75]....
        /*0528*/ 	.word	0x0000d790


	//   ....[76]....
        /*052c*/ 	.word	0x0000d7a0


	//   ....[77]....
        /*0530*/ 	.word	0x0000d7b0


	//   ....[78]....
        /*0534*/ 	.word	0x0000d7c0


	//   ....[79]....
        /*0538*/ 	.word	0x0000d7d0


	//   ....[80]....
        /*053c*/ 	.word	0x0000d7e0


	//   ....[81]....
        /*0540*/ 	.word	0x0000d7f0


	//   ....[82]....
        /*0544*/ 	.word	0x0000d800


	//   ....[83]....
        /*0548*/ 	.word	0x0000d810


	//   ....[84]....
        /*054c*/ 	.word	0x0000d820


	//   ....[85]....
        /*0550*/ 	.word	0x0000d830


	//   ....[86]....
        /*0554*/ 	.word	0x0000d840


	//   ....[87]....
        /*0558*/ 	.word	0x0000d850


	//   ....[88]....
        /*055c*/ 	.word	0x0000d860


	//   ....[89]....
        /*0560*/ 	.word	0x0000d870


	//   ....[90]....
        /*0564*/ 	.word	0x0000d880


	//   ....[91]....
        /*0568*/ 	.word	0x0000d890


	//   ....[92]....
        /*056c*/ 	.word	0x0000d8a0


	//   ....[93]....
        /*0570*/ 	.word	0x0000d8b0


	//   ....[94]....
        /*0574*/ 	.word	0x0000d8c0


	//   ....[95]....
        /*0578*/ 	.word	0x0000d8d0


	//   ....[96]....
        /*057c*/ 	.word	0x0000d8e0


	//   ....[97]....
        /*0580*/ 	.word	0x0000d8f0


	//   ....[98]....
        /*0584*/ 	.word	0x0000d900


	//   ....[99]....
        /*0588*/ 	.word	0x0000d910


	//   ....[100]....
        /*058c*/ 	.word	0x0000d920


	//   ....[101]....
        /*0590*/ 	.word	0x0000d930


	//   ....[102]....
        /*0594*/ 	.word	0x0000d940


	//   ....[103]....
        /*0598*/ 	.word	0x0000d950


	//   ....[104]....
        /*059c*/ 	.word	0x0000d960


	//   ....[105]....
        /*05a0*/ 	.word	0x0000d970


	//   ....[106]....
        /*05a4*/ 	.word	0x0000d980


	//   ....[107]....
        /*05a8*/ 	.word	0x0000d990


	//   ....[108]....
        /*05ac*/ 	.word	0x0000d9a0


	//   ....[109]....
        /*05b0*/ 	.word	0x0000d9b0


	//   ....[110]....
        /*05b4*/ 	.word	0x0000d9c0


	//   ....[111]....
        /*05b8*/ 	.word	0x0000d9d0


	//   ....[112]....
        /*05bc*/ 	.word	0x0000d9e0


	//   ....[113]....
        /*05c0*/ 	.word	0x0000d9f0


	//   ....[114]....
        /*05c4*/ 	.word	0x0000da00


	//   ....[115]....
        /*05c8*/ 	.word	0x0000da20


	//   ....[116]....
        /*05cc*/ 	.word	0x0000da60


	//   ....[117]....
        /*05d0*/ 	.word	0x0000da70


	//   ....[118]....
        /*05d4*/ 	.word	0x0000da80


	//   ....[119]....
        /*05d8*/ 	.word	0x0000da90


	//   ....[120]....
        /*05dc*/ 	.word	0x0000dab0


	//   ....[121]....
        /*05e0*/ 	.word	0x0000dad0


	//   ....[122]....
        /*05e4*/ 	.word	0x0000dae0


	//   ....[123]....
        /*05e8*/ 	.word	0x0000db00


	//   ....[124]....
        /*05ec*/ 	.word	0x0000db10


	//   ....[125]....
        /*05f0*/ 	.word	0x0000db20


	//   ....[126]....
        /*05f4*/ 	.word	0x0000db40


	//   ....[127]....
        /*05f8*/ 	.word	0x0000db50


	//   ....[128]....
        /*05fc*/ 	.word	0x0000db70


	//   ....[129]....
        /*0600*/ 	.word	0x0000db80


	//   ....[130]....
        /*0604*/ 	.word	0x0000db90


	//   ....[131]....
        /*0608*/ 	.word	0x0000dba0


	//   ....[132]....
        /*060c*/ 	.word	0x0000dbc0


	//   ....[133]....
        /*0610*/ 	.word	0x0000dbe0


	//   ....[134]....
        /*0614*/ 	.word	0x0000dc10


	//   ....[135]....
        /*0618*/ 	.word	0x0000dc40


	//   ....[136]....
        /*061c*/ 	.word	0x0000dc70


	//   ....[137]....
        /*0620*/ 	.word	0x0000dca0


	//   ....[138]....
        /*0624*/ 	.word	0x0000dcd0


	//   ....[139]....
        /*0628*/ 	.word	0x0000dd10


	//   ....[140]....
        /*062c*/ 	.word	0x0000dd40


	//   ....[141]....
        /*0630*/ 	.word	0x0000dd70


	//   ....[142]....
        /*0634*/ 	.word	0x0000dda0


	//   ....[143]....
        /*0638*/ 	.word	0x0000dde0


	//   ....[144]....
        /*063c*/ 	.word	0x0000de10


	//   ....[145]....
        /*0640*/ 	.word	0x0000de40


	//   ....[146]....
        /*0644*/ 	.word	0x0000de70


	//   ....[147]....
        /*0648*/ 	.word	0x0000de90


	//   ....[148]....
        /*064c*/ 	.word	0x0000dec0


	//   ....[149]....
        /*0650*/ 	.word	0x0000dee0


	//   ....[150]....
        /*0654*/ 	.word	0x0000df10


	//   ....[151]....
        /*0658*/ 	.word	0x0000df40


	//   ....[152]....
        /*065c*/ 	.word	0x0000df70


	//   ....[153]....
        /*0660*/ 	.word	0x0000dfa0


	//   ....[154]....
        /*0664*/ 	.word	0x0000dfd0


	//   ....[155]....
        /*0668*/ 	.word	0x0000e000


	//   ....[156]....
        /*066c*/ 	.word	0x0000e030


	//   ....[157]....
        /*0670*/ 	.word	0x0000e060


	//   ....[158]....
        /*0674*/ 	.word	0x0000e090


	//   ....[159]....
        /*0678*/ 	.word	0x0000e0c0


	//   ....[160]....
        /*067c*/ 	.word	0x0000e0f0


	//   ....[161]....
        /*0680*/ 	.word	0x0000e120


	//   ....[162]....
        /*0684*/ 	.word	0x0000e710


	//   ....[163]....
        /*0688*/ 	.word	0x0000e760


	//   ....[164]....
        /*068c*/ 	.word	0x0000e7a0


	//   ....[165]....
        /*0690*/ 	.word	0x0000e7d0


	//   ....[166]....
        /*0694*/ 	.word	0x0000e810


	//   ....[167]....
        /*0698*/ 	.word	0x0000e840


	//   ....[168]....
        /*069c*/ 	.word	0x0000f4d0


	//   ....[169]....
        /*06a0*/ 	.word	0x0000f500


	//   ....[170]....
        /*06a4*/ 	.word	0x00010650


	//   ....[171]....
        /*06a8*/ 	.word	0x00011820


	//   ....[172]....
        /*06ac*/ 	.word	0x00012260


	//   ....[173]....
        /*06b0*/ 	.word	0x000122a0


	//   ....[174]....
        /*06b4*/ 	.word	0x000122d0


	//   ....[175]....
        /*06b8*/ 	.word	0x00012380


	//   ....[176]....
        /*06bc*/ 	.word	0x000123b0


	//   ....[177]....
        /*06c0*/ 	.word	0x00012440


	//   ....[178]....
        /*06c4*/ 	.word	0x00012470


	//   ....[179]....
        /*06c8*/ 	.word	0x00012500


	//   ....[180]....
        /*06cc*/ 	.word	0x00012530


	//   ....[181]....
        /*06d0*/ 	.word	0x000125c0


	//   ....[182]....
        /*06d4*/ 	.word	0x000125f0


	//   ....[183]....
        /*06d8*/ 	.word	0x00012680


	//   ....[184]....
        /*06dc*/ 	.word	0x000126b0


	//   ....[185]....
        /*06e0*/ 	.word	0x00012730


	//   ....[186]....
        /*06e4*/ 	.word	0x00012750


	//   ....[187]....
        /*06e8*/ 	.word	0x00012760


	//   ....[188]....
        /*06ec*/ 	.word	0x00013fa0


	//   ....[189]....
        /*06f0*/ 	.word	0x00014610


	//   ....[190]....
        /*06f4*/ 	.word	0x000147f0


	//   ....[191]....
        /*06f8*/ 	.word	0x00014840


	//   ....[192]....
        /*06fc*/ 	.word	0x000148e0


	//   ....[193]....
        /*0700*/ 	.word	0x000149f0


	//   ....[194]....
        /*0704*/ 	.word	0x00014a60


	//   ....[195]....
        /*0708*/ 	.word	0x00014b60


	//   ....[196]....
        /*070c*/ 	.word	0x00014bd0


	//   ....[197]....
        /*0710*/ 	.word	0x00014cd0


	//   ....[198]....
        /*0714*/ 	.word	0x00014d40


	//   ....[199]....
        /*0718*/ 	.word	0x00014e40


	//   ....[200]....
        /*071c*/ 	.word	0x00014eb0


	//   ....[201]....
        /*0720*/ 	.word	0x00014fa0


	//   ....[202]....
        /*0724*/ 	.word	0x00015010


	//   ....[203]....
        /*0728*/ 	.word	0x000150f0


	//   ....[204]....
        /*072c*/ 	.word	0x00015180


	//   ....[205]....
        /*0730*/ 	.word	0x00015270


	//----- nvinfo : EIATTR_REG_RECONFIG
	.align		4
.L_180:
        /*0734*/ 	.byte	0x01, 0x54
	.zero		2


	//----- nvinfo : EIATTR_SYSCALL_OFFSETS
	.align		4
        /*0738*/ 	.byte	0x04, 0x46
        /*073a*/ 	.short	(.L_182 - .L_181)


	//   ....[0]....
.L_181:
        /*073c*/ 	.word	0x00001910


	//   ....[1]....
        /*0740*/ 	.word	0x000111a0


	//   ....[2]....
        /*0744*/ 	.word	0x000112e0


	//   ....[3]....
        /*0748*/ 	.word	0x00011420


	//   ....[4]....
        /*074c*/ 	.word	0x00011540


	//   ....[5]....
        /*0750*/ 	.word	0x00011f10


	//----- nvinfo : EIATTR_MBARRIER_INSTR_OFFSETS
	.align		4
.L_182:
        /*0754*/ 	.byte	0x04, 0x39
        /*0756*/ 	.short	(.L_184 - .L_183)


	//   ....[0]....
.L_183:
        /*0758*/ 	.word	0x00000270
        /*075c*/ 	.word	0x000000ff
        /*0760*/ 	.word	0x00020800
        /*0764*/ 	.short	0x0100
        /*0766*/ 	.byte	0x08
	.zero		1


	//   ....[1]....
        /*0768*/ 	.word	0x00000280
        /*076c*/ 	.word	0x000000ff
        /*0770*/ 	.word	0x00020820
        /*0774*/ 	.short	0x0100
        /*0776*/ 	.byte	0x08
	.zero		1


	//   ....[2]....
        /*0778*/ 	.word	0x00000370
        /*077c*/ 	.word	0x000000ff
        /*0780*/ 	.word	0x00020830
        /*0784*/ 	.short	0x0100
        /*0786*/ 	.byte	0x08
	.zero		1


	//   ....[3]....
        /*0788*/ 	.word	0x00000380
        /*078c*/ 	.word	0x000000ff
        /*0790*/ 	.word	0x00020840
        /*0794*/ 	.short	0x0100
        /*0796*/ 	.byte	0x08
	.zero		1


	//   ....[4]....
        /*0798*/ 	.word	0x00000390
        /*079c*/ 	.word	0x000000ff
        /*07a0*/ 	.word	0x00020838
        /*07a4*/ 	.short	0x0100
        /*07a6*/ 	.byte	0x08
	.zero		1


	//   ....[5]....
        /*07a8*/ 	.word	0x000003a0
        /*07ac*/ 	.word	0x000000ff
        /*07b0*/ 	.word	0x00020848
        /*07b4*/ 	.short	0x0100
        /*07b6*/ 	.byte	0x08
	.zero		1


	//   ....[6]....
        /*07b8*/ 	.word	0x000004d0
        /*07bc*/ 	.word	0x000000ff
        /*07c0*/ 	.word	0x00020850
        /*07c4*/ 	.short	0x0100
        /*07c6*/ 	.byte	0x08
	.zero		1


	//   ....[7]....
        /*07c8*/ 	.word	0x000004e0
        /*07cc*/ 	.word	0x000000ff
        /*07d0*/ 	.word	0x00020860
        /*07d4*/ 	.short	0x0100
        /*07d6*/ 	.byte	0x08
	.zero		1


	//   ....[8]....
        /*07d8*/ 	.word	0x000004f0
        /*07dc*/ 	.word	0x000000ff
        /*07e0*/ 	.word	0x00020858
        /*07e4*/ 	.short	0x0100
        /*07e6*/ 	.byte	0x08
	.zero		1


	//   ....[9]....
        /*07e8*/ 	.word	0x00000500
        /*07ec*/ 	.word	0x000000ff
        /*07f0*/ 	.word	0x00020868
        /*07f4*/ 	.short	0x0100
        /*07f6*/ 	.byte	0x08
	.zero		1


	//   ....[10]....
        /*07f8*/ 	.word	0x000005f0
        /*07fc*/ 	.word	0x000000ff
        /*0800*/ 	.word	0x00020870
        /*0804*/ 	.short	0x0100
        /*0806*/ 	.byte	0x06
	.zero		1


	//   ....[11]....
        /*0808*/ 	.word	0x00000600
        /*080c*/ 	.word	0x000000ff
        /*0810*/ 	.word	0x00020880
        /*0814*/ 	.short	0x0100
        /*0816*/ 	.byte	0x06
	.zero		1


	//   ....[12]....
        /*0818*/ 	.word	0x00000610
        /*081c*/ 	.word	0x000000ff
        /*0820*/ 	.word	0x00020878
        /*0824*/ 	.short	0x0100
        /*0826*/ 	.byte	0x06
	.zero		1


	//   ....[13]....
        /*0828*/ 	.word	0x00000620
        /*082c*/ 	.word	0x000000ff
        /*0830*/ 	.word	0x00020888
        /*0834*/ 	.short	0x0100
        /*0836*/ 	.byte	0x06
	.zero		1


	//   ....[14]....
        /*0838*/ 	.word	0x00000750
        /*083c*/ 	.word	0x000000ff
        /*0840*/ 	.word	0x00020890
        /*0844*/ 	.short	0x0100
        /*0846*/ 	.byte	0x08
	.zero		1


	//   ....[15]....
        /*0848*/ 	.word	0x00000760
        /*084c*/ 	.word	0x000000ff
        /*0850*/ 	.word	0x000208a0
        /*0854*/ 	.short	0x0100
        /*0856*/ 	.byte	0x08
	.zero		1


	//   ....[16]....
        /*0858*/ 	.word	0x00000770
        /*085c*/ 	.word	0x000000ff
        /*0860*/ 	.word	0x00020898
        /*0864*/ 	.short	0x0100
        /*0866*/ 	.byte	0x08
	.zero		1


	//   ....[17]....
        /*0868*/ 	.word	0x00000780
        /*086c*/ 	.word	0x000000ff
        /*0870*/ 	.word	0x000208a8
        /*0874*/ 	.short	0x0100
        /*0876*/ 	.byte	0x08
	.zero		1


	//   ....[18]....
        /*0878*/ 	.word	0x000008b0
        /*087c*/ 	.word	0x000000ff
        /*0880*/ 	.word	0x000208b0
        /*0884*/ 	.short	0x0100
        /*0886*/ 	.byte	0x08
	.zero		1


	//   ....[19]....
        /*0888*/ 	.word	0x000008c0
        /*088c*/ 	.word	0x000000ff
        /*0890*/ 	.word	0x000208c0
        /*0894*/ 	.short	0x0100
        /*0896*/ 	.byte	0x08
	.zero		1


	//   ....[20]....
        /*0898*/ 	.word	0x000008d0
        /*089c*/ 	.word	0x000000ff
        /*08a0*/ 	.word	0x000208b8
        /*08a4*/ 	.short	0x0100
        /*08a6*/ 	.byte	0x08
	.zero		1


	//   ....[21]....
        /*08a8*/ 	.word	0x000008e0
        /*08ac*/ 	.word	0x000000ff
        /*08b0*/ 	.word	0x000208c8
        /*08b4*/ 	.short	0x0100
        /*08b6*/ 	.byte	0x08
	.zero		1


	//   ....[22]....
        /*08b8*/ 	.word	0x00001be0
        /*08bc*/ 	.word	0x000000ff
        /*08c0*/ 	.word	0x00020800
        /*08c4*/ 	.short	0x010a
        /*08c6*/ 	.byte	0x29
	.zero		1


	//   ....[23]....
        /*08c8*/ 	.word	0x00001c70
        /*08cc*/ 	.word	0x000000ff
        /*08d0*/ 	.word	0x00020830
        /*08d4*/ 	.short	0x010a
        /*08d6*/ 	.byte	0x29
	.zero		1


	//   ....[24]....
        /*08d8*/ 	.word	0x00001d00
        /*08dc*/ 	.word	0x000000ff
        /*08e0*/ 	.word	0x00020830
        /*08e4*/ 	.short	0x010a
        /*08e6*/ 	.byte	0x29
	.zero		1


	//   ....[25]....
        /*08e8*/ 	.word	0x00002690
        /*08ec*/ 	.word	0x00000003
        /*08f0*/ 	.word	0x00000000
        /*08f4*/ 	.short	0x0101
        /*08f6*/ 	.byte	0x3f
	.zero		1


	//   ....[26]....
        /*08f8*/ 	.word	0x00004bd0
        /*08fc*/ 	.word	0x000000ff
        /*0900*/ 	.word	0x00020830
        /*0904*/ 	.short	0x010a
        /*0906*/ 	.byte	0x06
	.zero		1


	//   ....[27]....
        /*0908*/ 	.word	0x00004c10
        /*090c*/ 	.word	0x000000ff
        /*0910*/ 	.word	0x00020830
        /*0914*/ 	.short	0x010a
        /*0916*/ 	.byte	0x06
	.zero		1


	//   ....[28]....
        /*0918*/ 	.word	0x00004f50
        /*091c*/ 	.word	0x000000ff
        /*0920*/ 	.word	0x00020850
        /*0924*/ 	.short	0x010a
        /*0926*/ 	.byte	0x06
	.zero		1


	//   ....[29]....
        /*0928*/ 	.word	0x00004f90
        /*092c*/ 	.word	0x000000ff
        /*0930*/ 	.word	0x00020850
        /*0934*/ 	.short	0x010a
        /*0936*/ 	.byte	0x06
	.zero		1


	//   ....[30]....
        /*0938*/ 	.word	0x000055c0
        /*093c*/ 	.word	0x000000a5
        /*0940*/ 	.word	0x00000000
        /*0944*/ 	.short	0x0101
        /*0946*/ 	.byte	0x3f
	.zero		1


	//   ....[31]....
        /*0948*/ 	.word	0x00006a40
        /*094c*/ 	.word	0x000000ff
        /*0950*/ 	.word	0x00000000
        /*0954*/ 	.short	0x0101
        /*0956*/ 	.byte	0x06
	.zero		1


	//   ....[32]....
        /*0958*/ 	.word	0x000076a0
        /*095c*/ 	.word	0x000000ff
        /*0960*/ 	.word	0x00020830
        /*0964*/ 	.short	0x010a
        /*0966*/ 	.byte	0x06
	.zero		1


	//   ....[33]....
        /*0968*/ 	.word	0x000076e0
        /*096c*/ 	.word	0x000000ff
        /*0970*/ 	.word	0x00020830
        /*0974*/ 	.short	0x010a
        /*0976*/ 	.byte	0x06
	.zero		1


	//   ....[34]....
        /*0978*/ 	.word	0x00007a50
        /*097c*/ 	.word	0x000000ff
        /*0980*/ 	.word	0x00020850
        /*0984*/ 	.short	0x010a
        /*0986*/ 	.byte	0x06
	.zero		1


	//   ....[35]....
        /*0988*/ 	.word	0x00007a90
        /*098c*/ 	.word	0x000000ff
        /*0990*/ 	.word	0x00020850
        /*0994*/ 	.short	0x010a
        /*0996*/ 	.byte	0x06
	.zero		1


	//   ....[36]....
        /*0998*/ 	.word	0x00008860
        /*099c*/ 	.word	0x00000003
        /*09a0*/ 	.word	0x00000000
        /*09a4*/ 	.short	0x0101
        /*09a6*/ 	.byte	0x3f
	.zero		1


	//   ....[37]....
        /*09a8*/ 	.word	0x00008a40
        /*09ac*/ 	.word	0x000000ff
        /*09b0*/ 	.word	0x00000000
        /*09b4*/ 	.short	0x0101
        /*09b6*/ 	.byte	0x06
	.zero		1


	//   ....[38]....
        /*09b8*/ 	.word	0x00009490
        /*09bc*/ 	.word	0x000000ff
        /*09c0*/ 	.word	0x00020830
        /*09c4*/ 	.short	0x010a
        /*09c6*/ 	.byte	0x06
	.zero		1


	//   ....[39]....
        /*09c8*/ 	.word	0x000094d0
        /*09cc*/ 	.word	0x000000ff
        /*09d0*/ 	.word	0x00020830
        /*09d4*/ 	.short	0x010a
        /*09d6*/ 	.byte	0x06
	.zero		1


	//   ....[40]....
        /*09d8*/ 	.word	0x00009800
        /*09dc*/ 	.word	0x000000ff
        /*09e0*/ 	.word	0x00020850
        /*09e4*/ 	.short	0x010a
        /*09e6*/ 	.byte	0x06
	.zero		1


	//   ....[41]....
        /*09e8*/ 	.word	0x00009840
        /*09ec*/ 	.word	0x000000ff
        /*09f0*/ 	.word	0x00020850
        /*09f4*/ 	.short	0x010a
        /*09f6*/ 	.byte	0x06
	.zero		1


	//   ....[42]....
        /*09f8*/ 	.word	0x00009e30
        /*09fc*/ 	.word	0x000000a0
        /*0a00*/ 	.word	0x00000000
        /*0a04*/ 	.short	0x0101
        /*0a06*/ 	.byte	0x3f
	.zero		1


	//   ....[43]....
        /*0a08*/ 	.word	0x0000b2a0
        /*0a0c*/ 	.word	0x000000ff
        /*0a10*/ 	.word	0x00000000
        /*0a14*/ 	.short	0x0101
        /*0a16*/ 	.byte	0x06
	.zero		1


	//   ....[44]....
        /*0a18*/ 	.word	0x0000bbb0
        /*0a1c*/ 	.word	0x000000ff
        /*0a20*/ 	.word	0x00020850
        /*0a24*/ 	.short	0x010a
        /*0a26*/ 	.byte	0x0e
	.zero		1


	//   ....[45]....
        /*0a28*/ 	.word	0x0000bbf0
        /*0a2c*/ 	.word	0x000000ff
        /*0a30*/ 	.word	0x00020850
        /*0a34*/ 	.short	0x010a
        /*0a36*/ 	.byte	0x0e
	.zero		1


	//   ....[46]....
        /*0a38*/ 	.word	0x0000c130
        /*0a3c*/ 	.word	0x000000ff
        /*0a40*/ 	.word	0x00000000
        /*0a44*/ 	.short	0x0101
        /*0a46*/ 	.byte	0x04
	.zero		1


	//   ....[47]....
        /*0a48*/ 	.word	0x0000e860
        /*0a4c*/ 	.word	0x000000ff
        /*0a50*/ 	.word	0x00000000
        /*0a54*/ 	.short	0x0101
        /*0a56*/ 	.byte	0x04
	.zero		1


	//   ....[48]....
        /*0a58*/ 	.word	0x00011a30
        /*0a5c*/ 	.word	0x000000ff
        /*0a60*/ 	.word	0x00020880
        /*0a64*/ 	.short	0x010a
        /*0a66*/ 	.byte	0x27
	.zero		1


	//   ....[49]....
        /*0a68*/ 	.word	0x00011be0
        /*0a6c*/ 	.word	0x000000ff
        /*0a70*/ 	.word	0x00020840
        /*0a74*/ 	.short	0x010a
        /*0a76*/ 	.byte	0x27
	.zero		1


	//   ....[50]....
        /*0a78*/ 	.word	0x000128b0
        /*0a7c*/ 	.word	0x000000ff
        /*0a80*/ 	.word	0x00020800
        /*0a84*/ 	.short	0x0107
        /*0a86*/ 	.byte	0x27
	.zero		1


	//   ....[51]....
        /*0a88*/ 	.word	0x00012910
        /*0a8c*/ 	.word	0x000000ff
        /*0a90*/ 	.word	0x00020800
        /*0a94*/ 	.short	0x0101
        /*0a96*/ 	.byte	0x27
	.zero		1


	//   ....[52]....
        /*0a98*/ 	.word	0x00012940
        /*0a9c*/ 	.word	0x000000ff
        /*0aa0*/ 	.word	0x00020820
        /*0aa4*/ 	.short	0x010a
        /*0aa6*/ 	.byte	0x27
	.zero		1


	//   ....[53]....
        /*0aa8*/ 	.word	0x00012bf0
        /*0aac*/ 	.word	0x00000008
        /*0ab0*/ 	.word	0x00020880
        /*0ab4*/ 	.short	0x010a
        /*0ab6*/ 	.byte	0x3f
	.zero		1


	//   ....[54]....
        /*0ab8*/ 	.word	0x00012ef0
        /*0abc*/ 	.word	0x00000008
        /*0ac0*/ 	.word	0x00020840
        /*0ac4*/ 	.short	0x010a
        /*0ac6*/ 	.byte	0x3f
	.zero		1


	//   ....[55]....
        /*0ac8*/ 	.word	0x00013260
        /*0acc*/ 	.word	0x00000012
        /*0ad0*/ 	.word	0x00020870
        /*0ad4*/ 	.short	0x010a
        /*0ad6*/ 	.byte	0x3f
	.zero		1


	//   ....[56]....
        /*0ad8*/ 	.word	0x000132d0
        /*0adc*/ 	.word	0x00000012
        /*0ae0*/ 	.word	0x00020860
        /*0ae4*/ 	.short	0x010a
        /*0ae6*/ 	.byte	0x3f
	.zero		1


	//   ....[57]....
        /*0ae8*/ 	.word	0x00013780
        /*0aec*/ 	.word	0x00000012
        /*0af0*/ 	.word	0x00020850
        /*0af4*/ 	.short	0x0101
        /*0af6*/ 	.byte	0x3f
	.zero		1


	//   ....[58]....
        /*0af8*/ 	.word	0x00013800
        /*0afc*/ 	.word	0x00000002
        /*0b00*/ 	.word	0x00000000
        /*0b04*/ 	.short	0x0101
        /*0b06*/ 	.byte	0x3f
	.zero		1


	//   ....[59]....
        /*0b08*/ 	.word	0x000138f0
        /*0b0c*/ 	.word	0x00000010
        /*0b10*/ 	.word	0x00020870
        /*0b14*/ 	.short	0x010a
        /*0b16*/ 	.byte	0x3f
	.zero		1


	//   ....[60]....
        /*0b18*/ 	.word	0x000139a0
        /*0b1c*/ 	.word	0x00000010
        /*0b20*/ 	.word	0x00020860
        /*0b24*/ 	.short	0x010a
        /*0b26*/ 	.byte	0x3f
	.zero		1


	//   ....[61]....
        /*0b28*/ 	.word	0x00013e40
        /*0b2c*/ 	.word	0x00000010
        /*0b30*/ 	.word	0x00020850
        /*0b34*/ 	.short	0x0101
        /*0b36*/ 	.byte	0x3f
	.zero		1


	//   ....[62]....
        /*0b38*/ 	.word	0x00013eb0
        /*0b3c*/ 	.word	0x00000000
        /*0b40*/ 	.word	0x00000000
        /*0b44*/ 	.short	0x0101
        /*0b46*/ 	.byte	0x3f
	.zero		1


	//   ....[63]....
        /*0b48*/ 	.word	0x00013f50
        /*0b4c*/ 	.word	0x00000009
        /*0b50*/ 	.word	0x00020820
        /*0b54*/ 	.short	0x010a
        /*0b56*/ 	.byte	0x3f
	.zero		1


	//   ....[64]....
        /*0b58*/ 	.word	0x00014090
        /*0b5c*/ 	.word	0x00000005
        /*0b60*/ 	.word	0x00000000
        /*0b64*/ 	.short	0x010a
        /*0b66*/ 	.byte	0x3f
	.zero		1


	//   ....[65]....
        /*0b68*/ 	.word	0x00014100
        /*0b6c*/ 	.word	0x00000007
        /*0b70*/ 	.word	0x00000000
        /*0b74*/ 	.short	0x010a
        /*0b76*/ 	.byte	0x3f
	.zero		1


	//   ....[66]....
        /*0b78*/ 	.word	0x00014150
        /*0b7c*/ 	.word	0x00000005
        /*0b80*/ 	.word	0x00020860
        /*0b84*/ 	.short	0x010a
        /*0b86*/ 	.byte	0x3f
	.zero		1


	//   ....[67]....
        /*0b88*/ 	.word	0x000141a0
        /*0b8c*/ 	.word	0x00000003
        /*0b90*/ 	.word	0x00020860
        /*0b94*/ 	.short	0x010a
        /*0b96*/ 	.byte	0x3f
	.zero		1


	//   ....[68]....
        /*0b98*/ 	.word	0x000141e0
        /*0b9c*/ 	.word	0x00000005
        /*0ba0*/ 	.word	0x00020880
        /*0ba4*/ 	.short	0x010a
        /*0ba6*/ 	.byte	0x3f
	.zero		1


	//   ....[69]....
        /*0ba8*/ 	.word	0x00014200
        /*0bac*/ 	.word	0x00000003
        /*0bb0*/ 	.word	0x00020880
        /*0bb4*/ 	.short	0x010a
        /*0bb6*/ 	.byte	0x3f
	.zero		1


	//   ....[70]....
        /*0bb8*/ 	.word	0x00014270
        /*0bbc*/ 	.word	0x00000003
        /*0bc0*/ 	.word	0x00020800
        /*0bc4*/ 	.short	0x010a
        /*0bc6*/ 	.byte	0x3f
	.zero		1


	//   ....[71]....
        /*0bc8*/ 	.word	0x000142d0
        /*0bcc*/ 	.word	0x00000003
        /*0bd0*/ 	.word	0x00020830
        /*0bd4*/ 	.short	0x010a
        /*0bd6*/ 	.byte	0x3f
	.zero		1


	//   ....[72]....
        /*0bd8*/ 	.word	0x00014330
        /*0bdc*/ 	.word	0x0000000c
        /*0be0*/ 	.word	0x00020830
        /*0be4*/ 	.short	0x010a
        /*0be6*/ 	.byte	0x3f
	.zero		1


	//   ....[73]....
        /*0be8*/ 	.word	0x00014390
        /*0bec*/ 	.word	0x0000000c
        /*0bf0*/ 	.word	0x00020850
        /*0bf4*/ 	.short	0x010a
        /*0bf6*/ 	.byte	0x3f
	.zero		1


	//   ....[74]....
        /*0bf8*/ 	.word	0x000143f0
        /*0bfc*/ 	.word	0x00000009
        /*0c00*/ 	.word	0x00020830
        /*0c04*/ 	.short	0x010a
        /*0c06*/ 	.byte	0x3f
	.zero		1


	//   ....[75]....
        /*0c08*/ 	.word	0x00014450
        /*0c0c*/ 	.word	0x00000009
        /*0c10*/ 	.word	0x00020850
        /*0c14*/ 	.short	0x010a
        /*0c16*/ 	.byte	0x3f
	.zero		1


	//   ....[76]....
        /*0c18*/ 	.word	0x000144b0
        /*0c1c*/ 	.word	0x00000009
        /*0c20*/ 	.word	0x00020830
        /*0c24*/ 	.short	0x010a
        /*0c26*/ 	.byte	0x3f
	.zero		1


	//   ....[77]....
        /*0c28*/ 	.word	0x00014510
        /*0c2c*/ 	.word	0x00000009
        /*0c30*/ 	.word	0x00020850
        /*0c34*/ 	.short	0x010a
        /*0c36*/ 	.byte	0x3f
	.zero		1


	//   ....[78]....
        /*0c38*/ 	.word	0x00014570
        /*0c3c*/ 	.word	0x00000005
        /*0c40*/ 	.word	0x00020850
        /*0c44*/ 	.short	0x010a
        /*0c46*/ 	.byte	0x3f
	.zero		1


	//   ....[79]....
        /*0c48*/ 	.word	0x000146d0
        /*0c4c*/ 	.word	0x00000003
        /*0c50*/ 	.word	0x00020880
        /*0c54*/ 	.short	0x010a
        /*0c56*/ 	.byte	0x3f
	.zero		1


	//   ....[80]....
        /*0c58*/ 	.word	0x00014730
        /*0c5c*/ 	.word	0x00000003
        /*0c60*/ 	.word	0x00020840
        /*0c64*/ 	.short	0x010a
        /*0c66*/ 	.byte	0x3f
	.zero		1


	//   ....[81]....
        /*0c68*/ 	.word	0x000152b0
        /*0c6c*/ 	.word	0x00000003
        /*0c70*/ 	.word	0x00020820
        /*0c74*/ 	.short	0x010a
        /*0c76*/ 	.byte	0x3f
	.zero		1


	//   ....[82]....
        /*0c78*/ 	.word	0x00015300
        /*0c7c*/ 	.word	0x00000008
        /*0c80*/ 	.word	0x00020880
        /*0c84*/ 	.short	0x010a
        /*0c86*/ 	.byte	0x3f
	.zero		1


	//   ....[83]....
        /*0c88*/ 	.word	0x00015350
        /*0c8c*/ 	.word	0x00000008
        /*0c90*/ 	.word	0x00020840
        /*0c94*/ 	.short	0x010a
        /*0c96*/ 	.byte	0x3f
	.zero		1


	//   ....[84]....
        /*0c98*/ 	.word	0x000153a0
        /*0c9c*/ 	.word	0x00000012
        /*0ca0*/ 	.word	0x00020870
        /*0ca4*/ 	.short	0x010a
        /*0ca6*/ 	.byte	0x3f
	.zero		1


	//   ....[85]....
        /*0ca8*/ 	.word	0x000153f0
        /*0cac*/ 	.word	0x00000012
        /*0cb0*/ 	.word	0x00020860
        /*0cb4*/ 	.short	0x010a
        /*0cb6*/ 	.byte	0x3f
	.zero		1


	//   ....[86]....
        /*0cb8*/ 	.word	0x00015440
        /*0cbc*/ 	.word	0x00000010
        /*0cc0*/ 	.word	0x00020870
        /*0cc4*/ 	.short	0x010a
        /*0cc6*/ 	.byte	0x3f
	.zero		1


	//   ....[87]....
        /*0cc8*/ 	.word	0x00015490
        /*0ccc*/ 	.word	0x00000010
        /*0cd0*/ 	.word	0x00020860
        /*0cd4*/ 	.short	0x010a
        /*0cd6*/ 	.byte	0x3f
	.zero		1


	//   ....[88]....
        /*0cd8*/ 	.word	0x000154e0
        /*0cdc*/ 	.word	0x00000009
        /*0ce0*/ 	.word	0x00020820
        /*0ce4*/ 	.short	0x010a
        /*0ce6*/ 	.byte	0x3f
	.zero		1


	//   ....[89]....
        /*0ce8*/ 	.word	0x00015530
        /*0cec*/ 	.word	0x00000005
        /*0cf0*/ 	.word	0x00000000
        /*0cf4*/ 	.short	0x010a
        /*0cf6*/ 	.byte	0x3f
	.zero		1


	//   ....[90]....
        /*0cf8*/ 	.word	0x00015580
        /*0cfc*/ 	.word	0x00000007
        /*0d00*/ 	.word	0x00000000
        /*0d04*/ 	.short	0x010a
        /*0d06*/ 	.byte	0x3f
	.zero		1


	//   ....[91]....
        /*0d08*/ 	.word	0x000155d0
        /*0d0c*/ 	.word	0x00000005
        /*0d10*/ 	.word	0x00020860
        /*0d14*/ 	.short	0x010a
        /*0d16*/ 	.byte	0x3f
	.zero		1


	//   ....[92]....
        /*0d18*/ 	.word	0x00015620
        /*0d1c*/ 	.word	0x00000003
        /*0d20*/ 	.word	0x00020860
        /*0d24*/ 	.short	0x010a
        /*0d26*/ 	.byte	0x3f
	.zero		1


	//   ....[93]....
        /*0d28*/ 	.word	0x00015670
        /*0d2c*/ 	.word	0x00000005
        /*0d30*/ 	.word	0x00020880
        /*0d34*/ 	.short	0x010a
        /*0d36*/ 	.byte	0x3f
	.zero		1


	//----- nvinfo : EIATTR_NUM_MBARRIERS
	.align		4
.L_184:
        /*0d38*/ 	.byte	0x03, 0x38
        /*0d3a*/ 	.short	0x0016


	//----- nvinfo : EIATTR_EXIT_INSTR_OFFSETS
	.align		4
        /*0d3c*/ 	.byte	0x04, 0x1c
        /*0d3e*/ 	.short	(.L_186 - .L_185)


	//   ....[0]....
.L_185:
        /*0d40*/ 	.word	0x00014250


	//----- nvinfo : EIATTR_MAX_THREADS
	.align		4
.L_186:
        /*0d44*/ 	.byte	0x04, 0x05
        /*0d46*/ 	.short	(.L_188 - .L_187)
.L_187:
        /*0d48*/ 	.word	0x00000180
        /*0d4c*/ 	.word	0x00000001
        /*0d50*/ 	.word	0x00000001


	//----- nvinfo : EIATTR_CRS_STACK_SIZE
	.align		4
.L_188:
        /*0d54*/ 	.byte	0x04, 0x1e
        /*0d56*/ 	.short	(.L_190 - .L_189)
.L_189:
        /*0d58*/ 	.word	0x00000000


	//----- nvinfo : EIATTR_CBANK_PARAM_SIZE
	.align		4
.L_190:
        /*0d5c*/ 	.byte	0x03, 0x19
        /*0d5e*/ 	.short	0x0a70


	//----- nvinfo : EIATTR_PARAM_CBANK
	.align		4
        /*0d60*/ 	.byte	0x04, 0x0a
        /*0d62*/ 	.short	(.L_192 - .L_191)
	.align		4
.L_191:
        /*0d64*/ 	.word	index@(.nv.constant0._ZN7cutlass13device_kernelIN5flash11enable_sm90INS1_16FlashAttnFwdSm90INS1_25CollectiveMainloopFwdSm90ILi2EN4cute5tupleIJNS5_1CILi1EEES8_S8_EEENS6_IJNS7_ILi128EEENS7_ILi64EEENS7_ILi256EEEEEELi256ENS_12float_e4m3_tEfNS_4arch4Sm90ELb0ELb1ELb1ELb0ELb0ELb0ELb0ELb1ELb1ELb1ELb1ELb0EEENS1_21CollectiveEpilogueFwdINS6_IJSA_SC_SB_EEES9_NS_10bfloat16_tESG_Li256ELb0ELb1ELb1ELb1EEENS1_19SingleTileSchedulerILb0ELb1ELb1ELi128EEEEEEEEEvNT_6ParamsE)
        /*0d68*/ 	.short	0x0210
        /*0d6a*/ 	.short	0x0a70


	//----- nvinfo : EIATTR_SW_WAR
	.align		4
.L_192:
        /*0d6c*/ 	.byte	0x04, 0x36
        /*0d6e*/ 	.short	(.L_194 - .L_193)
.L_193:
        /*0d70*/ 	.word	0x00000008
.L_194:


//--------------------- .nv.info._ZN7cutlass13device_kernelIN5flash11enable_sm90INS1_16FlashAttnFwdSm90INS1_25CollectiveMainloopFwdSm90ILi2EN4cute5tupleIJNS5_1CILi1EEES8_S8_EEENS6_IJNS7_ILi128EEENS7_ILi64EEENS7_ILi256EEEEEELi256ENS_12float_e4m3_tEfNS_4arch4Sm90ELb0ELb1ELb1ELb1ELb0ELb0ELb0ELb1ELb1ELb1ELb1ELb0EEENS1_21CollectiveEpilogueFwdINS6_IJSA_SC_SB_EEES9_NS_10bfloat16_tESG_Li256ELb1ELb1ELb1ELb1EEENS1_36VarlenDynamicPersistentTileSchedulerILi128ELi64ELi256ELi128ELb1ELb1ELb1ELb1ELb0ELb1EEEEEEEEEvNT_6ParamsE --------------------------
	.section	.nv.info._ZN7cutlass13device_kernelIN5flash11enable_sm90INS1_16FlashAttnFwdSm90INS1_25CollectiveMainloopFwdSm90ILi2EN4cute5tupleIJNS5_1CILi1EEES8_S8_EEENS6_IJNS7_ILi128EEENS7_ILi64EEENS7_ILi256EEEEEELi256ENS_12float_e4m3_tEfNS_4arch4Sm90ELb0ELb1ELb1ELb1ELb0ELb0ELb0ELb1ELb1ELb1ELb1ELb0EEENS1_21CollectiveEpilogueFwdINS6_IJSA_SC_SB_EEES9_NS_10bfloat16_tESG_Li256ELb1ELb1ELb1ELb1EEENS1_36VarlenDynamicPersistentTileSchedulerILi128ELi64ELi256ELi128ELb1ELb1ELb1ELb1ELb0ELb1EEEEEEEEEvNT_6ParamsE,"",@"SHT_CUDA_INFO"
	.sectionflags	@""
	.align	4


	//----- nvinfo : EIATTR_CUDA_API_VERSION
	.align		4
        /*0000*/ 	.byte	0x04, 0x37
        /*0002*/ 	.short	(.L_196 - .L_195)
.L_195:
        /*0004*/ 	.word	0x00000082


	//----- nvinfo : EIATTR_KPARAM_INFO
	.align		4
.L_196:
        /*0008*/ 	.byte	0x04, 0x17
        /*000a*/ 	.short	(.L_198 - .L_197)
.L_197:
        /*000c*/ 	.word	0x00000000
        /*0010*/ 	.short	0x0000
        /*0012*/ 	.short	0x0070
        /*0014*/ 	.byte	0x00, 0xf0, 0x01, 0x2a


	//----- nvinfo : EIATTR_SPARSE_MMA_MASK
	.align		4
.L_198:
        /*0018*/ 	.byte	0x03, 0x50
        /*001a*/ 	.short	0x0000


	//----- nvinfo : EIATTR_MAXREG_COUNT
	.align		4
        /*001c*/ 	.byte	0x03, 0x1b
        /*001e*/ 	.short	0x00a8


	//----- nvinfo : EIATTR_NUM_BARRIERS
	.align		4
        /*0020*/ 	.byte	0x02, 0x4c
        /*0022*/ 	.byte	0x10
	.zero		1


	//----- nvinfo : EIATTR_EXTERNS
	.align		4
        /*0024*/ 	.byte	0x04, 0x0f
        /*0026*/ 	.short	(.L_200 - .L_199)


	//   ....[0]....
	.align		4
.L_199:
        /*0028*/ 	.word	index@(__assertfail)


	//----- nvinfo : EIATTR_ANNOTATIONS
	.align		4
.L_200:
        /*002c*/ 	.byte	0x04, 0x55
        /*002e*/ 	.short	(.L_202 - .L_201)


	//   ....[0]....
.L_201:
        /* <DEDUP_REMOVED lines=50> */


	//----- nvinfo : EIATTR_MERCURY_ISA_VERSION
	.align		4
.L_202:
        /*0338*/ 	.byte	0x03, 0x5f
        /*033a*/ 	.short	0x0101


	//----- nvinfo : EIATTR_UNUSED_LOAD_BYTE_OFFSET
	.align		4
        /*033c*/ 	.byte	0x04, 0x44
        /*033e*/ 	.short	(.L_204 - .L_203)


	//   ....[0]....
.L_203:
        /*0340*/ 	.word	0x00000a60
        /*0344*/ 	.word	0x0000fff0


	//   ....[1]....
        /*0348*/ 	.word	0x0000d130
        /*034c*/ 	.word	0x0000fff0


	//----- nvinfo : EIATTR_INT_WARP_WIDE_INSTR_OFFSETS
	.align		4
.L_204:
        /*0350*/ 	.byte	0x04, 0x31
        /*0352*/ 	.short	(.L_206 - .L_205)


	//   ....[0]....
.L_205:
        /*0354*/ 	.word	0x00000130


	//   ....[1]....
        /*0358*/ 	.word	0x00000170


	//   ....[2]....
        /*035c*/ 	.word	0x000001e0


	//   ....[3]....
        /*0360*/ 	.word	0x00015070


	//   ....[4]....
        /*0364*/ 	.word	0x00015100


	//   ....[5]....
        /*0368*/ 	.word	0x00017c60


	//   ....[6]....
        /*036c*/ 	.word	0x00017cf0


	//----- nvinfo : EIATTR_COOP_GROUP_MASK_REGIDS
	.align		4
.L_206:
        /*0370*/ 	.byte	0x04, 0x29
        /*0372*/ 	.short	(.L_208 - .L_207)


	//   ....[0]....
.L_207:
        /*0374*/ 	.word	0xffffffff


	//   ....[1]....
        /*0378*/ 	.word	0xffffffff


	//   ....[2]....
        /*037c*/ 	.word	0xffffffff


	//   ....[3]....
        /*0380*/ 	.word	0xffffffff


	//   ....[4]....
        /*0384*/ 	.word	0xffffffff


	//   ....[5]....
        /*0388*/ 	.word	0xffffffff


	//   ....[6]....
        /*038c*/ 	.word	0xffffffff


	//   ....[7]....
        /*0390*/ 	.word	0xffffffff


	//   ....[8]....
        /*0394*/ 	.word	0xffffffff


	//   ....[9]....
        /*0398*/ 	.word	0xffffffff


	//   ....[10]....
        /*039c*/ 	.word	0xffffffff


	//   ....[11]....
        /*03a0*/ 	.word	0xffffffff


	//   ....[12]....
        /*03a4*/ 	.word	0xffffffff


	//   ....[13]....
        /*03a8*/ 	.word	0xffffffff


	//   ....[14]....
        /*03ac*/ 	.word	0xffffffff


	//   ....[15]....
        /*03b0*/ 	.word	0xffffffff


	//   ....[16]....
        /*03b4*/ 	.word	0xffffffff


	//   ....[17]....
        /*03b8*/ 	.word	0xffffffff


	//   ....[18]....
        /*03bc*/ 	.word	0xffffffff


	//   ....[19]....
        /*03c0*/ 	.word	0xffffffff


	//   ....[20]....
        /*03c4*/ 	.word	0xffffffff


	//   ....[21]....
        /*03c8*/ 	.word	0xffffffff


	//   ....[22]....
        /*03cc*/ 	.word	0xffffffff


	//   ....[23]....
        /*03d0*/ 	.word	0xffffffff


	//   ....[24]....
        /*03d4*/ 	.word	0xffffffff


	//   ....[25]....
        /*03d8*/ 	.word	0xffffffff


	//   ....[26]....
        /*03dc*/ 	.word	0xffffffff


	//   ....[27]....
        /*03e0*/ 	.word	0xffffffff


	//   ....[28]....
        /*03e4*/ 	.word	0xffffffff


	//   ....[29]....
        /*03e8*/ 	.word	0xffffffff


	//   ....[30]....
        /*03ec*/ 	.word	0xffffffff


	//   ....[31]....
        /*03f0*/ 	.word	0xffffffff


	//   ....[32]....
        /*03f4*/ 	.word	0xffffffff


	//   ....[33]....
        /*03f8*/ 	.word	0xffffffff


	//   ....[34]....
        /*03fc*/ 	.word	0xffffffff


	//   ....[35]....
        /*0400*/ 	.word	0xffffffff


	//   ....[36]....
        /*0404*/ 	.word	0xffffffff


	//   ....[37]....
        /*0408*/ 	.word	0xffffffff


	//   ....[38]....
        /*040c*/ 	.word	0xffffffff


	//   ....[39]....
        /*0410*/ 	.word	0xffffffff


	//   ....[40]....
        /*0414*/ 	.word	0xffffffff


	//   ....[41]....
        /*0418*/ 	.word	0xffffffff


	//   ....[42]....
        /*041c*/ 	.word	0xffffffff


	//   ....[43]....
        /*0420*/ 	.word	0xffffffff


	//   ....[44]....
        /*0424*/ 	.word	0xffffffff


	//   ....[45]....
        /*0428*/ 	.word	0xffffffff


	//   ....[46]....
        /*042c*/ 	.word	0xffffffff


	//   ....[47]....
        /*0430*/ 	.word	0xffffffff


	//   ....[48]....
        /*0434*/ 	.word	0xffffffff


	//   ....[49]....
        /*0438*/ 	.word	0xffffffff


	//   ....[50]....
        /*043c*/ 	.word	0xffffffff


	//   ....[51]....
        /*0440*/ 	.word	0xffffffff


	//   ....[52]....
        /*0444*/ 	.word	0xffffffff


	//   ....[53]....
        /*0448*/ 	.word	0xffffffff


	//   ....[54]....
        /*044c*/ 	.word	0xffffffff


	//   ....[55]....
        /*0450*/ 	.word	0xffffffff


	//   ....[56]....
        /*0454*/ 	.word	0xffffffff


	//   ....[57]....
        /*0458*/ 	.word	0xffffffff


	//   ....[58]....
        /*045c*/ 	.word	0xffffffff


	//   ....[59]....
        /*0460*/ 	.word	0xffffffff


	//   ....[60]....
        /*0464*/ 	.word	0xffffffff


	//   ....[61]....
        /*0468*/ 	.word	0xffffffff


	//   ....[62]....
        /*046c*/ 	.word	0xffffffff


	//   ....[63]....
        /*0470*/ 	.word	0xffffffff


	//   ....[64]....
        /*0474*/ 	.word	0xffffffff


	//   ....[65]....
        /*0478*/ 	.word	0xffffffff


	//   ....[66]....
        /*047c*/ 	.word	0xffffffff


	//   ....[67]....
        /*0480*/ 	.word	0xffffffff


	//   ....[68]....
        /*0484*/ 	.word	0xffffffff


	//   ....[69]....
        /*0488*/ 	.word	0xffffffff


	//   ....[70]....
        /*048c*/ 	.word	0xffffffff


	//   ....[71]....
        /*0490*/ 	.word	0xffffffff


	//   ....[72]....
        /*0494*/ 	.word	0xffffffff


	//   ....[73]....
        /*0498*/ 	.word	0xffffffff


	//   ....[74]....
        /*049c*/ 	.word	0xffffffff


	//   ....[75]....
        /*04a0*/ 	.word	0xffffffff


	//   ....[76]....
        /*04a4*/ 	.word	0xffffffff


	//   ....[77]....
        /*04a8*/ 	.word	0xffffffff


	//   ....[78]....
        /*04ac*/ 	.word	0xffffffff


	//   ....[79]....
        /*04b0*/ 	.word	0xffffffff


	//   ....[80]....
        /*04b4*/ 	.word	0xffffffff


	//   ....[81]....
        /*04b8*/ 	.word	0xffffffff


	//   ....[82]....
        /*04bc*/ 	.word	0xffffffff


	//   ....[83]....
        /*04c0*/ 	.word	0xffffffff


	//   ....[84]....
        /*04c4*/ 	.word	0xffffffff


	//   ....[85]....
        /*04c8*/ 	.word	0xffffffff


	//   ....[86]....
        /*04cc*/ 	.word	0xffffffff


	//   ....[87]....
        /*04d0*/ 	.word	0xffffffff


	//   ....[88]....
        /*04d4*/ 	.word	0xffffffff


	//   ....[89]....
        /*04d8*/ 	.word	0xffffffff


	//   ....[90]....
        /*04dc*/ 	.word	0xffffffff


	//   ....[91]....
        /*04e0*/ 	.word	0xffffffff


	//   ....[92]....
        /*04e4*/ 	.word	0xffffffff


	//   ....[93]....
        /*04e8*/ 	.word	0xffffffff


	//   ....[94]....
        /*04ec*/ 	.word	0xffffffff


	//   ....[95]....
        /*04f0*/ 	.word	0xffffffff


	//   ....[96]....
        /*04f4*/ 	.word	0xffffffff


	//   ....[97]....
        /*04f8*/ 	.word	0xffffffff


	//   ....[98]....
        /*04fc*/ 	.word	0xffffffff


	//   ....[99]....
        /*0500*/ 	.word	0xffffffff


	//   ....[100]....
        /*0504*/ 	.word	0xffffffff


	//   ....[101]....
        /*0508*/ 	.word	0xffffffff


	//   ....[102]....
        /*050c*/ 	.word	0xffffffff


	//   ....[103]....
        /*0510*/ 	.word	0xffffffff


	//   ....[104]....
        /*0514*/ 	.word	0xffffffff


	//   ....[105]....
        /*0518*/ 	.word	0xffffffff


	//   ....[106]....
        /*051c*/ 	.word	0xffffffff


	//   ....[107]....
        /*0520*/ 	.word	0xffffffff


	//   ....[108]....
        /*0524*/ 	.word	0xffffffff


	//   ....[109]....
        /*0528*/ 	.word	0xffffffff


	//   ....[110]....
        /*052c*/ 	.word	0xffffffff


	//   ....[111]....
        /*0530*/ 	.word	0xffffffff


	//   ....[112]....
        /*0534*/ 	.word	0xffffffff


	//   ....[113]....
        /*0538*/ 	.word	0xffffffff


	//   ....[114]....
        /*053c*/ 	.word	0xffffffff


	//   ....[115]....
        /*0540*/ 	.word	0xffffffff


	//   ....[116]....
        /*0544*/ 	.word	0xffffffff


	//   ....[117]....
        /*0548*/ 	.word	0xffffffff


	//   ....[118]....
        /*054c*/ 	.word	0xffffffff


	//   ....[119]....
        /*0550*/ 	.word	0xffffffff


	//   ....[120]....
        /*0554*/ 	.word	0xffffffff


	//   ....[121]....
        /*0558*/ 	.word	0xffffffff


	//   ....[122]....
        /*055c*/ 	.word	0xffffffff


	//   ....[123]....
        /*0560*/ 	.word	0xffffffff


	//   ....[124]....
        /*0564*/ 	.word	0xffffffff


	//   ....[125]....
        /*0568*/ 	.word	0xffffffff


	//   ....[126]....
        /*056c*/ 	.word	0xffffffff


	//   ....[127]....
        /*0570*/ 	.word	0xffffffff


	//   ....[128]....
        /*0574*/ 	.word	0xffffffff


	//   ....[129]....
        /*0578*/ 	.word	0xffffffff


	//   ....[130]....
        /*057c*/ 	.word	0xffffffff


	//   ....[131]....
        /*0580*/ 	.word	0xffffffff


	//   ....[132]....
        /*0584*/ 	.word	0xffffffff


	//   ....[133]....
        /*0588*/ 	.word	0xffffffff


	//   ....[134]....
        /*058c*/ 	.word	0xffffffff


	//   ....[135]....
        /*0590*/ 	.word	0xffffffff


	//   ....[136]....
        /*0594*/ 	.word	0xffffffff


	//   ....[137]....
        /*0598*/ 	.word	0xffffffff


	//   ....[138]....
        /*059c*/ 	.word	0xffffffff


	//   ....[139]....
        /*05a0*/ 	.word	0xffffffff


	//   ....[140]....
        /*05a4*/ 	.word	0xffffffff


	//   ....[141]....
        /*05a8*/ 	.word	0xffffffff


	//   ....[142]....
        /*05ac*/ 	.word	0xffffffff


	//   ....[143]....
        /*05b0*/ 	.word	0xffffffff


	//   ....[144]....
        /*05b4*/ 	.word	0xffffffff


	//   ....[145]....
        /*05b8*/ 	.word	0xffffffff


	//   ....[146]....
        /*05bc*/ 	.word	0xffffffff


	//   ....[147]....
        /*05c0*/ 	.word	0xffffffff


	//   ....[148]....
        /*05c4*/ 	.word	0xffffffff


	//   ....[149]....
        /*05c8*/ 	.word	0xffffffff


	//   ....[150]....
        /*05cc*/ 	.word	0xffffffff


	//   ....[151]....
        /*05d0*/ 	.word	0xffffffff


	//   ....[152]....
        /*05d4*/ 	.word	0xffffffff


	//   ....[153]....
        /*05d8*/ 	.word	0xffffffff


	//   ....[154]....
        /*05dc*/ 	.word	0xffffffff


	//   ....[155]....
        /*05e0*/ 	.word	0xffffffff


	//   ....[156]....
        /*05e4*/ 	.word	0xffffffff


	//   ....[157]....
        /*05e8*/ 	.word	0xffffffff


	//   ....[158]....
        /*05ec*/ 	.word	0xffffffff


	//   ....[159]....
        /*05f0*/ 	.word	0xffffffff


	//   ....[160]....
        /*05f4*/ 	.word	0xffffffff


	//   ....[161]....
        /*05f8*/ 	.word	0xffffffff


	//   ....[162]....
        /*05fc*/ 	.word	0xffffffff


	//   ....[163]....
        /*0600*/ 	.word	0xffffffff


	//   ....[164]....
        /*0604*/ 	.word	0xffffffff


	//   ....[165]....
        /*0608*/ 	.word	0xffffffff


	//   ....[166]....
        /*060c*/ 	.word	0xffffffff


	//   ....[167]....
        /*0610*/ 	.word	0xffffffff


	//   ....[168]....
        /*0614*/ 	.word	0xffffffff


	//   ....[169]....
        /*0618*/ 	.word	0xffffffff


	//   ....[170]....
        /*061c*/ 	.word	0xffffffff


	//   ....[171]....
        /*0620*/ 	.word	0xffffffff


	//   ....[172]....
        /*0624*/ 	.word	0xffffffff


	//   ....[173]....
        /*0628*/ 	.word	0xffffffff


	//   ....[174]....
        /*062c*/ 	.word	0xffffffff


	//   ....[175]....
        /*0630*/ 	.word	0xffffffff


	//   ....[176]....
        /*0634*/ 	.word	0xffffffff


	//   ....[177]....
        /*0638*/ 	.word	0xffffffff


	//   ....[178]....
        /*063c*/ 	.word	0xffffffff


	//   ....[179]....
        /*0640*/ 	.word	0xffffffff


	//   ....[180]....
        /*0644*/ 	.word	0xffffffff


	//   ....[181]....
        /*0648*/ 	.word	0xffffffff


	//   ....[182]....
        /*064c*/ 	.word	0xffffffff


	//   ....[183]....
        /*0650*/ 	.word	0xffffffff


	//   ....[184]....
        /*0654*/ 	.word	0xffffffff


	//   ....[185]....
        /*0658*/ 	.word	0xffffffff


	//   ....[186]....
        /*065c*/ 	.word	0xffffffff


	//   ....[187]....
        /*0660*/ 	.word	0xffffffff


	//   ....[188]....
        /*0664*/ 	.word	0xffffffff


	//   ....[189]....
        /*0668*/ 	.word	0xffffffff


	//   ....[190]....
        /*066c*/ 	.word	0xffffffff


	//   ....[191]....
        /*0670*/ 	.word	0xffffffff


	//   ....[192]....
        /*0674*/ 	.word	0xffffffff


	//   ....[193]....
        /*0678*/ 	.word	0xffffffff


	//   ....[194]....
        /*067c*/ 	.word	0xffffffff


	//   ....[195]....
        /*0680*/ 	.word	0xffffffff


	//   ....[196]....
        /*0684*/ 	.word	0xffffffff


	//   ....[197]....
        /*0688*/ 	.word	0xffffffff


	//   ....[198]....
        /*068c*/ 	.word	0xffffffff


	//   ....[199]....
        /*0690*/ 	.word	0xffffffff


	//   ....[200]....
        /*0694*/ 	.word	0xffffffff


	//   ....[201]....
        /*0698*/ 	.word	0xffffffff


	//   ....[202]....
        /*069c*/ 	.word	0xffffffff


	//   ....[203]....
        /*06a0*/ 	.word	0xffffffff


	//   ....[204]....
        /*06a4*/ 	.word	0xffffffff


	//   ....[205]....
        /*06a8*/ 	.word	0xffffffff


	//   ....[206]....
        /*06ac*/ 	.word	0xffffffff


	//   ....[207]....
        /*06b0*/ 	.word	0xffffffff


	//   ....[208]....
        /*06b4*/ 	.word	0xffffffff


	//   ....[209]....
        /*06b8*/ 	.word	0xffffffff


	//   ....[210]....
        /*06bc*/ 	.word	0xffffffff


	//   ....[211]....
        /*06c0*/ 	.word	0xffffffff


	//   ....[212]....
        /*06c4*/ 	.word	0xffffffff


	//   ....[213]....
        /*06c8*/ 	.word	0xffffffff


	//   ....[214]....
        /*06cc*/ 	.word	0xffffffff


	//   ....[215]....
        /*06d0*/ 	.word	0xffffffff


	//   ....[216]....
        /*06d4*/ 	.word	0xffffffff


	//   ....[217]....
        /*06d8*/ 	.word	0xffffffff


	//   ....[218]....
        /*06dc*/ 	.word	0xffffffff


	//   ....[219]....
        /*06e0*/ 	.word	0xffffffff


	//   ....[220]....
        /*06e4*/ 	.word	0xffffffff


	//   ....[221]....
        /*06e8*/ 	.word	0xffffffff


	//   ....[222]....
        /*06ec*/ 	.word	0xffffffff


	//   ....[223]....
        /*06f0*/ 	.word	0xffffffff


	//   ....[224]....
        /*06f4*/ 	.word	0xffffffff


	//   ....[225]....
        /*06f8*/ 	.word	0xffffffff


	//   ....[226]....
        /*06fc*/ 	.word	0xffffffff


	//   ....[227]....
        /*0700*/ 	.word	0xffffffff


	//   ....[228]....
        /*0704*/ 	.word	0xffffffff


	//   ....[229]....
        /*0708*/ 	.word	0xffffffff


	//   ....[230]....
        /*070c*/ 	.word	0xffffffff


	//   ....[231]....
        /*0710*/ 	.word	0xffffffff


	//   ....[232]....
        /*0714*/ 	.word	0xffffffff


	//   ....[233]....
        /*0718*/ 	.word	0xffffffff


	//   ....[234]....
        /*071c*/ 	.word	0xffffffff


	//   ....[235]....
        /*0720*/ 	.word	0xffffffff


	//   ....[236]....
        /*0724*/ 	.word	0xffffffff


	//   ....[237]....
        /*0728*/ 	.word	0xffffffff


	//   ....[238]....
        /*072c*/ 	.word	0xffffffff


	//   ....[239]....
        /*0730*/ 	.word	0x0500000f


	//   ....[240]....
        /*0734*/ 	.word	0x0500000f


	//   ....[241]....
        /*0738*/ 	.word	0x0500000f


	//   ....[242]....
        /*073c*/ 	.word	0x0500000f


	//   ....[243]....
        /*0740*/ 	.word	0x0500000f


	//   ....[244]....
        /*0744*/ 	.word	0x0500000f


	//   ....[245]....
        /*0748*/ 	.word	0x0500000f


	//   ....[246]....
        /*074c*/ 	.word	0x0500000f


	//   ....[247]....
        /*0750*/ 	.word	0x0500000f


	//   ....[248]....
        /*0754*/ 	.word	0x0500000f


	//   ....[249]....
        /*0758*/ 	.word	0x0500000f


	//   ....[250]....
        /*075c*/ 	.word	0x0500000f


	//   ....[251]....
        /*0760*/ 	.word	0x0500000f


	//   ....[252]....
        /*0764*/ 	.word	0x0500000f


	//   ....[253]....
        /*0768*/ 	.word	0x0500000f


	//   ....[254]....
        /*076c*/ 	.word	0x0500000f


	//   ....[255]....
        /*0770*/ 	.word	0x0500000f


	//   ....[0]....
        /*0774*/ 	.word	0x0500000f


	//----- nvinfo : EIATTR_COOP_GROUP_INSTR_OFFSETS
	.align		4
.L_208:
        /*0778*/ 	.byte	0x04, 0x28
        /*077a*/ 	.short	(.L_210 - .L_209)


	//   ....[0]....
.L_209:
        /*077c*/ 	.word	0x00000070


	//   ....[1]....
        /*0780*/ 	.word	0x00000140


	//   ....[2]....
        /*0784*/ 	.word	0x00000190


	//   ....[3]....
        /*0788*/ 	.word	0x000003c0


	//   ....[4]....
        /*078c*/ 	.word	0x00000520


	//   ....[5]....
        /*0790*/ 	.word	0x00000640


	//   ....[6]....
        /*0794*/ 	.word	0x000007a0


	//   ....[7]....
        /*0798*/ 	.word	0x000022e0


	//   ....[8]....
        /*079c*/ 	.word	0x00002c20


	//   ....[9]....
        /*07a0*/ 	.word	0x000033b0


	//   ....[10]....
        /*07a4*/ 	.word	0x00003d30


	//   ....[11]....
        /*07a8*/ 	.word	0x00003f10


	//   ....[12]....
        /*07ac*/ 	.word	0x000041e0


	//   ....[13]....
        /*07b0*/ 	.word	0x00004250


	//   ....[14]....
        /*07b4*/ 	.word	0x00005cb0


	//   ....[15]....
        /*07b8*/ 	.word	0x00005ee0


	//   ....[16]....
        /*07bc*/ 	.word	0x000065d0


	//   ....[17]....
        /*07c0*/ 	.word	0x000066d0


	//   ....[18]....
        /*07c4*/ 	.word	0x00006b30


	//   ....[19]....
        /*07c8*/ 	.word	0x00006b90


	//   ....[20]....
        /*07cc*/ 	.word	0x000088b0


	//   ....[21]....
        /*07d0*/ 	.word	0x000088c0


	//   ....[22]....
        /*07d4*/ 	.word	0x00008940


	//   ....[23]....
        /*07d8*/ 	.word	0x00008960


	//   ....[24]....
        /*07dc*/ 	.word	0x0000a1e0


	//   ....[25]....
        /*07e0*/ 	.word	0x0000a7d0


	//   ....[26]....
        /*07e4*/ 	.word	0x0000aea0


	//   ....[27]....
        /*07e8*/ 	.word	0x0000afa0


	//   ....[28]....
        /*07ec*/ 	.word	0x0000b3e0


	//   ....[29]....
        /*07f0*/ 	.word	0x0000b440


	//   ....[30]....
        /*07f4*/ 	.word	0x0000c5c0


	//   ....[31]....
        /*07f8*/ 	.word	0x0000c5d0


	//   ....[32]....
        /*07fc*/ 	.word	0x0000c600


	//   ....[33]....
        /*0800*/ 	.word	0x0000c610


	//   ....[34]....
        /*0804*/ 	.word	0x0000dae0


	//   ....[35]....
        /*0808*/ 	.word	0x0000daf0


	//   ....[36]....
        /*080c*/ 	.word	0x0000db00


	//   ....[37]....
        /*0810*/ 	.word	0x0000db20


	//   ....[38]....
        /*0814*/ 	.word	0x0000db40


	//   ....[39]....
        /*0818*/ 	.word	0x0000db70


	//   ....[40]....
        /*081c*/ 	.word	0x0000dba0


	//   ....[41]....
        /*0820*/ 	.word	0x0000dbf0


	//   ....[42]....
        /*0824*/ 	.word	0x0000dc20


	//   ....[43]....
        /*0828*/ 	.word	0x0000dc70


	//   ....[44]....
        /*082c*/ 	.word	0x0000dca0


	//   ....[45]....
        /*0830*/ 	.word	0x0000dce0


	//   ....[46]....
        /*0834*/ 	.word	0x0000dd10


	//   ....[47]....
        /*0838*/ 	.word	0x0000dd60


	//   ....[48]....
        /*083c*/ 	.word	0x0000dd90


	//   ....[49]....
        /*0840*/ 	.word	0x0000ddc0


	//   ....[50]....
        /*0844*/ 	.word	0x0000ddf0


	//   ....[51]....
        /*0848*/ 	.word	0x0000de20


	//   ....[52]....
        /*084c*/ 	.word	0x0000de50


	//   ....[53]....
        /*0850*/ 	.word	0x0000de90


	//   ....[54]....
        /*0854*/ 	.word	0x0000dec0


	//   ....[55]....
        /*0858*/ 	.word	0x0000df60


	//   ....[56]....
        /*085c*/ 	.word	0x0000df90


	//   ....[57]....
        /*0860*/ 	.word	0x0000dfc0


	//   ....[58]....
        /*0864*/ 	.word	0x0000e0f0


	//   ....[59]....
        /*0868*/ 	.word	0x0000e1a0


	//   ....[60]....
        /*086c*/ 	.word	0x0000e1d0


	//   ....[61]....
        /*0870*/ 	.word	0x0000e200


	//   ....[62]....
        /*0874*/ 	.word	0x0000e230


	//   ....[63]....
        /*0878*/ 	.word	0x0000e260


	//   ....[64]....
        /*087c*/ 	.word	0x0000e290


	//   ....[65]....
        /*0880*/ 	.word	0x0000e2c0


	//   ....[66]....
        /*0884*/ 	.word	0x0000e2e0


	//   ....[67]....
        /*0888*/ 	.word	0x0000e2f0


	//   ....[68]....
        /*088c*/ 	.word	0x0000e300


	//   ....[69]....
        /*0890*/ 	.word	0x0000e310


	//   ....[70]....
        /*0894*/ 	.word	0x0000e320


	//   ....[71]....
        /*0898*/ 	.word	0x0000e330


	//   ....[72]....
        /*089c*/ 	.word	0x0000e340


	//   ....[73]....
        /*08a0*/ 	.word	0x0000e350


	//   ....[74]....
        /*08a4*/ 	.word	0x0000e360


	//   ....[75]....
        /*08a8*/ 	.word	0x0000e370


	//   ....[76]....
        /*08ac*/ 	.word	0x0000e380


	//   ....[77]....
        /*08b0*/ 	.word	0x0000e390


	//   ....[78]....
        /*08b4*/ 	.word	0x0000e3a0


	//   ....[79]....
        /*08b8*/ 	.word	0x0000e3b0


	//   ....[80]....
        /*08bc*/ 	.word	0x0000e3c0


	//   ....[81]....
        /*08c0*/ 	.word	0x0000e3d0


	//   ....[82]....
        /*08c4*/ 	.word	0x0000e3e0


	//   ....[83]....
        /*08c8*/ 	.word	0x0000e3f0


	//   ....[84]....
        /*08cc*/ 	.word	0x0000e400


	//   ....[85]....
        /*08d0*/ 	.word	0x0000e410


	//   ....[86]....
        /*08d4*/ 	.word	0x0000e420


	//   ....[87]....
        /*08d8*/ 	.word	0x0000e430


	//   ....[88]....
        /*08dc*/ 	.word	0x0000e440


	//   ....[89]....
        /*08e0*/ 	.word	0x0000e450


	//   ....[90]....
        /*08e4*/ 	.word	0x0000e460


	//   ....[91]....
        /*08e8*/ 	.word	0x0000e470


	//   ....[92]....
        /*08ec*/ 	.word	0x0000e480


	//   ....[93]....
        /*08f0*/ 	.word	0x0000e490


	//   ....[94]....
        /*08f4*/ 	.word	0x0000e4b0


	//   ....[95]....
        /*08f8*/ 	.word	0x0000e4d0


	//   ....[96]....
        /*08fc*/ 	.word	0x0000e4e0


	//   ....[97]....
        /*0900*/ 	.word	0x0000e4f0


	//   ....[98]....
        /*0904*/ 	.word	0x0000e500


	//   ....[99]....
        /*0908*/ 	.word	0x0000e510


	//   ....[100]....
        /*090c*/ 	.word	0x0000e520


	//   ....[101]....
        /*0910*/ 	.word	0x0000e530


	//   ....[102]....
        /*0914*/ 	.word	0x0000e540


	//   ....[103]....
        /*0918*/ 	.word	0x0000e550


	//   ....[104]....
        /*091c*/ 	.word	0x0000e560


	//   ....[105]....
        /*0920*/ 	.word	0x0000e570


	//   ....[106]....
        /*0924*/ 	.word	0x0000e580


	//   ....[107]....
        /*0928*/ 	.word	0x0000e590


	//   ....[108]....
        /*092c*/ 	.word	0x0000e5a0


	//   ....[109]....
        /*0930*/ 	.word	0x0000e5b0


	//   ....[110]....
        /*0934*/ 	.word	0x0000e5c0


	//   ....[111]....
        /*0938*/ 	.word	0x0000e5d0


	//   ....[112]....
        /*093c*/ 	.word	0x0000e5e0


	//   ....[113]....
        /*0940*/ 	.word	0x0000e5f0


	//   ....[114]....
        /*0944*/ 	.word	0x0000e600


	//   ....[115]....
        /*0948*/ 	.word	0x0000e610


	//   ....[116]....
        /*094c*/ 	.word	0x0000e620


	//   ....[117]....
        /*0950*/ 	.word	0x0000e650


	//   ....[118]....
        /*0954*/ 	.word	0x0000e660


	//   ....[119]....
        /*0958*/ 	.word	0x0000e680


	//   ....[120]....
        /*095c*/ 	.word	0x0000e690


	//   ....[121]....
        /*0960*/ 	.word	0x0000e6c0


	//   ....[122]....
        /*0964*/ 	.word	0x0000e6d0


	//   ....[123]....
        /*0968*/ 	.word	0x0000e700


	//   ....[124]....
        /*096c*/ 	.word	0x0000e730


	//   ....[125]....
        /*0970*/ 	.word	0x0000e760


	//   ....[126]....
        /*0974*/ 	.word	0x0000e790


	//   ....[127]....
        /*0978*/ 	.word	0x0000e7c0


	//   ....[128]....
        /*097c*/ 	.word	0x0000e7f0


	//   ....[129]....
        /*0980*/ 	.word	0x0000e820


	//   ....[130]....
        /*0984*/ 	.word	0x0000e850


	//   ....[131]....
        /*0988*/ 	.word	0x0000e880


	//   ....[132]....
        /*098c*/ 	.word	0x0000e8b0


	//   ....[133]....
        /*0990*/ 	.word	0x0000e8d0


	//   ....[134]....
        /*0994*/ 	.word	0x0000e8f0


	//   ....[135]....
        /*0998*/ 	.word	0x0000e910


	//   ....[136]....
        /*099c*/ 	.word	0x0000e940


	//   ....[137]....
        /*09a0*/ 	.word	0x0000e970


	//   ....[138]....
        /*09a4*/ 	.word	0x0000e9a0


	//   ....[139]....
        /*09a8*/ 	.word	0x0000e9d0


	//   ....[140]....
        /*09ac*/ 	.word	0x0000ea00


	//   ....[141]....
        /*09b0*/ 	.word	0x0000ea30


	//   ....[142]....
        /*09b4*/ 	.word	0x0000ea60


	//   ....[143]....
        /*09b8*/ 	.word	0x0000ea90


	//   ....[144]....
        /*09bc*/ 	.word	0x0000eac0


	//   ....[145]....
        /*09c0*/ 	.word	0x0000eaf0


	//   ....[146]....
        /*09c4*/ 	.word	0x0000eb20


	//   ....[147]....
        /*09c8*/ 	.word	0x0000eb50


	//   ....[148]....
        /*09cc*/ 	.word	0x0000eb80


	//   ....[149]....
        /*09d0*/ 	.word	0x0000ebb0


	//   ....[150]....
        /*09d4*/ 	.word	0x0000ebe0


	//   ....[151]....
        /*09d8*/ 	.word	0x0000ec10


	//   ....[152]....
        /*09dc*/ 	.word	0x0000ec40


	//   ....[153]....
        /*09e0*/ 	.word	0x0000ec70


	//   ....[154]....
        /*09e4*/ 	.word	0x0000eca0


	//   ....[155]....
        /*09e8*/ 	.word	0x0000ecd0


	//   ....[156]....
        /*09ec*/ 	.word	0x0000ed00


	//   ....[157]....
        /*09f0*/ 	.word	0x0000ed30


	//   ....[158]....
        /*09f4*/ 	.word	0x0000ed60


	//   ....[159]....
        /*09f8*/ 	.word	0x0000ed90


	//   ....[160]....
        /*09fc*/ 	.word	0x0000edc0


	//   ....[161]....
        /*0a00*/ 	.word	0x0000edf0


	//   ....[162]....
        /*0a04*/ 	.word	0x0000fb00


	//   ....[163]....
        /*0a08*/ 	.word	0x0000fb10


	//   ....[164]....
        /*0a0c*/ 	.word	0x0000fb20


	//   ....[165]....
        /*0a10*/ 	.word	0x0000fb30


	//   ....[166]....
        /*0a14*/ 	.word	0x000105d0


	//   ....[167]....
        /*0a18*/ 	.word	0x000105f0


	//   ....[168]....
        /*0a1c*/ 	.word	0x000107a0


	//   ....[169]....
        /*0a20*/ 	.word	0x000107c0


	//   ....[170]....
        /*0a24*/ 	.word	0x00010900


	//   ....[171]....
        /*0a28*/ 	.word	0x00010920


	//   ....[172]....
        /*0a2c*/ 	.word	0x00010a70


	//   ....[173]....
        /*0a30*/ 	.word	0x00010a90


	//   ....[174]....
        /*0a34*/ 	.word	0x00010f70


	//   ....[175]....
        /*0a38*/ 	.word	0x00010f80


	//   ....[176]....
        /*0a3c*/ 	.word	0x00011820


	//   ....[177]....
        /*0a40*/ 	.word	0x00011830


	//   ....[178]....
        /*0a44*/ 	.word	0x00012a30


	//   ....[179]....
        /*0a48*/ 	.word	0x00012a60


	//   ....[180]....
        /*0a4c*/ 	.word	0x00012bd0


	//   ....[181]....
        /*0a50*/ 	.word	0x00012bf0


	//   ....[182]....
        /*0a54*/ 	.word	0x00012d30


	//   ....[183]....
        /*0a58*/ 	.word	0x00012d50


	//   ....[184]....
        /*0a5c*/ 	.word	0x00012ea0


	//   ....[185]....
        /*0a60*/ 	.word	0x00012ec0


	//   ....[186]....
        /*0a64*/ 	.word	0x000130a0


	//   ....[187]....
        /*0a68*/ 	.word	0x000132e0


	//   ....[188]....
        /*0a6c*/ 	.word	0x00013320


	//   ....[189]....
        /*0a70*/ 	.word	0x00013360


	//   ....[190]....
        /*0a74*/ 	.word	0x00013390


	//   ....[191]....
        /*0a78*/ 	.word	0x000133c0


	//   ....[192]....
        /*0a7c*/ 	.word	0x000133f0


	//   ....[193]....
        /*0a80*/ 	.word	0x00013580


	//   ....[194]....
        /*0a84*/ 	.word	0x000135b0


	//   ....[195]....
        /*0a88*/ 	.word	0x000135f0


	//   ....[196]....
        /*0a8c*/ 	.word	0x00013620


	//   ....[197]....
        /*0a90*/ 	.word	0x00013650


	//   ....[198]....
        /*0a94*/ 	.word	0x00013680


	//   ....[199]....
        /*0a98*/ 	.word	0x00013720


	//   ....[200]....
        /*0a9c*/ 	.word	0x00013770


	//   ....[201]....
        /*0aa0*/ 	.word	0x00013780


	//   ....[202]....
        /*0aa4*/ 	.word	0x000137c0


	//   ....[203]....
        /*0aa8*/ 	.word	0x00015820


	//   ....[204]....
        /*0aac*/ 	.word	0x000164e0


	//   ....[205]....
        /*0ab0*/ 	.word	0x000164f0


	//   ....[206]....
        /*0ab4*/ 	.word	0x00016500


	//   ....[207]....
        /*0ab8*/ 	.word	0x00016570


	//   ....[208]....
        /*0abc*/ 	.word	0x00016690


	//   ....[209]....
        /*0ac0*/ 	.word	0x000166a0


	//   ....[210]....
        /*0ac4*/ 	.word	0x00016740


	//   ....[211]....
        /*0ac8*/ 	.word	0x00016750


	//   ....[212]....
        /*0acc*/ 	.word	0x000167f0


	//   ....[213]....
        /*0ad0*/ 	.word	0x00016800


	//   ....[214]....
        /*0ad4*/ 	.word	0x000168a0


	//   ....[215]....
        /*0ad8*/ 	.word	0x000168b0


	//   ....[216]....
        /*0adc*/ 	.word	0x00016940


	//   ....[217]....
        /*0ae0*/ 	.word	0x00016950


	//   ....[218]....
        /*0ae4*/ 	.word	0x00016960


	//   ....[219]....
        /*0ae8*/ 	.word	0x00016970


	//   ....[220]....
        /*0aec*/ 	.word	0x00018640


	//   ....[221]....
        /*0af0*/ 	.word	0x00018670


	//   ....[222]....
        /*0af4*/ 	.word	0x000186a0


	//   ....[223]....
        /*0af8*/ 	.word	0x000186d0


	//   ....[224]....
        /*0afc*/ 	.word	0x00018700


	//   ....[225]....
        /*0b00*/ 	.word	0x00018730


	//   ....[226]....
        /*0b04*/ 	.word	0x00018760


	//   ....[227]....
        /*0b08*/ 	.word	0x00018790


	//   ....[228]....
        /*0b0c*/ 	.word	0x00018900


	//   ....[229]....
        /*0b10*/ 	.word	0x00018930


	//   ....[230]....
        /*0b14*/ 	.word	0x00018960


	//   ....[231]....
        /*0b18*/ 	.word	0x00018990


	//   ....[232]....
        /*0b1c*/ 	.word	0x000189c0


	//   ....[233]....
        /*0b20*/ 	.word	0x000189f0


	//   ....[234]....
        /*0b24*/ 	.word	0x00018a70


	//   ....[235]....
        /*0b28*/ 	.word	0x00018ab0


	//   ....[236]....
        /*0b2c*/ 	.word	0x00018ac0


	//   ....[237]....
        /*0b30*/ 	.word	0x00018b00


	//   ....[238]....
        /*0b34*/ 	.word	0x000195e0


	//   ....[239]....
        /*0b38*/ 	.word	0x00019cc0


	//   ....[240]....
        /*0b3c*/ 	.word	0x00019ea0


	//   ....[241]....
        /*0b40*/ 	.word	0x00019f10


	//   ....[242]....
        /*0b44*/ 	.word	0x00019f70


	//   ....[243]....
        /*0b48*/ 	.word	0x0001a010


	//   ....[244]....
        /*0b4c*/ 	.word	0x0001a0d0


	//   ....[245]....
        /*0b50*/ 	.word	0x0001a1f0


	//   ....[246]....
        /*0b54*/ 	.word	0x0001a250


	//   ....[247]....
        /*0b58*/ 	.word	0x0001a360


	//   ....[248]....
        /*0b5c*/ 	.word	0x0001a3c0


	//   ....[249]....
        /*0b60*/ 	.word	0x0001a4d0


	//   ....[250]....
        /*0b64*/ 	.word	0x0001a530


	//   ....[251]....
        /*0b68*/ 	.word	0x0001a640


	//   ....[252]....
        /*0b6c*/ 	.word	0x0001a6a0


	//   ....[253]....
        /*0b70*/ 	.word	0x0001a7a0


	//   ....[254]....
        /*0b74*/ 	.word	0x0001a800


	//   ....[255]....
        /*0b78*/ 	.word	0x0001a8a0


	//   ....[0]....
        /*0b7c*/ 	.word	0x0001ac40


	//----- nvinfo : EIATTR_REG_RECONFIG
	.align		4
.L_210:
        /*0b80*/ 	.byte	0x01, 0x54
	.zero		2


	//----- nvinfo : EIATTR_SYSCALL_OFFSETS
	.align		4
        /*0b84*/ 	.byte	0x04, 0x46
        /*0b86*/ 	.short	(.L_212 - .L_211)


	//   ....[0]....
.L_211:
        /*0b88*/ 	.word	0x00002460


	//   ....[1]....
        /*0b8c*/ 	.word	0x00015270


	//   ....[2]....
        /*0b90*/ 	.word	0x00015400


	//   ....[3]....
        /*0b94*/ 	.word	0x00015550


	//   ....[4]....
        /*0b98*/ 	.word	0x00015690


	//   ....[5]....
        /*0b9c*/ 	.word	0x000160b0


	//----- nvinfo : EIATTR_MBARRIER_INSTR_OFFSETS
	.align		4
.L_212:
        /*0ba0*/ 	.byte	0x04, 0x39
        /*0ba2*/ 	.short	(.L_214 - .L_213)


	//   ....[0]....
.L_213:
        /*0ba4*/ 	.word	0x00000270
        /*0ba8*/ 	.word	0x000000ff
        /*0bac*/ 	.word	0x00028400
        /*0bb0*/ 	.short	0x0100
        /*0bb2*/ 	.byte	0x08
	.zero		1


	//   ....[1]....
        /*0bb4*/ 	.word	0x00000280
        /*0bb8*/ 	.word	0x000000ff
        /*0bbc*/ 	.word	0x00028420
        /*0bc0*/ 	.short	0x0100
        /*0bc2*/ 	.byte	0x08
	.zero		1


	//   ....[2]....
        /*0bc4*/ 	.word	0x00000370
        /*0bc8*/ 	.word	0x000000ff
        /*0bcc*/ 	.word	0x00028430
        /*0bd0*/ 	.short	0x0100
        /*0bd2*/ 	.byte	0x08
	.zero		1


	//   ....[3]....
        /*0bd4*/ 	.word	0x00000380
        /*0bd8*/ 	.word	0x000000ff
        /*0bdc*/ 	.word	0x00028440
        /*0be0*/ 	.short	0x0100
        /*0be2*/ 	.byte	0x08
	.zero		1


	//   ....[4]....
        /*0be4*/ 	.word	0x00000390
        /*0be8*/ 	.word	0x000000ff
        /*0bec*/ 	.word	0x00028438
        /*0bf0*/ 	.short	0x0100
        /*0bf2*/ 	.byte	0x08
	.zero		1


	//   ....[5]....
        /*0bf4*/ 	.word	0x000003a0
        /*0bf8*/ 	.word	0x000000ff
        /*0bfc*/ 	.word	0x00028448
        /*0c00*/ 	.short	0x0100
        /*0c02*/ 	.byte	0x08
	.zero		1


	//   ....[6]....
        /*0c04*/ 	.word	0x000004d0
        /*0c08*/ 	.word	0x000000ff
        /*0c0c*/ 	.word	0x00028450
        /*0c10*/ 	.short	0x0100
        /*0c12*/ 	.byte	0x08
	.zero		1


	//   ....[7]....
        /*0c14*/ 	.word	0x000004e0
        /*0c18*/ 	.word	0x000000ff
        /*0c1c*/ 	.word	0x00028460
        /*0c20*/ 	.short	0x0100
        /*0c22*/ 	.byte	0x08
	.zero		1


	//   ....[8]....
        /*0c24*/ 	.word	0x000004f0
        /*0c28*/ 	.word	0x000000ff
        /*0c2c*/ 	.word	0x00028458
        /*0c30*/ 	.short	0x0100
        /*0c32*/ 	.byte	0x08
	.zero		1


	//   ....[9]....
        /*0c34*/ 	.word	0x00000500
        /*0c38*/ 	.word	0x000000ff
        /*0c3c*/ 	.word	0x00028468
        /*0c40*/ 	.short	0x0100
        /*0c42*/ 	.byte	0x08
	.zero		1


	//   ....[10]....
        /*0c44*/ 	.word	0x000005f0
        /*0c48*/ 	.word	0x000000ff
        /*0c4c*/ 	.word	0x00028470
        /*0c50*/ 	.short	0x0100
        /*0c52*/ 	.byte	0x06
	.zero		1


	//   ....[11]....
        /*0c54*/ 	.word	0x00000600
        /*0c58*/ 	.word	0x000000ff
        /*0c5c*/ 	.word	0x00028480
        /*0c60*/ 	.short	0x0100
        /*0c62*/ 	.byte	0x06
	.zero		1


	//   ....[12]....
        /*0c64*/ 	.word	0x00000610
        /*0c68*/ 	.word	0x000000ff
        /*0c6c*/ 	.word	0x00028478
        /*0c70*/ 	.short	0x0100
        /*0c72*/ 	.byte	0x06
	.zero		1


	//   ....[13]....
        /*0c74*/ 	.word	0x00000620
        /*0c78*/ 	.word	0x000000ff
        /*0c7c*/ 	.word	0x00028488
        /*0c80*/ 	.short	0x0100
        /*0c82*/ 	.byte	0x06
	.zero		1


	//   ....[14]....
        /*0c84*/ 	.word	0x00000750
        /*0c88*/ 	.word	0x000000ff
        /*0c8c*/ 	.word	0x00028490
        /*0c90*/ 	.short	0x0100
        /*0c92*/ 	.byte	0x08
	.zero		1


	//   ....[15]....
        /*0c94*/ 	.word	0x00000760
        /*0c98*/ 	.word	0x000000ff
        /*0c9c*/ 	.word	0x000284a0
        /*0ca0*/ 	.short	0x0100
        /*0ca2*/ 	.byte	0x08
	.zero		1


	//   ....[16]....
        /*0ca4*/ 	.word	0x00000770
        /*0ca8*/ 	.word	0x000000ff
        /*0cac*/ 	.word	0x00028498
        /*0cb0*/ 	.short	0x0100
        /*0cb2*/ 	.byte	0x08
	.zero		1


	//   ....[17]....
        /*0cb4*/ 	.word	0x00000780
        /*0cb8*/ 	.word	0x000000ff
        /*0cbc*/ 	.word	0x000284a8
        /*0cc0*/ 	.short	0x0100
        /*0cc2*/ 	.byte	0x08
	.zero		1


	//   ....[18]....
        /*0cc4*/ 	.word	0x000008b0
        /*0cc8*/ 	.word	0x000000ff
        /*0ccc*/ 	.word	0x000284b0
        /*0cd0*/ 	.short	0x0100
        /*0cd2*/ 	.byte	0x08
	.zero		1


	//   ....[19]....
        /*0cd4*/ 	.word	0x000008c0
        /*0cd8*/ 	.word	0x000000ff
        /*0cdc*/ 	.word	0x000284c0
        /*0ce0*/ 	.short	0x0100
        /*0ce2*/ 	.byte	0x08
	.zero		1


	//   ....[20]....
        /*0ce4*/ 	.word	0x000008d0
        /*0ce8*/ 	.word	0x000000ff
        /*0cec*/ 	.word	0x000284b8
        /*0cf0*/ 	.short	0x0100
        /*0cf2*/ 	.byte	0x08
	.zero		1


	//   ....[21]....
        /*0cf4*/ 	.word	0x000008e0
        /*0cf8*/ 	.word	0x000000ff
        /*0cfc*/ 	.word	0x000284c8
        /*0d00*/ 	.short	0x0100
        /*0d02*/ 	.byte	0x08
	.zero		1


	//   ....[22]....
        /*0d04*/ 	.word	0x00002750
        /*0d08*/ 	.word	0x000000ff
        /*0d0c*/ 	.word	0x00028400
        /*0d10*/ 	.short	0x010a
        /*0d12*/ 	.byte	0x28
	.zero		1


	//   ....[23]....
        /*0d14*/ 	.word	0x000027f0
        /*0d18*/ 	.word	0x00000006
        /*0d1c*/ 	.word	0x00028430
        /*0d20*/ 	.short	0x010a
        /*0d22*/ 	.byte	0x3f
	.zero		1


	//   ....[24]....
        /*0d24*/ 	.word	0x00002850
        /*0d28*/ 	.word	0x00000006
        /*0d2c*/ 	.word	0x00028430
        /*0d30*/ 	.short	0x010a
        /*0d32*/ 	.byte	0x3f
	.zero		1


	//   ....[25]....
        /*0d34*/ 	.word	0x00002f90
        /*0d38*/ 	.word	0x00000003
        /*0d3c*/ 	.word	0x00000000
        /*0d40*/ 	.short	0x0101
        /*0d42*/ 	.byte	0x3f
	.zero		1


	//   ....[26]....
        /*0d44*/ 	.word	0x000052e0
        /*0d48*/ 	.word	0x000000ff
        /*0d4c*/ 	.word	0x00028430
        /*0d50*/ 	.short	0x010a
        /*0d52*/ 	.byte	0x0a
	.zero		1


	//   ....[27]....
        /*0d54*/ 	.word	0x00005320
        /*0d58*/ 	.word	0x000000ff
        /*0d5c*/ 	.word	0x00028430
        /*0d60*/ 	.short	0x010a
        /*0d62*/ 	.byte	0x0a
	.zero		1


	//   ....[28]....
        /*0d64*/ 	.word	0x00005670
        /*0d68*/ 	.word	0x000000ff
        /*0d6c*/ 	.word	0x00028450
        /*0d70*/ 	.short	0x010a
        /*0d72*/ 	.byte	0x0a
	.zero		1


	//   ....[29]....
        /*0d74*/ 	.word	0x000056b0
        /*0d78*/ 	.word	0x000000ff
        /*0d7c*/ 	.word	0x00028450
        /*0d80*/ 	.short	0x010a
        /*0d82*/ 	.byte	0x0a
	.zero		1


	//   ....[30]....
        /*0d84*/ 	.word	0x00005d40
        /*0d88*/ 	.word	0x00000007
        /*0d8c*/ 	.word	0x00000000
        /*0d90*/ 	.short	0x0101
        /*0d92*/ 	.byte	0x3f
	.zero		1


	//   ....[31]....
        /*0d94*/ 	.word	0x00007170
        /*0d98*/ 	.word	0x000000ff
        /*0d9c*/ 	.word	0x00000000
        /*0da0*/ 	.short	0x0101
        /*0da2*/ 	.byte	0x0b
	.zero		1


	//   ....[32]....
        /*0da4*/ 	.word	0x00007dd0
        /*0da8*/ 	.word	0x000000ff
        /*0dac*/ 	.word	0x00028430
        /*0db0*/ 	.short	0x010a
        /*0db2*/ 	.byte	0x07
	.zero		1


	//   ....[33]....
        /*0db4*/ 	.word	0x00007e10
        /*0db8*/ 	.word	0x000000ff
        /*0dbc*/ 	.word	0x00028430
        /*0dc0*/ 	.short	0x010a
        /*0dc2*/ 	.byte	0x07
	.zero		1


	//   ....[34]....
        /*0dc4*/ 	.word	0x00008190
        /*0dc8*/ 	.word	0x000000ff
        /*0dcc*/ 	.word	0x00028450
        /*0dd0*/ 	.short	0x010a
        /*0dd2*/ 	.byte	0x0a
	.zero		1


	//   ....[35]....
        /*0dd4*/ 	.word	0x000081d0
        /*0dd8*/ 	.word	0x000000ff
        /*0ddc*/ 	.word	0x00028450
        /*0de0*/ 	.short	0x010a
        /*0de2*/ 	.byte	0x0a
	.zero		1


	//   ....[36]....
        /*0de4*/ 	.word	0x00008e40
        /*0de8*/ 	.word	0x000000b1
        /*0dec*/ 	.word	0x00000000
        /*0df0*/ 	.short	0x0101
        /*0df2*/ 	.byte	0x3f
	.zero		1


	//   ....[37]....
        /*0df4*/ 	.word	0x000091d0
        /*0df8*/ 	.word	0x000000ff
        /*0dfc*/ 	.word	0x00000000
        /*0e00*/ 	.short	0x0101
        /*0e02*/ 	.byte	0x05
	.zero		1


	//   ....[38]....
        /*0e04*/ 	.word	0x00009bc0
        /*0e08*/ 	.word	0x000000ff
        /*0e0c*/ 	.word	0x00028430
        /*0e10*/ 	.short	0x010a
        /*0e12*/ 	.byte	0x06
	.zero		1


	//   ....[39]....
        /*0e14*/ 	.word	0x00009c00
        /*0e18*/ 	.word	0x000000ff
        /*0e1c*/ 	.word	0x00028430
        /*0e20*/ 	.short	0x010a
        /*0e22*/ 	.byte	0x06
	.zero		1


	//   ....[40]....
        /*0e24*/ 	.word	0x00009f80
        /*0e28*/ 	.word	0x000000ff
        /*0e2c*/ 	.word	0x00028450
        /*0e30*/ 	.short	0x010a
        /*0e32*/ 	.byte	0x0a
	.zero		1


	//   ....[41]....
        /*0e34*/ 	.word	0x00009fc0
        /*0e38*/ 	.word	0x000000ff
        /*0e3c*/ 	.word	0x00028450
        /*0e40*/ 	.short	0x010a
        /*0e42*/ 	.byte	0x0a
	.zero		1


	//   ....[42]....
        /*0e44*/ 	.word	0x0000a5d0
        /*0e48*/ 	.word	0x00000006
        /*0e4c*/ 	.word	0x00000000
        /*0e50*/ 	.short	0x0101
        /*0e52*/ 	.byte	0x3f
	.zero		1


	//   ....[43]....
        /*0e54*/ 	.word	0x0000ba50
        /*0e58*/ 	.word	0x000000ff
        /*0e5c*/ 	.word	0x00000000
        /*0e60*/ 	.short	0x0101
        /*0e62*/ 	.byte	0x05
	.zero		1


	//   ....[44]....
        /*0e64*/ 	.word	0x0000c370
        /*0e68*/ 	.word	0x000000ff
        /*0e6c*/ 	.word	0x00028450
        /*0e70*/ 	.short	0x010a
        /*0e72*/ 	.byte	0x0e
	.zero		1


	//   ....[45]....
        /*0e74*/ 	.word	0x0000c3b0
        /*0e78*/ 	.word	0x000000ff
        /*0e7c*/ 	.word	0x00028450
        /*0e80*/ 	.short	0x010a
        /*0e82*/ 	.byte	0x0e
	.zero		1


	//   ....[46]....
        /*0e84*/ 	.word	0x0000c8f0
        /*0e88*/ 	.word	0x000000ff
        /*0e8c*/ 	.word	0x00000000
        /*0e90*/ 	.short	0x0101
        /*0e92*/ 	.byte	0x04
	.zero		1


	//   ....[47]....
        /*0e94*/ 	.word	0x00010600
        /*0e98*/ 	.word	0x000000ff
        /*0e9c*/ 	.word	0x00000000
        /*0ea0*/ 	.short	0x0101
        /*0ea2*/ 	.byte	0x07
	.zero		1


	//   ....[48]....
        /*0ea4*/ 	.word	0x00010ee0
        /*0ea8*/ 	.word	0x000000ff
        /*0eac*/ 	.word	0x00000000
        /*0eb0*/ 	.short	0x0101
        /*0eb2*/ 	.byte	0x07
	.zero		1


	//   ....[49]....
        /*0eb4*/ 	.word	0x00015ab0
        /*0eb8*/ 	.word	0x00000003
        /*0ebc*/ 	.word	0x00028480
        /*0ec0*/ 	.short	0x010a
        /*0ec2*/ 	.byte	0x3f
	.zero		1


	//   ....[50]....
        /*0ec4*/ 	.word	0x00015cc0
        /*0ec8*/ 	.word	0x00000003
        /*0ecc*/ 	.word	0x00028440
        /*0ed0*/ 	.short	0x010a
        /*0ed2*/ 	.byte	0x3f
	.zero		1


	//   ....[51]....
        /*0ed4*/ 	.word	0x00016ab0
        /*0ed8*/ 	.word	0x00000011
        /*0edc*/ 	.word	0x00028400
        /*0ee0*/ 	.short	0x0107
        /*0ee2*/ 	.byte	0x3f
	.zero		1


	//   ....[52]....
        /*0ee4*/ 	.word	0x00016bb0
        /*0ee8*/ 	.word	0x00000011
        /*0eec*/ 	.word	0x00028400
        /*0ef0*/ 	.short	0x0101
        /*0ef2*/ 	.byte	0x3f
	.zero		1


	//   ....[53]....
        /*0ef4*/ 	.word	0x00016bd0
        /*0ef8*/ 	.word	0x00000011
        /*0efc*/ 	.word	0x00028420
        /*0f00*/ 	.short	0x010a
        /*0f02*/ 	.byte	0x3f
	.zero		1


	//   ....[54]....
        /*0f04*/ 	.word	0x00016ef0
        /*0f08*/ 	.word	0x00000004
        /*0f0c*/ 	.word	0x00028480
        /*0f10*/ 	.short	0x010a
        /*0f12*/ 	.byte	0x3f
	.zero		1


	//   ....[55]....
        /*0f14*/ 	.word	0x00017250
        /*0f18*/ 	.word	0x00000004
        /*0f1c*/ 	.word	0x00028440
        /*0f20*/ 	.short	0x010a
        /*0f22*/ 	.byte	0x3f
	.zero		1


	//   ....[56]....
        /*0f24*/ 	.word	0x00017610
        /*0f28*/ 	.word	0x00000013
        /*0f2c*/ 	.word	0x00028470
        /*0f30*/ 	.short	0x010a
        /*0f32*/ 	.byte	0x3f
	.zero		1


	//   ....[57]....
        /*0f34*/ 	.word	0x00017680
        /*0f38*/ 	.word	0x00000013
        /*0f3c*/ 	.word	0x00028460
        /*0f40*/ 	.short	0x010a
        /*0f42*/ 	.byte	0x3f
	.zero		1


	//   ....[58]....
        /*0f44*/ 	.word	0x00017b30
        /*0f48*/ 	.word	0x00000013
        /*0f4c*/ 	.word	0x00028450
        /*0f50*/ 	.short	0x0101
        /*0f52*/ 	.byte	0x3f
	.zero		1


	//   ....[59]....
        /*0f54*/ 	.word	0x00017bc0
        /*0f58*/ 	.word	0x00000013
        /*0f5c*/ 	.word	0x00000000
        /*0f60*/ 	.short	0x0101
        /*0f62*/ 	.byte	0x3f
	.zero		1


	//   ....[60]....
        /*0f64*/ 	.word	0x00017df0
        /*0f68*/ 	.word	0x00000010
        /*0f6c*/ 	.word	0x00028470
        /*0f70*/ 	.short	0x010a
        /*0f72*/ 	.byte	0x3f
	.zero		1


	//   ....[61]....
        /*0f74*/ 	.word	0x00017e60
        /*0f78*/ 	.word	0x00000010
        /*0f7c*/ 	.word	0x00028460
        /*0f80*/ 	.short	0x010a
        /*0f82*/ 	.byte	0x3f
	.zero		1


	//   ....[62]....
        /*0f84*/ 	.word	0x00018330
        /*0f88*/ 	.word	0x00000010
        /*0f8c*/ 	.word	0x00028450
        /*0f90*/ 	.short	0x0101
        /*0f92*/ 	.byte	0x3f
	.zero		1


	//   ....[63]....
        /*0f94*/ 	.word	0x00018380
        /*0f98*/ 	.word	0x00000010
        /*0f9c*/ 	.word	0x00000000
        /*0fa0*/ 	.short	0x0101
        /*0fa2*/ 	.byte	0x3f
	.zero		1


	//   ....[64]....
        /*0fa4*/ 	.word	0x00019560
        /*0fa8*/ 	.word	0x00000000
        /*0fac*/ 	.word	0x00028420
        /*0fb0*/ 	.short	0x010a
        /*0fb2*/ 	.byte	0x3f
	.zero		1


	//   ....[65]....
        /*0fb4*/ 	.word	0x00019740
        /*0fb8*/ 	.word	0x00000006
        /*0fbc*/ 	.word	0x00000000
        /*0fc0*/ 	.short	0x010a
        /*0fc2*/ 	.byte	0x3f
	.zero		1


	//   ....[66]....
        /*0fc4*/ 	.word	0x000197b0
        /*0fc8*/ 	.word	0x00000007
        /*0fcc*/ 	.word	0x00000000
        /*0fd0*/ 	.short	0x010a
        /*0fd2*/ 	.byte	0x3f
	.zero		1


	//   ....[67]....
        /*0fd4*/ 	.word	0x00019810
        /*0fd8*/ 	.word	0x00000004
        /*0fdc*/ 	.word	0x00028460
        /*0fe0*/ 	.short	0x010a
        /*0fe2*/ 	.byte	0x3f
	.zero		1


	//   ....[68]....
        /*0fe4*/ 	.word	0x00019860
        /*0fe8*/ 	.word	0x00000003
        /*0fec*/ 	.word	0x00028460
        /*0ff0*/ 	.short	0x010a
        /*0ff2*/ 	.byte	0x3f
	.zero		1


	//   ....[69]....
        /*0ff4*/ 	.word	0x000198a0
        /*0ff8*/ 	.word	0x00000004
        /*0ffc*/ 	.word	0x00028480
        /*1000*/ 	.short	0x010a
        /*1002*/ 	.byte	0x3f
	.zero		1


	//   ....[70]....
        /*1004*/ 	.word	0x000198c0
        /*1008*/ 	.word	0x00000003
        /*100c*/ 	.word	0x00028480
        /*1010*/ 	.short	0x010a
        /*1012*/ 	.byte	0x3f
	.zero		1


	//   ....[71]....
        /*1014*/ 	.word	0x00019930
        /*1018*/ 	.word	0x00000003
        /*101c*/ 	.word	0x00028400
        /*1020*/ 	.short	0x010a
        /*1022*/ 	.byte	0x3f
	.zero		1


	//   ....[72]....
        /*1024*/ 	.word	0x00019980
        /*1028*/ 	.word	0x00000006
        /*102c*/ 	.word	0x00028430
        /*1030*/ 	.short	0x010a
        /*1032*/ 	.byte	0x3f
	.zero		1


	//   ....[73]....
        /*1034*/ 	.word	0x000199e0
        /*1038*/ 	.word	0x00000007
        /*103c*/ 	.word	0x00028430
        /*1040*/ 	.short	0x010a
        /*1042*/ 	.byte	0x3f
	.zero		1


	//   ....[74]....
        /*1044*/ 	.word	0x00019a40
        /*1048*/ 	.word	0x00000007
        /*104c*/ 	.word	0x00028450
        /*1050*/ 	.short	0x010a
        /*1052*/ 	.byte	0x3f
	.zero		1


	//   ....[75]....
        /*1054*/ 	.word	0x00019aa0
        /*1058*/ 	.word	0x00000009
        /*105c*/ 	.word	0x00028430
        /*1060*/ 	.short	0x010a
        /*1062*/ 	.byte	0x3f
	.zero		1


	//   ....[76]....
        /*1064*/ 	.word	0x00019b00
        /*1068*/ 	.word	0x00000009
        /*106c*/ 	.word	0x00028450
        /*1070*/ 	.short	0x010a
        /*1072*/ 	.byte	0x3f
	.zero		1


	//   ....[77]....
        /*1074*/ 	.word	0x00019b60
        /*1078*/ 	.word	0x00000007
        /*107c*/ 	.word	0x00028430
        /*1080*/ 	.short	0x010a
        /*1082*/ 	.byte	0x3f
	.zero		1


	//   ....[78]....
        /*1084*/ 	.word	0x00019bc0
        /*1088*/ 	.word	0x00000007
        /*108c*/ 	.word	0x00028450
        /*1090*/ 	.short	0x010a
        /*1092*/ 	.byte	0x3f
	.zero		1


	//   ....[79]....
        /*1094*/ 	.word	0x00019c20
        /*1098*/ 	.word	0x00000005
        /*109c*/ 	.word	0x00028450
        /*10a0*/ 	.short	0x010a
        /*10a2*/ 	.byte	0x3f
	.zero		1


	//   ....[80]....
        /*10a4*/ 	.word	0x00019d70
        /*10a8*/ 	.word	0x00000003
        /*10ac*/ 	.word	0x00028480
        /*10b0*/ 	.short	0x010a
        /*10b2*/ 	.byte	0x3f
	.zero		1


	//   ....[81]....
        /*10b4*/ 	.word	0x00019dc0
        /*10b8*/ 	.word	0x00000003
        /*10bc*/ 	.word	0x00028440
        /*10c0*/ 	.short	0x010a
        /*10c2*/ 	.byte	0x3f
	.zero		1


	//   ....[82]....
        /*10c4*/ 	.word	0x0001a930
        /*10c8*/ 	.word	0x00000011
        /*10cc*/ 	.word	0x00028420
        /*10d0*/ 	.short	0x010a
        /*10d2*/ 	.byte	0x3f
	.zero		1


	//   ....[83]....
        /*10d4*/ 	.word	0x0001a980
        /*10d8*/ 	.word	0x00000004
        /*10dc*/ 	.word	0x00028480
        /*10e0*/ 	.short	0x010a
        /*10e2*/ 	.byte	0x3f
	.zero		1


	//   ....[84]....
        /*10e4*/ 	.word	0x0001a9d0
        /*10e8*/ 	.word	0x00000004
        /*10ec*/ 	.word	0x00028440
        /*10f0*/ 	.short	0x010a
        /*10f2*/ 	.byte	0x3f
	.zero		1


	//   ....[85]....
        /*10f4*/ 	.word	0x0001aa20
        /*10f8*/ 	.word	0x00000013
        /*10fc*/ 	.word	0x00028470
        /*1100*/ 	.short	0x010a
        /*1102*/ 	.byte	0x3f
	.zero		1


	//   ....[86]....
        /*1104*/ 	.word	0x0001aa70
        /*1108*/ 	.word	0x00000013
        /*110c*/ 	.word	0x00028460
        /*1110*/ 	.short	0x010a
        /*1112*/ 	.byte	0x3f
	.zero		1


	//   ....[87]....
        /*1114*/ 	.word	0x0001aac0
        /*1118*/ 	.word	0x00000010
        /*111c*/ 	.word	0x00028470
        /*1120*/ 	.short	0x010a
        /*1122*/ 	.byte	0x3f
	.zero		1


	//   ....[88]....
        /*1124*/ 	.word	0x0001ab10
        /*1128*/ 	.word	0x00000010
        /*112c*/ 	.word	0x00028460
        /*1130*/ 	.short	0x010a
        /*1132*/ 	.byte	0x3f
	.zero		1


	//   ....[89]....
        /*1134*/ 	.word	0x0001ab60
        /*1138*/ 	.word	0x00000000
        /*113c*/ 	.word	0x00028420
        /*1140*/ 	.short	0x010a
        /*1142*/ 	.byte	0x3f
	.zero		1


	//   ....[90]....
        /*1144*/ 	.word	0x0001ad00
        /*1148*/ 	.word	0x00000006
        /*114c*/ 	.word	0x00000000
        /*1150*/ 	.short	0x010a
        /*1152*/ 	.byte	0x3f
	.zero		1


	//   ....[91]....
        /*1154*/ 	.word	0x0001ad50
        /*1158*/ 	.word	0x00000007
        /*115c*/ 	.word	0x00000000
        /*1160*/ 	.short	0x010a
        /*1162*/ 	.byte	0x3f
	.zero		1


	//   ....[92]....
        /*1164*/ 	.word	0x0001ada0
        /*1168*/ 	.word	0x00000004
        /*116c*/ 	.word	0x00028460
        /*1170*/ 	.short	0x010a
        /*1172*/ 	.byte	0x3f
	.zero		1


	//   ....[93]....
        /*1174*/ 	.word	0x0001adf0
        /*1178*/ 	.word	0x00000003
        /*117c*/ 	.word	0x00028460
        /*1180*/ 	.short	0x010a
        /*1182*/ 	.byte	0x3f
	.zero		1


	//   ....[94]....
        /*1184*/ 	.word	0x0001ae40
        /*1188*/ 	.word	0x00000004
        /*118c*/ 	.word	0x00028480
        /*1190*/ 	.short	0x010a
        /*1192*/ 	.byte	0x3f
	.zero		1


	//----- nvinfo : EIATTR_NUM_MBARRIERS
	.align		4
.L_214:
        /*1194*/ 	.byte	0x03, 0x38
        /*1196*/ 	.short	0x0016


	//----- nvinfo : EIATTR_EXIT_INSTR_OFFSETS
	.align		4
        /*1198*/ 	.byte	0x04, 0x1c
        /*119a*/ 	.short	(.L_216 - .L_215)


	//   ....[0]....
.L_215:
        /*119c*/ 	.word	0x00000aa0


	//   ....[1]....
        /*11a0*/ 	.word	0x00013040


	//   ....[2]....
        /*11a4*/ 	.word	0x00019910


	//----- nvinfo : EIATTR_MAX_THREADS
	.align		4
.L_216:
        /*11a8*/ 	.byte	0x04, 0x05
        /*11aa*/ 	.short	(.L_218 - .L_217)
.L_217:
        /*11ac*/ 	.word	0x00000180
        /*11b0*/ 	.word	0x00000001
        /*11b4*/ 	.word	0x00000001


	//----- nvinfo : EIATTR_CRS_STACK_SIZE
	.align		4
.L_218:
        /*11b8*/ 	.byte	0x04, 0x1e
        /*11ba*/ 	.short	(.L_220 - .L_219)
.L_219:
        /*11bc*/ 	.word	0x00000000


	//----- nvinfo : EIATTR_CBANK_PARAM_SIZE
	.align		4
.L_220:
        /*11c0*/ 	.byte	0x03, 0x19
        /*11c2*/ 	.short	0x0af0


	//----- nvinfo : EIATTR_PARAM_CBANK
	.align		4
        /*11c4*/ 	.byte	0x04, 0x0a
        /*11c6*/ 	.short	(.L_222 - .L_221)
	.align		4
.L_221:
        /*11c8*/ 	.word	index@(.nv.constant0._ZN7cutlass13device_kernelIN5flash11enable_sm90INS1_16FlashAttnFwdSm90INS1_25CollectiveMainloopFwdSm90ILi2EN4cute5tupleIJNS5_1CILi1EEES8_S8_EEENS6_IJNS7_ILi128EEENS7_ILi64EEENS7_ILi256EEEEEELi256ENS_12float_e4m3_tEfNS_4arch4Sm90ELb0ELb1ELb1ELb1ELb0ELb0ELb0ELb1ELb1ELb1ELb1ELb0EEENS1_21CollectiveEpilogueFwdINS6_IJSA_SC_SB_EEES9_NS_10bfloat16_tESG_Li256ELb1ELb1ELb1ELb1EEENS1_36VarlenDynamicPersistentTileSchedulerILi128ELi64ELi256ELi128ELb1ELb1ELb1ELb1ELb0ELb1EEEEEEEEEvNT_6ParamsE)
        /*11cc*/ 	.short	0x0210
        /*11ce*/ 	.short	0x0af0


	//----- nvinfo : EIATTR_SW_WAR
	.align		4
.L_222:
        /*11d0*/ 	.byte	0x04, 0x36
        /*11d2*/ 	.short	(.L_224 - .L_223)
.L_223:
        /*11d4*/ 	.word	0x00000008
.L_224:


//--------------------- .nv.info._ZN7cutlass13device_kernelIN5flash11enable_sm90INS1_16FlashAttnFwdSm90INS1_25CollectiveMainloopFwdSm90ILi2EN4cute5tupleIJNS5_1CILi1EEES8_S8_EEENS6_IJNS7_ILi128EEENS7_ILi64EEENS7_ILi256EEEEEELi256ENS_12float_e4m3_tEfNS_4arch4Sm90ELb0ELb1ELb1ELb1ELb0ELb1ELb0ELb1ELb1ELb1ELb1ELb0EEENS1_21CollectiveEpilogueFwdINS6_IJSA_SC_SB_EEES9_NS_10bfloat16_tESG_Li256ELb1ELb1ELb1ELb1EEENS1_36VarlenDynamicPersistentTileSchedulerILi128ELi64ELi256ELi128ELb1ELb1ELb1ELb1ELb0ELb1EEEEEEEEEvNT_6ParamsE --------------------------
	.section	.nv.info._ZN7cutlass13device_kernelIN5flash11enable_sm90INS1_16FlashAttnFwdSm90INS1_25CollectiveMainloopFwdSm90ILi2EN4cute5tupleIJNS5_1CILi1EEES8_S8_EEENS6_IJNS7_ILi128EEENS7_ILi64EEENS7_ILi256EEEEEELi256ENS_12float_e4m3_tEfNS_4arch4Sm90ELb0ELb1ELb1ELb1ELb0ELb1ELb0ELb1ELb1ELb1ELb1ELb0EEENS1_21CollectiveEpilogueFwdINS6_IJSA_SC_SB_EEES9_NS_10bfloat16_tESG_Li256ELb1ELb1ELb1ELb1EEENS1_36VarlenDynamicPersistentTileSchedulerILi128ELi64ELi256ELi128ELb1ELb1ELb1ELb1ELb0ELb1EEEEEEEEEvNT_6ParamsE,"",@"SHT_CUDA_INFO"
	.sectionflags	@""
	.align	4


	//----- nvinfo : EIATTR_CUDA_API_VERSION
	.align		4
        /*0000*/ 	.byte	0x04, 0x37
        /*0002*/ 	.short	(.L_226 - .L_225)
.L_225:
        /*0004*/ 	.word	0x00000082


	//----- nvinfo : EIATTR_KPARAM_INFO
	.align		4
.L_226:
        /*0008*/ 	.byte	0x04, 0x17
        /*000a*/ 	.short	(.L_228 - .L_227)
.L_227:
        /*000c*/ 	.word	0x00000000
        /*0010*/ 	.short	0x0000
        /*0012*/ 	.short	0x0070
        /*0014*/ 	.byte	0x00, 0xf0, 0x01, 0x2a


	//----- nvinfo : EIATTR_SPARSE_MMA_MASK
	.align		4
.L_228:
        /*0018*/ 	.byte	0x03, 0x50
        /*001a*/ 	.short	0x0000


	//----- nvinfo : EIATTR_MAXREG_COUNT
	.align		4
        /*001c*/ 	.byte	0x03, 0x1b
        /*001e*/ 	.short	0x00a8


	//----- nvinfo : EIATTR_NUM_BARRIERS
	.align		4
        /*0020*/ 	.byte	0x02, 0x4c
        /*0022*/ 	.byte	0x10
	.zero		1


	//----- nvinfo : EIATTR_EXTERNS
	.align		4
        /*0024*/ 	.byte	0x04, 0x0f
        /*0026*/ 	.short	(.L_230 - .L_229)


	//   ....[0]....
	.align		4
.L_229:
        /*0028*/ 	.word	index@(__assertfail)


	//----- nvinfo : EIATTR_ANNOTATIONS
	.align		4
.L_230:
        /*002c*/ 	.byte	0x04, 0x55
        /*002e*/ 	.short	(.L_232 - .L_231)


	//   ....[0]....
.L_231:
        /* <DEDUP_REMOVED lines=106> */


	//----- nvinfo : EIATTR_MERCURY_ISA_VERSION
	.align		4
.L_232:
        /*06b8*/ 	.byte	0x03, 0x5f
        /*06ba*/ 	.short	0x0101


	//----- nvinfo : EIATTR_UNUSED_LOAD_BYTE_OFFSET
	.align		4
        /*06bc*/ 	.byte	0x04, 0x44
        /*06be*/ 	.short	(.L_234 - .L_233)


	//   ....[0]....
.L_233:
        /*06c0*/ 	.word	0x00000ad0
        /*06c4*/ 	.word	0x0000fff0


	//   ....[1]....
        /*06c8*/ 	.word	0x0001cd80
        /*06cc*/ 	.word	0x0000fff0


	//----- nvinfo : EIATTR_INT_WARP_WIDE_INSTR_OFFSETS
	.align		4
.L_234:
        /*06d0*/ 	.byte	0x04, 0x31
        /*06d2*/ 	.short	(.L_236 - .L_235)


	//   ....[0]....
.L_235:
        /*06d4*/ 	.word	0x00000190


	//   ....[1]....
        /*06d8*/ 	.word	0x000001d0


	//   ....[2]....
        /*06dc*/ 	.word	0x00000240


	//   ....[3]....
        /*06e0*/ 	.word	0x00027480


	//   ....[4]....
        /*06e4*/ 	.word	0x000274e0


	//   ....[5]....
        /*06e8*/ 	.word	0x00029fb0


	//   ....[6]....
        /*06ec*/ 	.word	0x0002a010


	//----- nvinfo : EIATTR_COOP_GROUP_MASK_REGIDS
	.align		4
.L_236:
        /*06f0*/ 	.byte	0x04, 0x29
        /*06f2*/ 	.short	(.L_238 - .L_237)


	//   ....[0]....
.L_237:
        /*06f4*/ 	.word	0xffffffff


	//   ....[1]....
        /*06f8*/ 	.word	0xffffffff


	//   ....[2]....
        /*06fc*/ 	.word	0xffffffff


	//   ....[3]....
        /*0700*/ 	.word	0xffffffff


	//   ....[4]....
        /*0704*/ 	.word	0xffffffff


	//   ....[5]....
        /*0708*/ 	.word	0xffffffff


	//   ....[6]....
        /*070c*/ 	.word	0xffffffff


	//   ....[7]....
        /*0710*/ 	.word	0xffffffff


	//   ....[8]....
        /*0714*/ 	.word	0xffffffff


	//   ....[9]....
        /*0718*/ 	.word	0xffffffff


	//   ....[10]....
        /*071c*/ 	.word	0xffffffff


	//   ....[11]....
        /*0720*/ 	.word	0xffffffff


	//   ....[12]....
        /*0724*/ 	.word	0xffffffff


	//   ....[13]....
        /*0728*/ 	.word	0xffffffff


	//   ....[14]....
        /*072c*/ 	.word	0xffffffff


	//   ....[15]....
        /*0730*/ 	.word	0xffffffff


	//   ....[16]....
        /*0734*/ 	.word	0xffffffff


	//   ....[17]....
        /*0738*/ 	.word	0xffffffff


	//   ....[18]....
        /*073c*/ 	.word	0xffffffff


	//   ....[19]....
        /*0740*/ 	.word	0xffffffff


	//   ....[20]....
        /*0744*/ 	.word	0xffffffff


	//   ....[21]....
        /*0748*/ 	.word	0xffffffff


	//   ....[22]....
        /*074c*/ 	.word	0xffffffff


	//   ....[23]....
        /*0750*/ 	.word	0xffffffff


	//   ....[24]....
        /*0754*/ 	.word	0xffffffff


	//   ....[25]....
        /*0758*/ 	.word	0xffffffff


	//   ....[26]....
        /*075c*/ 	.word	0xffffffff


	//   ....[27]....
        /*0760*/ 	.word	0xffffffff


	//   ....[28]....
        /*0764*/ 	.word	0xffffffff


	//   ....[29]....
        /*0768*/ 	.word	0xffffffff


	//   ....[30]....
        /*076c*/ 	.word	0xffffffff


	//   ....[31]....
        /*0770*/ 	.word	0xffffffff


	//   ....[32]....
        /*0774*/ 	.word	0xffffffff


	//   ....[33]....
        /*0778*/ 	.word	0xffffffff


	//   ....[34]....
        /*077c*/ 	.word	0xffffffff


	//   ....[35]....
        /*0780*/ 	.word	0xffffffff


	//   ....[36]....
        /*0784*/ 	.word	0xffffffff


	//   ....[37]....
        /*0788*/ 	.word	0xffffffff


	//   ....[38]....
        /*078c*/ 	.word	0xffffffff


	//   ....[39]....
        /*0790*/ 	.word	0xffffffff


	//   ....[40]....
        /*0794*/ 	.word	0xffffffff


	//   ....[41]....
        /*0798*/ 	.word	0xffffffff


	//   ....[42]....
        /*079c*/ 	.word	0xffffffff


	//   ....[43]....
        /*07a0*/ 	.word	0xffffffff


	//   ....[44]....
        /*07a4*/ 	.word	0xffffffff


	//   ....[45]....
        /*07a8*/ 	.word	0xffffffff


	//   ....[46]....
        /*07ac*/ 	.word	0xffffffff


	//   ....[47]....
        /*07b0*/ 	.word	0xffffffff


	//   ....[48]....
        /*07b4*/ 	.word	0xffffffff


	//   ....[49]....
        /*07b8*/ 	.word	0xffffffff


	//   ....[50]....
        /*07bc*/ 	.word	0xffffffff


	//   ....[51]....
        /*07c0*/ 	.word	0xffffffff


	//   ....[52]....
        /*07c4*/ 	.word	0xffffffff


	//   ....[53]....
        /*07c8*/ 	.word	0xffffffff


	//   ....[54]....
        /*07cc*/ 	.word	0xffffffff


	//   ....[55]....
        /*07d0*/ 	.word	0xffffffff


	//   ....[56]....
        /*07d4*/ 	.word	0xffffffff


	//   ....[57]....
        /*07d8*/ 	.word	0xffffffff


	//   ....[58]....
        /*07dc*/ 	.word	0xffffffff


	//   ....[59]....
        /*07e0*/ 	.word	0xffffffff


	//   ....[60]....
        /*07e4*/ 	.word	0xffffffff


	//   ....[61]....
        /*07e8*/ 	.word	0xffffffff


	//   ....[62]....
        /*07ec*/ 	.word	0xffffffff


	//   ....[63]....
        /*07f0*/ 	.word	0xffffffff


	//   ....[64]....
        /*07f4*/ 	.word	0xffffffff


	//   ....[65]....
        /*07f8*/ 	.word	0xffffffff


	//   ....[66]....
        /*07fc*/ 	.word	0xffffffff


	//   ....[67]....
        /*0800*/ 	.word	0xffffffff


	//   ....[68]....
        /*0804*/ 	.word	0xffffffff


	//   ....[69]....
        /*0808*/ 	.word	0xffffffff


	//   ....[70]....
        /*080c*/ 	.word	0xffffffff


	//   ....[71]....
        /*0810*/ 	.word	0xffffffff


	//   ....[72]....
        /*0814*/ 	.word	0xffffffff


	//   ....[73]....
        /*0818*/ 	.word	0xffffffff


	//   ....[74]....
        /*081c*/ 	.word	0xffffffff


	//   ....[75]....
        /*0820*/ 	.word	0xffffffff


	//   ....[76]....
        /*0824*/ 	.word	0xffffffff


	//   ....[77]....
        /*0828*/ 	.word	0xffffffff


	//   ....[78]....
        /*082c*/ 	.word	0xffffffff


	//   ....[79]....
        /*0830*/ 	.word	0xffffffff


	//   ....[80]....
        /*0834*/ 	.word	0xffffffff


	//   ....[81]....
        /*0838*/ 	.word	0xffffffff


	//   ....[82]....
        /*083c*/ 	.word	0xffffffff


	//   ....[83]....
        /*0840*/ 	.word	0xffffffff


	//   ....[84]....
        /*0844*/ 	.word	0xffffffff


	//   ....[85]....
        /*0848*/ 	.word	0xffffffff


	//   ....[86]....
        /*084c*/ 	.word	0xffffffff


	//   ....[87]....
        /*0850*/ 	.word	0xffffffff


	//   ....[88]....
        /*0854*/ 	.word	0xffffffff


	//   ....[89]....
        /*0858*/ 	.word	0xffffffff


	//   ....[90]....
        /*085c*/ 	.word	0xffffffff


	//   ....[91]....
        /*0860*/ 	.word	0xffffffff


	//   ....[92]....
        /*0864*/ 	.word	0xffffffff


	//   ....[93]....
        /*0868*/ 	.word	0xffffffff


	//   ....[94]....
        /*086c*/ 	.word	0xffffffff


	//   ....[95]....
        /*0870*/ 	.word	0xffffffff


	//   ....[96]....
        /*0874*/ 	.word	0xffffffff


	//   ....[97]....
        /*0878*/ 	.word	0xffffffff


	//   ....[98]....
        /*087c*/ 	.word	0xffffffff


	//   ....[99]....
        /*0880*/ 	.word	0xffffffff


	//   ....[100]....
        /*0884*/ 	.word	0xffffffff


	//   ....[101]....
        /*0888*/ 	.word	0xffffffff


	//   ....[102]....
        /*088c*/ 	.word	0xffffffff


	//   ....[103]....
        /*0890*/ 	.word	0xffffffff


	//   ....[104]....
        /*0894*/ 	.word	0xffffffff


	//   ....[105]....
        /*0898*/ 	.word	0xffffffff


	//   ....[106]....
        /*089c*/ 	.word	0xffffffff


	//   ....[107]....
        /*08a0*/ 	.word	0xffffffff


	//   ....[108]....
        /*08a4*/ 	.word	0xffffffff


	//   ....[109]....
        /*08a8*/ 	.word	0xffffffff


	//   ....[110]....
        /*08ac*/ 	.word	0xffffffff


	//   ....[111]....
        /*08b0*/ 	.word	0xffffffff


	//   ....[112]....
        /*08b4*/ 	.word	0xffffffff


	//   ....[113]....
        /*08b8*/ 	.word	0xffffffff


	//   ....[114]....
        /*08bc*/ 	.word	0xffffffff


	//   ....[115]....
        /*08c0*/ 	.word	0xffffffff


	//   ....[116]....
        /*08c4*/ 	.word	0xffffffff


	//   ....[117]....
        /*08c8*/ 	.word	0xffffffff


	//   ....[118]....
        /*08cc*/ 	.word	0xffffffff


	//   ....[119]....
        /*08d0*/ 	.word	0xffffffff


	//   ....[120]....
        /*08d4*/ 	.word	0xffffffff


	//   ....[121]....
        /*08d8*/ 	.word	0xffffffff


	//   ....[122]....
        /*08dc*/ 	.word	0xffffffff


	//   ....[123]....
        /*08e0*/ 	.word	0xffffffff


	//   ....[124]....
        /*08e4*/ 	.word	0xffffffff


	//   ....[125]....
        /*08e8*/ 	.word	0xffffffff


	//   ....[126]....
        /*08ec*/ 	.word	0xffffffff


	//   ....[127]....
        /*08f0*/ 	.word	0xffffffff


	//   ....[128]....
        /*08f4*/ 	.word	0xffffffff


	//   ....[129]....
        /*08f8*/ 	.word	0xffffffff


	//   ....[130]....
        /*08fc*/ 	.word	0xffffffff


	//   ....[131]....
        /*0900*/ 	.word	0xffffffff


	//   ....[132]....
        /*0904*/ 	.word	0xffffffff


	//   ....[133]....
        /*0908*/ 	.word	0xffffffff


	//   ....[134]....
        /*090c*/ 	.word	0xffffffff


	//   ....[135]....
        /*0910*/ 	.word	0xffffffff


	//   ....[136]....
        /*0914*/ 	.word	0xffffffff


	//   ....[137]....
        /*0918*/ 	.word	0xffffffff


	//   ....[138]....
        /*091c*/ 	.word	0xffffffff


	//   ....[139]....
        /*0920*/ 	.word	0xffffffff


	//   ....[140]....
        /*0924*/ 	.word	0xffffffff


	//   ....[141]....
        /*0928*/ 	.word	0xffffffff


	//   ....[142]....
        /*092c*/ 	.word	0xffffffff


	//   ....[143]....
        /*0930*/ 	.word	0xffffffff


	//   ....[144]....
        /*0934*/ 	.word	0xffffffff


	//   ....[145]....
        /*0938*/ 	.word	0xffffffff


	//   ....[146]....
        /*093c*/ 	.word	0xffffffff


	//   ....[147]....
        /*0940*/ 	.word	0xffffffff


	//   ....[148]....
        /*0944*/ 	.word	0xffffffff


	//   ....[149]....
        /*0948*/ 	.word	0xffffffff


	//   ....[150]....
        /*094c*/ 	.word	0xffffffff


	//   ....[151]....
        /*0950*/ 	.word	0xffffffff


	//   ....[152]....
        /*0954*/ 	.word	0xffffffff


	//   ....[153]....
        /*0958*/ 	.word	0xffffffff


	//   ....[154]....
        /*095c*/ 	.word	0xffffffff


	//   ....[155]....
        /*0960*/ 	.word	0xffffffff


	//   ....[156]....
        /*0964*/ 	.word	0xffffffff


	//   ....[157]....
        /*0968*/ 	.word	0xffffffff


	//   ....[158]....
        /*096c*/ 	.word	0xffffffff


	//   ....[159]....
        /*0970*/ 	.word	0xffffffff


	//   ....[160]....
        /*0974*/ 	.word	0xffffffff


	//   ....[161]....
        /*0978*/ 	.word	0xffffffff


	//   ....[162]....
        /*097c*/ 	.word	0xffffffff


	//   ....[163]....
        /*0980*/ 	.word	0xffffffff


	//   ....[164]....
        /*0984*/ 	.word	0xffffffff


	//   ....[165]....
        /*0988*/ 	.word	0xffffffff


	//   ....[166]....
        /*098c*/ 	.word	0xffffffff


	//   ....[167]....
        /*0990*/ 	.word	0xffffffff


	//   ....[168]....
        /*0994*/ 	.word	0xffffffff


	//   ....[169]....
        /*0998*/ 	.word	0xffffffff


	//   ....[170]....
        /*099c*/ 	.word	0xffffffff


	//   ....[171]....
        /*09a0*/ 	.word	0xffffffff


	//   ....[172]....
        /*09a4*/ 	.word	0xffffffff


	//   ....[173]....
        /*09a8*/ 	.word	0xffffffff


	//   ....[174]....
        /*09ac*/ 	.word	0xffffffff


	//   ....[175]....
        /*09b0*/ 	.word	0xffffffff


	//   ....[176]....
        /*09b4*/ 	.word	0xffffffff


	//   ....[177]....
        /*09b8*/ 	.word	0xffffffff


	//   ....[178]....
        /*09bc*/ 	.word	0xffffffff


	//   ....[179]....
        /*09c0*/ 	.word	0xffffffff


	//   ....[180]....
        /*09c4*/ 	.word	0xffffffff


	//   ....[181]....
        /*09c8*/ 	.word	0xffffffff


	//   ....[182]....
        /*09cc*/ 	.word	0xffffffff


	//   ....[183]....
        /*09d0*/ 	.word	0xffffffff


	//   ....[184]....
        /*09d4*/ 	.word	0xffffffff


	//   ....[185]....
        /*09d8*/ 	.word	0xffffffff


	//   ....[186]....
        /*09dc*/ 	.word	0xffffffff


	//   ....[187]....
        /*09e0*/ 	.word	0xffffffff


	//   ....[188]....
        /*09e4*/ 	.word	0xffffffff


	//   ....[189]....
        /*09e8*/ 	.word	0xffffffff


	//   ....[190]....
        /*09ec*/ 	.word	0xffffffff


	//   ....[191]....
        /*09f0*/ 	.word	0xffffffff


	//   ....[192]....
        /*09f4*/ 	.word	0xffffffff


	//   ....[193]....
        /*09f8*/ 	.word	0xffffffff


	//   ....[194]....
        /*09fc*/ 	.word	0xffffffff


	//   ....[195]....
        /*0a00*/ 	.word	0xffffffff


	//   ....[196]....
        /*0a04*/ 	.word	0xffffffff


	//   ....[197]....
        /*0a08*/ 	.word	0xffffffff


	//   ....[198]....
        /*0a0c*/ 	.word	0xffffffff


	//   ....[199]....
        /*0a10*/ 	.word	0xffffffff


	//   ....[200]....
        /*0a14*/ 	.word	0xffffffff


	//   ....[201]....
        /*0a18*/ 	.word	0xffffffff


	//   ....[202]....
        /*0a1c*/ 	.word	0xffffffff


	//   ....[203]....
        /*0a20*/ 	.word	0xffffffff


	//   ....[204]....
        /*0a24*/ 	.word	0xffffffff


	//   ....[205]....
        /*0a28*/ 	.word	0xffffffff


	//   ....[206]....
        /*0a2c*/ 	.word	0xffffffff


	//   ....[207]....
        /*0a30*/ 	.word	0xffffffff


	//   ....[208]....
        /*0a34*/ 	.word	0xffffffff


	//   ....[209]....
        /*0a38*/ 	.word	0xffffffff


	//   ....[210]....
        /*0a3c*/ 	.word	0xffffffff


	//   ....[211]....
        /*0a40*/ 	.word	0xffffffff


	//   ....[212]....
        /*0a44*/ 	.word	0xffffffff


	//   ....[213]....
        /*0a48*/ 	.word	0xffffffff


	//   ....[214]....
        /*0a4c*/ 	.word	0xffffffff


	//   ....[215]....
        /*0a50*/ 	.word	0xffffffff


	//   ....[216]....
        /*0a54*/ 	.word	0xffffffff


	//   ....[217]....
        /*0a58*/ 	.word	0xffffffff


	//   ....[218]....
        /*0a5c*/ 	.word	0xffffffff


	//   ....[219]....
        /*0a60*/ 	.word	0xffffffff


	//   ....[220]....
        /*0a64*/ 	.word	0xffffffff


	//   ....[221]....
        /*0a68*/ 	.word	0xffffffff


	//   ....[222]....
        /*0a6c*/ 	.word	0xffffffff


	//   ....[223]....
        /*0a70*/ 	.word	0xffffffff


	//   ....[224]....
        /*0a74*/ 	.word	0xffffffff


	//   ....[225]....
        /*0a78*/ 	.word	0xffffffff


	//   ....[226]....
        /*0a7c*/ 	.word	0xffffffff


	//   ....[227]....
        /*0a80*/ 	.word	0xffffffff


	//   ....[228]....
        /*0a84*/ 	.word	0xffffffff


	//   ....[229]....
        /*0a88*/ 	.word	0xffffffff


	//   ....[230]....
        /*0a8c*/ 	.word	0xffffffff


	//   ....[231]....
        /*0a90*/ 	.word	0xffffffff


	//   ....[232]....
        /*0a94*/ 	.word	0xffffffff


	//   ....[233]....
        /*0a98*/ 	.word	0xffffffff


	//   ....[234]....
        /*0a9c*/ 	.word	0xffffffff


	//   ....[235]....
        /*0aa0*/ 	.word	0xffffffff


	//   ....[236]....
        /*0aa4*/ 	.word	0xffffffff


	//   ....[237]....
        /*0aa8*/ 	.word	0xffffffff


	//   ....[238]....
        /*0aac*/ 	.word	0xffffffff


	//   ....[239]....
        /*0ab0*/ 	.word	0xffffffff


	//   ....[240]....
        /*0ab4*/ 	.word	0xffffffff


	//   ....[241]....
        /*0ab8*/ 	.word	0xffffffff


	//   ....[242]....
        /*0abc*/ 	.word	0xffffffff


	//   ....[243]....
        /*0ac0*/ 	.word	0xffffffff


	//   ....[244]....
        /*0ac4*/ 	.word	0xffffffff


	//   ....[245]....
        /*0ac8*/ 	.word	0xffffffff


	//   ....[246]....
        /*0acc*/ 	.word	0xffffffff


	//   ....[247]....
        /*0ad0*/ 	.word	0xffffffff


	//   ....[248]....
        /*0ad4*/ 	.word	0xffffffff


	//   ....[249]....
        /*0ad8*/ 	.word	0xffffffff


	//   ....[250]....
        /*0adc*/ 	.word	0xffffffff


	//   ....[251]....
        /*0ae0*/ 	.word	0xffffffff


	//   ....[252]....
        /*0ae4*/ 	.word	0xffffffff


	//   ....[253]....
        /*0ae8*/ 	.word	0xffffffff


	//   ....[254]....
        /*0aec*/ 	.word	0xffffffff


	//   ....[255]....
        /*0af0*/ 	.word	0xffffffff


	//   ....[0]....
        /*0af4*/ 	.word	0xffffffff


	//   ....[1]....
        /*0af8*/ 	.word	0xffffffff


	//   ....[2]....
        /*0afc*/ 	.word	0xffffffff


	//   ....[3]....
        /*0b00*/ 	.word	0xffffffff


	//   ....[4]....
        /*0b04*/ 	.word	0xffffffff


	//   ....[5]....
        /*0b08*/ 	.word	0xffffffff


	//   ....[6]....
        /*0b0c*/ 	.word	0xffffffff


	//   ....[7]....
        /*0b10*/ 	.word	0xffffffff


	//   ....[8]....
        /*0b14*/ 	.word	0xffffffff


	//   ....[9]....
        /*0b18*/ 	.word	0xffffffff


	//   ....[10]....
        /*0b1c*/ 	.word	0xffffffff


	//   ....[11]....
        /*0b20*/ 	.word	0xffffffff


	//   ....[12]....
        /*0b24*/ 	.word	0xffffffff


	//   ....[13]....
        /*0b28*/ 	.word	0xffffffff


	//   ....[14]....
        /*0b2c*/ 	.word	0xffffffff


	//   ....[15]....
        /*0b30*/ 	.word	0xffffffff


	//   ....[16]....
        /*0b34*/ 	.word	0x0500000f


	//   ....[17]....
        /*0b38*/ 	.word	0x0500000f


	//   ....[18]....
        /*0b3c*/ 	.word	0x0500000f


	//   ....[19]....
        /*0b40*/ 	.word	0x0500000f


	//   ....[20]....
        /*0b44*/ 	.word	0x0500000f


	//   ....[21]....
        /*0b48*/ 	.word	0x0500000f


	//   ....[22]....
        /*0b4c*/ 	.word	0x0500000f


	//   ....[23]....
        /*0b50*/ 	.word	0x0500000f


	//   ....[24]....
        /*0b54*/ 	.word	0x0500000f


	//   ....[25]....
        /*0b58*/ 	.word	0x0500000f


	//   ....[26]....
        /*0b5c*/ 	.word	0x0500000f


	//   ....[27]....
        /*0b60*/ 	.word	0x0500000f


	//   ....[28]....
        /*0b64*/ 	.word	0x0500000f


	//   ....[29]....
        /*0b68*/ 	.word	0x0500000f


	//   ....[30]....
        /*0b6c*/ 	.word	0x0500000f


	//   ....[31]....
        /*0b70*/ 	.word	0x0500000f


	//   ....[32]....
        /*0b74*/ 	.word	0x0500000f


	//   ....[33]....
        /*0b78*/ 	.word	0x0500000f


	//   ....[34]....
        /*0b7c*/ 	.word	0x0500000f


	//   ....[35]....
        /*0b80*/ 	.word	0x0500000f


	//   ....[36]....
        /*0b84*/ 	.word	0x0500000f


	//   ....[37]....
        /*0b88*/ 	.word	0x0500000f


	//   ....[38]....
        /*0b8c*/ 	.word	0x0500000f


	//   ....[39]....
        /*0b90*/ 	.word	0x0500000f


	//   ....[40]....
        /*0b94*/ 	.word	0x0500000f


	//   ....[41]....
        /*0b98*/ 	.word	0x0500000f


	//   ....[42]....
        /*0b9c*/ 	.word	0x0500000f


	//   ....[43]....
        /*0ba0*/ 	.word	0x0500000f


	//   ....[44]....
        /*0ba4*/ 	.word	0x0500000f


	//   ....[45]....
        /*0ba8*/ 	.word	0x0500000f


	//   ....[46]....
        /*0bac*/ 	.word	0x0500000f


	//   ....[47]....
        /*0bb0*/ 	.word	0x0500000f


	//   ....[48]....
        /*0bb4*/ 	.word	0x0500000f


	//   ....[49]....
        /*0bb8*/ 	.word	0x0500000f


	//   ....[50]....
        /*0bbc*/ 	.word	0x0500000f


	//   ....[51]....
        /*0bc0*/ 	.word	0x0500000f


	//   ....[52]....
        /*0bc4*/ 	.word	0x0500000f


	//   ....[53]....
        /*0bc8*/ 	.word	0x0500000f


	//   ....[54]....
        /*0bcc*/ 	.word	0x0500000f


	//   ....[55]....
        /*0bd0*/ 	.word	0x0500000f


	//   ....[56]....
        /*0bd4*/ 	.word	0x0500000f


	//   ....[57]....
        /*0bd8*/ 	.word	0x0500000f


	//   ....[58]....
        /*0bdc*/ 	.word	0x0500000f


	//   ....[59]....
        /*0be0*/ 	.word	0x0500000f


	//   ....[60]....
        /*0be4*/ 	.word	0x0500000f


	//   ....[61]....
        /*0be8*/ 	.word	0x0500000f


	//   ....[62]....
        /*0bec*/ 	.word	0x0500000f


	//   ....[63]....
        /*0bf0*/ 	.word	0x0500000f


	//   ....[64]....
        /*0bf4*/ 	.word	0x0500000f


	//   ....[65]....
        /*0bf8*/ 	.word	0x0500000f


	//   ....[66]....
        /*0bfc*/ 	.word	0x0500000f


	//   ....[67]....
        /*0c00*/ 	.word	0x0500000f


	//   ....[68]....
        /*0c04*/ 	.word	0x0500000f


	//   ....[69]....
        /*0c08*/ 	.word	0x0500000f


	//   ....[70]....
        /*0c0c*/ 	.word	0x0500000f


	//   ....[71]....
        /*0c10*/ 	.word	0x0500000f


	//   ....[72]....
        /*0c14*/ 	.word	0x0500000f


	//   ....[73]....
        /*0c18*/ 	.word	0x0500000f


	//   ....[74]....
        /*0c1c*/ 	.word	0x0500000f


	//   ....[75]....
        /*0c20*/ 	.word	0x0500000f


	//   ....[76]....
        /*0c24*/ 	.word	0x0500000f


	//   ....[77]....
        /*0c28*/ 	.word	0x0500000f


	//   ....[78]....
        /*0c2c*/ 	.word	0x0500000f


	//   ....[79]....
        /*0c30*/ 	.word	0x0500000f


	//   ....[80]....
        /*0c34*/ 	.word	0x0500000f


	//   ....[81]....
        /*0c38*/ 	.word	0x0500000f


	//   ....[82]....
        /*0c3c*/ 	.word	0x0500000f


	//   ....[83]....
        /*0c40*/ 	.word	0x0500000f


	//   ....[84]....
        /*0c44*/ 	.word	0x0500000f


	//   ....[85]....
        /*0c48*/ 	.word	0x0500000f


	//   ....[86]....
        /*0c4c*/ 	.word	0x0500000f


	//   ....[87]....
        /*0c50*/ 	.word	0x0500000f


	//   ....[88]....
        /*0c54*/ 	.word	0x0500000f


	//   ....[89]....
        /*0c58*/ 	.word	0x0500000f


	//   ....[90]....
        /*0c5c*/ 	.word	0x0500000f


	//   ....[91]....
        /*0c60*/ 	.word	0x0500000f


	//   ....[92]....
        /*0c64*/ 	.word	0x0500000f


	//   ....[93]....
        /*0c68*/ 	.word	0x0500000f


	//   ....[94]....
        /*0c6c*/ 	.word	0x0500000f


	//   ....[95]....
        /*0c70*/ 	.word	0x0500000f


	//   ....[96]....
        /*0c74*/ 	.word	0x0500000f


	//   ....[97]....
        /*0c78*/ 	.word	0x0500000f


	//   ....[98]....
        /*0c7c*/ 	.word	0x0500000f


	//   ....[99]....
        /*0c80*/ 	.word	0x0500000f


	//   ....[100]....
        /*0c84*/ 	.word	0x0500000f


	//   ....[101]....
        /*0c88*/ 	.word	0x0500000f


	//   ....[102]....
        /*0c8c*/ 	.word	0x0500000f


	//   ....[103]....
        /*0c90*/ 	.word	0x0500000f


	//   ....[104]....
        /*0c94*/ 	.word	0x0500000f


	//   ....[105]....
        /*0c98*/ 	.word	0x0500000f


	//   ....[106]....
        /*0c9c*/ 	.word	0x0500000f


	//   ....[107]....
        /*0ca0*/ 	.word	0x0500000f


	//   ....[108]....
        /*0ca4*/ 	.word	0x0500000f


	//   ....[109]....
        /*0ca8*/ 	.word	0x0500000f


	//   ....[110]....
        /*0cac*/ 	.word	0x0500000f


	//   ....[111]....
        /*0cb0*/ 	.word	0x0500000f


	//   ....[112]....
        /*0cb4*/ 	.word	0x0500000f


	//   ....[113]....
        /*0cb8*/ 	.word	0x0500000f


	//   ....[114]....
        /*0cbc*/ 	.word	0x0500000f


	//   ....[115]....
        /*0cc0*/ 	.word	0x0500000f


	//   ....[116]....
        /*0cc4*/ 	.word	0x0500000f


	//   ....[117]....
        /*0cc8*/ 	.word	0x0500000f


	//   ....[118]....
        /*0ccc*/ 	.word	0x0500000f


	//   ....[119]....
        /*0cd0*/ 	.word	0x0500000f


	//   ....[120]....
        /*0cd4*/ 	.word	0x0500000f


	//   ....[121]....
        /*0cd8*/ 	.word	0x0500000f


	//   ....[122]....
        /*0cdc*/ 	.word	0x0500000f


	//   ....[123]....
        /*0ce0*/ 	.word	0x0500000f


	//   ....[124]....
        /*0ce4*/ 	.word	0x0500000f


	//   ....[125]....
        /*0ce8*/ 	.word	0x0500000f


	//   ....[126]....
        /*0cec*/ 	.word	0x0500000f


	//   ....[127]....
        /*0cf0*/ 	.word	0x0500000f


	//   ....[128]....
        /*0cf4*/ 	.word	0x0500000f


	//   ....[129]....
        /*0cf8*/ 	.word	0x0500000f


	//   ....[130]....
        /*0cfc*/ 	.word	0x0500000f


	//   ....[131]....
        /*0d00*/ 	.word	0x0500000f


	//   ....[132]....
        /*0d04*/ 	.word	0x0500000f


	//   ....[133]....
        /*0d08*/ 	.word	0x0500000f


	//   ....[134]....
        /*0d0c*/ 	.word	0x0500000f


	//   ....[135]....
        /*0d10*/ 	.word	0x0500000f


	//   ....[136]....
        /*0d14*/ 	.word	0x0500000f


	//   ....[137]....
        /*0d18*/ 	.word	0x0500000f


	//   ....[138]....
        /*0d1c*/ 	.word	0x0500000f


	//   ....[139]....
        /*0d20*/ 	.word	0x0500000f


	//   ....[140]....
        /*0d24*/ 	.word	0x0500000f


	//   ....[141]....
        /*0d28*/ 	.word	0x0500000f


	//   ....[142]....
        /*0d2c*/ 	.word	0x0500000f


	//   ....[143]....
        /*0d30*/ 	.word	0x0500000f


	//   ....[144]....
        /*0d34*/ 	.word	0x0500000f


	//   ....[145]....
        /*0d38*/ 	.word	0x0500000f


	//   ....[146]....
        /*0d3c*/ 	.word	0x0500000f


	//   ....[147]....
        /*0d40*/ 	.word	0x0500000f


	//   ....[148]....
        /*0d44*/ 	.word	0x0500000f


	//   ....[149]....
        /*0d48*/ 	.word	0x0500000f


	//   ....[150]....
        /*0d4c*/ 	.word	0x0500000f


	//   ....[151]....
        /*0d50*/ 	.word	0x0500000f


	//   ....[152]....
        /*0d54*/ 	.word	0x0500000f


	//   ....[153]....
        /*0d58*/ 	.word	0x0500000f


	//   ....[154]....
        /*0d5c*/ 	.word	0x0500000f


	//   ....[155]....
        /*0d60*/ 	.word	0x0500000f


	//   ....[156]....
        /*0d64*/ 	.word	0x0500000f


	//   ....[157]....
        /*0d68*/ 	.word	0x0500000f


	//   ....[158]....
        /*0d6c*/ 	.word	0x0500000f


	//   ....[159]....
        /*0d70*/ 	.word	0x0500000f


	//   ....[160]....
        /*0d74*/ 	.word	0x0500000f


	//   ....[161]....
        /*0d78*/ 	.word	0x0500000f


	//   ....[162]....
        /*0d7c*/ 	.word	0x0500000f


	//   ....[163]....
        /*0d80*/ 	.word	0x0500000f


	//   ....[164]....
        /*0d84*/ 	.word	0x0500000f


	//   ....[165]....
        /*0d88*/ 	.word	0x0500000f


	//   ....[166]....
        /*0d8c*/ 	.word	0x0500000f


	//   ....[167]....
        /*0d90*/ 	.word	0x0500000f


	//   ....[168]....
        /*0d94*/ 	.word	0x0500000f


	//   ....[169]....
        /*0d98*/ 	.word	0x0500000f


	//   ....[170]....
        /*0d9c*/ 	.word	0x0500000f


	//   ....[171]....
        /*0da0*/ 	.word	0x0500000f


	//   ....[172]....
        /*0da4*/ 	.word	0x0500000f


	//   ....[173]....
        /*0da8*/ 	.word	0x0500000f


	//   ....[174]....
        /*0dac*/ 	.word	0x0500000f


	//   ....[175]....
        /*0db0*/ 	.word	0x0500000f


	//   ....[176]....
        /*0db4*/ 	.word	0x0500000f


	//   ....[177]....
        /*0db8*/ 	.word	0x0500000f


	//   ....[178]....
        /*0dbc*/ 	.word	0x0500000f


	//   ....[179]....
        /*0dc0*/ 	.word	0x0500000f


	//   ....[180]....
        /*0dc4*/ 	.word	0x0500000f


	//   ....[181]....
        /*0dc8*/ 	.word	0x0500000f


	//   ....[182]....
        /*0dcc*/ 	.word	0x0500000f


	//   ....[183]....
        /*0dd0*/ 	.word	0x0500000f


	//   ....[184]....
        /*0dd4*/ 	.word	0x0500000f


	//   ....[185]....
        /*0dd8*/ 	.word	0x0500000f


	//   ....[186]....
        /*0ddc*/ 	.word	0x0500000f


	//   ....[187]....
        /*0de0*/ 	.word	0x0500000f


	//   ....[188]....
        /*0de4*/ 	.word	0x0500000f


	//   ....[189]....
        /*0de8*/ 	.word	0x0500000f


	//   ....[190]....
        /*0dec*/ 	.word	0x0500000f


	//   ....[191]....
        /*0df0*/ 	.word	0x0500000f


	//   ....[192]....
        /*0df4*/ 	.word	0x0500000f


	//   ....[193]....
        /*0df8*/ 	.word	0x0500000f


	//   ....[194]....
        /*0dfc*/ 	.word	0x0500000f


	//   ....[195]....
        /*0e00*/ 	.word	0x0500000f


	//   ....[196]....
        /*0e04*/ 	.word	0x0500000f


	//   ....[197]....
        /*0e08*/ 	.word	0x0500000f


	//   ....[198]....
        /*0e0c*/ 	.word	0x0500000f


	//   ....[199]....
        /*0e10*/ 	.word	0x0500000f


	//   ....[200]....
        /*0e14*/ 	.word	0x0500000f


	//   ....[201]....
        /*0e18*/ 	.word	0x0500000f


	//   ....[202]....
        /*0e1c*/ 	.word	0x0500000f


	//   ....[203]....
        /*0e20*/ 	.word	0x0500000f


	//   ....[204]....
        /*0e24*/ 	.word	0x0500000f


	//   ....[205]....
        /*0e28*/ 	.word	0x0500000f


	//   ....[206]....
        /*0e2c*/ 	.word	0x0500000f


	//   ....[207]....
        /*0e30*/ 	.word	0x0500000f


	//   ....[208]....
        /*0e34*/ 	.word	0x0500000f


	//   ....[209]....
        /*0e38*/ 	.word	0x0500000f


	//   ....[210]....
        /*0e3c*/ 	.word	0x0500000f


	//   ....[211]....
        /*0e40*/ 	.word	0x0500000f


	//   ....[212]....
        /*0e44*/ 	.word	0x0500000f


	//   ....[213]....
        /*0e48*/ 	.word	0x0500000f


	//   ....[214]....
        /*0e4c*/ 	.word	0x0500000f


	//   ....[215]....
        /*0e50*/ 	.word	0x0500000f


	//   ....[216]....
        /*0e54*/ 	.word	0x0500000f


	//   ....[217]....
        /*0e58*/ 	.word	0x0500000f


	//   ....[218]....
        /*0e5c*/ 	.word	0x0500000f


	//   ....[219]....
        /*0e60*/ 	.word	0x0500000f


	//   ....[220]....
        /*0e64*/ 	.word	0x0500000f


	//   ....[221]....
        /*0e68*/ 	.word	0x0500000f


	//   ....[222]....
        /*0e6c*/ 	.word	0x0500000f


	//   ....[223]....
        /*0e70*/ 	.word	0x0500000f


	//   ....[224]....
        /*0e74*/ 	.word	0x0500000f


	//   ....[225]....
        /*0e78*/ 	.word	0x0500000f


	//   ....[226]....
        /*0e7c*/ 	.word	0x0500000f


	//   ....[227]....
        /*0e80*/ 	.word	0x0500000f


	//   ....[228]....
        /*0e84*/ 	.word	0x0500000f


	//   ....[229]....
        /*0e88*/ 	.word	0x0500000f


	//   ....[230]....
        /*0e8c*/ 	.word	0x0500000f


	//   ....[231]....
        /*0e90*/ 	.word	0x0500000f


	//   ....[232]....
        /*0e94*/ 	.word	0x0500000f


	//   ....[233]....
        /*0e98*/ 	.word	0x0500000f


	//----- nvinfo : EIATTR_COOP_GROUP_INSTR_OFFSETS
	.align		4
.L_238:
        /*0e9c*/ 	.byte	0x04, 0x28
        /*0e9e*/ 	.short	(.L_240 - .L_239)


	//   ....[0]....
.L_239:
        /*0ea0*/ 	.word	0x00000070


	//   ....[1]....
        /*0ea4*/ 	.word	0x000001a0


	//   ....[2]....
        /*0ea8*/ 	.word	0x000001f0


	//   ....[3]....
        /*0eac*/ 	.word	0x00000420


	//   ....[4]....
        /*0eb0*/ 	.word	0x00000580


	//   ....[5]....
        /*0eb4*/ 	.word	0x000006a0


	//   ....[6]....
        /*0eb8*/ 	.word	0x00000800


	//   ....[7]....
        /*0ebc*/ 	.word	0x00008470


	//   ....[8]....
        /*0ec0*/ 	.word	0x00008d90


	//   ....[9]....
        /*0ec4*/ 	.word	0x00008da0


	//   ....[10]....
        /*0ec8*/ 	.word	0x00008db0


	//   ....[11]....
        /*0ecc*/ 	.word	0x00008dc0


	//   ....[12]....
        /*0ed0*/ 	.word	0x00008fc0


	//   ....[13]....
        /*0ed4*/ 	.word	0x00008fd0


	//   ....[14]....
        /*0ed8*/ 	.word	0x00008fe0


	//   ....[15]....
        /*0edc*/ 	.word	0x00008ff0


	//   ....[16]....
        /*0ee0*/ 	.word	0x000091d0


	//   ....[17]....
        /*0ee4*/ 	.word	0x000091e0


	//   ....[18]....
        /*0ee8*/ 	.word	0x000091f0


	//   ....[19]....
        /*0eec*/ 	.word	0x00009200


	//   ....[20]....
        /*0ef0*/ 	.word	0x00009400


	//   ....[21]....
        /*0ef4*/ 	.word	0x00009410


	//   ....[22]....
        /*0ef8*/ 	.word	0x00009420


	//   ....[23]....
        /*0efc*/ 	.word	0x00009430


	//   ....[24]....
        /*0f00*/ 	.word	0x0000d730


	//   ....[25]....
        /*0f04*/ 	.word	0x0000d750


	//   ....[26]....
        /*0f08*/ 	.word	0x0000d760


	//   ....[27]....
        /*0f0c*/ 	.word	0x0000d770


	//   ....[28]....
        /*0f10*/ 	.word	0x0000d810


	//   ....[29]....
        /*0f14*/ 	.word	0x0000d820


	//   ....[30]....
        /*0f18*/ 	.word	0x0000d830


	//   ....[31]....
        /*0f1c*/ 	.word	0x0000d840


	//   ....[32]....
        /*0f20*/ 	.word	0x0000da60


	//   ....[33]....
        /*0f24*/ 	.word	0x0000da80


	//   ....[34]....
        /*0f28*/ 	.word	0x0000daa0


	//   ....[35]....
        /*0f2c*/ 	.word	0x0000dab0


	//   ....[36]....
        /*0f30*/ 	.word	0x0000db50


	//   ....[37]....
        /*0f34*/ 	.word	0x0000db80


	//   ....[38]....
        /*0f38*/ 	.word	0x0000db90


	//   ....[39]....
        /*0f3c*/ 	.word	0x0000dba0


	//   ....[40]....
        /*0f40*/ 	.word	0x000126c0


	//   ....[41]....
        /*0f44*/ 	.word	0x00012c00


	//   ....[42]....
        /*0f48*/ 	.word	0x00013700


	//   ....[43]....
        /*0f4c*/ 	.word	0x00013720


	//   ....[44]....
        /*0f50*/ 	.word	0x00013a10


	//   ....[45]....
        /*0f54*/ 	.word	0x00013a70


	//   ....[46]....
        /*0f58*/ 	.word	0x00015630


	//   ....[47]....
        /*0f5c*/ 	.word	0x00015800


	//   ....[48]....
        /*0f60*/ 	.word	0x00015db0


	//   ....[49]....
        /*0f64*/ 	.word	0x00015dd0


	//   ....[50]....
        /*0f68*/ 	.word	0x00016490


	//   ....[51]....
        /*0f6c*/ 	.word	0x000164b0


	//   ....[52]....
        /*0f70*/ 	.word	0x00018350


	//   ....[53]....
        /*0f74*/ 	.word	0x00018370


	//   ....[54]....
        /*0f78*/ 	.word	0x000183c0


	//   ....[55]....
        /*0f7c*/ 	.word	0x000183e0


	//   ....[56]....
        /*0f80*/ 	.word	0x00019f90


	//   ....[57]....
        /*0f84*/ 	.word	0x0001a390


	//   ....[58]....
        /*0f88*/ 	.word	0x0001a940


	//   ....[59]....
        /*0f8c*/ 	.word	0x0001a960


	//   ....[60]....
        /*0f90*/ 	.word	0x0001b020


	//   ....[61]....
        /*0f94*/ 	.word	0x0001b040


	//   ....[62]....
        /*0f98*/ 	.word	0x0001c1e0


	//   ....[63]....
        /*0f9c*/ 	.word	0x0001c200


	//   ....[64]....
        /*0fa0*/ 	.word	0x0001c210


	//   ....[65]....
        /*0fa4*/ 	.word	0x0001c260


	//   ....[66]....
        /*0fa8*/ 	.word	0x0001d5e0


	//   ....[67]....
        /*0fac*/ 	.word	0x0001d610


	//   ....[68]....
        /*0fb0*/ 	.word	0x0001d640


	//   ....[69]....
        /*0fb4*/ 	.word	0x0001d670


	//   ....[70]....
        /*0fb8*/ 	.word	0x0001d6a0


	//   ....[71]....
        /*0fbc*/ 	.word	0x0001d6d0


	//   ....[72]....
        /*0fc0*/ 	.word	0x0001d700


	//   ....[73]....
        /*0fc4*/ 	.word	0x0001d730


	//   ....[74]....
        /*0fc8*/ 	.word	0x0001d760


	//   ....[75]....
        /*0fcc*/ 	.word	0x0001d7c0


	//   ....[76]....
        /*0fd0*/ 	.word	0x0001d7f0


	//   ....[77]....
        /*0fd4*/ 	.word	0x0001d820


	//   ....[78]....
        /*0fd8*/ 	.word	0x0001d850


	//   ....[79]....
        /*0fdc*/ 	.word	0x0001d880


	//   ....[80]....
        /*0fe0*/ 	.word	0x0001d8b0


	//   ....[81]....
        /*0fe4*/ 	.word	0x0001d8e0


	//   ....[82]....
        /*0fe8*/ 	.word	0x0001d910


	//   ....[83]....
        /*0fec*/ 	.word	0x0001d940


	//   ....[84]....
        /*0ff0*/ 	.word	0x0001d970


	//   ....[85]....
        /*0ff4*/ 	.word	0x0001d9a0


	//   ....[86]....
        /*0ff8*/ 	.word	0x0001d9d0


	//   ....[87]....
        /*0ffc*/ 	.word	0x0001da00


	//   ....[88]....
        /*1000*/ 	.word	0x0001da30


	//   ....[89]....
        /*1004*/ 	.word	0x0001da60


	//   ....[90]....
        /*1008*/ 	.word	0x0001da90


	//   ....[91]....
        /*100c*/ 	.word	0x0001dac0


	//   ....[92]....
        /*1010*/ 	.word	0x0001daf0


	//   ....[93]....
        /*1014*/ 	.word	0x0001db20


	//   ....[94]....
        /*1018*/ 	.word	0x0001db50


	//   ....[95]....
        /*101c*/ 	.word	0x0001db80


	//   ....[96]....
        /*1020*/ 	.word	0x0001dbb0


	//   ....[97]....
        /*1024*/ 	.word	0x0001dbe0


	//   ....[98]....
        /*1028*/ 	.word	0x0001dc10


	//   ....[99]....
        /*102c*/ 	.word	0x0001dc40


	//   ....[100]....
        /*1030*/ 	.word	0x0001dc70


	//   ....[101]....
        /*1034*/ 	.word	0x0001dca0


	//   ....[102]....
        /*1038*/ 	.word	0x0001dcd0


	//   ....[103]....
        /*103c*/ 	.word	0x0001dd00


	//   ....[104]....
        /*1040*/ 	.word	0x0001dd30


	//   ....[105]....
        /*1044*/ 	.word	0x0001dd60


	//   ....[106]....
        /*1048*/ 	.word	0x0001dd90


	//   ....[107]....
        /*104c*/ 	.word	0x0001ddc0


	//   ....[108]....
        /*1050*/ 	.word	0x0001ddf0


	//   ....[109]....
        /*1054*/ 	.word	0x0001de20


	//   ....[110]....
        /*1058*/ 	.word	0x0001de50


	//   ....[111]....
        /*105c*/ 	.word	0x0001de80


	//   ....[112]....
        /*1060*/ 	.word	0x0001deb0


	//   ....[113]....
        /*1064*/ 	.word	0x0001dee0


	//   ....[114]....
        /*1068*/ 	.word	0x0001df10


	//   ....[115]....
        /*106c*/ 	.word	0x0001df40


	//   ....[116]....
        /*1070*/ 	.word	0x0001df70


	//   ....[117]....
        /*1074*/ 	.word	0x0001dfa0


	//   ....[118]....
        /*1078*/ 	.word	0x0001dfd0


	//   ....[119]....
        /*107c*/ 	.word	0x0001e000


	//   ....[120]....
        /*1080*/ 	.word	0x0001e030


	//   ....[121]....
        /*1084*/ 	.word	0x0001e060


	//   ....[122]....
        /*1088*/ 	.word	0x0001e090


	//   ....[123]....
        /*108c*/ 	.word	0x0001e0c0


	//   ....[124]....
        /*1090*/ 	.word	0x0001e0f0


	//   ....[125]....
        /*1094*/ 	.word	0x0001e120


	//   ....[126]....
        /*1098*/ 	.word	0x0001e150


	//   ....[127]....
        /*109c*/ 	.word	0x0001e180


	//   ....[128]....
        /*10a0*/ 	.word	0x0001e1b0


	//   ....[129]....
        /*10a4*/ 	.word	0x0001e1e0


	//   ....[130]....
        /*10a8*/ 	.word	0x0001e210


	//   ....[131]....
        /*10ac*/ 	.word	0x0001e240


	//   ....[132]....
        /*10b0*/ 	.word	0x0001e270


	//   ....[133]....
        /*10b4*/ 	.word	0x0001e2a0


	//   ....[134]....
        /*10b8*/ 	.word	0x0001e2d0


	//   ....[135]....
        /*10bc*/ 	.word	0x0001e300


	//   ....[136]....
        /*10c0*/ 	.word	0x0001e330


	//   ....[137]....
        /*10c4*/ 	.word	0x0001e360


	//   ....[138]....
        /*10c8*/ 	.word	0x0001e390


	//   ....[139]....
        /*10cc*/ 	.word	0x0001e3c0


	//   ....[140]....
        /*10d0*/ 	.word	0x0001e3f0


	//   ....[141]....
        /*10d4*/ 	.word	0x0001e420


	//   ....[142]....
        /*10d8*/ 	.word	0x0001e450


	//   ....[143]....
        /*10dc*/ 	.word	0x0001e480


	//   ....[144]....
        /*10e0*/ 	.word	0x0001e4b0


	//   ....[145]....
        /*10e4*/ 	.word	0x0001e4e0


	//   ....[146]....
        /*10e8*/ 	.word	0x0001e510


	//   ....[147]....
        /*10ec*/ 	.word	0x0001e540


	//   ....[148]....
        /*10f0*/ 	.word	0x0001e570


	//   ....[149]....
        /*10f4*/ 	.word	0x0001e5a0


	//   ....[150]....
        /*10f8*/ 	.word	0x0001e5d0


	//   ....[151]....
        /*10fc*/ 	.word	0x0001e600


	//   ....[152]....
        /*1100*/ 	.word	0x0001e630


	//   ....[153]....
        /*1104*/ 	.word	0x0001e660


	//   ....[154]....
        /*1108*/ 	.word	0x0001e690


	//   ....[155]....
        /*110c*/ 	.word	0x0001e6c0


	//   ....[156]....
        /*1110*/ 	.word	0x0001e6f0


	//   ....[157]....
        /*1114*/ 	.word	0x0001e720


	//   ....[158]....
        /*1118*/ 	.word	0x0001e750


	//   ....[159]....
        /*111c*/ 	.word	0x0001e780


	//   ....[160]....
        /*1120*/ 	.word	0x0001e7b0


	//   ....[161]....
        /*1124*/ 	.word	0x0001e7e0


	//   ....[162]....
        /*1128*/ 	.word	0x0001e810


	//   ....[163]....
        /*112c*/ 	.word	0x0001e840


	//   ....[164]....
        /*1130*/ 	.word	0x0001e860


	//   ....[165]....
        /*1134*/ 	.word	0x0001e890


	//   ....[166]....
        /*1138*/ 	.word	0x0001e8a0


	//   ....[167]....
        /*113c*/ 	.word	0x0001e8d0


	//   ....[168]....
        /*1140*/ 	.word	0x0001e8e0


	//   ....[169]....
        /*1144*/ 	.word	0x0001e910


	//   ....[170]....
        /*1148*/ 	.word	0x0001e920


	//   ....[171]....
        /*114c*/ 	.word	0x0001e950


	//   ....[172]....
        /*1150*/ 	.word	0x0001e960


	//   ....[173]....
        /*1154*/ 	.word	0x0001e990


	//   ....[174]....
        /*1158*/ 	.word	0x0001e9a0


	//   ....[175]....
        /*115c*/ 	.word	0x0001e9d0


	//   ....[176]....
        /*1160*/ 	.word	0x0001e9e0


	//   ....[177]....
        /*1164*/ 	.word	0x0001ea10


	//   ....[178]....
        /*1168*/ 	.word	0x0001ea40


	//   ....[179]....
        /*116c*/ 	.word	0x0001ea50


	//   ....[180]....
        /*1170*/ 	.word	0x0001ea80


	//   ....[181]....
        /*1174*/ 	.word	0x0001ea90


	//   ....[182]....
        /*1178*/ 	.word	0x0001eac0


	//   ....[183]....
        /*117c*/ 	.word	0x0001ead0


	//   ....[184]....
        /*1180*/ 	.word	0x0001eb00


	//   ....[185]....
        /*1184*/ 	.word	0x0001eb10


	//   ....[186]....
        /*1188*/ 	.word	0x0001eb40


	//   ....[187]....
        /*118c*/ 	.word	0x0001eb50


	//   ....[188]....
        /*1190*/ 	.word	0x0001eb80


	//   ....[189]....
        /*1194*/ 	.word	0x0001eb90


	//   ....[190]....
        /*1198*/ 	.word	0x0001ebc0


	//   ....[191]....
        /*119c*/ 	.word	0x0001ec40


	//   ....[192]....
        /*11a0*/ 	.word	0x0001ec70


	//   ....[193]....
        /*11a4*/ 	.word	0x0001eca0


	//   ....[194]....
        /*11a8*/ 	.word	0x0001f920


	//   ....[195]....
        /*11ac*/ 	.word	0x0001f940


	//   ....[196]....
        /*11b0*/ 	.word	0x0001f950


	//   ....[197]....
        /*11b4*/ 	.word	0x0001f960


	//   ....[198]....
        /*11b8*/ 	.word	0x00020390


	//   ....[199]....
        /*11bc*/ 	.word	0x000203a0


	//   ....[200]....
        /*11c0*/ 	.word	0x00020520


	//   ....[201]....
        /*11c4*/ 	.word	0x00020530


	//   ....[202]....
        /*11c8*/ 	.word	0x000206c0


	//   ....[203]....
        /*11cc*/ 	.word	0x000206d0


	//   ....[204]....
        /*11d0*/ 	.word	0x00020860


	//   ....[205]....
        /*11d4*/ 	.word	0x00020870


	//   ....[206]....
        /*11d8*/ 	.word	0x00020ca0


	//   ....[207]....
        /*11dc*/ 	.word	0x00020cb0


	//   ....[208]....
        /*11e0*/ 	.word	0x00021d30


	//   ....[209]....
        /*11e4*/ 	.word	0x00021d40


	//   ....[210]....
        /*11e8*/ 	.word	0x000234a0


	//   ....[211]....
        /*11ec*/ 	.word	0x000234b0


	//   ....[212]....
        /*11f0*/ 	.word	0x00023640


	//   ....[213]....
        /*11f4*/ 	.word	0x00023650


	//   ....[214]....
        /*11f8*/ 	.word	0x000237e0


	//   ....[215]....
        /*11fc*/ 	.word	0x000237f0


	//   ....[216]....
        /*1200*/ 	.word	0x00023980


	//   ....[217]....
        /*1204*/ 	.word	0x00023990


	//   ....[218]....
        /*1208*/ 	.word	0x00023b80


	//   ....[219]....
        /*120c*/ 	.word	0x00023dc0


	//   ....[220]....
        /*1210*/ 	.word	0x00023df0


	//   ....[221]....
        /*1214*/ 	.word	0x00023e20


	//   ....[222]....
        /*1218*/ 	.word	0x00023e50


	//   ....[223]....
        /*121c*/ 	.word	0x00023e80


	//   ....[224]....
        /*1220*/ 	.word	0x00023eb0


	//   ....[225]....
        /*1224*/ 	.word	0x00024050


	//   ....[226]....
        /*1228*/ 	.word	0x00024080


	//   ....[227]....
        /*122c*/ 	.word	0x000240b0


	//   ....[228]....
        /*1230*/ 	.word	0x000240e0


	//   ....[229]....
        /*1234*/ 	.word	0x00024110


	//   ....[230]....
        /*1238*/ 	.word	0x00024140


	//   ....[231]....
        /*123c*/ 	.word	0x000241e0


	//   ....[232]....
        /*1240*/ 	.word	0x00024210


	//   ....[233]....
        /*1244*/ 	.word	0x00024220


	//   ....[234]....
        /*1248*/ 	.word	0x00024250


	//   ....[235]....
        /*124c*/ 	.word	0x00025cb0


	//   ....[236]....
        /*1250*/ 	.word	0x00027c10


	//   ....[237]....
        /*1254*/ 	.word	0x000288f0


	//   ....[238]....
        /*1258*/ 	.word	0x00028920


	//   ....[239]....
        /*125c*/ 	.word	0x00028940


	//   ....[240]....
        /*1260*/ 	.word	0x00028960


	//   ....[241]....
        /*1264*/ 	.word	0x00028a70


	//   ....[242]....
        /*1268*/ 	.word	0x00028a80


	//   ....[243]....
        /*126c*/ 	.word	0x00028b10


	//   ....[244]....
        /*1270*/ 	.word	0x00028b20


	//   ....[245]....
        /*1274*/ 	.word	0x00028bb0


	//   ....[246]....
        /*1278*/ 	.word	0x00028bc0


	//   ....[247]....
        /*127c*/ 	.word	0x00028c50


	//   ....[248]....
        /*1280*/ 	.word	0x00028c60


	//   ....[249]....
        /*1284*/ 	.word	0x00028cf0


	//   ....[250]....
        /*1288*/ 	.word	0x00028d00


	//   ....[251]....
        /*128c*/ 	.word	0x00028d50


	//   ....[252]....
        /*1290*/ 	.word	0x00028d80


	//   ....[253]....
        /*1294*/ 	.word	0x0002a920


	//   ....[254]....
        /*1298*/ 	.word	0x0002a950


	//   ....[255]....
        /*129c*/ 	.word	0x0002a9b0


	//   ....[0]....
        /*12a0*/ 	.word	0x0002a9e0


	//   ....[1]....
        /*12a4*/ 	.word	0x0002aa10


	//   ....[2]....
        /*12a8*/ 	.word	0x0002aa40


	//   ....[3]....
        /*12ac*/ 	.word	0x0002aa70


	//   ....[4]....
        /*12b0*/ 	.word	0x0002aaa0


	//   ....[5]....
        /*12b4*/ 	.word	0x0002ac70


	//   ....[6]....
        /*12b8*/ 	.word	0x0002aca0


	//   ....[7]....
        /*12bc*/ 	.word	0x0002acd0


	//   ....[8]....
        /*12c0*/ 	.word	0x0002ad00


	//   ....[9]....
        /*12c4*/ 	.word	0x0002ad30


	//   ....[10]....
        /*12c8*/ 	.word	0x0002ad60


	//   ....[11]....
        /*12cc*/ 	.word	0x0002ae40


	//   ....[12]....
        /*12d0*/ 	.word	0x0002ae60


	//   ....[13]....
        /*12d4*/ 	.word	0x0002ae70


	//   ....[14]....
        /*12d8*/ 	.word	0x0002aef0


	//   ....[15]....
        /*12dc*/ 	.word	0x0002ba40


	//   ....[16]....
        /*12e0*/ 	.word	0x0002bee0


	//   ....[17]....
        /*12e4*/ 	.word	0x0002bf90


	//   ....[18]....
        /*12e8*/ 	.word	0x0002c020


	//   ....[19]....
        /*12ec*/ 	.word	0x0002c070


	//   ....[20]....
        /*12f0*/ 	.word	0x0002c0c0


	//   ....[21]....
        /*12f4*/ 	.word	0x0002c150


	//   ....[22]....
        /*12f8*/ 	.word	0x0002c1e0


	//   ....[23]....
        /*12fc*/ 	.word	0x0002c230


	//   ....[24]....
        /*1300*/ 	.word	0x0002c280


	//   ....[25]....
        /*1304*/ 	.word	0x0002c310


	//   ....[26]....
        /*1308*/ 	.word	0x0002c3a0


	//   ....[27]....
        /*130c*/ 	.word	0x0002c3f0


	//   ....[28]....
        /*1310*/ 	.word	0x0002c440


	//   ....[29]....
        /*1314*/ 	.word	0x0002c4d0


	//   ....[30]....
        /*1318*/ 	.word	0x0002c560


	//   ....[31]....
        /*131c*/ 	.word	0x0002c5b0


	//   ....[32]....
        /*1320*/ 	.word	0x0002c600


	//   ....[33]....
        /*1324*/ 	.word	0x0002c700


	//   ....[34]....
        /*1328*/ 	.word	0x0002c7b0


	//   ....[35]....
        /*132c*/ 	.word	0x0002c810


	//   ....[36]....
        /*1330*/ 	.word	0x0002c890


	//   ....[37]....
        /*1334*/ 	.word	0x0002c960


	//   ....[38]....
        /*1338*/ 	.word	0x0002c9b0


	//   ....[39]....
        /*133c*/ 	.word	0x0002ca00


	//   ....[40]....
        /*1340*/ 	.word	0x0002ca50


	//   ....[41]....
        /*1344*/ 	.word	0x0002cb70


	//   ....[42]....
        /*1348*/ 	.word	0x0002cc10


	//   ....[43]....
        /*134c*/ 	.word	0x0002cc70


	//   ....[44]....
        /*1350*/ 	.word	0x0002ccf0


	//   ....[45]....
        /*1354*/ 	.word	0x0002cd70


	//   ....[46]....
        /*1358*/ 	.word	0x0002cdc0


	//   ....[47]....
        /*135c*/ 	.word	0x0002ce10


	//   ....[48]....
        /*1360*/ 	.word	0x0002ce60


	//   ....[49]....
        /*1364*/ 	.word	0x0002d2c0


	//   ....[50]....
        /*1368*/ 	.word	0x0002d3e0


	//   ....[51]....
        /*136c*/ 	.word	0x0002d510


	//   ....[52]....
        /*1370*/ 	.word	0x0002d630


	//   ....[53]....
        /*1374*/ 	.word	0x0002d750


	//   ....[54]....
        /*1378*/ 	.word	0x0002d870


	//   ....[55]....
        /*137c*/ 	.word	0x0002d9a0


	//   ....[56]....
        /*1380*/ 	.word	0x0002dac0


	//   ....[57]....
        /*1384*/ 	.word	0x0002dbf0


	//   ....[58]....
        /*1388*/ 	.word	0x0002dd10


	//   ....[59]....
        /*138c*/ 	.word	0x0002ddd0


	//   ....[60]....
        /*1390*/ 	.word	0x0002de20


	//   ....[61]....
        /*1394*/ 	.word	0x0002dea0


	//   ....[62]....
        /*1398*/ 	.word	0x0002df10


	//   ....[63]....
        /*139c*/ 	.word	0x0002df70


	//   ....[64]....
        /*13a0*/ 	.word	0x0002dfc0


	//   ....[65]....
        /*13a4*/ 	.word	0x0002e040


	//   ....[66]....
        /*13a8*/ 	.word	0x0002e0b0


	//   ....[67]....
        /*13ac*/ 	.word	0x0002e110


	//   ....[68]....
        /*13b0*/ 	.word	0x0002e160


	//   ....[69]....
        /*13b4*/ 	.word	0x0002e1e0


	//   ....[70]....
        /*13b8*/ 	.word	0x0002e250


	//   ....[71]....
        /*13bc*/ 	.word	0x0002e2b0


	//   ....[72]....
        /*13c0*/ 	.word	0x0002e300


	//   ....[73]....
        /*13c4*/ 	.word	0x0002e380


	//   ....[74]....
        /*13c8*/ 	.word	0x0002e3f0


	//   ....[75]....
        /*13cc*/ 	.word	0x0002e450


	//   ....[76]....
        /*13d0*/ 	.word	0x0002e4a0


	//   ....[77]....
        /*13d4*/ 	.word	0x0002e520


	//   ....[78]....
        /*13d8*/ 	.word	0x0002e590


	//   ....[79]....
        /*13dc*/ 	.word	0x0002e5f0


	//   ....[80]....
        /*13e0*/ 	.word	0x0002e640


	//   ....[81]....
        /*13e4*/ 	.word	0x0002e6c0


	//   ....[82]....
        /*13e8*/ 	.word	0x0002e730


	//   ....[83]....
        /*13ec*/ 	.word	0x0002e790


	//   ....[84]....
        /*13f0*/ 	.word	0x0002e7e0


	//   ....[85]....
        /*13f4*/ 	.word	0x0002e860


	//   ....[86]....
        /*13f8*/ 	.word	0x0002e8d0


	//   ....[87]....
        /*13fc*/ 	.word	0x0002e930


	//   ....[88]....
        /*1400*/ 	.word	0x0002e980


	//   ....[89]....
        /*1404*/ 	.word	0x0002e9f0


	//   ....[90]....
        /*1408*/ 	.word	0x0002ea50


	//   ....[91]....
        /*140c*/ 	.word	0x0002eab0


	//   ....[92]....
        /*1410*/ 	.word	0x0002eb00


	//   ....[93]....
        /*1414*/ 	.word	0x0002eb60


	//   ....[94]....
        /*1418*/ 	.word	0x0002ebb0


	//   ....[95]....
        /*141c*/ 	.word	0x0002ec10


	//   ....[96]....
        /*1420*/ 	.word	0x0002ec60


	//   ....[97]....
        /*1424*/ 	.word	0x0002ece0


	//   ....[98]....
        /*1428*/ 	.word	0x0002ed50


	//   ....[99]....
        /*142c*/ 	.word	0x0002edb0


	//   ....[100]....
        /*1430*/ 	.word	0x0002ee00


	//   ....[101]....
        /*1434*/ 	.word	0x0002ee60


	//   ....[102]....
        /*1438*/ 	.word	0x0002eeb0


	//   ....[103]....
        /*143c*/ 	.word	0x0002ef10


	//   ....[104]....
        /*1440*/ 	.word	0x0002ef60


	//   ....[105]....
        /*1444*/ 	.word	0x0002efc0


	//   ....[106]....
        /*1448*/ 	.word	0x0002f010


	//   ....[107]....
        /*144c*/ 	.word	0x0002f070


	//   ....[108]....
        /*1450*/ 	.word	0x0002f0c0


	//   ....[109]....
        /*1454*/ 	.word	0x0002f120


	//   ....[110]....
        /*1458*/ 	.word	0x0002f170


	//   ....[111]....
        /*145c*/ 	.word	0x0002f1d0


	//   ....[112]....
        /*1460*/ 	.word	0x0002f220


	//   ....[113]....
        /*1464*/ 	.word	0x0002f280


	//   ....[114]....
        /*1468*/ 	.word	0x0002f2d0


	//   ....[115]....
        /*146c*/ 	.word	0x0002f330


	//   ....[116]....
        /*1470*/ 	.word	0x0002f380


	//   ....[117]....
        /*1474*/ 	.word	0x0002f400


	//   ....[118]....
        /*1478*/ 	.word	0x0002f470


	//   ....[119]....
        /*147c*/ 	.word	0x0002f4d0


	//   ....[120]....
        /*1480*/ 	.word	0x0002f520


	//   ....[121]....
        /*1484*/ 	.word	0x0002f5a0


	//   ....[122]....
        /*1488*/ 	.word	0x0002f610


	//   ....[123]....
        /*148c*/ 	.word	0x0002f670


	//   ....[124]....
        /*1490*/ 	.word	0x0002f6c0


	//   ....[125]....
        /*1494*/ 	.word	0x0002f740


	//   ....[126]....
        /*1498*/ 	.word	0x0002f7b0


	//   ....[127]....
        /*149c*/ 	.word	0x0002f810


	//   ....[128]....
        /*14a0*/ 	.word	0x0002f860


	//   ....[129]....
        /*14a4*/ 	.word	0x0002f8e0


	//   ....[130]....
        /*14a8*/ 	.word	0x0002f950


	//   ....[131]....
        /*14ac*/ 	.word	0x0002f9b0


	//   ....[132]....
        /*14b0*/ 	.word	0x0002fa00


	//   ....[133]....
        /*14b4*/ 	.word	0x0002fa80


	//   ....[134]....
        /*14b8*/ 	.word	0x0002faf0


	//   ....[135]....
        /*14bc*/ 	.word	0x0002fb50


	//   ....[136]....
        /*14c0*/ 	.word	0x0002fba0


	//   ....[137]....
        /*14c4*/ 	.word	0x0002fc20


	//   ....[138]....
        /*14c8*/ 	.word	0x0002fc90


	//   ....[139]....
        /*14cc*/ 	.word	0x0002fcf0


	//   ....[140]....
        /*14d0*/ 	.word	0x0002fd40


	//   ....[141]....
        /*14d4*/ 	.word	0x0002fda0


	//   ....[142]....
        /*14d8*/ 	.word	0x0002fdf0


	//   ....[143]....
        /*14dc*/ 	.word	0x0002fe50


	//   ....[144]....
        /*14e0*/ 	.word	0x0002fea0


	//   ....[145]....
        /*14e4*/ 	.word	0x0002ff00


	//   ....[146]....
        /*14e8*/ 	.word	0x0002ff50


	//   ....[147]....
        /*14ec*/ 	.word	0x0002ffb0


	//   ....[148]....
        /*14f0*/ 	.word	0x00030000


	//   ....[149]....
        /*14f4*/ 	.word	0x00030080


	//   ....[150]....
        /*14f8*/ 	.word	0x000300f0


	//   ....[151]....
        /*14fc*/ 	.word	0x00030150


	//   ....[152]....
        /*1500*/ 	.word	0x000301a0


	//   ....[153]....
        /*1504*/ 	.word	0x00030220


	//   ....[154]....
        /*1508*/ 	.word	0x00030290


	//   ....[155]....
        /*150c*/ 	.word	0x000302f0


	//   ....[156]....
        /*1510*/ 	.word	0x00030340


	//   ....[157]....
        /*1514*/ 	.word	0x000303c0


	//   ....[158]....
        /*1518*/ 	.word	0x00030430


	//   ....[159]....
        /*151c*/ 	.word	0x00030490


	//   ....[160]....
        /*1520*/ 	.word	0x000304e0


	//   ....[161]....
        /*1524*/ 	.word	0x00030560


	//   ....[162]....
        /*1528*/ 	.word	0x000305d0


	//   ....[163]....
        /*152c*/ 	.word	0x00030630


	//   ....[164]....
        /*1530*/ 	.word	0x00030680


	//   ....[165]....
        /*1534*/ 	.word	0x00030700


	//   ....[166]....
        /*1538*/ 	.word	0x00030770


	//   ....[167]....
        /*153c*/ 	.word	0x000307d0


	//   ....[168]....
        /*1540*/ 	.word	0x00030820


	//   ....[169]....
        /*1544*/ 	.word	0x00030880


	//   ....[170]....
        /*1548*/ 	.word	0x000308f0


	//   ....[171]....
        /*154c*/ 	.word	0x00030950


	//   ....[172]....
        /*1550*/ 	.word	0x000309a0


	//   ....[173]....
        /*1554*/ 	.word	0x00030a20


	//   ....[174]....
        /*1558*/ 	.word	0x00030af0


	//   ....[175]....
        /*155c*/ 	.word	0x00030b70


	//   ....[176]....
        /*1560*/ 	.word	0x00030c20


	//   ....[177]....
        /*1564*/ 	.word	0x00030ec0


	//   ....[178]....
        /*1568*/ 	.word	0x00030f10


	//   ....[179]....
        /*156c*/ 	.word	0x00030fa0


	//   ....[180]....
        /*1570*/ 	.word	0x00031030


	//   ....[181]....
        /*1574*/ 	.word	0x000310c0


	//   ....[182]....
        /*1578*/ 	.word	0x00031150


	//   ....[183]....
        /*157c*/ 	.word	0x000311e0


	//   ....[184]....
        /*1580*/ 	.word	0x00031270


	//   ....[185]....
        /*1584*/ 	.word	0x000312f0


	//   ....[186]....
        /*1588*/ 	.word	0x00031340


	//   ....[187]....
        /*158c*/ 	.word	0x000313e0


	//   ....[188]....
        /*1590*/ 	.word	0x00031470


	//   ....[189]....
        /*1594*/ 	.word	0x00031500


	//   ....[190]....
        /*1598*/ 	.word	0x00031550


	//   ....[191]....
        /*159c*/ 	.word	0x000315e0


	//   ....[192]....
        /*15a0*/ 	.word	0x00031670


	//   ....[193]....
        /*15a4*/ 	.word	0x00031700


	//   ....[194]....
        /*15a8*/ 	.word	0x00031790


	//   ....[195]....
        /*15ac*/ 	.word	0x00031820


	//   ....[196]....
        /*15b0*/ 	.word	0x000318b0


	//   ....[197]....
        /*15b4*/ 	.word	0x00031970


	//   ....[198]....
        /*15b8*/ 	.word	0x00031c50


	//   ....[199]....
        /*15bc*/ 	.word	0x00031e70


	//   ....[200]....
        /*15c0*/ 	.word	0x00031ec0


	//   ....[201]....
        /*15c4*/ 	.word	0x00031f20


	//   ....[202]....
        /*15c8*/ 	.word	0x00031fc0


	//   ....[203]....
        /*15cc*/ 	.word	0x00032080


	//   ....[204]....
        /*15d0*/ 	.word	0x00032190


	//   ....[205]....
        /*15d4*/ 	.word	0x000321f0


	//   ....[206]....
        /*15d8*/ 	.word	0x000322f0


	//   ....[207]....
        /*15dc*/ 	.word	0x00032350


	//   ....[208]....
        /*15e0*/ 	.word	0x00032450


	//   ....[209]....
        /*15e4*/ 	.word	0x000324b0


	//   ....[210]....
        /*15e8*/ 	.word	0x000325b0


	//   ....[211]....
        /*15ec*/ 	.word	0x00032610


	//   ....[212]....
        /*15f0*/ 	.word	0x000326f0


	//   ....[213]....
        /*15f4*/ 	.word	0x00032770


	//   ....[214]....
        /*15f8*/ 	.word	0x00032850


	//   ....[215]....
        /*15fc*/ 	.word	0x00032b30


	//   ....[216]....
        /*1600*/ 	.word	0x00032bd0


	//   ....[217]....
        /*1604*/ 	.word	0x00032d70


	//   ....[218]....
        /*1608*/ 	.word	0x00032df0


	//   ....[219]....
        /*160c*/ 	.word	0x00032e70


	//   ....[220]....
        /*1610*/ 	.word	0x00032ef0


	//   ....[221]....
        /*1614*/ 	.word	0x00032f70


	//   ....[222]....
        /*1618*/ 	.word	0x00033000


	//   ....[223]....
        /*161c*/ 	.word	0x000330a0


	//   ....[224]....
        /*1620*/ 	.word	0x00033150


	//   ....[225]....
        /*1624*/ 	.word	0x000331d0


	//   ....[226]....
        /*1628*/ 	.word	0x00033250


	//   ....[227]....
        /*162c*/ 	.word	0x000332d0


	//   ....[228]....
        /*1630*/ 	.word	0x00033360


	//   ....[229]....
        /*1634*/ 	.word	0x000333e0


	//   ....[230]....
        /*1638*/ 	.word	0x00033490


	//   ....[231]....
        /*163c*/ 	.word	0x000334e0


	//   ....[232]....
        /*1640*/ 	.word	0x000335a0


	//   ....[233]....
        /*1644*/ 	.word	0x000336d0


	//----- nvinfo : EIATTR_REG_RECONFIG
	.align		4
.L_240:
        /*1648*/ 	.byte	0x01, 0x54
	.zero		2


	//----- nvinfo : EIATTR_SYSCALL_OFFSETS
	.align		4
        /*164c*/ 	.byte	0x04, 0x46
        /*164e*/ 	.short	(.L_242 - .L_241)


	//   ....[0]....
.L_241:
        /*1650*/ 	.word	0x00002400


	//   ....[1]....
        /*1654*/ 	.word	0x00002550


	//   ....[2]....
        /*1658*/ 	.word	0x00008600


	//   ....[3]....
        /*165c*/ 	.word	0x00008b50


	//   ....[4]....
        /*1660*/ 	.word	0x00027680


	//   ....[5]....
        /*1664*/ 	.word	0x00027810


	//   ....[6]....
        /*1668*/ 	.word	0x00027960


	//   ....[7]....
        /*166c*/ 	.word	0x00027aa0


	//   ....[8]....
        /*1670*/ 	.word	0x000284b0


	//----- nvinfo : EIATTR_MBARRIER_INSTR_OFFSETS
	.align		4
.L_242:
        /*1674*/ 	.byte	0x04, 0x39
        /*1676*/ 	.short	(.L_244 - .L_243)


	//   ....[0]....
.L_243:
        /*1678*/ 	.word	0x000002d0
        /*167c*/ 	.word	0x000000ff
        /*1680*/ 	.word	0x00028400
        /*1684*/ 	.short	0x0100
        /*1686*/ 	.byte	0x08
	.zero		1


	//   ....[1]....
        /*1688*/ 	.word	0x000002e0
        /*168c*/ 	.word	0x000000ff
        /*1690*/ 	.word	0x00028420
        /*1694*/ 	.short	0x0100
        /*1696*/ 	.byte	0x08
	.zero		1


	//   ....[2]....
        /*1698*/ 	.word	0x000003d0
        /*169c*/ 	.word	0x000000ff
        /*16a0*/ 	.word	0x00028430
        /*16a4*/ 	.short	0x0100
        /*16a6*/ 	.byte	0x08
	.zero		1


	//   ....[3]....
        /*16a8*/ 	.word	0x000003e0
        /*16ac*/ 	.word	0x000000ff
        /*16b0*/ 	.word	0x00028440
        /*16b4*/ 	.short	0x0100
        /*16b6*/ 	.byte	0x08
	.zero		1


	//   ....[4]....
        /*16b8*/ 	.word	0x000003f0
        /*16bc*/ 	.word	0x000000ff
        /*16c0*/ 	.word	0x00028438
        /*16c4*/ 	.short	0x0100
        /*16c6*/ 	.byte	0x08
	.zero		1


	//   ....[5]....
        /*16c8*/ 	.word	0x00000400
        /*16cc*/ 	.word	0x000000ff
        /*16d0*/ 	.word	0x00028448
        /*16d4*/ 	.short	0x0100
        /*16d6*/ 	.byte	0x08
	.zero		1


	//   ....[6]....
        /*16d8*/ 	.word	0x00000530
        /*16dc*/ 	.word	0x000000ff
        /*16e0*/ 	.word	0x00028450
        /*16e4*/ 	.short	0x0100
        /*16e6*/ 	.byte	0x08
	.zero		1


	//   ....[7]....
        /*16e8*/ 	.word	0x00000540
        /*16ec*/ 	.word	0x000000ff
        /*16f0*/ 	.word	0x00028460
        /*16f4*/ 	.short	0x0100
        /*16f6*/ 	.byte	0x08
	.zero		1


	//   ....[8]....
        /*16f8*/ 	.word	0x00000550
        /*16fc*/ 	.word	0x000000ff
        /*1700*/ 	.word	0x00028458
        /*1704*/ 	.short	0x0100
        /*1706*/ 	.byte	0x08
	.zero		1


	//   ....[9]....
        /*1708*/ 	.word	0x00000560
        /*170c*/ 	.word	0x000000ff
        /*1710*/ 	.word	0x00028468
        /*1714*/ 	.short	0x0100
        /*1716*/ 	.byte	0x08
	.zero		1


	//   ....[10]....
        /*1718*/ 	.word	0x00000650
        /*171c*/ 	.word	0x000000ff
        /*1720*/ 	.word	0x00028470
        /*1724*/ 	.short	0x0100
        /*1726*/ 	.byte	0x06
	.zero		1


	//   ....[11]....
        /*1728*/ 	.word	0x00000660
        /*172c*/ 	.word	0x000000ff
        /*1730*/ 	.word	0x00028480
        /*1734*/ 	.short	0x0100
        /*1736*/ 	.byte	0x06
	.zero		1


	//   ....[12]....
        /*1738*/ 	.word	0x00000670
        /*173c*/ 	.word	0x000000ff
        /*1740*/ 	.word	0x00028478
        /*1744*/ 	.short	0x0100
        /*1746*/ 	.byte	0x06
	.zero		1


	//   ....[13]....
        /*1748*/ 	.word	0x00000680
        /*174c*/ 	.word	0x000000ff
        /*1750*/ 	.word	0x00028488
        /*1754*/ 	.short	0x0100
        /*1756*/ 	.byte	0x06
	.zero		1


	//   ....[14]....
        /*1758*/ 	.word	0x000007b0
        /*175c*/ 	.word	0x000000ff
        /*1760*/ 	.word	0x00028490
        /*1764*/ 	.short	0x0100
        /*1766*/ 	.byte	0x08
	.zero		1


	//   ....[15]....
        /*1768*/ 	.word	0x000007c0
        /*176c*/ 	.word	0x000000ff
        /*1770*/ 	.word	0x000284a0
        /*1774*/ 	.short	0x0100
        /*1776*/ 	.byte	0x08
	.zero		1


	//   ....[16]....
        /*1778*/ 	.word	0x000007d0
        /*177c*/ 	.word	0x000000ff
        /*1780*/ 	.word	0x00028498
        /*1784*/ 	.short	0x0100
        /*1786*/ 	.byte	0x08
	.zero		1


	//   ....[17]....
        /*1788*/ 	.word	0x000007e0
        /*178c*/ 	.word	0x000000ff
        /*1790*/ 	.word	0x000284a8
        /*1794*/ 	.short	0x0100
        /*1796*/ 	.byte	0x08
	.zero		1


	//   ....[18]....
        /*1798*/ 	.word	0x00000910
        /*179c*/ 	.word	0x000000ff
        /*17a0*/ 	.word	0x000284b0
        /*17a4*/ 	.short	0x0100
        /*17a6*/ 	.byte	0x08
	.zero		1


	//   ....[19]....
        /*17a8*/ 	.word	0x00000920
        /*17ac*/ 	.word	0x000000ff
        /*17b0*/ 	.word	0x000284c0
        /*17b4*/ 	.short	0x0100
        /*17b6*/ 	.byte	0x08
	.zero		1


	//   ....[20]....
        /*17b8*/ 	.word	0x00000930
        /*17bc*/ 	.word	0x000000ff
        /*17c0*/ 	.word	0x000284b8
        /*17c4*/ 	.short	0x0100
        /*17c6*/ 	.byte	0x08
	.zero		1


	//   ....[21]....
        /*17c8*/ 	.word	0x00000940
        /*17cc*/ 	.word	0x000000ff
        /*17d0*/ 	.word	0x000284c8
        /*17d4*/ 	.short	0x0100
        /*17d6*/ 	.byte	0x08
	.zero		1


	//   ....[22]....
        /*17d8*/ 	.word	0x00003300
        /*17dc*/ 	.word	0x0000005b
        /*17e0*/ 	.word	0x00028490
        /*17e4*/ 	.short	0x010a
        /*17e6*/ 	.byte	0x3f
	.zero		1


	//   ....[23]....
        /*17e8*/ 	.word	0x00005270
        /*17ec*/ 	.word	0x0000005b
        /*17f0*/ 	.word	0x00028490
        /*17f4*/ 	.short	0x010a
        /*17f6*/ 	.byte	0x3f
	.zero		1


	//   ....[24]....
        /*17f8*/ 	.word	0x00007290
        /*17fc*/ 	.word	0x0000005b
        /*1800*/ 	.word	0x00028490
        /*1804*/ 	.short	0x010a
        /*1806*/ 	.byte	0x3f
	.zero		1


	//   ....[25]....
        /*1808*/ 	.word	0x000074a0
        /*180c*/ 	.word	0x00000004
        /*1810*/ 	.word	0x00000000
        /*1814*/ 	.short	0x0101
        /*1816*/ 	.byte	0x3f
	.zero		1


	//   ....[26]....
        /*1818*/ 	.word	0x000074e0
        /*181c*/ 	.word	0x0000005b
        /*1820*/ 	.word	0x000284b0
        /*1824*/ 	.short	0x010a
        /*1826*/ 	.byte	0x3f
	.zero		1


	//   ....[27]....
        /*1828*/ 	.word	0x00007890
        /*182c*/ 	.word	0x0000005b
        /*1830*/ 	.word	0x00000000
        /*1834*/ 	.short	0x0101
        /*1836*/ 	.byte	0x3f
	.zero		1


	//   ....[28]....
        /*1838*/ 	.word	0x000088d0
        /*183c*/ 	.word	0x00000010
        /*1840*/ 	.word	0x00028400
        /*1844*/ 	.short	0x010a
        /*1846*/ 	.byte	0x3f
	.zero		1


	//   ....[29]....
        /*1848*/ 	.word	0x00008920
        /*184c*/ 	.word	0x00000010
        /*1850*/ 	.word	0x00028400
        /*1854*/ 	.short	0x010a
        /*1856*/ 	.byte	0x3f
	.zero		1


	//   ....[30]....
        /*1858*/ 	.word	0x00009670
        /*185c*/ 	.word	0x00000010
        /*1860*/ 	.word	0x00028400
        /*1864*/ 	.short	0x010a
        /*1866*/ 	.byte	0x3f
	.zero		1


	//   ....[31]....
        /*1868*/ 	.word	0x0000de20
        /*186c*/ 	.word	0x00000010
        /*1870*/ 	.word	0x00028400
        /*1874*/ 	.short	0x010a
        /*1876*/ 	.byte	0x3f
	.zero		1


	//   ....[32]....
        /*1878*/ 	.word	0x00011f90
        /*187c*/ 	.word	0x0000000b
        /*1880*/ 	.word	0x00028430
        /*1884*/ 	.short	0x010a
        /*1886*/ 	.byte	0x3f
	.zero		1


	//   ....[33]....
        /*1888*/ 	.word	0x00012000
        /*188c*/ 	.word	0x0000000b
        /*1890*/ 	.word	0x00028430
        /*1894*/ 	.short	0x010a
        /*1896*/ 	.byte	0x3f
	.zero		1


	//   ....[34]....
        /*1898*/ 	.word	0x00012850
        /*189c*/ 	.word	0x00000005
        /*18a0*/ 	.word	0x00000000
        /*18a4*/ 	.short	0x0101
        /*18a6*/ 	.byte	0x3f
	.zero		1


	//   ....[35]....
        /*18a8*/ 	.word	0x00014b40
        /*18ac*/ 	.word	0x00000006
        /*18b0*/ 	.word	0x00028430
        /*18b4*/ 	.short	0x010a
        /*18b6*/ 	.byte	0x3f
	.zero		1


	//   ....[36]....
        /*18b8*/ 	.word	0x00014b90
        /*18bc*/ 	.word	0x00000006
        /*18c0*/ 	.word	0x00028430
        /*18c4*/ 	.short	0x010a
        /*18c6*/ 	.byte	0x3f
	.zero		1


	//   ....[37]....
        /*18c8*/ 	.word	0x00014fa0
        /*18cc*/ 	.word	0x00000007
        /*18d0*/ 	.word	0x00028450
        /*18d4*/ 	.short	0x010a
        /*18d6*/ 	.byte	0x3f
	.zero		1


	//   ....[38]....
        /*18d8*/ 	.word	0x00014fe0
        /*18dc*/ 	.word	0x00000007
        /*18e0*/ 	.word	0x00028450
        /*18e4*/ 	.short	0x010a
        /*18e6*/ 	.byte	0x3f
	.zero		1


	//   ....[39]....
        /*18e8*/ 	.word	0x00015650
        /*18ec*/ 	.word	0x00000006
        /*18f0*/ 	.word	0x00000000
        /*18f4*/ 	.short	0x0101
        /*18f6*/ 	.byte	0x3f
	.zero		1


	//   ....[40]....
        /*18f8*/ 	.word	0x00016ad0
        /*18fc*/ 	.word	0x000000b1
        /*1900*/ 	.word	0x00000000
        /*1904*/ 	.short	0x0101
        /*1906*/ 	.byte	0x3f
	.zero		1


	//   ....[41]....
        /*1908*/ 	.word	0x00017740
        /*190c*/ 	.word	0x00000006
        /*1910*/ 	.word	0x00028430
        /*1914*/ 	.short	0x010a
        /*1916*/ 	.byte	0x3f
	.zero		1


	//   ....[42]....
        /*1918*/ 	.word	0x00017790
        /*191c*/ 	.word	0x00000006
        /*1920*/ 	.word	0x00028430
        /*1924*/ 	.short	0x010a
        /*1926*/ 	.byte	0x3f
	.zero		1


	//   ....[43]....
        /*1928*/ 	.word	0x00017bd0
        /*192c*/ 	.word	0x00000007
        /*1930*/ 	.word	0x00028450
        /*1934*/ 	.short	0x010a
        /*1936*/ 	.byte	0x3f
	.zero		1


	//   ....[44]....
        /*1938*/ 	.word	0x00017c10
        /*193c*/ 	.word	0x00000007
        /*1940*/ 	.word	0x00028450
        /*1944*/ 	.short	0x010a
        /*1946*/ 	.byte	0x3f
	.zero		1


	//   ....[45]....
        /*1948*/ 	.word	0x00018af0
        /*194c*/ 	.word	0x000000b3
        /*1950*/ 	.word	0x00000000
        /*1954*/ 	.short	0x0101
        /*1956*/ 	.byte	0x3f
	.zero		1


	//   ....[46]....
        /*1958*/ 	.word	0x00018cb0
        /*195c*/ 	.word	0x000000b2
        /*1960*/ 	.word	0x00000000
        /*1964*/ 	.short	0x0101
        /*1966*/ 	.byte	0x3f
	.zero		1


	//   ....[47]....
        /*1968*/ 	.word	0x000196a0
        /*196c*/ 	.word	0x00000006
        /*1970*/ 	.word	0x00028430
        /*1974*/ 	.short	0x010a
        /*1976*/ 	.byte	0x3f
	.zero		1


	//   ....[48]....
        /*1978*/ 	.word	0x000196f0
        /*197c*/ 	.word	0x00000006
        /*1980*/ 	.word	0x00028430
        /*1984*/ 	.short	0x010a
        /*1986*/ 	.byte	0x3f
	.zero		1


	//   ....[49]....
        /*1988*/ 	.word	0x00019b30
        /*198c*/ 	.word	0x00000007
        /*1990*/ 	.word	0x00028450
        /*1994*/ 	.short	0x010a
        /*1996*/ 	.byte	0x3f
	.zero		1


	//   ....[50]....
        /*1998*/ 	.word	0x00019b70
        /*199c*/ 	.word	0x00000007
        /*19a0*/ 	.word	0x00028450
        /*19a4*/ 	.short	0x010a
        /*19a6*/ 	.byte	0x3f
	.zero		1


	//   ....[51]....
        /*19a8*/ 	.word	0x0001a1d0
        /*19ac*/ 	.word	0x00000007
        /*19b0*/ 	.word	0x00000000
        /*19b4*/ 	.short	0x0101
        /*19b6*/ 	.byte	0x3f
	.zero		1


	//   ....[52]....
        /*19b8*/ 	.word	0x0001b660
        /*19bc*/ 	.word	0x000000b0
        /*19c0*/ 	.word	0x00000000
        /*19c4*/ 	.short	0x0101
        /*19c6*/ 	.byte	0x3f
	.zero		1


	//   ....[53]....
        /*19c8*/ 	.word	0x0001bf90
        /*19cc*/ 	.word	0x0000000a
        /*19d0*/ 	.word	0x00028450
        /*19d4*/ 	.short	0x010a
        /*19d6*/ 	.byte	0x3f
	.zero		1


	//   ....[54]....
        /*19d8*/ 	.word	0x0001bfd0
        /*19dc*/ 	.word	0x0000000a
        /*19e0*/ 	.word	0x00028450
        /*19e4*/ 	.short	0x010a
        /*19e6*/ 	.byte	0x3f
	.zero		1


	//   ....[55]....
        /*19e8*/ 	.word	0x0001c4f0
        /*19ec*/ 	.word	0x00000000
        /*19f0*/ 	.word	0x00000000
        /*19f4*/ 	.short	0x0101
        /*19f6*/ 	.byte	0x3f
	.zero		1


	//   ....[56]....
        /*19f8*/ 	.word	0x000202d0
        /*19fc*/ 	.word	0x00000008
        /*1a00*/ 	.word	0x00000000
        /*1a04*/ 	.short	0x0101
        /*1a06*/ 	.byte	0x3f
	.zero		1


	//   ....[57]....
        /*1a08*/ 	.word	0x00020c00
        /*1a0c*/ 	.word	0x0000000e
        /*1a10*/ 	.word	0x00000000
        /*1a14*/ 	.short	0x0101
        /*1a16*/ 	.byte	0x3f
	.zero		1


	//   ....[58]....
        /*1a18*/ 	.word	0x00025d90
        /*1a1c*/ 	.word	0x00000012
        /*1a20*/ 	.word	0x00028420
        /*1a24*/ 	.short	0x010a
        /*1a26*/ 	.byte	0x3f
	.zero		1


	//   ....[59]....
        /*1a28*/ 	.word	0x00025e60
        /*1a2c*/ 	.word	0x00000008
        /*1a30*/ 	.word	0x000284a0
        /*1a34*/ 	.short	0x010a
        /*1a36*/ 	.byte	0x3f
	.zero		1


	//   ....[60]....
        /*1a38*/ 	.word	0x000261a0
        /*1a3c*/ 	.word	0x00000008
        /*1a40*/ 	.word	0x000284c0
        /*1a44*/ 	.short	0x010a
        /*1a46*/ 	.byte	0x3f
	.zero		1


	//   ....[61]....
        /*1a48*/ 	.word	0x00026640
        /*1a4c*/ 	.word	0x00000009
        /*1a50*/ 	.word	0x000284a0
        /*1a54*/ 	.short	0x010a
        /*1a56*/ 	.byte	0x3f
	.zero		1


	//   ....[62]....
        /*1a58*/ 	.word	0x00026970
        /*1a5c*/ 	.word	0x00000009
        /*1a60*/ 	.word	0x000284c0
        /*1a64*/ 	.short	0x010a
        /*1a66*/ 	.byte	0x3f
	.zero		1


	//   ....[63]....
        /*1a68*/ 	.word	0x00027eb0
        /*1a6c*/ 	.word	0x00000000
        /*1a70*/ 	.word	0x00028480
        /*1a74*/ 	.short	0x010a
        /*1a76*/ 	.byte	0x3f
	.zero		1


	//   ....[64]....
        /*1a78*/ 	.word	0x000280b0
        /*1a7c*/ 	.word	0x00000000
        /*1a80*/ 	.word	0x00028440
        /*1a84*/ 	.short	0x010a
        /*1a86*/ 	.byte	0x3f
	.zero		1


	//   ....[65]....
        /*1a88*/ 	.word	0x00028e50
        /*1a8c*/ 	.word	0x00000012
        /*1a90*/ 	.word	0x00028400
        /*1a94*/ 	.short	0x0107
        /*1a96*/ 	.byte	0x3f
	.zero		1


	//   ....[66]....
        /*1a98*/ 	.word	0x00028f50
        /*1a9c*/ 	.word	0x00000012
        /*1aa0*/ 	.word	0x00028400
        /*1aa4*/ 	.short	0x0101
        /*1aa6*/ 	.byte	0x3f
	.zero		1


	//   ....[67]....
        /*1aa8*/ 	.word	0x00028f70
        /*1aac*/ 	.word	0x00000012
        /*1ab0*/ 	.word	0x00028420
        /*1ab4*/ 	.short	0x010a
        /*1ab6*/ 	.byte	0x3f
	.zero		1


	//   ....[68]....
        /*1ab8*/ 	.word	0x00029290
        /*1abc*/ 	.word	0x00000004
        /*1ac0*/ 	.word	0x00028480
        /*1ac4*/ 	.short	0x010a
        /*1ac6*/ 	.byte	0x3f
	.zero		1


	//   ....[69]....
        /*1ac8*/ 	.word	0x000295f0
        /*1acc*/ 	.word	0x00000004
        /*1ad0*/ 	.word	0x00028440
        /*1ad4*/ 	.short	0x010a
        /*1ad6*/ 	.byte	0x3f
	.zero		1


	//   ....[70]....
        /*1ad8*/ 	.word	0x000299b0
        /*1adc*/ 	.word	0x00000013
        /*1ae0*/ 	.word	0x00028470
        /*1ae4*/ 	.short	0x010a
        /*1ae6*/ 	.byte	0x3f
	.zero		1


	//   ....[71]....
        /*1ae8*/ 	.word	0x00029a20
        /*1aec*/ 	.word	0x00000013
        /*1af0*/ 	.word	0x00028460
        /*1af4*/ 	.short	0x010a
        /*1af6*/ 	.byte	0x3f
	.zero		1


	//   ....[72]....
        /*1af8*/ 	.word	0x00029e80
        /*1afc*/ 	.word	0x00000013
        /*1b00*/ 	.word	0x00028450
        /*1b04*/ 	.short	0x0101
        /*1b06*/ 	.byte	0x3f
	.zero		1


	//   ....[73]....
        /*1b08*/ 	.word	0x00029f10
        /*1b0c*/ 	.word	0x00000013
        /*1b10*/ 	.word	0x00000000
        /*1b14*/ 	.short	0x0101
        /*1b16*/ 	.byte	0x3f
	.zero		1


	//   ....[74]....
        /*1b18*/ 	.word	0x0002a140
        /*1b1c*/ 	.word	0x00000010
        /*1b20*/ 	.word	0x00028470
        /*1b24*/ 	.short	0x010a
        /*1b26*/ 	.byte	0x3f
	.zero		1


	//   ....[75]....
        /*1b28*/ 	.word	0x0002a1b0
        /*1b2c*/ 	.word	0x00000010
        /*1b30*/ 	.word	0x00028460
        /*1b34*/ 	.short	0x010a
        /*1b36*/ 	.byte	0x3f
	.zero		1


	//   ....[76]....
        /*1b38*/ 	.word	0x0002a630
        /*1b3c*/ 	.word	0x00000010
        /*1b40*/ 	.word	0x00028450
        /*1b44*/ 	.short	0x0101
        /*1b46*/ 	.byte	0x3f
	.zero		1


	//   ....[77]....
        /*1b48*/ 	.word	0x0002a680
        /*1b4c*/ 	.word	0x00000010
        /*1b50*/ 	.word	0x00000000
        /*1b54*/ 	.short	0x0101
        /*1b56*/ 	.byte	0x3f
	.zero		1


	//   ....[78]....
        /*1b58*/ 	.word	0x0002b9c0
        /*1b5c*/ 	.word	0x00000000
        /*1b60*/ 	.word	0x00028420
        /*1b64*/ 	.short	0x010a
        /*1b66*/ 	.byte	0x3f
	.zero		1


	//   ....[79]....
        /*1b68*/ 	.word	0x0002bb70
        /*1b6c*/ 	.word	0x00000006
        /*1b70*/ 	.word	0x00000000
        /*1b74*/ 	.short	0x010a
        /*1b76*/ 	.byte	0x3f
	.zero		1


	//   ....[80]....
        /*1b78*/ 	.word	0x0002bbe0
        /*1b7c*/ 	.word	0x00000007
        /*1b80*/ 	.word	0x00000000
        /*1b84*/ 	.short	0x010a
        /*1b86*/ 	.byte	0x3f
	.zero		1


	//   ....[81]....
        /*1b88*/ 	.word	0x0002bc40
        /*1b8c*/ 	.word	0x00000004
        /*1b90*/ 	.word	0x00028460
        /*1b94*/ 	.short	0x010a
        /*1b96*/ 	.byte	0x3f
	.zero		1


	//   ....[82]....
        /*1b98*/ 	.word	0x0002bc90
        /*1b9c*/ 	.word	0x00000003
        /*1ba0*/ 	.word	0x00028460
        /*1ba4*/ 	.short	0x010a
        /*1ba6*/ 	.byte	0x3f
	.zero		1


	//   ....[83]....
        /*1ba8*/ 	.word	0x0002bcd0
        /*1bac*/ 	.word	0x00000004
        /*1bb0*/ 	.word	0x00028480
        /*1bb4*/ 	.short	0x010a
        /*1bb6*/ 	.byte	0x3f
	.zero		1


	//   ....[84]....
        /*1bb8*/ 	.word	0x0002bcf0
        /*1bbc*/ 	.word	0x00000003
        /*1bc0*/ 	.word	0x00028480
        /*1bc4*/ 	.short	0x010a
        /*1bc6*/ 	.byte	0x3f
	.zero		1


	//   ....[85]....
        /*1bc8*/ 	.word	0x0002bd50
        /*1bcc*/ 	.word	0x0000005b
        /*1bd0*/ 	.word	0x00028490
        /*1bd4*/ 	.short	0x010a
        /*1bd6*/ 	.byte	0x3f
	.zero		1


	//   ....[86]....
        /*1bd8*/ 	.word	0x0002bda0
        /*1bdc*/ 	.word	0x0000005b
        /*1be0*/ 	.word	0x00028490
        /*1be4*/ 	.short	0x010a
        /*1be6*/ 	.byte	0x3f
	.zero		1


	//   ....[87]....
        /*1be8*/ 	.word	0x0002bdf0
        /*1bec*/ 	.word	0x0000005b
        /*1bf0*/ 	.word	0x00028490
        /*1bf4*/ 	.short	0x010a
        /*1bf6*/ 	.byte	0x3f
	.zero		1


	//   ....[88]....
        /*1bf8*/ 	.word	0x0002be40
        /*1bfc*/ 	.word	0x0000005b
        /*1c00*/ 	.word	0x000284b0
        /*1c04*/ 	.short	0x010a
        /*1c06*/ 	.byte	0x3f
	.zero		1


	//   ....[89]....
        /*1c08*/ 	.word	0x0002c640
        /*1c0c*/ 	.word	0x00000010
        /*1c10*/ 	.word	0x00028400
        /*1c14*/ 	.short	0x010a
        /*1c16*/ 	.byte	0x3f
	.zero		1


	//   ....[90]....
        /*1c18*/ 	.word	0x0002cf70
        /*1c1c*/ 	.word	0x00000010
        /*1c20*/ 	.word	0x00028400
        /*1c24*/ 	.short	0x010a
        /*1c26*/ 	.byte	0x3f
	.zero		1


	//   ....[91]....
        /*1c28*/ 	.word	0x0002cfc0
        /*1c2c*/ 	.word	0x0000000b
        /*1c30*/ 	.word	0x00028430
        /*1c34*/ 	.short	0x010a
        /*1c36*/ 	.byte	0x3f
	.zero		1


	//   ....[92]....
        /*1c38*/ 	.word	0x0002d010
        /*1c3c*/ 	.word	0x00000006
        /*1c40*/ 	.word	0x00028430
        /*1c44*/ 	.short	0x010a
        /*1c46*/ 	.byte	0x3f
	.zero		1


	//   ....[93]....
        /*1c48*/ 	.word	0x0002d060
        /*1c4c*/ 	.word	0x00000007
        /*1c50*/ 	.word	0x00028450
        /*1c54*/ 	.short	0x010a
        /*1c56*/ 	.byte	0x3f
	.zero		1


	//   ....[94]....
        /*1c58*/ 	.word	0x0002d0b0
        /*1c5c*/ 	.word	0x00000006
        /*1c60*/ 	.word	0x00028430
        /*1c64*/ 	.short	0x010a
        /*1c66*/ 	.byte	0x3f
	.zero		1


	//   ....[95]....
        /*1c68*/ 	.word	0x0002d100
        /*1c6c*/ 	.word	0x00000007
        /*1c70*/ 	.word	0x00028450
        /*1c74*/ 	.short	0x010a
        /*1c76*/ 	.byte	0x3f
	.zero		1


	//   ....[96]....
        /*1c78*/ 	.word	0x0002d150
        /*1c7c*/ 	.word	0x00000006
        /*1c80*/ 	.word	0x00028430
        /*1c84*/ 	.short	0x010a
        /*1c86*/ 	.byte	0x3f
	.zero		1


	//   ....[97]....
        /*1c88*/ 	.word	0x0002d1a0
        /*1c8c*/ 	.word	0x00000007
        /*1c90*/ 	.word	0x00028450
        /*1c94*/ 	.short	0x010a
        /*1c96*/ 	.byte	0x3f
	.zero		1


	//   ....[98]....
        /*1c98*/ 	.word	0x0002d1f0
        /*1c9c*/ 	.word	0x0000000a
        /*1ca0*/ 	.word	0x00028450
        /*1ca4*/ 	.short	0x010a
        /*1ca6*/ 	.byte	0x3f
	.zero		1


	//   ....[99]....
        /*1ca8*/ 	.word	0x00031a30
        /*1cac*/ 	.word	0x00000012
        /*1cb0*/ 	.word	0x00028420
        /*1cb4*/ 	.short	0x010a
        /*1cb6*/ 	.byte	0x3f
	.zero		1


	//   ....[100]....
        /*1cb8*/ 	.word	0x00031a80
        /*1cbc*/ 	.word	0x00000008
        /*1cc0*/ 	.word	0x000284a0
        /*1cc4*/ 	.short	0x010a
        /*1cc6*/ 	.byte	0x3f
	.zero		1


	//   ....[101]....
        /*1cc8*/ 	.word	0x00031ad0
        /*1ccc*/ 	.word	0x00000008
        /*1cd0*/ 	.word	0x000284c0
        /*1cd4*/ 	.short	0x010a
        /*1cd6*/ 	.byte	0x3f
	.zero		1


	//   ....[102]....
        /*1cd8*/ 	.word	0x00031b20
        /*1cdc*/ 	.word	0x00000009
        /*1ce0*/ 	.word	0x000284a0
        /*1ce4*/ 	.short	0x010a
        /*1ce6*/ 	.byte	0x3f
	.zero		1


	//   ....[103]....
        /*1ce8*/ 	.word	0x00031b70
        /*1cec*/ 	.word	0x00000009
        /*1cf0*/ 	.word	0x000284c0
        /*1cf4*/ 	.short	0x010a
        /*1cf6*/ 	.byte	0x3f
	.zero		1


	//   ....[104]....
        /*1cf8*/ 	.word	0x00031d10
        /*1cfc*/ 	.word	0x00000000
        /*1d00*/ 	.word	0x00028480
        /*1d04*/ 	.short	0x010a
        /*1d06*/ 	.byte	0x3f
	.zero		1


	//   ....[105]....
        /*1d08*/ 	.word	0x00031d60
        /*1d0c*/ 	.word	0x00000000
        /*1d10*/ 	.word	0x00028440
        /*1d14*/ 	.short	0x010a
        /*1d16*/ 	.byte	0x3f
	.zero		1


	//   ....[106]....
        /*1d18*/ 	.word	0x00032890
        /*1d1c*/ 	.word	0x00000012
        /*1d20*/ 	.word	0x00028420
        /*1d24*/ 	.short	0x010a
        /*1d26*/ 	.byte	0x3f
	.zero		1


	//   ....[107]....
        /*1d28*/ 	.word	0x000328e0
        /*1d2c*/ 	.word	0x00000004
        /*1d30*/ 	.word	0x00028480
        /*1d34*/ 	.short	0x010a
        /*1d36*/ 	.byte	0x3f
	.zero		1


	//   ....[108]....
        /*1d38*/ 	.word	0x00032930
        /*1d3c*/ 	.word	0x00000004
        /*1d40*/ 	.word	0x00028440
        /*1d44*/ 	.short	0x010a
        /*1d46*/ 	.byte	0x3f
	.zero		1


	//   ....[109]....
        /*1d48*/ 	.word	0x00032980
        /*1d4c*/ 	.word	0x00000013
        /*1d50*/ 	.word	0x00028470
        /*1d54*/ 	.short	0x010a
        /*1d56*/ 	.byte	0x3f
	.zero		1


	//   ....[110]....
        /*1d58*/ 	.word	0x000329d0
        /*1d5c*/ 	.word	0x00000013
        /*1d60*/ 	.word	0x00028460
        /*1d64*/ 	.short	0x010a
        /*1d66*/ 	.byte	0x3f
	.zero		1


	//   ....[111]....
        /*1d68*/ 	.word	0x00032a20
        /*1d6c*/ 	.word	0x00000010
        /*1d70*/ 	.word	0x00028470
        /*1d74*/ 	.short	0x010a
        /*1d76*/ 	.byte	0x3f
	.zero		1


	//   ....[112]....
        /*1d78*/ 	.word	0x00032a70
        /*1d7c*/ 	.word	0x00000010
        /*1d80*/ 	.word	0x00028460
        /*1d84*/ 	.short	0x010a
        /*1d86*/ 	.byte	0x3f
	.zero		1


	//   ....[113]....
        /*1d88*/ 	.word	0x000335f0
        /*1d8c*/ 	.word	0x00000000
        /*1d90*/ 	.word	0x00028420
        /*1d94*/ 	.short	0x010a
        /*1d96*/ 	.byte	0x3f
	.zero		1


	//   ....[114]....
        /*1d98*/ 	.word	0x00033790
        /*1d9c*/ 	.word	0x00000006
        /*1da0*/ 	.word	0x00000000
        /*1da4*/ 	.short	0x010a
        /*1da6*/ 	.byte	0x3f
	.zero		1


	//   ....[115]....
        /*1da8*/ 	.word	0x000337e0
        /*1dac*/ 	.word	0x00000007
        /*1db0*/ 	.word	0x00000000
        /*1db4*/ 	.short	0x010a
        /*1db6*/ 	.byte	0x3f
	.zero		1


	//   ....[116]....
        /*1db8*/ 	.word	0x00033830
        /*1dbc*/ 	.word	0x00000004
        /*1dc0*/ 	.word	0x00028460
        /*1dc4*/ 	.short	0x010a
        /*1dc6*/ 	.byte	0x3f
	.zero		1


	//   ....[117]....
        /*1dc8*/ 	.word	0x00033880
        /*1dcc*/ 	.word	0x00000003
        /*1dd0*/ 	.word	0x00028460
        /*1dd4*/ 	.short	0x010a
        /*1dd6*/ 	.byte	0x3f
	.zero		1


	//   ....[118]....
        /*1dd8*/ 	.word	0x000338d0
        /*1ddc*/ 	.word	0x00000004
        /*1de0*/ 	.word	0x00028480
        /*1de4*/ 	.short	0x010a
        /*1de6*/ 	.byte	0x3f
	.zero		1


	//----- nvinfo : EIATTR_NUM_MBARRIERS
	.align		4
.L_244:
        /*1de8*/ 	.byte	0x03, 0x38
        /*1dea*/ 	.short	0x0016


	//----- nvinfo : EIATTR_EXIT_INSTR_OFFSETS
	.align		4
        /*1dec*/ 	.byte	0x04, 0x1c
        /*1dee*/ 	.short	(.L_246 - .L_245)


	//   ....[0]....
.L_245:
        /*1df0*/ 	.word	0x0002bd40


	//----- nvinfo : EIATTR_MAX_THREADS
	.align		4
.L_246:
        /*1df4*/ 	.byte	0x04, 0x05
        /*1df6*/ 	.short	(.L_248 - .L_247)
.L_247:
        /*1df8*/ 	.word	0x00000180
        /*1dfc*/ 	.word	0x00000001
        /*1e00*/ 	.word	0x00000001


	//----- nvinfo : EIATTR_CRS_STACK_SIZE
	.align		4
.L_248:
        /*1e04*/ 	.byte	0x04, 0x1e
        /*1e06*/ 	.short	(.L_250 - .L_249)
.L_249:
        /*1e08*/ 	.word	0x00000000


	//----- nvinfo : EIATTR_CBANK_PARAM_SIZE
	.align		4
.L_250:
        /*1e0c*/ 	.byte	0x03, 0x19
        /*1e0e*/ 	.short	0x0af0


	//----- nvinfo : EIATTR_PARAM_CBANK
	.align		4
        /*1e10*/ 	.byte	0x04, 0x0a
        /*1e12*/ 	.short	(.L_252 - .L_251)
	.align		4
.L_251:
        /*1e14*/ 	.word	index@(.nv.constant0._ZN7cutlass13device_kernelIN5flash11enable_sm90INS1_16FlashAttnFwdSm90INS1_25CollectiveMainloopFwdSm90ILi2EN4cute5tupleIJNS5_1CILi1EEES8_S8_EEENS6_IJNS7_ILi128EEENS7_ILi64EEENS7_ILi256EEEEEELi256ENS_12float_e4m3_tEfNS_4arch4Sm90ELb0ELb1ELb1ELb1ELb0ELb1ELb0ELb1ELb1ELb1ELb1ELb0EEENS1_21CollectiveEpilogueFwdINS6_IJSA_SC_SB_EEES9_NS_10bfloat16_tESG_Li256ELb1ELb1ELb1ELb1EEENS1_36VarlenDynamicPersistentTileSchedulerILi128ELi64ELi256ELi128ELb1ELb1ELb1ELb1ELb0ELb1EEEEEEEEEvNT_6ParamsE)
        /*1e18*/ 	.short	0x0210
        /*1e1a*/ 	.short	0x0af0


	//----- nvinfo : EIATTR_SW_WAR
	.align		4
.L_252:
        /*1e1c*/ 	.byte	0x04, 0x36
        /*1e1e*/ 	.short	(.L_254 - .L_253)
.L_253:
        /*1e20*/ 	.word	0x00000008
.L_254:


//--------------------- .nv.info._ZN7cutlass13device_kernelIN5flash11enable_sm90INS1_16FlashAttnFwdSm90INS1_25CollectiveMainloopFwdSm90ILi2EN4cute5tupleIJNS5_1CILi1EEES8_S8_EEENS6_IJNS7_ILi128EEESA_NS7_ILi256EEEEEELi256ENS_12float_e4m3_tEfNS_4arch4Sm90ELb1ELb0ELb1ELb0ELb0ELb0ELb0ELb1ELb1ELb1ELb1ELb0EEENS1_21CollectiveEpilogueFwdINS6_IJSA_SB_SA_EEES9_NS_10bfloat16_tESF_Li256ELb0ELb1ELb1ELb1EEENS1_19SingleTileSchedulerILb0ELb1ELb1ELi128EEEEEEEEEvNT_6ParamsE --------------------------
	.section	.nv.info._ZN7cutlass13device_kernelIN5flash11enable_sm90INS1_16FlashAttnFwdSm90INS1_25CollectiveMainloopFwdSm90ILi2EN4cute5tupleIJNS5_1CILi1EEES8_S8_EEENS6_IJNS7_ILi128EEESA_NS7_ILi256EEEEEELi256ENS_12float_e4m3_tEfNS_4arch4Sm90ELb1ELb0ELb1ELb0ELb0ELb0ELb0ELb1ELb1ELb1ELb1ELb0EEENS1_21CollectiveEpilogueFwdINS6_IJSA_SB_SA_EEES9_NS_10bfloat16_tESF_Li256ELb0ELb1ELb1ELb1EEENS1_19SingleTileSchedulerILb0ELb1ELb1ELi128EEEEEEEEEvNT_6ParamsE,"",@"SHT_CUDA_INFO"
	.sectionflags	@""
	.align	4


	//----- nvinfo : EIATTR_CUDA_API_VERSION
	.align		4
        /*0000*/ 	.byte	0x04, 0x37
        /*0002*/ 	.short	(.L_256 - .L_255)
.L_255:
        /*0004*/ 	.word	0x00000082


	//----- nvinfo : EIATTR_KPARAM_INFO
	.align		4
.L_256:
        /*0008*/ 	.byte	0x04, 0x17
        /*000a*/ 	.short	(.L_258 - .L_257)
.L_257:
        /*000c*/ 	.word	0x00000000
        /*0010*/ 	.short	0x0000
        /*0012*/ 	.short	0x0070
        /*0014*/ 	.byte	0x00, 0xf0, 0x01, 0x28


	//----- nvinfo : EIATTR_SPARSE_MMA_MASK
	.align		4
.L_258:
        /*0018*/ 	.byte	0x03, 0x50
        /*001a*/ 	.short	0x0000


	//----- nvinfo : EIATTR_MAXREG_COUNT
	.align		4
        /*001c*/ 	.byte	0x03, 0x1b
        /*001e*/ 	.short	0x00a8


	//----- nvinfo : EIATTR_NUM_BARRIERS
	.align		4
        /*0020*/ 	.byte	0x02, 0x4c
        /*0022*/ 	.byte	0x10
	.zero		1


	//----- nvinfo : EIATTR_EXTERNS
	.align		4
        /*0024*/ 	.byte	0x04, 0x0f
        /*0026*/ 	.short	(.L_260 - .L_259)


	//   ....[0]....
	.align		4
.L_259:
        /*0028*/ 	.word	index@(__assertfail)


	//----- nvinfo : EIATTR_ANNOTATIONS
	.align		4
.L_260:
        /*002c*/ 	.byte	0x04, 0x55
        /*002e*/ 	.short	(.L_262 - .L_261)


	//   ....[0]....
.L_261:
        /* <DEDUP_REMOVED lines=19> */
        /*0154*/ 	.byte	0xd0, 0x46, 0x01, 0x00, 0x01, 0x00, 0x00, 0x00, 0x30, 0x47, 0x01, 0x00


	//----- nvinfo : EIATTR_MERCURY_ISA_VERSION
	.align		4
.L_262:
        /*0160*/ 	.byte	0x03, 0x5f
        /*0162*/ 	.short	0x0101


	//----- nvinfo : EIATTR_INT_WARP_WIDE_INSTR_OFFSETS
	.align		4
        /*0164*/ 	.byte	0x04, 0x31
        /*0166*/ 	.short	(.L_264 - .L_263)


	//   ....[0]....
.L_263:
        /*0168*/ 	.word	0x00000120


	//   ....[1]....
        /*016c*/ 	.word	0x000001c0


	//   ....[2]....
        /*0170*/ 	.word	0x00000230


	//----- nvinfo : EIATTR_COOP_GROUP_MASK_REGIDS
	.align		4
.L_264:
        /*0174*/ 	.byte	0x04, 0x29
        /*0176*/ 	.short	(.L_266 - .L_265)


	//   ....[0]....
.L_265:
        /*0178*/ 	.word	0xffffffff


	//   ....[1]....
        /*017c*/ 	.word	0xffffffff


	//   ....[2]....
        /*0180*/ 	.word	0xffffffff


	//   ....[3]....
        /*0184*/ 	.word	0xffffffff


	//   ....[4]....
        /*0188*/ 	.word	0xffffffff


	//   ....[5]....
        /*018c*/ 	.word	0xffffffff


	//   ....[6]....
        /*0190*/ 	.word	0xffffffff


	//   ....[7]....
        /*0194*/ 	.word	0xffffffff


	//   ....[8]....
        /*0198*/ 	.word	0xffffffff


	//   ....[9]....
        /*019c*/ 	.word	0xffffffff


	//   ....[10]....
        /*01a0*/ 	.word	0xffffffff


	//   ....[11]....
        /*01a4*/ 	.word	0xffffffff


	//   ....[12]....
        /*01a8*/ 	.word	0xffffffff


	//   ....[13]....
        /*01ac*/ 	.word	0xffffffff


	//   ....[14]....
        /*01b0*/ 	.word	0xffffffff


	//   ....[15]....
        /*01b4*/ 	.word	0xffffffff


	//   ....[16]....
        /*01b8*/ 	.word	0xffffffff


	//   ....[17]....
        /*01bc*/ 	.word	0xffffffff


	//   ....[18]....
        /*01c0*/ 	.word	0xffffffff


	//   ....[19]....
        /*01c4*/ 	.word	0xffffffff


	//   ....[20]....
        /*01c8*/ 	.word	0xffffffff


	//   ....[21]....
        /*01cc*/ 	.word	0xffffffff


	//   ....[22]....
        /*01d0*/ 	.word	0xffffffff


	//   ....[23]....
        /*01d4*/ 	.word	0xffffffff


	//   ....[24]....
        /*01d8*/ 	.word	0xffffffff


	//   ....[25]....
        /*01dc*/ 	.word	0xffffffff


	//   ....[26]....
        /*01e0*/ 	.word	0xffffffff


	//   ....[27]....
        /*01e4*/ 	.word	0xffffffff


	//   ....[28]....
        /*01e8*/ 	.word	0xffffffff


	//   ....[29]....
        /*01ec*/ 	.word	0xffffffff


	//   ....[30]....
        /*01f0*/ 	.word	0xffffffff


	//   ....[31]....
        /*01f4*/ 	.word	0xffffffff


	//   ....[32]....
        /*01f8*/ 	.word	0xffffffff


	//   ....[33]....
        /*01fc*/ 	.word	0xffffffff


	//   ....[34]....
        /*0200*/ 	.word	0xffffffff


	//   ....[35]....
        /*0204*/ 	.word	0xffffffff


	//   ....[36]....
        /*0208*/ 	.word	0xffffffff


	//   ....[37]....
        /*020c*/ 	.word	0xffffffff


	//   ....[38]....
        /*0210*/ 	.word	0xffffffff


	//   ....[39]....
        /*0214*/ 	.word	0xffffffff


	//   ....[40]....
        /*0218*/ 	.word	0xffffffff


	//   ....[41]....
        /*021c*/ 	.word	0xffffffff


	//   ....[42]....
        /*0220*/ 	.word	0xffffffff


	//   ....[43]....
        /*0224*/ 	.word	0xffffffff


	//   ....[44]....
        /*0228*/ 	.word	0xffffffff


	//   ....[45]....
        /*022c*/ 	.word	0xffffffff


	//   ....[46]....
        /*0230*/ 	.word	0xffffffff


	//   ....[47]....
        /*0234*/ 	.word	0xffffffff


	//   ....[48]....
        /*0238*/ 	.word	0xffffffff


	//   ....[49]....
        /*023c*/ 	.word	0xffffffff


	//   ....[50]....
        /*0240*/ 	.word	0xffffffff


	//   ....[51]....
        /*0244*/ 	.word	0xffffffff


	//   ....[52]....
        /*0248*/ 	.word	0xffffffff


	//   ....[53]....
        /*024c*/ 	.word	0xffffffff


	//   ....[54]....
        /*0250*/ 	.word	0xffffffff


	//   ....[55]....
        /*0254*/ 	.word	0xffffffff


	//   ....[56]....
        /*0258*/ 	.word	0xffffffff


	//   ....[57]....
        /*025c*/ 	.word	0xffffffff


	//   ....[58]....
        /*0260*/ 	.word	0xffffffff


	//   ....[59]....
        /*0264*/ 	.word	0xffffffff


	//   ....[60]....
        /*0268*/ 	.word	0xffffffff


	//   ....[61]....
        /*026c*/ 	.word	0xffffffff


	//   ....[62]....
        /*0270*/ 	.word	0xffffffff


	//   ....[63]....
        /*0274*/ 	.word	0xffffffff


	//   ....[64]....
        /*0278*/ 	.word	0xffffffff


	//   ....[65]....
        /*027c*/ 	.word	0xffffffff


	//   ....[66]....
        /*0280*/ 	.word	0xffffffff


	//   ....[67]....
        /*0284*/ 	.word	0xffffffff


	//   ....[68]....
        /*0288*/ 	.word	0xffffffff


	//   ....[69]....
        /*028c*/ 	.word	0xffffffff


	//   ....[70]....
        /*0290*/ 	.word	0xffffffff


	//   ....[71]....
        /*0294*/ 	.word	0xffffffff


	//   ....[72]....
        /*0298*/ 	.word	0xffffffff


	//   ....[73]....
        /*029c*/ 	.word	0xffffffff


	//   ....[74]....
        /*02a0*/ 	.word	0xffffffff


	//   ....[75]....
        /*02a4*/ 	.word	0xffffffff


	//   ....[76]....
        /*02a8*/ 	.word	0xffffffff


	//   ....[77]....
        /*02ac*/ 	.word	0xffffffff


	//   ....[78]....
        /*02b0*/ 	.word	0xffffffff


	//   ....[79]....
        /*02b4*/ 	.word	0xffffffff


	//   ....[80]....
        /*02b8*/ 	.word	0xffffffff


	//   ....[81]....
        /*02bc*/ 	.word	0xffffffff


	//   ....[82]....
        /*02c0*/ 	.word	0xffffffff


	//   ....[83]....
        /*02c4*/ 	.word	0xffffffff


	//   ....[84]....
        /*02c8*/ 	.word	0xffffffff


	//   ....[85]....
        /*02cc*/ 	.word	0xffffffff


	//   ....[86]....
        /*02d0*/ 	.word	0xffffffff


	//   ....[87]....
        /*02d4*/ 	.word	0xffffffff


	//   ....[88]....
        /*02d8*/ 	.word	0xffffffff


	//   ....[89]....
        /*02dc*/ 	.word	0xffffffff


	//   ....[90]....
        /*02e0*/ 	.word	0xffffffff


	//   ....[91]....
        /*02e4*/ 	.word	0xffffffff


	//   ....[92]....
        /*02e8*/ 	.word	0xffffffff


	//   ....[93]....
        /*02ec*/ 	.word	0xffffffff


	//   ....[94]....
        /*02f0*/ 	.word	0xffffffff


	//   ....[95]....
        /*02f4*/ 	.word	0xffffffff


	//   ....[96]....
        /*02f8*/ 	.word	0xffffffff


	//   ....[97]....
        /*02fc*/ 	.word	0xffffffff


	//   ....[98]....
        /*0300*/ 	.word	0xffffffff


	//   ....[99]....
        /*0304*/ 	.word	0xffffffff


	//   ....[100]....
        /*0308*/ 	.word	0xffffffff


	//   ....[101]....
        /*030c*/ 	.word	0xffffffff


	//   ....[102]....
        /*0310*/ 	.word	0xffffffff


	//   ....[103]....
        /*0314*/ 	.word	0xffffffff


	//   ....[104]....
        /*0318*/ 	.word	0xffffffff


	//   ....[105]....
        /*031c*/ 	.word	0xffffffff


	//   ....[106]....
        /*0320*/ 	.word	0xffffffff


	//   ....[107]....
        /*0324*/ 	.word	0xffffffff


	//   ....[108]....
        /*0328*/ 	.word	0xffffffff


	//   ....[109]....
        /*032c*/ 	.word	0xffffffff


	//   ....[110]....
        /*0330*/ 	.word	0xffffffff


	//   ....[111]....
        /*0334*/ 	.word	0xffffffff


	//   ....[112]....
        /*0338*/ 	.word	0xffffffff


	//   ....[113]....
        /*033c*/ 	.word	0xffffffff


	//   ....[114]....
        /*0340*/ 	.word	0xffffffff


	//   ....[115]....
        /*0344*/ 	.word	0xffffffff


	//   ....[116]....
        /*0348*/ 	.word	0xffffffff


	//   ....[117]....
        /*034c*/ 	.word	0xffffffff


	//   ....[118]....
        /*0350*/ 	.word	0xffffffff


	//   ....[119]....
        /*0354*/ 	.word	0xffffffff


	//   ....[120]....
        /*0358*/ 	.word	0xffffffff


	//   ....[121]....
        /*035c*/ 	.word	0xffffffff


	//   ....[122]....
        /*0360*/ 	.word	0xffffffff


	//   ....[123]....
        /*0364*/ 	.word	0xffffffff


	//   ....[124]....
        /*0368*/ 	.word	0xffffffff


	//   ....[125]....
        /*036c*/ 	.word	0xffffffff


	//   ....[126]....
        /*0370*/ 	.word	0xffffffff


	//   ....[127]....
        /*0374*/ 	.word	0xffffffff


	//   ....[128]....
        /*0378*/ 	.word	0xffffffff


	//   ....[129]....
        /*037c*/ 	.word	0xffffffff


	//   ....[130]....
        /*0380*/ 	.word	0xffffffff


	//   ....[131]....
        /*0384*/ 	.word	0xffffffff


	//   ....[132]....
        /*0388*/ 	.word	0xffffffff


	//   ....[133]....
        /*038c*/ 	.word	0xffffffff


	//   ....[134]....
        /*0390*/ 	.word	0xffffffff


	//   ....[135]....
        /*0394*/ 	.word	0xffffffff


	//   ....[136]....
        /*0398*/ 	.word	0xffffffff


	//   ....[137]....
        /*039c*/ 	.word	0xffffffff


	//   ....[138]....
        /*03a0*/ 	.word	0xffffffff


	//   ....[139]....
        /*03a4*/ 	.word	0xffffffff


	//   ....[140]....
        /*03a8*/ 	.word	0xffffffff


	//   ....[141]....
        /*03ac*/ 	.word	0xffffffff


	//   ....[142]....
        /*03b0*/ 	.word	0xffffffff


	//   ....[143]....
        /*03b4*/ 	.word	0xffffffff


	//   ....[144]....
        /*03b8*/ 	.word	0xffffffff


	//   ....[145]....
        /*03bc*/ 	.word	0xffffffff


	//   ....[146]....
        /*03c0*/ 	.word	0xffffffff


	//   ....[147]....
        /*03c4*/ 	.word	0xffffffff


	//   ....[148]....
        /*03c8*/ 	.word	0xffffffff


	//   ....[149]....
        /*03cc*/ 	.word	0xffffffff


	//   ....[150]....
        /*03d0*/ 	.word	0xffffffff


	//   ....[151]....
        /*03d4*/ 	.word	0xffffffff


	//   ....[152]....
        /*03d8*/ 	.word	0xffffffff


	//   ....[153]....
        /*03dc*/ 	.word	0xffffffff


	//   ....[154]....
        /*03e0*/ 	.word	0xffffffff


	//   ....[155]....
        /*03e4*/ 	.word	0xffffffff


	//   ....[156]....
        /*03e8*/ 	.word	0xffffffff


	//   ....[157]....
        /*03ec*/ 	.word	0xffffffff


	//   ....[158]....
        /*03f0*/ 	.word	0xffffffff


	//   ....[159]....
        /*03f4*/ 	.word	0xffffffff


	//   ....[160]....
        /*03f8*/ 	.word	0xffffffff


	//   ....[161]....
        /*03fc*/ 	.word	0xffffffff


	//   ....[162]....
        /*0400*/ 	.word	0xffffffff


	//   ....[163]....
        /*0404*/ 	.word	0xffffffff


	//   ....[164]....
        /*0408*/ 	.word	0xffffffff


	//   ....[165]....
        /*040c*/ 	.word	0xffffffff


	//   ....[166]....
        /*0410*/ 	.word	0xffffffff


	//   ....[167]....
        /*0414*/ 	.word	0xffffffff


	//   ....[168]....
        /*0418*/ 	.word	0xffffffff


	//   ....[169]....
        /*041c*/ 	.word	0xffffffff


	//   ....[170]....
        /*0420*/ 	.word	0xffffffff


	//   ....[171]....
        /*0424*/ 	.word	0xffffffff


	//   ....[172]....
        /*0428*/ 	.word	0xffffffff


	//   ....[173]....
        /*042c*/ 	.word	0xffffffff


	//   ....[174]....
        /*0430*/ 	.word	0xffffffff


	//   ....[175]....
        /*0434*/ 	.word	0xffffffff


	//   ....[176]....
        /*0438*/ 	.word	0xffffffff


	//   ....[177]....
        /*043c*/ 	.word	0xffffffff


	//   ....[178]....
        /*0440*/ 	.word	0xffffffff


	//   ....[179]....
        /*0444*/ 	.word	0xffffffff


	//   ....[180]....
        /*0448*/ 	.word	0xffffffff


	//   ....[181]....
        /*044c*/ 	.word	0xffffffff


	//   ....[182]....
        /*0450*/ 	.word	0xffffffff


	//   ....[183]....
        /*0454*/ 	.word	0x0500000f


	//   ....[184]....
        /*0458*/ 	.word	0x0500000f


	//   ....[185]....
        /*045c*/ 	.word	0x0500000f


	//   ....[186]....
        /*0460*/ 	.word	0x0500000f


	//   ....[187]....
        /*0464*/ 	.word	0x0500000f


	//   ....[188]....
        /*0468*/ 	.word	0x0500000f


	//   ....[189]....
        /*046c*/ 	.word	0x0500000f


	//   ....[190]....
        /*0470*/ 	.word	0x0500000f


	//   ....[191]....
        /*0474*/ 	.word	0x0500000f


	//   ....[192]....
        /*0478*/ 	.word	0x0500000f


	//   ....[193]....
        /*047c*/ 	.word	0x0500000f


	//   ....[194]....
        /*0480*/ 	.word	0x0500000f


	//   ....[195]....
        /*0484*/ 	.word	0x0500000f


	//   ....[196]....
        /*0488*/ 	.word	0x0500000f


	//   ....[197]....
        /*048c*/ 	.word	0x0500000f


	//   ....[198]....
        /*0490*/ 	.word	0x0500000f


	//   ....[199]....
        /*0494*/ 	.word	0x0500000f


	//----- nvinfo : EIATTR_COOP_GROUP_INSTR_OFFSETS
	.align		4
.L_266:
        /*0498*/ 	.byte	0x04, 0x28
        /*049a*/ 	.short	(.L_268 - .L_267)


	//   ....[0]....
.L_267:
        /*049c*/ 	.word	0x00000060


	//   ....[1]....
        /*04a0*/ 	.word	0x00000130


	//   ....[2]....
        /*04a4*/ 	.word	0x000001e0


	//   ....[3]....
        /*04a8*/ 	.word	0x000003a0


	//   ....[4]....
        /*04ac*/ 	.word	0x00000500


	//   ....[5]....
        /*04b0*/ 	.word	0x00000620


	//   ....[6]....
        /*04b4*/ 	.word	0x00000780


	//   ....[7]....
        /*04b8*/ 	.word	0x000013a0


	//   ....[8]....
        /*04bc*/ 	.word	0x00002310


	//   ....[9]....
        /*04c0*/ 	.word	0x00002380


	//   ....[10]....
        /*04c4*/ 	.word	0x00002da0


	//   ....[11]....
        /*04c8*/ 	.word	0x00002e20


	//   ....[12]....
        /*04cc*/ 	.word	0x000037c0


	//   ....[13]....
        /*04d0*/ 	.word	0x00003850


	//   ....[14]....
        /*04d4*/ 	.word	0x000058b0


	//   ....[15]....
        /*04d8*/ 	.word	0x000058f0


	//   ....[16]....
        /*04dc*/ 	.word	0x00006110


	//   ....[17]....
        /*04e0*/ 	.word	0x000061b0


	//   ....[18]....
        /*04e4*/ 	.word	0x00006b20


	//   ....[19]....
        /*04e8*/ 	.word	0x00006b90


	//   ....[20]....
        /*04ec*/ 	.word	0x000091e0


	//   ....[21]....
        /*04f0*/ 	.word	0x00009260


	//   ....[22]....
        /*04f4*/ 	.word	0x00009400


	//   ....[23]....
        /*04f8*/ 	.word	0x00009520


	//   ....[24]....
        /*04fc*/ 	.word	0x0000adf0


	//   ....[25]....
        /*0500*/ 	.word	0x0000ae00


	//   ....[26]....
        /*0504*/ 	.word	0x0000ae90


	//   ....[27]....
        /*0508*/ 	.word	0x0000aea0


	//   ....[28]....
        /*050c*/ 	.word	0x0000c460


	//   ....[29]....
        /*0510*/ 	.word	0x0000c490


	//   ....[30]....
        /*0514*/ 	.word	0x0000c4c0


	//   ....[31]....
        /*0518*/ 	.word	0x0000c4d0


	//   ....[32]....
        /*051c*/ 	.word	0x0000c4e0


	//   ....[33]....
        /*0520*/ 	.word	0x0000c4f0


	//   ....[34]....
        /*0524*/ 	.word	0x0000c510


	//   ....[35]....
        /*0528*/ 	.word	0x0000c520


	//   ....[36]....
        /*052c*/ 	.word	0x0000c530


	//   ....[37]....
        /*0530*/ 	.word	0x0000c540


	//   ....[38]....
        /*0534*/ 	.word	0x0000c550


	//   ....[39]....
        /*0538*/ 	.word	0x0000c560


	//   ....[40]....
        /*053c*/ 	.word	0x0000c580


	//   ....[41]....
        /*0540*/ 	.word	0x0000c590


	//   ....[42]....
        /*0544*/ 	.word	0x0000c5a0


	//   ....[43]....
        /*0548*/ 	.word	0x0000c5b0


	//   ....[44]....
        /*054c*/ 	.word	0x0000c5c0


	//   ....[45]....
        /*0550*/ 	.word	0x0000c5d0


	//   ....[46]....
        /*0554*/ 	.word	0x0000c5e0


	//   ....[47]....
        /*0558*/ 	.word	0x0000c5f0


	//   ....[48]....
        /*055c*/ 	.word	0x0000c600


	//   ....[49]....
        /*0560*/ 	.word	0x0000c610


	//   ....[50]....
        /*0564*/ 	.word	0x0000c620


	//   ....[51]....
        /*0568*/ 	.word	0x0000c630


	//   ....[52]....
        /*056c*/ 	.word	0x0000c640


	//   ....[53]....
        /*0570*/ 	.word	0x0000c650


	//   ....[54]....
        /*0574*/ 	.word	0x0000c660


	//   ....[55]....
        /*0578*/ 	.word	0x0000c670


	//   ....[56]....
        /*057c*/ 	.word	0x0000c690


	//   ....[57]....
        /*0580*/ 	.word	0x0000c6a0


	//   ....[58]....
        /*0584*/ 	.word	0x0000c6b0


	//   ....[59]....
        /*0588*/ 	.word	0x0000c6c0


	//   ....[60]....
        /*058c*/ 	.word	0x0000c6d0


	//   ....[61]....
        /*0590*/ 	.word	0x0000c6e0


	//   ....[62]....
        /*0594*/ 	.word	0x0000c6f0


	//   ....[63]....
        /*0598*/ 	.word	0x0000c700


	//   ....[64]....
        /*059c*/ 	.word	0x0000c720


	//   ....[65]....
        /*05a0*/ 	.word	0x0000c740


	//   ....[66]....
        /*05a4*/ 	.word	0x0000c750


	//   ....[67]....
        /*05a8*/ 	.word	0x0000c760


	//   ....[68]....
        /*05ac*/ 	.word	0x0000c780


	//   ....[69]....
        /*05b0*/ 	.word	0x0000c7a0


	//   ....[70]....
        /*05b4*/ 	.word	0x0000c7b0


	//   ....[71]....
        /*05b8*/ 	.word	0x0000c7c0


	//   ....[72]....
        /*05bc*/ 	.word	0x0000c7d0


	//   ....[73]....
        /*05c0*/ 	.word	0x0000c7e0


	//   ....[74]....
        /*05c4*/ 	.word	0x0000c7f0


	//   ....[75]....
        /*05c8*/ 	.word	0x0000c810


	//   ....[76]....
        /*05cc*/ 	.word	0x0000c820


	//   ....[77]....
        /*05d0*/ 	.word	0x0000c830


	//   ....[78]....
        /*05d4*/ 	.word	0x0000c840


	//   ....[79]....
        /*05d8*/ 	.word	0x0000c850


	//   ....[80]....
        /*05dc*/ 	.word	0x0000c870


	//   ....[81]....
        /*05e0*/ 	.word	0x0000c890


	//   ....[82]....
        /*05e4*/ 	.word	0x0000c8a0


	//   ....[83]....
        /*05e8*/ 	.word	0x0000c8b0


	//   ....[84]....
        /*05ec*/ 	.word	0x0000c8c0


	//   ....[85]....
        /*05f0*/ 	.word	0x0000c8d0


	//   ....[86]....
        /*05f4*/ 	.word	0x0000c8f0


	//   ....[87]....
        /*05f8*/ 	.word	0x0000c900


	//   ....[88]....
        /*05fc*/ 	.word	0x0000c920


	//   ....[89]....
        /*0600*/ 	.word	0x0000c930


	//   ....[90]....
        /*0604*/ 	.word	0x0000c940


	//   ....[91]....
        /*0608*/ 	.word	0x0000c950


	//   ....[92]....
        /*060c*/ 	.word	0x0000c960


	//   ....[93]....
        /*0610*/ 	.word	0x0000c980


	//   ....[94]....
        /*0614*/ 	.word	0x0000c9a0


	//   ....[95]....
        /*0618*/ 	.word	0x0000c9c0


	//   ....[96]....
        /*061c*/ 	.word	0x0000c9e0


	//   ....[97]....
        /*0620*/ 	.word	0x0000ca00


	//   ....[98]....
        /*0624*/ 	.word	0x0000ca10


	//   ....[99]....
        /*0628*/ 	.word	0x0000ca30


	//   ....[100]....
        /*062c*/ 	.word	0x0000ca60


	//   ....[101]....
        /*0630*/ 	.word	0x0000ca90


	//   ....[102]....
        /*0634*/ 	.word	0x0000caa0


	//   ....[103]....
        /*0638*/ 	.word	0x0000cac0


	//   ....[104]....
        /*063c*/ 	.word	0x0000cad0


	//   ....[105]....
        /*0640*/ 	.word	0x0000cae0


	//   ....[106]....
        /*0644*/ 	.word	0x0000caf0


	//   ....[107]....
        /*0648*/ 	.word	0x0000cb00


	//   ....[108]....
        /*064c*/ 	.word	0x0000cb10


	//   ....[109]....
        /*0650*/ 	.word	0x0000cb20


	//   ....[110]....
        /*0654*/ 	.word	0x0000cb40


	//   ....[111]....
        /*0658*/ 	.word	0x0000cb50


	//   ....[112]....
        /*065c*/ 	.word	0x0000cb60


	//   ....[113]....
        /*0660*/ 	.word	0x0000cb70


	//   ....[114]....
        /*0664*/ 	.word	0x0000cb80


	//   ....[115]....
        /*0668*/ 	.word	0x0000cb90


	//   ....[116]....
        /*066c*/ 	.word	0x0000cbb0


	//   ....[117]....
        /*0670*/ 	.word	0x0000cbd0


	//   ....[118]....
        /*0674*/ 	.word	0x0000cc00


	//   ....[119]....
        /*0678*/ 	.word	0x0000cc30


	//   ....[120]....
        /*067c*/ 	.word	0x0000cc60


	//   ....[121]....
        /*0680*/ 	.word	0x0000cc90


	//   ....[122]....
        /*0684*/ 	.word	0x0000ccc0


	//   ....[123]....
        /*0688*/ 	.word	0x0000ccf0


	//   ....[124]....
        /*068c*/ 	.word	0x0000cd20


	//   ....[125]....
        /*0690*/ 	.word	0x0000cd50


	//   ....[126]....
        /*0694*/ 	.word	0x0000cd80


	//   ....[127]....
        /*0698*/ 	.word	0x0000cdb0


	//   ....[128]....
        /*069c*/ 	.word	0x0000cdf0


	//   ....[129]....
        /*06a0*/ 	.word	0x0000ce20


	//   ....[130]....
        /*06a4*/ 	.word	0x0000ce50


	//   ....[131]....
        /*06a8*/ 	.word	0x0000ce90


	//   ....[132]....
        /*06ac*/ 	.word	0x0000ced0


	//   ....[133]....
        /*06b0*/ 	.word	0x0000cf10


	//   ....[134]....
        /*06b4*/ 	.word	0x0000cf50


	//   ....[135]....
        /*06b8*/ 	.word	0x0000cf90


	//   ....[136]....
        /*06bc*/ 	.word	0x0000cfd0


	//   ....[137]....
        /*06c0*/ 	.word	0x0000d000


	//   ....[138]....
        /*06c4*/ 	.word	0x0000d030


	//   ....[139]....
        /*06c8*/ 	.word	0x0000d070


	//   ....[140]....
        /*06cc*/ 	.word	0x0000d0b0


	//   ....[141]....
        /*06d0*/ 	.word	0x0000d0f0


	//   ....[142]....
        /*06d4*/ 	.word	0x0000d130


	//   ....[143]....
        /*06d8*/ 	.word	0x0000d160


	//   ....[144]....
        /*06dc*/ 	.word	0x0000d1a0


	//   ....[145]....
        /*06e0*/ 	.word	0x0000d1d0


	//   ....[146]....
        /*06e4*/ 	.word	0x0000d200


	//   ....[147]....
        /*06e8*/ 	.word	0x0000d230


	//   ....[148]....
        /*06ec*/ 	.word	0x0000d260


	//   ....[149]....
        /*06f0*/ 	.word	0x0000d290


	//   ....[150]....
        /*06f4*/ 	.word	0x0000d2c0


	//   ....[151]....
        /*06f8*/ 	.word	0x0000d2f0


	//   ....[152]....
        /*06fc*/ 	.word	0x0000d320


	//   ....[153]....
        /*0700*/ 	.word	0x0000d350


	//   ....[154]....
        /*0704*/ 	.word	0x0000d380


	//   ....[155]....
        /*0708*/ 	.word	0x0000d3b0


	//   ....[156]....
        /*070c*/ 	.word	0x0000d6c0


	//   ....[157]....
        /*0710*/ 	.word	0x0000d710


	//   ....[158]....
        /*0714*/ 	.word	0x0000d750


	//   ....[159]....
        /*0718*/ 	.word	0x0000d790


	//   ....[160]....
        /*071c*/ 	.word	0x0000d7c0


	//   ....[161]....
        /*0720*/ 	.word	0x0000d800


	//   ....[162]....
        /*0724*/ 	.word	0x0000e4a0


	//   ....[163]....
        /*0728*/ 	.word	0x0000e4d0


	//   ....[164]....
        /*072c*/ 	.word	0x0000f5f0


	//   ....[165]....
        /*0730*/ 	.word	0x000103e0


	//   ....[166]....
        /*0734*/ 	.word	0x00010e50


	//   ....[167]....
        /*0738*/ 	.word	0x00010e90


	//   ....[168]....
        /*073c*/ 	.word	0x00010eb0


	//   ....[169]....
        /*0740*/ 	.word	0x00010f50


	//   ....[170]....
        /*0744*/ 	.word	0x00010f70


	//   ....[171]....
        /*0748*/ 	.word	0x00011010


	//   ....[172]....
        /*074c*/ 	.word	0x00011030


	//   ....[173]....
        /*0750*/ 	.word	0x000110d0


	//   ....[174]....
        /*0754*/ 	.word	0x000110f0


	//   ....[175]....
        /*0758*/ 	.word	0x00011190


	//   ....[176]....
        /*075c*/ 	.word	0x000111b0


	//   ....[177]....
        /*0760*/ 	.word	0x00011250


	//   ....[178]....
        /*0764*/ 	.word	0x00011270


	//   ....[179]....
        /*0768*/ 	.word	0x00011310


	//   ....[180]....
        /*076c*/ 	.word	0x00011330


	//   ....[181]....
        /*0770*/ 	.word	0x000113c0


	//   ....[182]....
        /*0774*/ 	.word	0x000132a0


	//   ....[183]....
        /*0778*/ 	.word	0x00013850


	//   ....[184]....
        /*077c*/ 	.word	0x00013a20


	//   ....[185]....
        /*0780*/ 	.word	0x00013a70


	//   ....[186]....
        /*0784*/ 	.word	0x00013b10


	//   ....[187]....
        /*0788*/ 	.word	0x00013c20


	//   ....[188]....
        /*078c*/ 	.word	0x00013c90


	//   ....[189]....
        /*0790*/ 	.word	0x00013da0


	//   ....[190]....
        /*0794*/ 	.word	0x00013e10


	//   ....[191]....
        /*0798*/ 	.word	0x00013f20


	//   ....[192]....
        /*079c*/ 	.word	0x00013f90


	//   ....[193]....
        /*07a0*/ 	.word	0x000140a0


	//   ....[194]....
        /*07a4*/ 	.word	0x00014110


	//   ....[195]....
        /*07a8*/ 	.word	0x00014220


	//   ....[196]....
        /*07ac*/ 	.word	0x00014290


	//   ....[197]....
        /*07b0*/ 	.word	0x00014380


	//   ....[198]....
        /*07b4*/ 	.word	0x00014410


	//   ....[199]....
        /*07b8*/ 	.word	0x00014500


	//----- nvinfo : EIATTR_REG_RECONFIG
	.align		4
.L_268:
        /*07bc*/ 	.byte	0x01, 0x54
	.zero		2


	//----- nvinfo : EIATTR_SYSCALL_OFFSETS
	.align		4
        /*07c0*/ 	.byte	0x04, 0x46
        /*07c2*/ 	.short	(.L_270 - .L_269)


	//   ....[0]....
.L_269:
        /*07c4*/ 	.word	0x00001560


	//   ....[1]....
        /*07c8*/ 	.word	0x0000fd70


	//   ....[2]....
        /*07cc*/ 	.word	0x0000feb0


	//   ....[3]....
        /*07d0*/ 	.word	0x0000fff0


	//   ....[4]....
        /*07d4*/ 	.word	0x00010110


	//   ....[5]....
        /*07d8*/ 	.word	0x00010af0


	//----- nvinfo : EIATTR_MBARRIER_INSTR_OFFSETS
	.align		4
.L_270:
        /*07dc*/ 	.byte	0x04, 0x39
        /*07de*/ 	.short	(.L_272 - .L_271)


	//   ....[0]....
.L_271:
        /*07e0*/ 	.word	0x00000250
        /*07e4*/ 	.word	0x000000ff
        /*07e8*/ 	.word	0x00038800
        /*07ec*/ 	.short	0x0100
        /*07ee*/ 	.byte	0x08
	.zero		1


	//   ....[1]....
        /*07f0*/ 	.word	0x00000260
        /*07f4*/ 	.word	0x000000ff
        /*07f8*/ 	.word	0x00038820
        /*07fc*/ 	.short	0x0100
        /*07fe*/ 	.byte	0x08
	.zero		1


	//   ....[2]....
        /*0800*/ 	.word	0x00000350
        /*0804*/ 	.word	0x000000ff
        /*0808*/ 	.word	0x00038830
        /*080c*/ 	.short	0x0100
        /*080e*/ 	.byte	0x08
	.zero		1


	//   ....[3]....
        /*0810*/ 	.word	0x00000360
        /*0814*/ 	.word	0x000000ff
        /*0818*/ 	.word	0x00038840
        /*081c*/ 	.short	0x0100
        /*081e*/ 	.byte	0x08
	.zero		1


	//   ....[4]....
        /*0820*/ 	.word	0x00000370
        /*0824*/ 	.word	0x000000ff
        /*0828*/ 	.word	0x00038838
        /*082c*/ 	.short	0x0100
        /*082e*/ 	.byte	0x08
	.zero		1


	//   ....[5]....
        /*0830*/ 	.word	0x00000380
        /*0834*/ 	.word	0x000000ff
        /*0838*/ 	.word	0x00038848
        /*083c*/ 	.short	0x0100
        /*083e*/ 	.byte	0x08
	.zero		1


	//   ....[6]....
        /*0840*/ 	.word	0x000004b0
        /*0844*/ 	.word	0x000000ff
        /*0848*/ 	.word	0x00038850
        /*084c*/ 	.short	0x0100
        /*084e*/ 	.byte	0x08
	.zero		1


	//   ....[7]....
        /*0850*/ 	.word	0x000004c0
        /*0854*/ 	.word	0x000000ff
        /*0858*/ 	.word	0x00038860
        /*085c*/ 	.short	0x0100
        /*085e*/ 	.byte	0x08
	.zero		1


	//   ....[8]....
        /*0860*/ 	.word	0x000004d0
        /*0864*/ 	.word	0x000000ff
        /*0868*/ 	.word	0x00038858
        /*086c*/ 	.short	0x0100
        /*086e*/ 	.byte	0x08
	.zero		1


	//   ....[9]....
        /*0870*/ 	.word	0x000004e0
        /*0874*/ 	.word	0x000000ff
        /*0878*/ 	.word	0x00038868
        /*087c*/ 	.short	0x0100
        /*087e*/ 	.byte	0x08
	.zero		1


	//   ....[10]....
        /*0880*/ 	.word	0x000005d0
        /*0884*/ 	.word	0x000000ff
        /*0888*/ 	.word	0x00038870
        /*088c*/ 	.short	0x0100
        /*088e*/ 	.byte	0x06
	.zero		1


	//   ....[11]....
        /*0890*/ 	.word	0x000005e0
        /*0894*/ 	.word	0x000000ff
        /*0898*/ 	.word	0x00038880
        /*089c*/ 	.short	0x0100
        /*089e*/ 	.byte	0x06
	.zero		1


	//   ....[12]....
        /*08a0*/ 	.word	0x000005f0
        /*08a4*/ 	.word	0x000000ff
        /*08a8*/ 	.word	0x00038878
        /*08ac*/ 	.short	0x0100
        /*08ae*/ 	.byte	0x06
	.zero		1


	//   ....[13]....
        /*08b0*/ 	.word	0x00000600
        /*08b4*/ 	.word	0x000000ff
        /*08b8*/ 	.word	0x00038888
        /*08bc*/ 	.short	0x0100
        /*08be*/ 	.byte	0x06
	.zero		1


	//   ....[14]....
        /*08c0*/ 	.word	0x00000730
        /*08c4*/ 	.word	0x000000ff
        /*08c8*/ 	.word	0x00038890
        /*08cc*/ 	.short	0x0100
        /*08ce*/ 	.byte	0x08
	.zero		1


	//   ....[15]....
        /*08d0*/ 	.word	0x00000740
        /*08d4*/ 	.word	0x000000ff
        /*08d8*/ 	.word	0x000388a0
        /*08dc*/ 	.short	0x0100
        /*08de*/ 	.byte	0x08
	.zero		1


	//   ....[16]....
        /*08e0*/ 	.word	0x00000750
        /*08e4*/ 	.word	0x000000ff
        /*08e8*/ 	.word	0x00038898
        /*08ec*/ 	.short	0x0100
        /*08ee*/ 	.byte	0x08
	.zero		1


	//   ....[17]....
        /*08f0*/ 	.word	0x00000760
        /*08f4*/ 	.word	0x000000ff
        /*08f8*/ 	.word	0x000388a8
        /*08fc*/ 	.short	0x0100
        /*08fe*/ 	.byte	0x08
	.zero		1


	//   ....[18]....
        /*0900*/ 	.word	0x00000890
        /*0904*/ 	.word	0x000000ff
        /*0908*/ 	.word	0x000388b0
        /*090c*/ 	.short	0x0100
        /*090e*/ 	.byte	0x08
	.zero		1


	//   ....[19]....
        /*0910*/ 	.word	0x000008a0
        /*0914*/ 	.word	0x000000ff
        /*0918*/ 	.word	0x000388c0
        /*091c*/ 	.short	0x0100
        /*091e*/ 	.byte	0x08
	.zero		1


	//   ....[20]....
        /*0920*/ 	.word	0x000008b0
        /*0924*/ 	.word	0x000000ff
        /*0928*/ 	.word	0x000388b8
        /*092c*/ 	.short	0x0100
        /*092e*/ 	.byte	0x08
	.zero		1


	//   ....[21]....
        /*0930*/ 	.word	0x000008c0
        /*0934*/ 	.word	0x000000ff
        /*0938*/ 	.word	0x000388c8
        /*093c*/ 	.short	0x0100
        /*093e*/ 	.byte	0x08
	.zero		1


	//   ....[22]....
        /*0940*/ 	.word	0x000017e0
        /*0944*/ 	.word	0x000000ff
        /*0948*/ 	.word	0x00038800
        /*094c*/ 	.short	0x010a
        /*094e*/ 	.byte	0x24
	.zero		1


	//   ....[23]....
        /*0950*/ 	.word	0x00001860
        /*0954*/ 	.word	0x000000ff
        /*0958*/ 	.word	0x00038830
        /*095c*/ 	.short	0x010a
        /*095e*/ 	.byte	0x24
	.zero		1


	//   ....[24]....
        /*0960*/ 	.word	0x000018f0
        /*0964*/ 	.word	0x000000ff
        /*0968*/ 	.word	0x00038830
        /*096c*/ 	.short	0x010a
        /*096e*/ 	.byte	0x24
	.zero		1


	//   ....[25]....
        /*0970*/ 	.word	0x000038b0
        /*0974*/ 	.word	0x0000001a
        /*0978*/ 	.word	0x00000000
        /*097c*/ 	.short	0x0101
        /*097e*/ 	.byte	0x3f
	.zero		1


	//   ....[26]....
        /*0980*/ 	.word	0x00004d10
        /*0984*/ 	.word	0x000000ff
        /*0988*/ 	.word	0x00038830
        /*098c*/ 	.short	0x010a
        /*098e*/ 	.byte	0x07
	.zero		1


	//   ....[27]....
        /*0990*/ 	.word	0x00004d50
        /*0994*/ 	.word	0x000000ff
        /*0998*/ 	.word	0x00038830
        /*099c*/ 	.short	0x010a
        /*099e*/ 	.byte	0x07
	.zero		1


	//   ....[28]....
        /*09a0*/ 	.word	0x000050b0
        /*09a4*/ 	.word	0x000000ff
        /*09a8*/ 	.word	0x00038850
        /*09ac*/ 	.short	0x010a
        /*09ae*/ 	.byte	0x0a
	.zero		1


	//   ....[29]....
        /*09b0*/ 	.word	0x000050f0
        /*09b4*/ 	.word	0x000000ff
        /*09b8*/ 	.word	0x00038850
        /*09bc*/ 	.short	0x010a
        /*09be*/ 	.byte	0x0a
	.zero		1


	//   ....[30]....
        /*09c0*/ 	.word	0x000073a0
        /*09c4*/ 	.word	0x00000003
        /*09c8*/ 	.word	0x00000000
        /*09cc*/ 	.short	0x0101
        /*09ce*/ 	.byte	0x3f
	.zero		1


	//   ....[31]....
        /*09d0*/ 	.word	0x00007680
        /*09d4*/ 	.word	0x000000ff
        /*09d8*/ 	.word	0x00000000
        /*09dc*/ 	.short	0x0101
        /*09de*/ 	.byte	0x04
	.zero		1


	//   ....[32]....
        /*09e0*/ 	.word	0x00008170
        /*09e4*/ 	.word	0x000000ff
        /*09e8*/ 	.word	0x00038830
        /*09ec*/ 	.short	0x010a
        /*09ee*/ 	.byte	0x0a
	.zero		1


	//   ....[33]....
        /*09f0*/ 	.word	0x000081b0
        /*09f4*/ 	.word	0x000000ff
        /*09f8*/ 	.word	0x00038830
        /*09fc*/ 	.short	0x010a
        /*09fe*/ 	.byte	0x0a
	.zero		1


	//   ....[34]....
        /*0a00*/ 	.word	0x000084d0
        /*0a04*/ 	.word	0x000000ff
        /*0a08*/ 	.word	0x00038850
        /*0a0c*/ 	.short	0x010a
        /*0a0e*/ 	.byte	0x0a
	.zero		1


	//   ....[35]....
        /*0a10*/ 	.word	0x00008510
        /*0a14*/ 	.word	0x000000ff
        /*0a18*/ 	.word	0x00038850
        /*0a1c*/ 	.short	0x010a
        /*0a1e*/ 	.byte	0x0a
	.zero		1


	//   ....[36]....
        /*0a20*/ 	.word	0x00009fa0
        /*0a24*/ 	.word	0x00000003
        /*0a28*/ 	.word	0x00000000
        /*0a2c*/ 	.short	0x0101
        /*0a2e*/ 	.byte	0x3f
	.zero		1


	//   ....[37]....
        /*0a30*/ 	.word	0x0000a160
        /*0a34*/ 	.word	0x000000ff
        /*0a38*/ 	.word	0x00000000
        /*0a3c*/ 	.short	0x0101
        /*0a3e*/ 	.byte	0x07
	.zero		1


	//   ....[38]....
        /*0a40*/ 	.word	0x0000ab40
        /*0a44*/ 	.word	0x000000ff
        /*0a48*/ 	.word	0x00038850
        /*0a4c*/ 	.short	0x010a
        /*0a4e*/ 	.byte	0x07
	.zero		1


	//   ....[39]....
        /*0a50*/ 	.word	0x0000ab80
        /*0a54*/ 	.word	0x000000ff
        /*0a58*/ 	.word	0x00038850
        /*0a5c*/ 	.short	0x010a
        /*0a5e*/ 	.byte	0x07
	.zero		1


	//   ....[40]....
        /*0a60*/ 	.word	0x0000b160
        /*0a64*/ 	.word	0x000000ff
        /*0a68*/ 	.word	0x00000000
        /*0a6c*/ 	.short	0x0101
        /*0a6e*/ 	.byte	0x04
	.zero		1


	//   ....[41]....
        /*0a70*/ 	.word	0x0000d7e0
        /*0a74*/ 	.word	0x000000ff
        /*0a78*/ 	.word	0x00000000
        /*0a7c*/ 	.short	0x0101
        /*0a7e*/ 	.byte	0x04
	.zero		1


	//   ....[42]....
        /*0a80*/ 	.word	0x000105f0
        /*0a84*/ 	.word	0x000000ff
        /*0a88*/ 	.word	0x00038880
        /*0a8c*/ 	.short	0x010a
        /*0a8e*/ 	.byte	0x26
	.zero		1


	//   ....[43]....
        /*0a90*/ 	.word	0x000107b0
        /*0a94*/ 	.word	0x000000ff
        /*0a98*/ 	.word	0x00038840
        /*0a9c*/ 	.short	0x010a
        /*0a9e*/ 	.byte	0x26
	.zero		1


	//   ....[44]....
        /*0aa0*/ 	.word	0x000114a0
        /*0aa4*/ 	.word	0x000000ff
        /*0aa8*/ 	.word	0x00038800
        /*0aac*/ 	.short	0x0107
        /*0aae*/ 	.byte	0x26
	.zero		1


	//   ....[45]....
        /*0ab0*/ 	.word	0x00011510
        /*0ab4*/ 	.word	0x000000ff
        /*0ab8*/ 	.word	0x00038800
        /*0abc*/ 	.short	0x0101
        /*0abe*/ 	.byte	0x26
	.zero		1


	//   ....[46]....
        /*0ac0*/ 	.word	0x00011530
        /*0ac4*/ 	.word	0x000000ff
        /*0ac8*/ 	.word	0x00038820
        /*0acc*/ 	.short	0x010a
        /*0ace*/ 	.byte	0x26
	.zero		1


	//   ....[47]....
        /*0ad0*/ 	.word	0x00011830
        /*0ad4*/ 	.word	0x00000004
        /*0ad8*/ 	.word	0x00038880
        /*0adc*/ 	.short	0x010a
        /*0ade*/ 	.byte	0x3f
	.zero		1


	//   ....[48]....
        /*0ae0*/ 	.word	0x00011b50
        /*0ae4*/ 	.word	0x00000004
        /*0ae8*/ 	.word	0x00038840
        /*0aec*/ 	.short	0x010a
        /*0aee*/ 	.byte	0x3f
	.zero		1


	//   ....[49]....
        /*0af0*/ 	.word	0x00011ec0
        /*0af4*/ 	.word	0x00000013
        /*0af8*/ 	.word	0x00038870
        /*0afc*/ 	.short	0x010a
        /*0afe*/ 	.byte	0x3f
	.zero		1


	//   ....[50]....
        /*0b00*/ 	.word	0x00011f30
        /*0b04*/ 	.word	0x00000013
        /*0b08*/ 	.word	0x00038860
        /*0b0c*/ 	.short	0x010a
        /*0b0e*/ 	.byte	0x3f
	.zero		1


	//   ....[51]....
        /*0b10*/ 	.word	0x00012730
        /*0b14*/ 	.word	0x00000013
        /*0b18*/ 	.word	0x00038850
        /*0b1c*/ 	.short	0x0101
        /*0b1e*/ 	.byte	0x3f
	.zero		1


	//   ....[52]....
        /*0b20*/ 	.word	0x000127b0
        /*0b24*/ 	.word	0x00000013
        /*0b28*/ 	.word	0x00000000
        /*0b2c*/ 	.short	0x0101
        /*0b2e*/ 	.byte	0x3f
	.zero		1


	//   ....[53]....
        /*0b30*/ 	.word	0x000128d0
        /*0b34*/ 	.word	0x00000003
        /*0b38*/ 	.word	0x00038870
        /*0b3c*/ 	.short	0x010a
        /*0b3e*/ 	.byte	0x3f
	.zero		1


	//   ....[54]....
        /*0b40*/ 	.word	0x00012950
        /*0b44*/ 	.word	0x00000002
        /*0b48*/ 	.word	0x00038860
        /*0b4c*/ 	.short	0x010a
        /*0b4e*/ 	.byte	0x3f
	.zero		1


	//   ....[55]....
        /*0b50*/ 	.word	0x00013160
        /*0b54*/ 	.word	0x00000002
        /*0b58*/ 	.word	0x00038850
        /*0b5c*/ 	.short	0x0101
        /*0b5e*/ 	.byte	0x3f
	.zero		1


	//   ....[56]....
        /*0b60*/ 	.word	0x000131a0
        /*0b64*/ 	.word	0x00000000
        /*0b68*/ 	.word	0x00000000
        /*0b6c*/ 	.short	0x0101
        /*0b6e*/ 	.byte	0x3f
	.zero		1


	//   ....[57]....
        /*0b70*/ 	.word	0x00013250
        /*0b74*/ 	.word	0x00000007
        /*0b78*/ 	.word	0x00038820
        /*0b7c*/ 	.short	0x010a
        /*0b7e*/ 	.byte	0x3f
	.zero		1


	//   ....[58]....
        /*0b80*/ 	.word	0x00013390
        /*0b84*/ 	.word	0x00000006
        /*0b88*/ 	.word	0x00000000
        /*0b8c*/ 	.short	0x010a
        /*0b8e*/ 	.byte	0x3f
	.zero		1


	//   ....[59]....
        /*0b90*/ 	.word	0x00013400
        /*0b94*/ 	.word	0x00000005
        /*0b98*/ 	.word	0x00000000
        /*0b9c*/ 	.short	0x010a
        /*0b9e*/ 	.byte	0x3f
	.zero		1


	//   ....[60]....
        /*0ba0*/ 	.word	0x00013450
        /*0ba4*/ 	.word	0x00000000
        /*0ba8*/ 	.word	0x00038860
        /*0bac*/ 	.short	0x010a
        /*0bae*/ 	.byte	0x3f
	.zero		1


	//   ....[61]....
        /*0bb0*/ 	.word	0x000134a0
        /*0bb4*/ 	.word	0x00000005
        /*0bb8*/ 	.word	0x00038860
        /*0bbc*/ 	.short	0x010a
        /*0bbe*/ 	.byte	0x3f
	.zero		1


	//   ....[62]....
        /*0bc0*/ 	.word	0x000134e0
        /*0bc4*/ 	.word	0x00000000
        /*0bc8*/ 	.word	0x00038880
        /*0bcc*/ 	.short	0x010a
        /*0bce*/ 	.byte	0x3f
	.zero		1


	//   ....[63]....
        /*0bd0*/ 	.word	0x00013500
        /*0bd4*/ 	.word	0x00000005
        /*0bd8*/ 	.word	0x00038880
        /*0bdc*/ 	.short	0x010a
        /*0bde*/ 	.byte	0x3f
	.zero		1


	//   ....[64]....
        /*0be0*/ 	.word	0x00013570
        /*0be4*/ 	.word	0x00000002
        /*0be8*/ 	.word	0x00038800
        /*0bec*/ 	.short	0x010a
        /*0bee*/ 	.byte	0x3f
	.zero		1


	//   ....[65]....
        /*0bf0*/ 	.word	0x000135d0
        /*0bf4*/ 	.word	0x00000002
        /*0bf8*/ 	.word	0x00038830
        /*0bfc*/ 	.short	0x010a
        /*0bfe*/ 	.byte	0x3f
	.zero		1


	//   ....[66]....
        /*0c00*/ 	.word	0x00013630
        /*0c04*/ 	.word	0x00000014
        /*0c08*/ 	.word	0x00038830
        /*0c0c*/ 	.short	0x010a
        /*0c0e*/ 	.byte	0x3f
	.zero		1


	//   ....[67]....
        /*0c10*/ 	.word	0x00013690
        /*0c14*/ 	.word	0x0000000e
        /*0c18*/ 	.word	0x00038850
        /*0c1c*/ 	.short	0x010a
        /*0c1e*/ 	.byte	0x3f
	.zero		1


	//   ....[68]....
        /*0c20*/ 	.word	0x000136f0
        /*0c24*/ 	.word	0x0000000e
        /*0c28*/ 	.word	0x00038830
        /*0c2c*/ 	.short	0x010a
        /*0c2e*/ 	.byte	0x3f
	.zero		1


	//   ....[69]....
        /*0c30*/ 	.word	0x00013750
        /*0c34*/ 	.word	0x0000000b
        /*0c38*/ 	.word	0x00038850
        /*0c3c*/ 	.short	0x010a
        /*0c3e*/ 	.byte	0x3f
	.zero		1


	//   ....[70]....
        /*0c40*/ 	.word	0x000137b0
        /*0c44*/ 	.word	0x00000005
        /*0c48*/ 	.word	0x00038850
        /*0c4c*/ 	.short	0x010a
        /*0c4e*/ 	.byte	0x3f
	.zero		1


	//   ....[71]....
        /*0c50*/ 	.word	0x00013910
        /*0c54*/ 	.word	0x00000003
        /*0c58*/ 	.word	0x00038880
        /*0c5c*/ 	.short	0x010a
        /*0c5e*/ 	.byte	0x3f
	.zero		1


	//   ....[72]....
        /*0c60*/ 	.word	0x00013970
        /*0c64*/ 	.word	0x00000003
        /*0c68*/ 	.word	0x00038840
        /*0c6c*/ 	.short	0x010a
        /*0c6e*/ 	.byte	0x3f
	.zero		1


	//   ....[73]....
        /*0c70*/ 	.word	0x00014540
        /*0c74*/ 	.word	0x00000003
        /*0c78*/ 	.word	0x00038820
        /*0c7c*/ 	.short	0x010a
        /*0c7e*/ 	.byte	0x3f
	.zero		1


	//   ....[74]....
        /*0c80*/ 	.word	0x00014590
        /*0c84*/ 	.word	0x00000004
        /*0c88*/ 	.word	0x00038880
        /*0c8c*/ 	.short	0x010a
        /*0c8e*/ 	.byte	0x3f
	.zero		1


	//   ....[75]....
        /*0c90*/ 	.word	0x000145e0
        /*0c94*/ 	.word	0x00000004
        /*0c98*/ 	.word	0x00038840
        /*0c9c*/ 	.short	0x010a
        /*0c9e*/ 	.byte	0x3f
	.zero		1


	//   ....[76]....
        /*0ca0*/ 	.word	0x00014630
        /*0ca4*/ 	.word	0x00000013
        /*0ca8*/ 	.word	0x00038870
        /*0cac*/ 	.short	0x010a
        /*0cae*/ 	.byte	0x3f
	.zero		1


	//   ....[77]....
        /*0cb0*/ 	.word	0x00014680
        /*0cb4*/ 	.word	0x00000013
        /*0cb8*/ 	.word	0x00038860
        /*0cbc*/ 	.short	0x010a
        /*0cbe*/ 	.byte	0x3f
	.zero		1


	//   ....[78]....
        /*0cc0*/ 	.word	0x000146e0
        /*0cc4*/ 	.word	0x00000002
        /*0cc8*/ 	.word	0x00038870
        /*0ccc*/ 	.short	0x010a
        /*0cce*/ 	.byte	0x3f
	.zero		1


	//   ....[79]....
        /*0cd0*/ 	.word	0x00014740
        /*0cd4*/ 	.word	0x00000002
        /*0cd8*/ 	.word	0x00038860
        /*0cdc*/ 	.short	0x010a
        /*0cde*/ 	.byte	0x3f
	.zero		1


	//   ....[80]....
        /*0ce0*/ 	.word	0x00014790
        /*0ce4*/ 	.word	0x00000007
        /*0ce8*/ 	.word	0x00038820
        /*0cec*/ 	.short	0x010a
        /*0cee*/ 	.byte	0x3f
	.zero		1


	//   ....[81]....
        /*0cf0*/ 	.word	0x000147e0
        /*0cf4*/ 	.word	0x00000006
        /*0cf8*/ 	.word	0x00000000
        /*0cfc*/ 	.short	0x010a
        /*0cfe*/ 	.byte	0x3f
	.zero		1


	//   ....[82]....
        /*0d00*/ 	.word	0x00014830
        /*0d04*/ 	.word	0x00000005
        /*0d08*/ 	.word	0x00000000
        /*0d0c*/ 	.short	0x010a
        /*0d0e*/ 	.byte	0x3f
	.zero		1


	//   ....[83]....
        /*0d10*/ 	.word	0x00014880
        /*0d14*/ 	.word	0x00000000
        /*0d18*/ 	.word	0x00038860
        /*0d1c*/ 	.short	0x010a
        /*0d1e*/ 	.byte	0x3f
	.zero		1


	//   ....[84]....
        /*0d20*/ 	.word	0x000148d0
        /*0d24*/ 	.word	0x00000005
        /*0d28*/ 	.word	0x00038860
        /*0d2c*/ 	.short	0x010a
        /*0d2e*/ 	.byte	0x3f
	.zero		1


	//   ....[85]....
        /*0d30*/ 	.word	0x00014920
        /*0d34*/ 	.word	0x00000000
        /*0d38*/ 	.word	0x00038880
        /*0d3c*/ 	.short	0x010a
        /*0d3e*/ 	.byte	0x3f
	.zero		1


	//----- nvinfo : EIATTR_NUM_MBARRIERS
	.align		4
.L_272:
        /*0d40*/ 	.byte	0x03, 0x38
        /*0d42*/ 	.short	0x0016


	//----- nvinfo : EIATTR_EXIT_INSTR_OFFSETS
	.align		4
        /*0d44*/ 	.byte	0x04, 0x1c
        /*0d46*/ 	.short	(.L_274 - .L_273)


	//   ....[0]....
.L_273:
        /*0d48*/ 	.word	0x00013550


	//----- nvinfo : EIATTR_MAX_THREADS
	.align		4
.L_274:
        /*0d4c*/ 	.byte	0x04, 0x05
        /*0d4e*/ 	.short	(.L_276 - .L_275)
.L_275:
        /*0d50*/ 	.word	0x00000180
        /*0d54*/ 	.word	0x00000001
        /*0d58*/ 	.word	0x00000001


	//----- nvinfo : EIATTR_CRS_STACK_SIZE
	.align		4
.L_276:
        /*0d5c*/ 	.byte	0x04, 0x1e
        /*0d5e*/ 	.short	(.L_278 - .L_277)
.L_277:
        /*0d60*/ 	.word	0x00000000


	//----- nvinfo : EIATTR_CBANK_PARAM_SIZE
	.align		4
.L_278:
        /*0d64*/ 	.byte	0x03, 0x19
        /*0d66*/ 	.short	0x0a70


	//----- nvinfo : EIATTR_PARAM_CBANK
	.align		4
        /*0d68*/ 	.byte	0x04, 0x0a
        /*0d6a*/ 	.short	(.L_280 - .L_279)
	.align		4
.L_279:
        /*0d6c*/ 	.word	index@(.nv.constant0._ZN7cutlass13device_kernelIN5flash11enable_sm90INS1_16FlashAttnFwdSm90INS1_25CollectiveMainloopFwdSm90ILi2EN4cute5tupleIJNS5_1CILi1EEES8_S8_EEENS6_IJNS7_ILi128EEESA_NS7_ILi256EEEEEELi256ENS_12float_e4m3_tEfNS_4arch4Sm90ELb1ELb0ELb1ELb0ELb0ELb0ELb0ELb1ELb1ELb1ELb1ELb0EEENS1_21CollectiveEpilogueFwdINS6_IJSA_SB_SA_EEES9_NS_10bfloat16_tESF_Li256ELb0ELb1ELb1ELb1EEENS1_19SingleTileSchedulerILb0ELb1ELb1ELi128EEEEEEEEEvNT_6ParamsE)
        /*0d70*/ 	.short	0x0210
        /*0d72*/ 	.short	0x0a70


	//----- nvinfo : EIATTR_SW_WAR
	.align		4
.L_280:
        /*0d74*/ 	.byte	0x04, 0x36
        /*0d76*/ 	.short	(.L_282 - .L_281)
.L_281:
        /*0d78*/ 	.word	0x00000008
.L_282:


//--------------------- .nv.info._ZN7cutlass13device_kernelIN5flash11enable_sm90INS1_16FlashAttnFwdSm90INS1_25CollectiveMainloopFwdSm90ILi2EN4cute5tupleIJNS5_1CILi1EEES8_S8_EEENS6_IJNS7_ILi128EEESA_NS7_ILi256EEEEEELi256ENS_12float_e4m3_tEfNS_4arch4Sm90ELb1ELb0ELb1ELb1ELb0ELb0ELb0ELb1ELb1ELb1ELb1ELb0EEENS1_21CollectiveEpilogueFwdINS6_IJSA_SB_SA_EEES9_NS_10bfloat16_tESF_Li256ELb1ELb1ELb1ELb1EEENS1_36VarlenDynamicPersistentTileSchedulerILi128ELi128ELi256ELi128ELb1ELb1ELb1ELb1ELb1ELb1EEEEEEEEEvNT_6ParamsE --------------------------
	.section	.nv.info._ZN7cutlass13device_kernelIN5flash11enable_sm90INS1_16FlashAttnFwdSm90INS1_25CollectiveMainloopFwdSm90ILi2EN4cute5tupleIJNS5_1CILi1EEES8_S8_EEENS6_IJNS7_ILi128EEESA_NS7_ILi256EEEEEELi256ENS_12float_e4m3_tEfNS_4arch4Sm90ELb1ELb0ELb1ELb1ELb0ELb0ELb0ELb1ELb1ELb1ELb1ELb0EEENS1_21CollectiveEpilogueFwdINS6_IJSA_SB_SA_EEES9_NS_10bfloat16_tESF_Li256ELb1ELb1ELb1ELb1EEENS1_36VarlenDynamicPersistentTileSchedulerILi128ELi128ELi256ELi128ELb1ELb1ELb1ELb1ELb1ELb1EEEEEEEEEvNT_6ParamsE,"",@"SHT_CUDA_INFO"
	.sectionflags	@""
	.align	4


	//----- nvinfo : EIATTR_CUDA_API_VERSION
	.align		4
        /*0000*/ 	.byte	0x04, 0x37
        /*0002*/ 	.short	(.L_284 - .L_283)
.L_283:
        /*0004*/ 	.word	0x00000082


	//----- nvinfo : EIATTR_KPARAM_INFO
	.align		4
.L_284:
        /*0008*/ 	.byte	0x04, 0x17
        /*000a*/ 	.short	(.L_286 - .L_285)
.L_285:
        /*000c*/ 	.word	0x00000000
        /*0010*/ 	.short	0x0000
        /*0012*/ 	.short	0x0070
        /*0014*/ 	.byte	0x00, 0xf0, 0x01, 0x2a


	//----- nvinfo : EIATTR_SPARSE_MMA_MASK
	.align		4
.L_286:
        /*0018*/ 	.byte	0x03, 0x50
        /*001a*/ 	.short	0x0000


	//----- nvinfo : EIATTR_MAXREG_COUNT
	.align		4
        /*001c*/ 	.byte	0x03, 0x1b
        /*001e*/ 	.short	0x00a8


	//----- nvinfo : EIATTR_NUM_BARRIERS
	.align		4
        /*0020*/ 	.byte	0x02, 0x4c
        /*0022*/ 	.byte	0x10
	.zero		1


	//----- nvinfo : EIATTR_EXTERNS
	.align		4
        /*0024*/ 	.byte	0x04, 0x0f
        /*0026*/ 	.short	(.L_288 - .L_287)


	//   ....[0]....
	.align		4
.L_287:
        /*0028*/ 	.word	index@(__assertfail)


	//----- nvinfo : EIATTR_ANNOTATIONS
	.align		4
.L_288:
        /*002c*/ 	.byte	0x04, 0x55
        /*002e*/ 	.short	(.L_290 - .L_289)


	//   ....[0]....
.L_289:
        /* <DEDUP_REMOVED lines=50> */


	//----- nvinfo : EIATTR_MERCURY_ISA_VERSION
	.align		4
.L_290:
        /*0338*/ 	.byte	0x03, 0x5f
        /*033a*/ 	.short	0x0101


	//----- nvinfo : EIATTR_UNUSED_LOAD_BYTE_OFFSET
	.align		4
        /*033c*/ 	.byte	0x04, 0x44
        /*033e*/ 	.short	(.L_292 - .L_291)


	//   ....[0]....
.L_291:
        /*0340*/ 	.word	0x00000a40
        /*0344*/ 	.word	0x0000fff0


	//   ....[1]....
        /*0348*/ 	.word	0x0000c500
        /*034c*/ 	.word	0x0000fff0


	//----- nvinfo : EIATTR_INT_WARP_WIDE_INSTR_OFFSETS
	.align		4
.L_292:
        /*0350*/ 	.byte	0x04, 0x31
        /*0352*/ 	.short	(.L_294 - .L_293)


	//   ....[0]....
.L_293:
        /*0354*/ 	.word	0x00000130


	//   ....[1]....
        /*0358*/ 	.word	0x00000170


	//   ....[2]....
        /*035c*/ 	.word	0x000001e0


	//   ....[3]....
        /*0360*/ 	.word	0x00014470


	//   ....[4]....
        /*0364*/ 	.word	0x00014500


	//   ....[5]....
        /*0368*/ 	.word	0x000172f0


	//   ....[6]....
        /*036c*/ 	.word	0x00017380


	//----- nvinfo : EIATTR_COOP_GROUP_MASK_REGIDS
	.align		4
.L_294:
        /*0370*/ 	.byte	0x04, 0x29
        /*0372*/ 	.short	(.L_296 - .L_295)


	//   ....[0]....
.L_295:
        /*0374*/ 	.word	0xffffffff


	//   ....[1]....
        /*0378*/ 	.word	0xffffffff


	//   ....[2]....
        /*037c*/ 	.word	0xffffffff


	//   ....[3]....
        /*0380*/ 	.word	0xffffffff


	//   ....[4]....
        /*0384*/ 	.word	0xffffffff


	//   ....[5]....
        /*0388*/ 	.word	0xffffffff


	//   ....[6]....
        /*038c*/ 	.word	0xffffffff


	//   ....[7]....
        /*0390*/ 	.word	0xffffffff


	//   ....[8]....
        /*0394*/ 	.word	0xffffffff


	//   ....[9]....
        /*0398*/ 	.word	0xffffffff


	//   ....[10]....
        /*039c*/ 	.word	0xffffffff


	//   ....[11]....
        /*03a0*/ 	.word	0xffffffff


	//   ....[12]....
        /*03a4*/ 	.word	0xffffffff


	//   ....[13]....
        /*03a8*/ 	.word	0xffffffff


	//   ....[14]....
        /*03ac*/ 	.word	0xffffffff


	//   ....[15]....
        /*03b0*/ 	.word	0xffffffff


	//   ....[16]....
        /*03b4*/ 	.word	0xffffffff


	//   ....[17]....
        /*03b8*/ 	.word	0xffffffff


	//   ....[18]....
        /*03bc*/ 	.word	0xffffffff


	//   ....[19]....
        /*03c0*/ 	.word	0xffffffff


	//   ....[20]....
        /*03c4*/ 	.word	0xffffffff


	//   ....[21]....
        /*03c8*/ 	.word	0xffffffff


	//   ....[22]....
        /*03cc*/ 	.word	0xffffffff


	//   ....[23]....
        /*03d0*/ 	.word	0xffffffff


	//   ....[24]....
        /*03d4*/ 	.word	0xffffffff


	//   ....[25]....
        /*03d8*/ 	.word	0xffffffff


	//   ....[26]....
        /*03dc*/ 	.word	0xffffffff


	//   ....[27]....
        /*03e0*/ 	.word	0xffffffff


	//   ....[28]....
        /*03e4*/ 	.word	0xffffffff


	//   ....[29]....
        /*03e8*/ 	.word	0xffffffff


	//   ....[30]....
        /*03ec*/ 	.word	0xffffffff


	//   ....[31]....
        /*03f0*/ 	.word	0xffffffff


	//   ....[32]....
        /*03f4*/ 	.word	0xffffffff


	//   ....[33]....
        /*03f8*/ 	.word	0xffffffff


	//   ....[34]....
        /*03fc*/ 	.word	0xffffffff


	//   ....[35]....
        /*0400*/ 	.word	0xffffffff


	//   ....[36]....
        /*0404*/ 	.word	0xffffffff


	//   ....[37]....
        /*0408*/ 	.word	0xffffffff


	//   ....[38]....
        /*040c*/ 	.word	0xffffffff


	//   ....[39]....
        /*0410*/ 	.word	0xffffffff


	//   ....[40]....
        /*0414*/ 	.word	0xffffffff


	//   ....[41]....
        /*0418*/ 	.word	0xffffffff


	//   ....[42]....
        /*041c*/ 	.word	0xffffffff


	//   ....[43]....
        /*0420*/ 	.word	0xffffffff


	//   ....[44]....
        /*0424*/ 	.word	0xffffffff


	//   ....[45]....
        /*0428*/ 	.word	0xffffffff


	//   ....[46]....
        /*042c*/ 	.word	0xffffffff


	//   ....[47]....
        /*0430*/ 	.word	0xffffffff


	//   ....[48]....
        /*0434*/ 	.word	0xffffffff


	//   ....[49]....
        /*0438*/ 	.word	0xffffffff


	//   ....[50]....
        /*043c*/ 	.word	0xffffffff


	//   ....[51]....
        /*0440*/ 	.word	0xffffffff


	//   ....[52]....
        /*0444*/ 	.word	0xffffffff


	//   ....[53]....
        /*0448*/ 	.word	0xffffffff


	//   ....[54]....
        /*044c*/ 	.word	0xffffffff


	//   ....[55]....
        /*0450*/ 	.word	0xffffffff


	//   ....[56]....
        /*0454*/ 	.word	0xffffffff


	//   ....[57]....
        /*0458*/ 	.word	0xffffffff


	//   ....[58]....
        /*045c*/ 	.word	0xffffffff


	//   ....[59]....
        /*0460*/ 	.word	0xffffffff


	//   ....[60]....
        /*0464*/ 	.word	0xffffffff


	//   ....[61]....
        /*0468*/ 	.word	0xffffffff


	//   ....[62]....
        /*046c*/ 	.word	0xffffffff


	//   ....[63]....
        /*0470*/ 	.word	0xffffffff


	//   ....[64]....
        /*0474*/ 	.word	0xffffffff


	//   ....[65]....
        /*0478*/ 	.word	0xffffffff


	//   ....[66]....
        /*047c*/ 	.word	0xffffffff


	//   ....[67]....
        /*0480*/ 	.word	0xffffffff


	//   ....[68]....
        /*0484*/ 	.word	0xffffffff


	//   ....[69]....
        /*0488*/ 	.word	0xffffffff


	//   ....[70]....
        /*048c*/ 	.word	0xffffffff


	//   ....[71]....
        /*0490*/ 	.word	0xffffffff


	//   ....[72]....
        /*0494*/ 	.word	0xffffffff


	//   ....[73]....
        /*0498*/ 	.word	0xffffffff


	//   ....[74]....
        /*049c*/ 	.word	0xffffffff


	//   ....[75]....
        /*04a0*/ 	.word	0xffffffff


	//   ....[76]....
        /*04a4*/ 	.word	0xffffffff


	//   ....[77]....
        /*04a8*/ 	.word	0xffffffff


	//   ....[78]....
        /*04ac*/ 	.word	0xffffffff


	//   ....[79]....
        /*04b0*/ 	.word	0xffffffff


	//   ....[80]....
        /*04b4*/ 	.word	0xffffffff


	//   ....[81]....
        /*04b8*/ 	.word	0xffffffff


	//   ....[82]....
        /*04bc*/ 	.word	0xffffffff


	//   ....[83]....
        /*04c0*/ 	.word	0xffffffff


	//   ....[84]....
        /*04c4*/ 	.word	0xffffffff


	//   ....[85]....
        /*04c8*/ 	.word	0xffffffff


	//   ....[86]....
        /*04cc*/ 	.word	0xffffffff


	//   ....[87]....
        /*04d0*/ 	.word	0xffffffff


	//   ....[88]....
        /*04d4*/ 	.word	0xffffffff


	//   ....[89]....
        /*04d8*/ 	.word	0xffffffff


	//   ....[90]....
        /*04dc*/ 	.word	0xffffffff


	//   ....[91]....
        /*04e0*/ 	.word	0xffffffff


	//   ....[92]....
        /*04e4*/ 	.word	0xffffffff


	//   ....[93]....
        /*04e8*/ 	.word	0xffffffff


	//   ....[94]....
        /*04ec*/ 	.word	0xffffffff


	//   ....[95]....
        /*04f0*/ 	.word	0xffffffff


	//   ....[96]....
        /*04f4*/ 	.word	0xffffffff


	//   ....[97]....
        /*04f8*/ 	.word	0xffffffff


	//   ....[98]....
        /*04fc*/ 	.word	0xffffffff


	//   ....[99]....
        /*0500*/ 	.word	0xffffffff


	//   ....[100]....
        /*0504*/ 	.word	0xffffffff


	//   ....[101]....
        /*0508*/ 	.word	0xffffffff


	//   ....[102]....
        /*050c*/ 	.word	0xffffffff


	//   ....[103]....
        /*0510*/ 	.word	0xffffffff


	//   ....[104]....
        /*0514*/ 	.word	0xffffffff


	//   ....[105]....
        /*0518*/ 	.word	0xffffffff


	//   ....[106]....
        /*051c*/ 	.word	0xffffffff


	//   ....[107]....
        /*0520*/ 	.word	0xffffffff


	//   ....[108]....
        /*0524*/ 	.word	0xffffffff


	//   ....[109]....
        /*0528*/ 	.word	0xffffffff


	//   ....[110]....
        /*052c*/ 	.word	0xffffffff


	//   ....[111]....
        /*0530*/ 	.word	0xffffffff


	//   ....[112]....
        /*0534*/ 	.word	0xffffffff


	//   ....[113]....
        /*0538*/ 	.word	0xffffffff


	//   ....[114]....
        /*053c*/ 	.word	0xffffffff


	//   ....[115]....
        /*0540*/ 	.word	0xffffffff


	//   ....[116]....
        /*0544*/ 	.word	0xffffffff


	//   ....[117]....
        /*0548*/ 	.word	0xffffffff


	//   ....[118]....
        /*054c*/ 	.word	0xffffffff


	//   ....[119]....
        /*0550*/ 	.word	0xffffffff


	//   ....[120]....
        /*0554*/ 	.word	0xffffffff


	//   ....[121]....
        /*0558*/ 	.word	0xffffffff


	//   ....[122]....
        /*055c*/ 	.word	0xffffffff


	//   ....[123]....
        /*0560*/ 	.word	0xffffffff


	//   ....[124]....
        /*0564*/ 	.word	0xffffffff


	//   ....[125]....
        /*0568*/ 	.word	0xffffffff


	//   ....[126]....
        /*056c*/ 	.word	0xffffffff


	//   ....[127]....
        /*0570*/ 	.word	0xffffffff


	//   ....[128]....
        /*0574*/ 	.word	0xffffffff


	//   ....[129]....
        /*0578*/ 	.word	0xffffffff


	//   ....[130]....
        /*057c*/ 	.word	0xffffffff


	//   ....[131]....
        /*0580*/ 	.word	0xffffffff


	//   ....[132]....
        /*0584*/ 	.word	0xffffffff


	//   ....[133]....
        /*0588*/ 	.word	0xffffffff


	//   ....[134]....
        /*058c*/ 	.word	0xffffffff


	//   ....[135]....
        /*0590*/ 	.word	0xffffffff


	//   ....[136]....
        /*0594*/ 	.word	0xffffffff


	//   ....[137]....
        /*0598*/ 	.word	0xffffffff


	//   ....[138]....
        /*059c*/ 	.word	0xffffffff


	//   ....[139]....
        /*05a0*/ 	.word	0xffffffff


	//   ....[140]....
        /*05a4*/ 	.word	0xffffffff


	//   ....[141]....
        /*05a8*/ 	.word	0xffffffff


	//   ....[142]....
        /*05ac*/ 	.word	0xffffffff


	//   ....[143]....
        /*05b0*/ 	.word	0xffffffff


	//   ....[144]....
        /*05b4*/ 	.word	0xffffffff


	//   ....[145]....
        /*05b8*/ 	.word	0xffffffff


	//   ....[146]....
        /*05bc*/ 	.word	0xffffffff


	//   ....[147]....
        /*05c0*/ 	.word	0xffffffff


	//   ....[148]....
        /*05c4*/ 	.word	0xffffffff


	//   ....[149]....
        /*05c8*/ 	.word	0xffffffff


	//   ....[150]....
        /*05cc*/ 	.word	0xffffffff


	//   ....[151]....
        /*05d0*/ 	.word	0xffffffff


	//   ....[152]....
        /*05d4*/ 	.word	0xffffffff


	//   ....[153]....
        /*05d8*/ 	.word	0xffffffff


	//   ....[154]....
        /*05dc*/ 	.word	0xffffffff


	//   ....[155]....
        /*05e0*/ 	.word	0xffffffff


	//   ....[156]....
        /*05e4*/ 	.word	0xffffffff


	//   ....[157]....
        /*05e8*/ 	.word	0xffffffff


	//   ....[158]....
        /*05ec*/ 	.word	0xffffffff


	//   ....[159]....
        /*05f0*/ 	.word	0xffffffff


	//   ....[160]....
        /*05f4*/ 	.word	0xffffffff


	//   ....[161]....
        /*05f8*/ 	.word	0xffffffff


	//   ....[162]....
        /*05fc*/ 	.word	0xffffffff


	//   ....[163]....
        /*0600*/ 	.word	0xffffffff


	//   ....[164]....
        /*0604*/ 	.word	0xffffffff


	//   ....[165]....
        /*0608*/ 	.word	0xffffffff


	//   ....[166]....
        /*060c*/ 	.word	0xffffffff


	//   ....[167]....
        /*0610*/ 	.word	0xffffffff


	//   ....[168]....
        /*0614*/ 	.word	0xffffffff


	//   ....[169]....
        /*0618*/ 	.word	0xffffffff


	//   ....[170]....
        /*061c*/ 	.word	0xffffffff


	//   ....[171]....
        /*0620*/ 	.word	0xffffffff


	//   ....[172]....
        /*0624*/ 	.word	0xffffffff


	//   ....[173]....
        /*0628*/ 	.word	0xffffffff


	//   ....[174]....
        /*062c*/ 	.word	0xffffffff


	//   ....[175]....
        /*0630*/ 	.word	0xffffffff


	//   ....[176]....
        /*0634*/ 	.word	0xffffffff


	//   ....[177]....
        /*0638*/ 	.word	0xffffffff


	//   ....[178]....
        /*063c*/ 	.word	0xffffffff


	//   ....[179]....
        /*0640*/ 	.word	0xffffffff


	//   ....[180]....
        /*0644*/ 	.word	0xffffffff


	//   ....[181]....
        /*0648*/ 	.word	0xffffffff


	//   ....[182]....
        /*064c*/ 	.word	0xffffffff


	//   ....[183]....
        /*0650*/ 	.word	0xffffffff


	//   ....[184]....
        /*0654*/ 	.word	0xffffffff


	//   ....[185]....
        /*0658*/ 	.word	0xffffffff


	//   ....[186]....
        /*065c*/ 	.word	0xffffffff


	//   ....[187]....
        /*0660*/ 	.word	0xffffffff


	//   ....[188]....
        /*0664*/ 	.word	0xffffffff


	//   ....[189]....
        /*0668*/ 	.word	0xffffffff


	//   ....[190]....
        /*066c*/ 	.word	0xffffffff


	//   ....[191]....
        /*0670*/ 	.word	0xffffffff


	//   ....[192]....
        /*0674*/ 	.word	0xffffffff


	//   ....[193]....
        /*0678*/ 	.word	0xffffffff


	//   ....[194]....
        /*067c*/ 	.word	0xffffffff


	//   ....[195]....
        /*0680*/ 	.word	0xffffffff


	//   ....[196]....
        /*0684*/ 	.word	0xffffffff


	//   ....[197]....
        /*0688*/ 	.word	0xffffffff


	//   ....[198]....
        /*068c*/ 	.word	0xffffffff


	//   ....[199]....
        /*0690*/ 	.word	0xffffffff


	//   ....[200]....
        /*0694*/ 	.word	0xffffffff


	//   ....[201]....
        /*0698*/ 	.word	0xffffffff


	//   ....[202]....
        /*069c*/ 	.word	0xffffffff


	//   ....[203]....
        /*06a0*/ 	.word	0xffffffff


	//   ....[204]....
        /*06a4*/ 	.word	0xffffffff


	//   ....[205]....
        /*06a8*/ 	.word	0xffffffff


	//   ....[206]....
        /*06ac*/ 	.word	0xffffffff


	//   ....[207]....
        /*06b0*/ 	.word	0xffffffff


	//   ....[208]....
        /*06b4*/ 	.word	0xffffffff


	//   ....[209]....
        /*06b8*/ 	.word	0xffffffff


	//   ....[210]....
        /*06bc*/ 	.word	0xffffffff


	//   ....[211]....
        /*06c0*/ 	.word	0xffffffff


	//   ....[212]....
        /*06c4*/ 	.word	0xffffffff


	//   ....[213]....
        /*06c8*/ 	.word	0xffffffff


	//   ....[214]....
        /*06cc*/ 	.word	0xffffffff


	//   ....[215]....
        /*06d0*/ 	.word	0xffffffff


	//   ....[216]....
        /*06d4*/ 	.word	0xffffffff


	//   ....[217]....
        /*06d8*/ 	.word	0xffffffff


	//   ....[218]....
        /*06dc*/ 	.word	0xffffffff


	//   ....[219]....
        /*06e0*/ 	.word	0xffffffff


	//   ....[220]....
        /*06e4*/ 	.word	0xffffffff


	//   ....[221]....
        /*06e8*/ 	.word	0xffffffff


	//   ....[222]....
        /*06ec*/ 	.word	0xffffffff


	//   ....[223]....
        /*06f0*/ 	.word	0xffffffff


	//   ....[224]....
        /*06f4*/ 	.word	0xffffffff


	//   ....[225]....
        /*06f8*/ 	.word	0xffffffff


	//   ....[226]....
        /*06fc*/ 	.word	0xffffffff


	//   ....[227]....
        /*0700*/ 	.word	0xffffffff


	//   ....[228]....
        /*0704*/ 	.word	0xffffffff


	//   ....[229]....
        /*0708*/ 	.word	0xffffffff


	//   ....[230]....
        /*070c*/ 	.word	0xffffffff


	//   ....[231]....
        /*0710*/ 	.word	0xffffffff


	//   ....[232]....
        /*0714*/ 	.word	0xffffffff


	//   ....[233]....
        /*0718*/ 	.word	0x0500000f


	//   ....[234]....
        /*071c*/ 	.word	0x0500000f


	//   ....[235]....
        /*0720*/ 	.word	0x0500000f


	//   ....[236]....
        /*0724*/ 	.word	0x0500000f


	//   ....[237]....
        /*0728*/ 	.word	0x0500000f


	//   ....[238]....
        /*072c*/ 	.word	0x0500000f


	//   ....[239]....
        /*0730*/ 	.word	0x0500000f


	//   ....[240]....
        /*0734*/ 	.word	0x0500000f


	//   ....[241]....
        /*0738*/ 	.word	0x0500000f


	//   ....[242]....
        /*073c*/ 	.word	0x0500000f


	//   ....[243]....
        /*0740*/ 	.word	0x0500000f


	//   ....[244]....
        /*0744*/ 	.word	0x0500000f


	//   ....[245]....
        /*0748*/ 	.word	0x0500000f


	//   ....[246]....
        /*074c*/ 	.word	0x0500000f


	//   ....[247]....
        /*0750*/ 	.word	0x0500000f


	//   ....[248]....
        /*0754*/ 	.word	0x0500000f


	//   ....[249]....
        /*0758*/ 	.word	0x0500000f


	//   ....[250]....
        /*075c*/ 	.word	0x0500000f


	//----- nvinfo : EIATTR_COOP_GROUP_INSTR_OFFSETS
	.align		4
.L_296:
        /*0760*/ 	.byte	0x04, 0x28
        /*0762*/ 	.short	(.L_298 - .L_297)


	//   ....[0]....
.L_297:
        /*0764*/ 	.word	0x00000070


	//   ....[1]....
        /*0768*/ 	.word	0x00000140


	//   ....[2]....
        /*076c*/ 	.word	0x00000190


	//   ....[3]....
        /*0770*/ 	.word	0x000003c0


	//   ....[4]....
        /*0774*/ 	.word	0x00000520


	//   ....[5]....
        /*0778*/ 	.word	0x00000640


	//   ....[6]....
        /*077c*/ 	.word	0x000007a0


	//   ....[7]....
        /*0780*/ 	.word	0x00001f70


	//   ....[8]....
        /*0784*/ 	.word	0x00002c40


	//   ....[9]....
        /*0788*/ 	.word	0x00003010


	//   ....[10]....
        /*078c*/ 	.word	0x00003890


	//   ....[11]....
        /*0790*/ 	.word	0x000038f0


	//   ....[12]....
        /*0794*/ 	.word	0x000043b0


	//   ....[13]....
        /*0798*/ 	.word	0x00004430


	//   ....[14]....
        /*079c*/ 	.word	0x000063b0


	//   ....[15]....
        /*07a0*/ 	.word	0x000063e0


	//   ....[16]....
        /*07a4*/ 	.word	0x00006be0


	//   ....[17]....
        /*07a8*/ 	.word	0x00006d20


	//   ....[18]....
        /*07ac*/ 	.word	0x00007410


	//   ....[19]....
        /*07b0*/ 	.word	0x000074a0


	//   ....[20]....
        /*07b4*/ 	.word	0x00009cf0


	//   ....[21]....
        /*07b8*/ 	.word	0x00009d10


	//   ....[22]....
        /*07bc*/ 	.word	0x00009d30


	//   ....[23]....
        /*07c0*/ 	.word	0x00009d50


	//   ....[24]....
        /*07c4*/ 	.word	0x0000b930


	//   ....[25]....
        /*07c8*/ 	.word	0x0000b940


	//   ....[26]....
        /*07cc*/ 	.word	0x0000b9d0


	//   ....[27]....
        /*07d0*/ 	.word	0x0000b9e0


	//   ....[28]....
        /*07d4*/ 	.word	0x0000d000


	//   ....[29]....
        /*07d8*/ 	.word	0x0000d030


	//   ....[30]....
        /*07dc*/ 	.word	0x0000d080


	//   ....[31]....
        /*07e0*/ 	.word	0x0000d0d0


	//   ....[32]....
        /*07e4*/ 	.word	0x0000d100


	//   ....[33]....
        /*07e8*/ 	.word	0x0000d180


	//   ....[34]....
        /*07ec*/ 	.word	0x0000d1b0


	//   ....[35]....
        /*07f0*/ 	.word	0x0000d1e0


	//   ....[36]....
        /*07f4*/ 	.word	0x0000d210


	//   ....[37]....
        /*07f8*/ 	.word	0x0000d240


	//   ....[38]....
        /*07fc*/ 	.word	0x0000d270


	//   ....[39]....
        /*0800*/ 	.word	0x0000d2a0


	//   ....[40]....
        /*0804*/ 	.word	0x0000d300


	//   ....[41]....
        /*0808*/ 	.word	0x0000d330


	//   ....[42]....
        /*080c*/ 	.word	0x0000d370


	//   ....[43]....
        /*0810*/ 	.word	0x0000d3a0


	//   ....[44]....
        /*0814*/ 	.word	0x0000d3e0


	//   ....[45]....
        /*0818*/ 	.word	0x0000d440


	//   ....[46]....
        /*081c*/ 	.word	0x0000d470


	//   ....[47]....
        /*0820*/ 	.word	0x0000d4a0


	//   ....[48]....
        /*0824*/ 	.word	0x0000d4d0


	//   ....[49]....
        /*0828*/ 	.word	0x0000d500


	//   ....[50]....
        /*082c*/ 	.word	0x0000d530


	//   ....[51]....
        /*0830*/ 	.word	0x0000d560


	//   ....[52]....
        /*0834*/ 	.word	0x0000d590


	//   ....[53]....
        /*0838*/ 	.word	0x0000d5c0


	//   ....[54]....
        /*083c*/ 	.word	0x0000d5f0


	//   ....[55]....
        /*0840*/ 	.word	0x0000d630


	//   ....[56]....
        /*0844*/ 	.word	0x0000d660


	//   ....[57]....
        /*0848*/ 	.word	0x0000d670


	//   ....[58]....
        /*084c*/ 	.word	0x0000d680


	//   ....[59]....
        /*0850*/ 	.word	0x0000d690


	//   ....[60]....
        /*0854*/ 	.word	0x0000d6a0


	//   ....[61]....
        /*0858*/ 	.word	0x0000d6b0


	//   ....[62]....
        /*085c*/ 	.word	0x0000d6c0


	//   ....[63]....
        /*0860*/ 	.word	0x0000d6d0


	//   ....[64]....
        /*0864*/ 	.word	0x0000d6e0


	//   ....[65]....
        /*0868*/ 	.word	0x0000d6f0


	//   ....[66]....
        /*086c*/ 	.word	0x0000d700


	//   ....[67]....
        /*0870*/ 	.word	0x0000d710


	//   ....[68]....
        /*0874*/ 	.word	0x0000d720


	//   ....[69]....
        /*0878*/ 	.word	0x0000d730


	//   ....[70]....
        /*087c*/ 	.word	0x0000d740


	//   ....[71]....
        /*0880*/ 	.word	0x0000d750


	//   ....[72]....
        /*0884*/ 	.word	0x0000d760


	//   ....[73]....
        /*0888*/ 	.word	0x0000d770


	//   ....[74]....
        /*088c*/ 	.word	0x0000d780


	//   ....[75]....
        /*0890*/ 	.word	0x0000d790


	//   ....[76]....
        /*0894*/ 	.word	0x0000d7a0


	//   ....[77]....
        /*0898*/ 	.word	0x0000d7b0


	//   ....[78]....
        /*089c*/ 	.word	0x0000d7c0


	//   ....[79]....
        /*08a0*/ 	.word	0x0000d7d0


	//   ....[80]....
        /*08a4*/ 	.word	0x0000d7e0


	//   ....[81]....
        /*08a8*/ 	.word	0x0000d7f0


	//   ....[82]....
        /*08ac*/ 	.word	0x0000d800


	//   ....[83]....
        /*08b0*/ 	.word	0x0000d810


	//   ....[84]....
        /*08b4*/ 	.word	0x0000d820


	//   ....[85]....
        /*08b8*/ 	.word	0x0000d840


	//   ....[86]....
        /*08bc*/ 	.word	0x0000d850


	//   ....[87]....
        /*08c0*/ 	.word	0x0000d860


	//   ....[88]....
        /*08c4*/ 	.word	0x0000d870


	//   ....[89]....
        /*08c8*/ 	.word	0x0000d880


	//   ....[90]....
        /*08cc*/ 	.word	0x0000d890


	//   ....[91]....
        /*08d0*/ 	.word	0x0000d8a0


	//   ....[92]....
        /*08d4*/ 	.word	0x0000d8c0


	//   ....[93]....
        /*08d8*/ 	.word	0x0000d8d0


	//   ....[94]....
        /*08dc*/ 	.word	0x0000d900


	//   ....[95]....
        /*08e0*/ 	.word	0x0000d910


	//   ....[96]....
        /*08e4*/ 	.word	0x0000d920


	//   ....[97]....
        /*08e8*/ 	.word	0x0000d930


	//   ....[98]....
        /*08ec*/ 	.word	0x0000d940


	//   ....[99]....
        /*08f0*/ 	.word	0x0000d950


	//   ....[100]....
        /*08f4*/ 	.word	0x0000d960


	//   ....[101]....
        /*08f8*/ 	.word	0x0000d970


	//   ....[102]....
        /*08fc*/ 	.word	0x0000d980


	//   ....[103]....
        /*0900*/ 	.word	0x0000d990


	//   ....[104]....
        /*0904*/ 	.word	0x0000d9a0


	//   ....[105]....
        /*0908*/ 	.word	0x0000d9b0


	//   ....[106]....
        /*090c*/ 	.word	0x0000d9e0


	//   ....[107]....
        /*0910*/ 	.word	0x0000d9f0


	//   ....[108]....
        /*0914*/ 	.word	0x0000da00


	//   ....[109]....
        /*0918*/ 	.word	0x0000da10


	//   ....[110]....
        /*091c*/ 	.word	0x0000da20


	//   ....[111]....
        /*0920*/ 	.word	0x0000da50


	//   ....[112]....
        /*0924*/ 	.word	0x0000da70


	//   ....[113]....
        /*0928*/ 	.word	0x0000da80


	//   ....[114]....
        /*092c*/ 	.word	0x0000da90


	//   ....[115]....
        /*0930*/ 	.word	0x0000dab0


	//   ....[116]....
        /*0934*/ 	.word	0x0000dad0


	//   ....[117]....
        /*0938*/ 	.word	0x0000dae0


	//   ....[118]....
        /*093c*/ 	.word	0x0000daf0


	//   ....[119]....
        /*0940*/ 	.word	0x0000db00


	//   ....[120]....
        /*0944*/ 	.word	0x0000db10


	//   ....[121]....
        /*0948*/ 	.word	0x0000db20


	//   ....[122]....
        /*094c*/ 	.word	0x0000db50


	//   ....[123]....
        /*0950*/ 	.word	0x0000db60


	//   ....[124]....
        /*0954*/ 	.word	0x0000db80


	//   ....[125]....
        /*0958*/ 	.word	0x0000dba0


	//   ....[126]....
        /*095c*/ 	.word	0x0000dbb0


	//   ....[127]....
        /*0960*/ 	.word	0x0000dbe0


	//   ....[128]....
        /*0964*/ 	.word	0x0000dc10


	//   ....[129]....
        /*0968*/ 	.word	0x0000dc20


	//   ....[130]....
        /*096c*/ 	.word	0x0000dc30


	//   ....[131]....
        /*0970*/ 	.word	0x0000dc40


	//   ....[132]....
        /*0974*/ 	.word	0x0000dc50


	//   ....[133]....
        /*0978*/ 	.word	0x0000dc60


	//   ....[134]....
        /*097c*/ 	.word	0x0000dc80


	//   ....[135]....
        /*0980*/ 	.word	0x0000dc90


	//   ....[136]....
        /*0984*/ 	.word	0x0000dca0


	//   ....[137]....
        /*0988*/ 	.word	0x0000dcb0


	//   ....[138]....
        /*098c*/ 	.word	0x0000dcd0


	//   ....[139]....
        /*0990*/ 	.word	0x0000dd00


	//   ....[140]....
        /*0994*/ 	.word	0x0000dd30


	//   ....[141]....
        /*0998*/ 	.word	0x0000dd50


	//   ....[142]....
        /*099c*/ 	.word	0x0000dd80


	//   ....[143]....
        /*09a0*/ 	.word	0x0000ddb0


	//   ....[144]....
        /*09a4*/ 	.word	0x0000dde0


	//   ....[145]....
        /*09a8*/ 	.word	0x0000ddf0


	//   ....[146]....
        /*09ac*/ 	.word	0x0000de10


	//   ....[147]....
        /*09b0*/ 	.word	0x0000de40


	//   ....[148]....
        /*09b4*/ 	.word	0x0000de70


	//   ....[149]....
        /*09b8*/ 	.word	0x0000dea0


	//   ....[150]....
        /*09bc*/ 	.word	0x0000ded0


	//   ....[151]....
        /*09c0*/ 	.word	0x0000df00


	//   ....[152]....
        /*09c4*/ 	.word	0x0000df30


	//   ....[153]....
        /*09c8*/ 	.word	0x0000df60


	//   ....[154]....
        /*09cc*/ 	.word	0x0000df90


	//   ....[155]....
        /*09d0*/ 	.word	0x0000dfc0


	//   ....[156]....
        /*09d4*/ 	.word	0x0000eec0


	//   ....[157]....
        /*09d8*/ 	.word	0x0000eed0


	//   ....[158]....
        /*09dc*/ 	.word	0x0000eee0


	//   ....[159]....
        /*09e0*/ 	.word	0x0000eef0


	//   ....[160]....
        /*09e4*/ 	.word	0x0000f9a0


	//   ....[161]....
        /*09e8*/ 	.word	0x0000f9c0


	//   ....[162]....
        /*09ec*/ 	.word	0x0000fb60


	//   ....[163]....
        /*09f0*/ 	.word	0x0000fb80


	//   ....[164]....
        /*09f4*/ 	.word	0x0000fcc0


	//   ....[165]....
        /*09f8*/ 	.word	0x0000fce0


	//   ....[166]....
        /*09fc*/ 	.word	0x0000fe30


	//   ....[167]....
        /*0a00*/ 	.word	0x0000fe50


	//   ....[168]....
        /*0a04*/ 	.word	0x00010430


	//   ....[169]....
        /*0a08*/ 	.word	0x00010470


	//   ....[170]....
        /*0a0c*/ 	.word	0x00010f40


	//   ....[171]....
        /*0a10*/ 	.word	0x00010f50


	//   ....[172]....
        /*0a14*/ 	.word	0x00012150


	//   ....[173]....
        /*0a18*/ 	.word	0x00012180


	//   ....[174]....
        /*0a1c*/ 	.word	0x000122f0


	//   ....[175]....
        /*0a20*/ 	.word	0x00012310


	//   ....[176]....
        /*0a24*/ 	.word	0x00012450


	//   ....[177]....
        /*0a28*/ 	.word	0x00012470


	//   ....[178]....
        /*0a2c*/ 	.word	0x000125c0


	//   ....[179]....
        /*0a30*/ 	.word	0x000125e0


	//   ....[180]....
        /*0a34*/ 	.word	0x000127b0


	//   ....[181]....
        /*0a38*/ 	.word	0x000129e0


	//   ....[182]....
        /*0a3c*/ 	.word	0x00012a20


	//   ....[183]....
        /*0a40*/ 	.word	0x00012a60


	//   ....[184]....
        /*0a44*/ 	.word	0x00012a90


	//   ....[185]....
        /*0a48*/ 	.word	0x00012ac0


	//   ....[186]....
        /*0a4c*/ 	.word	0x00012af0


	//   ....[187]....
        /*0a50*/ 	.word	0x00012c80


	//   ....[188]....
        /*0a54*/ 	.word	0x00012cb0


	//   ....[189]....
        /*0a58*/ 	.word	0x00012cf0


	//   ....[190]....
        /*0a5c*/ 	.word	0x00012d20


	//   ....[191]....
        /*0a60*/ 	.word	0x00012d50


	//   ....[192]....
        /*0a64*/ 	.word	0x00012d80


	//   ....[193]....
        /*0a68*/ 	.word	0x00012e20


	//   ....[194]....
        /*0a6c*/ 	.word	0x00012e70


	//   ....[195]....
        /*0a70*/ 	.word	0x00012e80


	//   ....[196]....
        /*0a74*/ 	.word	0x00012ec0


	//   ....[197]....
        /*0a78*/ 	.word	0x00014bf0


	//   ....[198]....
        /*0a7c*/ 	.word	0x00015850


	//   ....[199]....
        /*0a80*/ 	.word	0x00015870


	//   ....[200]....
        /*0a84*/ 	.word	0x000158a0


	//   ....[201]....
        /*0a88*/ 	.word	0x000158c0


	//   ....[202]....
        /*0a8c*/ 	.word	0x000159e0


	//   ....[203]....
        /*0a90*/ 	.word	0x000159f0


	//   ....[204]....
        /*0a94*/ 	.word	0x00015a90


	//   ....[205]....
        /*0a98*/ 	.word	0x00015aa0


	//   ....[206]....
        /*0a9c*/ 	.word	0x00015b40


	//   ....[207]....
        /*0aa0*/ 	.word	0x00015b50


	//   ....[208]....
        /*0aa4*/ 	.word	0x00015bf0


	//   ....[209]....
        /*0aa8*/ 	.word	0x00015c00


	//   ....[210]....
        /*0aac*/ 	.word	0x00015c90


	//   ....[211]....
        /*0ab0*/ 	.word	0x00015ca0


	//   ....[212]....
        /*0ab4*/ 	.word	0x00015cb0


	//   ....[213]....
        /*0ab8*/ 	.word	0x00015cc0


	//   ....[214]....
        /*0abc*/ 	.word	0x00018020


	//   ....[215]....
        /*0ac0*/ 	.word	0x00018050


	//   ....[216]....
        /*0ac4*/ 	.word	0x00018080


	//   ....[217]....
        /*0ac8*/ 	.word	0x000180b0


	//   ....[218]....
        /*0acc*/ 	.word	0x000180e0


	//   ....[219]....
        /*0ad0*/ 	.word	0x00018110


	//   ....[220]....
        /*0ad4*/ 	.word	0x00018140


	//   ....[221]....
        /*0ad8*/ 	.word	0x00018170


	//   ....[222]....
        /*0adc*/ 	.word	0x000182e0


	//   ....[223]....
        /*0ae0*/ 	.word	0x00018310


	//   ....[224]....
        /*0ae4*/ 	.word	0x00018340


	//   ....[225]....
        /*0ae8*/ 	.word	0x00018370


	//   ....[226]....
        /*0aec*/ 	.word	0x000183a0


	//   ....[227]....
        /*0af0*/ 	.word	0x000183d0


	//   ....[228]....
        /*0af4*/ 	.word	0x00018450


	//   ....[229]....
        /*0af8*/ 	.word	0x00018490


	//   ....[230]....
        /*0afc*/ 	.word	0x000184a0


	//   ....[231]....
        /*0b00*/ 	.word	0x000184e0


	//   ....[232]....
        /*0b04*/ 	.word	0x00018fc0


	//   ....[233]....
        /*0b08*/ 	.word	0x000195c0


	//   ....[234]....
        /*0b0c*/ 	.word	0x000197a0


	//   ....[235]....
        /*0b10*/ 	.word	0x00019810


	//   ....[236]....
        /*0b14*/ 	.word	0x00019870


	//   ....[237]....
        /*0b18*/ 	.word	0x00019910


	//   ....[238]....
        /*0b1c*/ 	.word	0x000199d0


	//   ....[239]....
        /*0b20*/ 	.word	0x00019b00


	//   ....[240]....
        /*0b24*/ 	.word	0x00019b60


	//   ....[241]....
        /*0b28*/ 	.word	0x00019c70


	//   ....[242]....
        /*0b2c*/ 	.word	0x00019cd0


	//   ....[243]....
        /*0b30*/ 	.word	0x00019de0


	//   ....[244]....
        /*0b34*/ 	.word	0x00019e40


	//   ....[245]....
        /*0b38*/ 	.word	0x00019f40


	//   ....[246]....
        /*0b3c*/ 	.word	0x00019fa0


	//   ....[247]....
        /*0b40*/ 	.word	0x0001a0a0


	//   ....[248]....
        /*0b44*/ 	.word	0x0001a100


	//   ....[249]....
        /*0b48*/ 	.word	0x0001a1a0


	//   ....[250]....
        /*0b4c*/ 	.word	0x0001a540


	//----- nvinfo : EIATTR_REG_RECONFIG
	.align		4
.L_298:
        /*0b50*/ 	.byte	0x01, 0x54
	.zero		2


	//----- nvinfo : EIATTR_SYSCALL_OFFSETS
	.align		4
        /*0b54*/ 	.byte	0x04, 0x46
        /*0b56*/ 	.short	(.L_300 - .L_299)


	//   ....[0]....
.L_299:
        /*0b58*/ 	.word	0x000020f0


	//   ....[1]....
        /*0b5c*/ 	.word	0x00014670


	//   ....[2]....
        /*0b60*/ 	.word	0x000147d0


	//   ....[3]....
        /*0b64*/ 	.word	0x00014920


	//   ....[4]....
        /*0b68*/ 	.word	0x00014a60


	//   ....[5]....
        /*0b6c*/ 	.word	0x00015480


	//----- nvinfo : EIATTR_MBARRIER_INSTR_OFFSETS
	.align		4
.L_300:
        /*0b70*/ 	.byte	0x04, 0x39
        /*0b72*/ 	.short	(.L_302 - .L_301)


	//   ....[0]....
.L_301:
        /*0b74*/ 	.word	0x00000270
        /*0b78*/ 	.word	0x000000ff
        /*0b7c*/ 	.word	0x00038800
        /*0b80*/ 	.short	0x0100
        /*0b82*/ 	.byte	0x08
	.zero		1


	//   ....[1]....
        /*0b84*/ 	.word	0x00000280
        /*0b88*/ 	.word	0x000000ff
        /*0b8c*/ 	.word	0x00038820
        /*0b90*/ 	.short	0x0100
        /*0b92*/ 	.byte	0x08
	.zero		1


	//   ....[2]....
        /*0b94*/ 	.word	0x00000370
        /*0b98*/ 	.word	0x000000ff
        /*0b9c*/ 	.word	0x00038830
        /*0ba0*/ 	.short	0x0100
        /*0ba2*/ 	.byte	0x08
	.zero		1


	//   ....[3]....
        /*0ba4*/ 	.word	0x00000380
        /*0ba8*/ 	.word	0x000000ff
        /*0bac*/ 	.word	0x00038840
        /*0bb0*/ 	.short	0x0100
        /*0bb2*/ 	.byte	0x08
	.zero		1


	//   ....[4]....
        /*0bb4*/ 	.word	0x00000390
        /*0bb8*/ 	.word	0x000000ff
        /*0bbc*/ 	.word	0x00038838
        /*0bc0*/ 	.short	0x0100
        /*0bc2*/ 	.byte	0x08
	.zero		1


	//   ....[5]....
        /*0bc4*/ 	.word	0x000003a0
        /*0bc8*/ 	.word	0x000000ff
        /*0bcc*/ 	.word	0x00038848
        /*0bd0*/ 	.short	0x0100
        /*0bd2*/ 	.byte	0x08
	.zero		1


	//   ....[6]....
        /*0bd4*/ 	.word	0x000004d0
        /*0bd8*/ 	.word	0x000000ff
        /*0bdc*/ 	.word	0x00038850
        /*0be0*/ 	.short	0x0100
        /*0be2*/ 	.byte	0x08
	.zero		1


	//   ....[7]....
        /*0be4*/ 	.word	0x000004e0
        /*0be8*/ 	.word	0x000000ff
        /*0bec*/ 	.word	0x00038860
        /*0bf0*/ 	.short	0x0100
        /*0bf2*/ 	.byte	0x08
	.zero		1


	//   ....[8]....
        /*0bf4*/ 	.word	0x000004f0
        /*0bf8*/ 	.word	0x000000ff
        /*0bfc*/ 	.word	0x00038858
        /*0c00*/ 	.short	0x0100
        /*0c02*/ 	.byte	0x08
	.zero		1


	//   ....[9]....
        /*0c04*/ 	.word	0x00000500
        /*0c08*/ 	.word	0x000000ff
        /*0c0c*/ 	.word	0x00038868
        /*0c10*/ 	.short	0x0100
        /*0c12*/ 	.byte	0x08
	.zero		1


	//   ....[10]....
        /*0c14*/ 	.word	0x000005f0
        /*0c18*/ 	.word	0x000000ff
        /*0c1c*/ 	.word	0x00038870
        /*0c20*/ 	.short	0x0100
        /*0c22*/ 	.byte	0x06
	.zero		1


	//   ....[11]....
        /*0c24*/ 	.word	0x00000600
        /*0c28*/ 	.word	0x000000ff
        /*0c2c*/ 	.word	0x00038880
        /*0c30*/ 	.short	0x0100
        /*0c32*/ 	.byte	0x06
	.zero		1


	//   ....[12]....
        /*0c34*/ 	.word	0x00000610
        /*0c38*/ 	.word	0x000000ff
        /*0c3c*/ 	.word	0x00038878
        /*0c40*/ 	.short	0x0100
        /*0c42*/ 	.byte	0x06
	.zero		1


	//   ....[13]....
        /*0c44*/ 	.word	0x00000620
        /*0c48*/ 	.word	0x000000ff
        /*0c4c*/ 	.word	0x00038888
        /*0c50*/ 	.short	0x0100
        /*0c52*/ 	.byte	0x06
	.zero		1


	//   ....[14]....
        /*0c54*/ 	.word	0x00000750
        /*0c58*/ 	.word	0x000000ff
        /*0c5c*/ 	.word	0x00038890
        /*0c60*/ 	.short	0x0100
        /*0c62*/ 	.byte	0x08
	.zero		1


	//   ....[15]....
        /*0c64*/ 	.word	0x00000760
        /*0c68*/ 	.word	0x000000ff
        /*0c6c*/ 	.word	0x000388a0
        /*0c70*/ 	.short	0x0100
        /*0c72*/ 	.byte	0x08
	.zero		1


	//   ....[16]....
        /*0c74*/ 	.word	0x00000770
        /*0c78*/ 	.word	0x000000ff
        /*0c7c*/ 	.word	0x00038898
        /*0c80*/ 	.short	0x0100
        /*0c82*/ 	.byte	0x08
	.zero		1


	//   ....[17]....
        /*0c84*/ 	.word	0x00000780
        /*0c88*/ 	.word	0x000000ff
        /*0c8c*/ 	.word	0x000388a8
        /*0c90*/ 	.short	0x0100
        /*0c92*/ 	.byte	0x08
	.zero		1


	//   ....[18]....
        /*0c94*/ 	.word	0x000008b0
        /*0c98*/ 	.word	0x000000ff
        /*0c9c*/ 	.word	0x000388b0
        /*0ca0*/ 	.short	0x0100
        /*0ca2*/ 	.byte	0x08
	.zero		1


	//   ....[19]....
        /*0ca4*/ 	.word	0x000008c0
        /*0ca8*/ 	.word	0x000000ff
        /*0cac*/ 	.word	0x000388c0
        /*0cb0*/ 	.short	0x0100
        /*0cb2*/ 	.byte	0x08
	.zero		1


	//   ....[20]....
        /*0cb4*/ 	.word	0x000008d0
        /*0cb8*/ 	.word	0x000000ff
        /*0cbc*/ 	.word	0x000388b8
        /*0cc0*/ 	.short	0x0100
        /*0cc2*/ 	.byte	0x08
	.zero		1


	//   ....[21]....
        /*0cc4*/ 	.word	0x000008e0
        /*0cc8*/ 	.word	0x000000ff
        /*0ccc*/ 	.word	0x000388c8
        /*0cd0*/ 	.short	0x0100
        /*0cd2*/ 	.byte	0x08
	.zero		1


	//   ....[22]....
        /*0cd4*/ 	.word	0x00002340
        /*0cd8*/ 	.word	0x000000ff
        /*0cdc*/ 	.word	0x00038800
        /*0ce0*/ 	.short	0x010a
        /*0ce2*/ 	.byte	0x29
	.zero		1


	//   ....[23]....
        /*0ce4*/ 	.word	0x00002400
        /*0ce8*/ 	.word	0x00000002
        /*0cec*/ 	.word	0x00038830
        /*0cf0*/ 	.short	0x010a
        /*0cf2*/ 	.byte	0x3f
	.zero		1


	//   ....[24]....
        /*0cf4*/ 	.word	0x00002460
        /*0cf8*/ 	.word	0x00000002
        /*0cfc*/ 	.word	0x00038830
        /*0d00*/ 	.short	0x010a
        /*0d02*/ 	.byte	0x3f
	.zero		1


	//   ....[25]....
        /*0d04*/ 	.word	0x00003170
        /*0d08*/ 	.word	0x00000002
        /*0d0c*/ 	.word	0x00000000
        /*0d10*/ 	.short	0x0101
        /*0d12*/ 	.byte	0x3f
	.zero		1


	//   ....[26]....
        /*0d14*/ 	.word	0x00005690
        /*0d18*/ 	.word	0x000000ff
        /*0d1c*/ 	.word	0x00038830
        /*0d20*/ 	.short	0x010a
        /*0d22*/ 	.byte	0x06
	.zero		1


	//   ....[27]....
        /*0d24*/ 	.word	0x000056d0
        /*0d28*/ 	.word	0x000000ff
        /*0d2c*/ 	.word	0x00038830
        /*0d30*/ 	.short	0x010a
        /*0d32*/ 	.byte	0x06
	.zero		1


	//   ....[28]....
        /*0d34*/ 	.word	0x00005a40
        /*0d38*/ 	.word	0x000000ff
        /*0d3c*/ 	.word	0x00038850
        /*0d40*/ 	.short	0x010a
        /*0d42*/ 	.byte	0x06
	.zero		1


	//   ....[29]....
        /*0d44*/ 	.word	0x00005a80
        /*0d48*/ 	.word	0x000000ff
        /*0d4c*/ 	.word	0x00038850
        /*0d50*/ 	.short	0x010a
        /*0d52*/ 	.byte	0x06
	.zero		1


	//   ....[30]....
        /*0d54*/ 	.word	0x00007b50
        /*0d58*/ 	.word	0x000000cf
        /*0d5c*/ 	.word	0x00000000
        /*0d60*/ 	.short	0x0101
        /*0d62*/ 	.byte	0x3f
	.zero		1


	//   ....[31]....
        /*0d64*/ 	.word	0x000080a0
        /*0d68*/ 	.word	0x000000ff
        /*0d6c*/ 	.word	0x00000000
        /*0d70*/ 	.short	0x0101
        /*0d72*/ 	.byte	0x06
	.zero		1


	//   ....[32]....
        /*0d74*/ 	.word	0x00008bf0
        /*0d78*/ 	.word	0x000000ff
        /*0d7c*/ 	.word	0x00038830
        /*0d80*/ 	.short	0x010a
        /*0d82*/ 	.byte	0x06
	.zero		1


	//   ....[33]....
        /*0d84*/ 	.word	0x00008c30
        /*0d88*/ 	.word	0x000000ff
        /*0d8c*/ 	.word	0x00038830
        /*0d90*/ 	.short	0x010a
        /*0d92*/ 	.byte	0x06
	.zero		1


	//   ....[34]....
        /*0d94*/ 	.word	0x00008f70
        /*0d98*/ 	.word	0x000000ff
        /*0d9c*/ 	.word	0x00038850
        /*0da0*/ 	.short	0x010a
        /*0da2*/ 	.byte	0x06
	.zero		1


	//   ....[35]....
        /*0da4*/ 	.word	0x00008fb0
        /*0da8*/ 	.word	0x000000ff
        /*0dac*/ 	.word	0x00038850
        /*0db0*/ 	.short	0x010a
        /*0db2*/ 	.byte	0x06
	.zero		1


	//   ....[36]....
        /*0db4*/ 	.word	0x0000aaf0
        /*0db8*/ 	.word	0x000000cf
        /*0dbc*/ 	.word	0x00000000
        /*0dc0*/ 	.short	0x0101
        /*0dc2*/ 	.byte	0x3f
	.zero		1


	//   ....[37]....
        /*0dc4*/ 	.word	0x0000ac80
        /*0dc8*/ 	.word	0x000000ff
        /*0dcc*/ 	.word	0x00000000
        /*0dd0*/ 	.short	0x0101
        /*0dd2*/ 	.byte	0x06
	.zero		1


	//   ....[38]....
        /*0dd4*/ 	.word	0x0000b6e0
        /*0dd8*/ 	.word	0x000000ff
        /*0ddc*/ 	.word	0x00038850
        /*0de0*/ 	.short	0x010a
        /*0de2*/ 	.byte	0x05
	.zero		1


	//   ....[39]....
        /*0de4*/ 	.word	0x0000b720
        /*0de8*/ 	.word	0x000000ff
        /*0dec*/ 	.word	0x00038850
        /*0df0*/ 	.short	0x010a
        /*0df2*/ 	.byte	0x05
	.zero		1


	//   ....[40]....
        /*0df4*/ 	.word	0x0000bcc0
        /*0df8*/ 	.word	0x000000ff
        /*0dfc*/ 	.word	0x00000000
        /*0e00*/ 	.short	0x0101
        /*0e02*/ 	.byte	0x04
	.zero		1


	//   ....[41]....
        /*0e04*/ 	.word	0x0000f990
        /*0e08*/ 	.word	0x000000ff
        /*0e0c*/ 	.word	0x00000000
        /*0e10*/ 	.short	0x0101
        /*0e12*/ 	.byte	0x08
	.zero		1


	//   ....[42]....
        /*0e14*/ 	.word	0x000101f0
        /*0e18*/ 	.word	0x000000ff
        /*0e1c*/ 	.word	0x00000000
        /*0e20*/ 	.short	0x0101
        /*0e22*/ 	.byte	0x08
	.zero		1


	//   ....[43]....
        /*0e24*/ 	.word	0x00014e50
        /*0e28*/ 	.word	0x00000004
        /*0e2c*/ 	.word	0x00038880
        /*0e30*/ 	.short	0x010a
        /*0e32*/ 	.byte	0x3f
	.zero		1


	//   ....[44]....
        /*0e34*/ 	.word	0x00015060
        /*0e38*/ 	.word	0x00000004
        /*0e3c*/ 	.word	0x00038840
        /*0e40*/ 	.short	0x010a
        /*0e42*/ 	.byte	0x3f
	.zero		1


	//   ....[45]....
        /*0e44*/ 	.word	0x00015e00
        /*0e48*/ 	.word	0x00000013
        /*0e4c*/ 	.word	0x00038800
        /*0e50*/ 	.short	0x0107
        /*0e52*/ 	.byte	0x3f
	.zero		1


	//   ....[46]....
        /*0e54*/ 	.word	0x00015f00
        /*0e58*/ 	.word	0x00000013
        /*0e5c*/ 	.word	0x00038800
        /*0e60*/ 	.short	0x0101
        /*0e62*/ 	.byte	0x3f
	.zero		1


	//   ....[47]....
        /*0e64*/ 	.word	0x00015f20
        /*0e68*/ 	.word	0x00000013
        /*0e6c*/ 	.word	0x00038820
        /*0e70*/ 	.short	0x010a
        /*0e72*/ 	.byte	0x3f
	.zero		1


	//   ....[48]....
        /*0e74*/ 	.word	0x00016230
        /*0e78*/ 	.word	0x00000004
        /*0e7c*/ 	.word	0x00038880
        /*0e80*/ 	.short	0x010a
        /*0e82*/ 	.byte	0x3f
	.zero		1


	//   ....[49]....
        /*0e84*/ 	.word	0x00016590
        /*0e88*/ 	.word	0x00000004
        /*0e8c*/ 	.word	0x00038840
        /*0e90*/ 	.short	0x010a
        /*0e92*/ 	.byte	0x3f
	.zero		1


	//   ....[50]....
        /*0e94*/ 	.word	0x00016950
        /*0e98*/ 	.word	0x00000014
        /*0e9c*/ 	.word	0x00038870
        /*0ea0*/ 	.short	0x010a
        /*0ea2*/ 	.byte	0x3f
	.zero		1


	//   ....[51]....
        /*0ea4*/ 	.word	0x000169c0
        /*0ea8*/ 	.word	0x00000014
        /*0eac*/ 	.word	0x00038860
        /*0eb0*/ 	.short	0x010a
        /*0eb2*/ 	.byte	0x3f
	.zero		1


	//   ....[52]....
        /*0eb4*/ 	.word	0x000171c0
        /*0eb8*/ 	.word	0x00000014
        /*0ebc*/ 	.word	0x00038850
        /*0ec0*/ 	.short	0x0101
        /*0ec2*/ 	.byte	0x3f
	.zero		1


	//   ....[53]....
        /*0ec4*/ 	.word	0x00017240
        /*0ec8*/ 	.word	0x00000014
        /*0ecc*/ 	.word	0x00000000
        /*0ed0*/ 	.short	0x0101
        /*0ed2*/ 	.byte	0x3f
	.zero		1


	//   ....[54]....
        /*0ed4*/ 	.word	0x00017480
        /*0ed8*/ 	.word	0x00000011
        /*0edc*/ 	.word	0x00038870
        /*0ee0*/ 	.short	0x010a
        /*0ee2*/ 	.byte	0x3f
	.zero		1


	//   ....[55]....
        /*0ee4*/ 	.word	0x000174f0
        /*0ee8*/ 	.word	0x00000011
        /*0eec*/ 	.word	0x00038860
        /*0ef0*/ 	.short	0x010a
        /*0ef2*/ 	.byte	0x3f
	.zero		1


	//   ....[56]....
        /*0ef4*/ 	.word	0x00017d10
        /*0ef8*/ 	.word	0x00000011
        /*0efc*/ 	.word	0x00038850
        /*0f00*/ 	.short	0x0101
        /*0f02*/ 	.byte	0x3f
	.zero		1


	//   ....[57]....
        /*0f04*/ 	.word	0x00017d60
        /*0f08*/ 	.word	0x00000011
        /*0f0c*/ 	.word	0x00000000
        /*0f10*/ 	.short	0x0101
        /*0f12*/ 	.byte	0x3f
	.zero		1


	//   ....[58]....
        /*0f14*/ 	.word	0x00018f40
        /*0f18*/ 	.word	0x00000000
        /*0f1c*/ 	.word	0x00038820
        /*0f20*/ 	.short	0x010a
        /*0f22*/ 	.byte	0x3f
	.zero		1


	//   ....[59]....
        /*0f24*/ 	.word	0x00019100
        /*0f28*/ 	.word	0x00000006
        /*0f2c*/ 	.word	0x00000000
        /*0f30*/ 	.short	0x010a
        /*0f32*/ 	.byte	0x3f
	.zero		1


	//   ....[60]....
        /*0f34*/ 	.word	0x00019170
        /*0f38*/ 	.word	0x00000007
        /*0f3c*/ 	.word	0x00000000
        /*0f40*/ 	.short	0x010a
        /*0f42*/ 	.byte	0x3f
	.zero		1


	//   ....[61]....
        /*0f44*/ 	.word	0x000191d0
        /*0f48*/ 	.word	0x00000004
        /*0f4c*/ 	.word	0x00038860
        /*0f50*/ 	.short	0x010a
        /*0f52*/ 	.byte	0x3f
	.zero		1


	//   ....[62]....
        /*0f54*/ 	.word	0x00019220
        /*0f58*/ 	.word	0x00000003
        /*0f5c*/ 	.word	0x00038860
        /*0f60*/ 	.short	0x010a
        /*0f62*/ 	.byte	0x3f
	.zero		1


	//   ....[63]....
        /*0f64*/ 	.word	0x00019260
        /*0f68*/ 	.word	0x00000004
        /*0f6c*/ 	.word	0x00038880
        /*0f70*/ 	.short	0x010a
        /*0f72*/ 	.byte	0x3f
	.zero		1


	//   ....[64]....
        /*0f74*/ 	.word	0x00019280
        /*0f78*/ 	.word	0x00000003
        /*0f7c*/ 	.word	0x00038880
        /*0f80*/ 	.short	0x010a
        /*0f82*/ 	.byte	0x3f
	.zero		1


	//   ....[65]....
        /*0f84*/ 	.word	0x000192f0
        /*0f88*/ 	.word	0x00000003
        /*0f8c*/ 	.word	0x00038800
        /*0f90*/ 	.short	0x010a
        /*0f92*/ 	.byte	0x3f
	.zero		1


	//   ....[66]....
        /*0f94*/ 	.word	0x00019340
        /*0f98*/ 	.word	0x00000002
        /*0f9c*/ 	.word	0x00038830
        /*0fa0*/ 	.short	0x010a
        /*0fa2*/ 	.byte	0x3f
	.zero		1


	//   ....[67]....
        /*0fa4*/ 	.word	0x000193a0
        /*0fa8*/ 	.word	0x00000007
        /*0fac*/ 	.word	0x00038830
        /*0fb0*/ 	.short	0x010a
        /*0fb2*/ 	.byte	0x3f
	.zero		1


	//   ....[68]....
        /*0fb4*/ 	.word	0x00019400
        /*0fb8*/ 	.word	0x00000007
        /*0fbc*/ 	.word	0x00038850
        /*0fc0*/ 	.short	0x010a
        /*0fc2*/ 	.byte	0x3f
	.zero		1


	//   ....[69]....
        /*0fc4*/ 	.word	0x00019460
        /*0fc8*/ 	.word	0x00000007
        /*0fcc*/ 	.word	0x00038830
        /*0fd0*/ 	.short	0x010a
        /*0fd2*/ 	.byte	0x3f
	.zero		1


	//   ....[70]....
        /*0fd4*/ 	.word	0x000194c0
        /*0fd8*/ 	.word	0x00000007
        /*0fdc*/ 	.word	0x00038850
        /*0fe0*/ 	.short	0x010a
        /*0fe2*/ 	.byte	0x3f
	.zero		1


	//   ....[71]....
        /*0fe4*/ 	.word	0x00019520
        /*0fe8*/ 	.word	0x00000005
        /*0fec*/ 	.word	0x00038850
        /*0ff0*/ 	.short	0x010a
        /*0ff2*/ 	.byte	0x3f
	.zero		1


	//   ....[72]....
        /*0ff4*/ 	.word	0x00019670
        /*0ff8*/ 	.word	0x00000004
        /*0ffc*/ 	.word	0x00038880
        /*1000*/ 	.short	0x010a
        /*1002*/ 	.byte	0x3f
	.zero		1


	//   ....[73]....
        /*1004*/ 	.word	0x000196c0
        /*1008*/ 	.word	0x00000004
        /*100c*/ 	.word	0x00038840
        /*1010*/ 	.short	0x010a
        /*1012*/ 	.byte	0x3f
	.zero		1


	//   ....[74]....
        /*1014*/ 	.word	0x0001a230
        /*1018*/ 	.word	0x00000013
        /*101c*/ 	.word	0x00038820
        /*1020*/ 	.short	0x010a
        /*1022*/ 	.byte	0x3f
	.zero		1


	//   ....[75]....
        /*1024*/ 	.word	0x0001a280
        /*1028*/ 	.word	0x00000004
        /*102c*/ 	.word	0x00038880
        /*1030*/ 	.short	0x010a
        /*1032*/ 	.byte	0x3f
	.zero		1


	//   ....[76]....
        /*1034*/ 	.word	0x0001a2d0
        /*1038*/ 	.word	0x00000004
        /*103c*/ 	.word	0x00038840
        /*1040*/ 	.short	0x010a
        /*1042*/ 	.byte	0x3f
	.zero		1


	//   ....[77]....
        /*1044*/ 	.word	0x0001a320
        /*1048*/ 	.word	0x00000014
        /*104c*/ 	.word	0x00038870
        /*1050*/ 	.short	0x010a
        /*1052*/ 	.byte	0x3f
	.zero		1


	//   ....[78]....
        /*1054*/ 	.word	0x0001a370
        /*1058*/ 	.word	0x00000014
        /*105c*/ 	.word	0x00038860
        /*1060*/ 	.short	0x010a
        /*1062*/ 	.byte	0x3f
	.zero		1


	//   ....[79]....
        /*1064*/ 	.word	0x0001a3c0
        /*1068*/ 	.word	0x00000011
        /*106c*/ 	.word	0x00038870
        /*1070*/ 	.short	0x010a
        /*1072*/ 	.byte	0x3f
	.zero		1


	//   ....[80]....
        /*1074*/ 	.word	0x0001a410
        /*1078*/ 	.word	0x00000011
        /*107c*/ 	.word	0x00038860
        /*1080*/ 	.short	0x010a
        /*1082*/ 	.byte	0x3f
	.zero		1


	//   ....[81]....
        /*1084*/ 	.word	0x0001a460
        /*1088*/ 	.word	0x00000000
        /*108c*/ 	.word	0x00038820
        /*1090*/ 	.short	0x010a
        /*1092*/ 	.byte	0x3f
	.zero		1


	//   ....[82]....
        /*1094*/ 	.word	0x0001a600
        /*1098*/ 	.word	0x00000006
        /*109c*/ 	.word	0x00000000
        /*10a0*/ 	.short	0x010a
        /*10a2*/ 	.byte	0x3f
	.zero		1


	//   ....[83]....
        /*10a4*/ 	.word	0x0001a650
        /*10a8*/ 	.word	0x00000007
        /*10ac*/ 	.word	0x00000000
        /*10b0*/ 	.short	0x010a
        /*10b2*/ 	.byte	0x3f
	.zero		1


	//   ....[84]....
        /*10b4*/ 	.word	0x0001a6a0
        /*10b8*/ 	.word	0x00000004
        /*10bc*/ 	.word	0x00038860
        /*10c0*/ 	.short	0x010a
        /*10c2*/ 	.byte	0x3f
	.zero		1


	//   ....[85]....
        /*10c4*/ 	.word	0x0001a6f0
        /*10c8*/ 	.word	0x00000003
        /*10cc*/ 	.word	0x00038860
        /*10d0*/ 	.short	0x010a
        /*10d2*/ 	.byte	0x3f
	.zero		1


	//   ....[86]....
        /*10d4*/ 	.word	0x0001a740
        /*10d8*/ 	.word	0x00000004
        /*10dc*/ 	.word	0x00038880
        /*10e0*/ 	.short	0x010a
        /*10e2*/ 	.byte	0x3f
	.zero		1


	//----- nvinfo : EIATTR_NUM_MBARRIERS
	.align		4
.L_302:
        /*10e4*/ 	.byte	0x03, 0x38
        /*10e6*/ 	.short	0x0016


	//----- nvinfo : EIATTR_EXIT_INSTR_OFFSETS
	.align		4
        /*10e8*/ 	.byte	0x04, 0x1c
        /*10ea*/ 	.short	(.L_304 - .L_303)


	//   ....[0]....
.L_303:
        /*10ec*/ 	.word	0x00000a80


	//   ....[1]....
        /*10f0*/ 	.word	0x00012760


	//   ....[2]....
        /*10f4*/ 	.word	0x000192d0


	//----- nvinfo : EIATTR_MAX_THREADS
	.align		4
.L_304:
        /*10f8*/ 	.byte	0x04, 0x05
        /*10fa*/ 	.short	(.L_306 - .L_305)
.L_305:
        /*10fc*/ 	.word	0x00000180
        /*1100*/ 	.word	0x00000001
        /*1104*/ 	.word	0x00000001


	//----- nvinfo : EIATTR_CRS_STACK_SIZE
	.align		4
.L_306:
        /*1108*/ 	.byte	0x04, 0x1e
        /*110a*/ 	.short	(.L_308 - .L_307)
.L_307:
        /*110c*/ 	.word	0x00000000


	//----- nvinfo : EIATTR_CBANK_PARAM_SIZE
	.align		4
.L_308:
        /*1110*/ 	.byte	0x03, 0x19
        /*1112*/ 	.short	0x0af0


	//----- nvinfo : EIATTR_PARAM_CBANK
	.align		4
        /*1114*/ 	.byte	0x04, 0x0a
        /*1116*/ 	.short	(.L_310 - .L_309)
	.align		4
.L_309:
        /*1118*/ 	.word	index@(.nv.constant0._ZN7cutlass13device_kernelIN5flash11enable_sm90INS1_16FlashAttnFwdSm90INS1_25CollectiveMainloopFwdSm90ILi2EN4cute5tupleIJNS5_1CILi1EEES8_S8_EEENS6_IJNS7_ILi128EEESA_NS7_ILi256EEEEEELi256ENS_12float_e4m3_tEfNS_4arch4Sm90ELb1ELb0ELb1ELb1ELb0ELb0ELb0ELb1ELb1ELb1ELb1ELb0EEENS1_21CollectiveEpilogueFwdINS6_IJSA_SB_SA_EEES9_NS_10bfloat16_tESF_Li256ELb1ELb1ELb1ELb1EEENS1_36VarlenDynamicPersistentTileSchedulerILi128ELi128ELi256ELi128ELb1ELb1ELb1ELb1ELb1ELb1EEEEEEEEEvNT_6ParamsE)
        /*111c*/ 	.short	0x0210
        /*111e*/ 	.short	0x0af0


	//----- nvinfo : EIATTR_SW_WAR
	.align		4
.L_310:
        /*1120*/ 	.byte	0x04, 0x36
        /*1122*/ 	.short	(.L_312 - .L_311)
.L_311:
        /*1124*/ 	.word	0x00000008
.L_312:


//--------------------- .nv.info._ZN7cutlass13device_kernelIN5flash11enable_sm90INS1_16FlashAttnFwdSm90INS1_25CollectiveMainloopFwdSm90ILi2EN4cute5tupleIJNS5_1CILi1EEES8_S8_EEENS6_IJNS7_ILi128EEESA_NS7_ILi256EEEEEELi256ENS_12float_e4m3_tEfNS_4arch4Sm90ELb1ELb0ELb1ELb1ELb0ELb1ELb0ELb1ELb1ELb1ELb1ELb0EEENS1_21CollectiveEpilogueFwdINS6_IJSA_SB_SA_EEES9_NS_10bfloat16_tESF_Li256ELb1ELb1ELb1ELb1EEENS1_36VarlenDynamicPersistentTileSchedulerILi128ELi128ELi256ELi128ELb1ELb1ELb1ELb1ELb1ELb1EEEEEEEEEvNT_6ParamsE --------------------------
	.section	.nv.info._ZN7cutlass13device_kernelIN5flash11enable_sm90INS1_16FlashAttnFwdSm90INS1_25CollectiveMainloopFwdSm90ILi2EN4cute5tupleIJNS5_1CILi1EEES8_S8_EEENS6_IJNS7_ILi128EEESA_NS7_ILi256EEEEEELi256ENS_12float_e4m3_tEfNS_4arch4Sm90ELb1ELb0ELb1ELb1ELb0ELb1ELb0ELb1ELb1ELb1ELb1ELb0EEENS1_21CollectiveEpilogueFwdINS6_IJSA_SB_SA_EEES9_NS_10bfloat16_tESF_Li256ELb1ELb1ELb1ELb1EEENS1_36VarlenDynamicPersistentTileSchedulerILi128ELi128ELi256ELi128ELb1ELb1ELb1ELb1ELb1ELb1EEEEEEEEEvNT_6ParamsE,"",@"SHT_CUDA_INFO"
	.sectionflags	@""
	.align	4


	//----- nvinfo : EIATTR_CUDA_API_VERSION
	.align		4
        /*0000*/ 	.byte	0x04, 0x37
        /*0002*/ 	.short	(.L_314 - .L_313)
.L_313:
        /*0004*/ 	.word	0x00000082


	//----- nvinfo : EIATTR_KPARAM_INFO
	.align		4
.L_314:
        /*0008*/ 	.byte	0x04, 0x17
        /*000a*/ 	.short	(.L_316 - .L_315)
.L_315:
        /*000c*/ 	.word	0x00000000
        /*0010*/ 	.short	0x0000
        /*0012*/ 	.short	0x0070
        /*0014*/ 	.byte	0x00, 0xf0, 0x01, 0x2a


	//----- nvinfo : EIATTR_SPARSE_MMA_MASK
	.align		4
.L_316:
        /*0018*/ 	.byte	0x03, 0x50
        /*001a*/ 	.short	0x0000


	//----- nvinfo : EIATTR_MAXREG_COUNT
	.align		4
        /*001c*/ 	.byte	0x03, 0x1b
        /*001e*/ 	.short	0x00a8


	//----- nvinfo : EIATTR_NUM_BARRIERS
	.align		4
        /*0020*/ 	.byte	0x02, 0x4c
        /*0022*/ 	.byte	0x10
	.zero		1


	//----- nvinfo : EIATTR_EXTERNS
	.align		4
        /*0024*/ 	.byte	0x04, 0x0f
        /*0026*/ 	.short	(.L_318 - .L_317)


	//   ....[0]....
	.align		4
.L_317:
        /*0028*/ 	.word	index@(__assertfail)


	//----- nvinfo : EIATTR_ANNOTATIONS
	.align		4
.L_318:
        /*002c*/ 	.byte	0x04, 0x55
        /*002e*/ 	.short	(.L_320 - .L_319)


	//   ....[0]....
.L_319:
        /* <DEDUP_REMOVED lines=263> */


	//----- nvinfo : EIATTR_MERCURY_ISA_VERSION
	.align		4
.L_320:
        /*1090*/ 	.byte	0x03, 0x5f
        /*1092*/ 	.short	0x0101


	//----- nvinfo : EIATTR_UNUSED_LOAD_BYTE_OFFSET
	.align		4
        /*1094*/ 	.byte	0x04, 0x44
        /*1096*/ 	.short	(.L_322 - .L_321)


	//   ....[0]....
.L_321:
        /*1098*/ 	.word	0x00000ae0
        /*109c*/ 	.word	0x0000fff0


	//   ....[1]....
        /*10a0*/ 	.word	0x000220c0
        /*10a4*/ 	.word	0x0000fff0


	//----- nvinfo : EIATTR_INT_WARP_WIDE_INSTR_OFFSETS
	.align		4
.L_322:
        /*10a8*/ 	.byte	0x04, 0x31
        /*10aa*/ 	.short	(.L_324 - .L_323)


	//   ....[0]....
.L_323:
        /*10ac*/ 	.word	0x00000190


	//   ....[1]....
        /*10b0*/ 	.word	0x000001d0


	//   ....[2]....
        /*10b4*/ 	.word	0x00000240


	//   ....[3]....
        /*10b8*/ 	.word	0x0002cc40


	//   ....[4]....
        /*10bc*/ 	.word	0x0002cca0


	//   ....[5]....
        /*10c0*/ 	.word	0x0002fb90


	//   ....[6]....
        /*10c4*/ 	.word	0x0002fbf0


	//----- nvinfo : EIATTR_COOP_GROUP_MASK_REGIDS
	.align		4
.L_324:
        /*10c8*/ 	.byte	0x04, 0x29
        /*10ca*/ 	.short	(.L_326 - .L_325)


	//   ....[0]....
.L_325:
        /*10cc*/ 	.word	0xffffffff


	//   ....[1]....
        /*10d0*/ 	.word	0xffffffff


	//   ....[2]....
        /*10d4*/ 	.word	0xffffffff


	//   ....[3]....
        /*10d8*/ 	.word	0xffffffff


	//   ....[4]....
        /*10dc*/ 	.word	0xffffffff


	//   ....[5]....
        /*10e0*/ 	.word	0xffffffff


	//   ....[6]....
        /*10e4*/ 	.word	0xffffffff


	//   ....[7]....
        /*10e8*/ 	.word	0xffffffff


	//   ....[8]....
        /*10ec*/ 	.word	0xffffffff


	//   ....[9]....
        /*10f0*/ 	.word	0xffffffff


	//   ....[10]....
        /*10f4*/ 	.word	0xffffffff


	//   ....[11]....
        /*10f8*/ 	.word	0xffffffff


	//   ....[12]....
        /*10fc*/ 	.word	0xffffffff


	//   ....[13]....
        /*1100*/ 	.word	0xffffffff


	//   ....[14]....
        /*1104*/ 	.word	0xffffffff


	//   ....[15]....
        /*1108*/ 	.word	0xffffffff


	//   ....[16]....
        /*110c*/ 	.word	0xffffffff


	//   ....[17]....
        /*1110*/ 	.word	0xffffffff


	//   ....[18]....
        /*1114*/ 	.word	0xffffffff


	//   ....[19]....
        /*1118*/ 	.word	0xffffffff


	//   ....[20]....
        /*111c*/ 	.word	0xffffffff


	//   ....[21]....
        /*1120*/ 	.word	0xffffffff


	//   ....[22]....
        /*1124*/ 	.word	0xffffffff


	//   ....[23]....
        /*1128*/ 	.word	0xffffffff


	//   ....[24]....
        /*112c*/ 	.word	0xffffffff


	//   ....[25]....
        /*1130*/ 	.word	0xffffffff


	//   ....[26]....
        /*1134*/ 	.word	0xffffffff


	//   ....[27]....
        /*1138*/ 	.word	0xffffffff


	//   ....[28]....
        /*113c*/ 	.word	0xffffffff


	//   ....[29]....
        /*1140*/ 	.word	0xffffffff


	//   ....[30]....
        /*1144*/ 	.word	0xffffffff


	//   ....[31]....
        /*1148*/ 	.word	0xffffffff


	//   ....[32]....
        /*114c*/ 	.word	0xffffffff


	//   ....[33]....
        /*1150*/ 	.word	0xffffffff


	//   ....[34]....
        /*1154*/ 	.word	0xffffffff


	//   ....[35]....
        /*1158*/ 	.word	0xffffffff


	//   ....[36]....
        /*115c*/ 	.word	0xffffffff


	//   ....[37]....
        /*1160*/ 	.word	0xffffffff


	//   ....[38]....
        /*1164*/ 	.word	0xffffffff


	//   ....[39]....
        /*1168*/ 	.word	0xffffffff


	//   ....[40]....
        /*116c*/ 	.word	0xffffffff


	//   ....[41]....
        /*1170*/ 	.word	0xffffffff


	//   ....[42]....
        /*1174*/ 	.word	0xffffffff


	//   ....[43]....
        /*1178*/ 	.word	0xffffffff


	//   ....[44]....
        /*117c*/ 	.word	0xffffffff


	//   ....[45]....
        /*1180*/ 	.word	0xffffffff


	//   ....[46]....
        /*1184*/ 	.word	0xffffffff


	//   ....[47]....
        /*1188*/ 	.word	0xffffffff


	//   ....[48]....
        /*118c*/ 	.word	0xffffffff


	//   ....[49]....
        /*1190*/ 	.word	0xffffffff


	//   ....[50]....
        /*1194*/ 	.word	0xffffffff


	//   ....[51]....
        /*1198*/ 	.word	0xffffffff


	//   ....[52]....
        /*119c*/ 	.word	0xffffffff


	//   ....[53]....
        /*11a0*/ 	.word	0xffffffff


	//   ....[54]....
        /*11a4*/ 	.word	0xffffffff


	//   ....[55]....
        /*11a8*/ 	.word	0xffffffff


	//   ....[56]....
        /*11ac*/ 	.word	0xffffffff


	//   ....[57]....
        /*11b0*/ 	.word	0xffffffff


	//   ....[58]....
        /*11b4*/ 	.word	0xffffffff


	//   ....[59]....
        /*11b8*/ 	.word	0xffffffff


	//   ....[60]....
        /*11bc*/ 	.word	0xffffffff


	//   ....[61]....
        /*11c0*/ 	.word	0xffffffff


	//   ....[62]....
        /*11c4*/ 	.word	0xffffffff


	//   ....[63]....
        /*11c8*/ 	.word	0xffffffff


	//   ....[64]....
        /*11cc*/ 	.word	0xffffffff


	//   ....[65]....
        /*11d0*/ 	.word	0xffffffff


	//   ....[66]....
        /*11d4*/ 	.word	0xffffffff


	//   ....[67]....
        /*11d8*/ 	.word	0xffffffff


	//   ....[68]....
        /*11dc*/ 	.word	0xffffffff


	//   ....[69]....
        /*11e0*/ 	.word	0xffffffff


	//   ....[70]....
        /*11e4*/ 	.word	0xffffffff


	//   ....[71]....
        /*11e8*/ 	.word	0xffffffff


	//   ....[72]....
        /*11ec*/ 	.word	0xffffffff


	//   ....[73]....
        /*11f0*/ 	.word	0xffffffff


	//   ....[74]....
        /*11f4*/ 	.word	0xffffffff


	//   ....[75]....
        /*11f8*/ 	.word	0xffffffff


	//   ....[76]....
        /*11fc*/ 	.word	0xffffffff


	//   ....[77]....
        /*1200*/ 	.word	0xffffffff


	//   ....[78]....
        /*1204*/ 	.word	0xffffffff


	//   ....[79]....
        /*1208*/ 	.word	0xffffffff


	//   ....[80]....
        /*120c*/ 	.word	0xffffffff


	//   ....[81]....
        /*1210*/ 	.word	0xffffffff


	//   ....[82]....
        /*1214*/ 	.word	0xffffffff


	//   ....[83]....
        /*1218*/ 	.word	0xffffffff


	//   ....[84]....
        /*121c*/ 	.word	0xffffffff


	//   ....[85]....
        /*1220*/ 	.word	0xffffffff


	//   ....[86]....
        /*1224*/ 	.word	0xffffffff


	//   ....[87]....
        /*1228*/ 	.word	0xffffffff


	//   ....[88]....
        /*122c*/ 	.word	0xffffffff


	//   ....[89]....
        /*1230*/ 	.word	0xffffffff


	//   ....[90]....
        /*1234*/ 	.word	0xffffffff


	//   ....[91]....
        /*1238*/ 	.word	0xffffffff


	//   ....[92]....
        /*123c*/ 	.word	0xffffffff


	//   ....[93]....
        /*1240*/ 	.word	0xffffffff


	//   ....[94]....
        /*1244*/ 	.word	0xffffffff


	//   ....[95]....
        /*1248*/ 	.word	0xffffffff


	//   ....[96]....
        /*124c*/ 	.word	0xffffffff


	//   ....[97]....
        /*1250*/ 	.word	0xffffffff


	//   ....[98]....
        /*1254*/ 	.word	0xffffffff


	//   ....[99]....
        /*1258*/ 	.word	0xffffffff


	//   ....[100]....
        /*125c*/ 	.word	0xffffffff


	//   ....[101]....
        /*1260*/ 	.word	0xffffffff


	//   ....[102]....
        /*1264*/ 	.word	0xffffffff


	//   ....[103]....
        /*1268*/ 	.word	0xffffffff


	//   ....[104]....
        /*126c*/ 	.word	0xffffffff


	//   ....[105]....
        /*1270*/ 	.word	0xffffffff


	//   ....[106]....
        /*1274*/ 	.word	0xffffffff


	//   ....[107]....
        /*1278*/ 	.word	0xffffffff


	//   ....[108]....
        /*127c*/ 	.word	0xffffffff


	//   ....[109]....
        /*1280*/ 	.word	0xffffffff


	//   ....[110]....
        /*1284*/ 	.word	0xffffffff


	//   ....[111]....
        /*1288*/ 	.word	0xffffffff


	//   ....[112]....
        /*128c*/ 	.word	0xffffffff


	//   ....[113]....
        /*1290*/ 	.word	0xffffffff


	//   ....[114]....
        /*1294*/ 	.word	0xffffffff


	//   ....[115]....
        /*1298*/ 	.word	0xffffffff


	//   ....[116]....
        /*129c*/ 	.word	0xffffffff


	//   ....[117]....
        /*12a0*/ 	.word	0xffffffff


	//   ....[118]....
        /*12a4*/ 	.word	0xffffffff


	//   ....[119]....
        /*12a8*/ 	.word	0xffffffff


	//   ....[120]....
        /*12ac*/ 	.word	0xffffffff


	//   ....[121]....
        /*12b0*/ 	.word	0xffffffff


	//   ....[122]....
        /*12b4*/ 	.word	0xffffffff


	//   ....[123]....
        /*12b8*/ 	.word	0xffffffff


	//   ....[124]....
        /*12bc*/ 	.word	0xffffffff


	//   ....[125]....
        /*12c0*/ 	.word	0xffffffff


	//   ....[126]....
        /*12c4*/ 	.word	0xffffffff


	//   ....[127]....
        /*12c8*/ 	.word	0xffffffff


	//   ....[128]....
        /*12cc*/ 	.word	0xffffffff


	//   ....[129]....
        /*12d0*/ 	.word	0xffffffff


	//   ....[130]....
        /*12d4*/ 	.word	0xffffffff


	//   ....[131]....
        /*12d8*/ 	.word	0xffffffff


	//   ....[132]....
        /*12dc*/ 	.word	0xffffffff


	//   ....[133]....
        /*12e0*/ 	.word	0xffffffff


	//   ....[134]....
        /*12e4*/ 	.word	0xffffffff


	//   ....[135]....
        /*12e8*/ 	.word	0xffffffff


	//   ....[136]....
        /*12ec*/ 	.word	0xffffffff


	//   ....[137]....
        /*12f0*/ 	.word	0xffffffff


	//   ....[138]....
        /*12f4*/ 	.word	0xffffffff


	//   ....[139]....
        /*12f8*/ 	.word	0xffffffff


	//   ....[140]....
        /*12fc*/ 	.word	0xffffffff


	//   ....[141]....
        /*1300*/ 	.word	0xffffffff


	//   ....[142]....
        /*1304*/ 	.word	0xffffffff


	//   ....[143]....
        /*1308*/ 	.word	0xffffffff


	//   ....[144]....
        /*130c*/ 	.word	0xffffffff


	//   ....[145]....
        /*1310*/ 	.word	0xffffffff


	//   ....[146]....
        /*1314*/ 	.word	0xffffffff


	//   ....[147]....
        /*1318*/ 	.word	0xffffffff


	//   ....[148]....
        /*131c*/ 	.word	0xffffffff


	//   ....[149]....
        /*1320*/ 	.word	0xffffffff


	//   ....[150]....
        /*1324*/ 	.word	0xffffffff


	//   ....[151]....
        /*1328*/ 	.word	0xffffffff


	//   ....[152]....
        /*132c*/ 	.word	0xffffffff


	//   ....[153]....
        /*1330*/ 	.word	0xffffffff


	//   ....[154]....
        /*1334*/ 	.word	0xffffffff


	//   ....[155]....
        /*1338*/ 	.word	0xffffffff


	//   ....[156]....
        /*133c*/ 	.word	0xffffffff


	//   ....[157]....
        /*1340*/ 	.word	0xffffffff


	//   ....[158]....
        /*1344*/ 	.word	0xffffffff


	//   ....[159]....
        /*1348*/ 	.word	0xffffffff


	//   ....[160]....
        /*134c*/ 	.word	0xffffffff


	//   ....[161]....
        /*1350*/ 	.word	0xffffffff


	//   ....[162]....
        /*1354*/ 	.word	0xffffffff


	//   ....[163]....
        /*1358*/ 	.word	0xffffffff


	//   ....[164]....
        /*135c*/ 	.word	0xffffffff


	//   ....[165]....
        /*1360*/ 	.word	0xffffffff


	//   ....[166]....
        /*1364*/ 	.word	0xffffffff


	//   ....[167]....
        /*1368*/ 	.word	0xffffffff


	//   ....[168]....
        /*136c*/ 	.word	0xffffffff


	//   ....[169]....
        /*1370*/ 	.word	0xffffffff


	//   ....[170]....
        /*1374*/ 	.word	0xffffffff


	//   ....[171]....
        /*1378*/ 	.word	0xffffffff


	//   ....[172]....
        /*137c*/ 	.word	0xffffffff


	//   ....[173]....
        /*1380*/ 	.word	0xffffffff


	//   ....[174]....
        /*1384*/ 	.word	0xffffffff


	//   ....[175]....
        /*1388*/ 	.word	0xffffffff


	//   ....[176]....
        /*138c*/ 	.word	0xffffffff


	//   ....[177]....
        /*1390*/ 	.word	0xffffffff


	//   ....[178]....
        /*1394*/ 	.word	0xffffffff


	//   ....[179]....
        /*1398*/ 	.word	0xffffffff


	//   ....[180]....
        /*139c*/ 	.word	0xffffffff


	//   ....[181]....
        /*13a0*/ 	.word	0xffffffff


	//   ....[182]....
        /*13a4*/ 	.word	0xffffffff


	//   ....[183]....
        /*13a8*/ 	.word	0xffffffff


	//   ....[184]....
        /*13ac*/ 	.word	0xffffffff


	//   ....[185]....
        /*13b0*/ 	.word	0xffffffff


	//   ....[186]....
        /*13b4*/ 	.word	0xffffffff


	//   ....[187]....
        /*13b8*/ 	.word	0xffffffff


	//   ....[188]....
        /*13bc*/ 	.word	0xffffffff


	//   ....[189]....
        /*13c0*/ 	.word	0xffffffff


	//   ....[190]....
        /*13c4*/ 	.word	0xffffffff


	//   ....[191]....
        /*13c8*/ 	.word	0xffffffff


	//   ....[192]....
        /*13cc*/ 	.word	0xffffffff


	//   ....[193]....
        /*13d0*/ 	.word	0xffffffff


	//   ....[194]....
        /*13d4*/ 	.word	0xffffffff


	//   ....[195]....
        /*13d8*/ 	.word	0xffffffff


	//   ....[196]....
        /*13dc*/ 	.word	0xffffffff


	//   ....[197]....
        /*13e0*/ 	.word	0xffffffff


	//   ....[198]....
        /*13e4*/ 	.word	0xffffffff


	//   ....[199]....
        /*13e8*/ 	.word	0xffffffff


	//   ....[200]....
        /*13ec*/ 	.word	0xffffffff


	//   ....[201]....
        /*13f0*/ 	.word	0xffffffff


	//   ....[202]....
        /*13f4*/ 	.word	0xffffffff


	//   ....[203]....
        /*13f8*/ 	.word	0xffffffff


	//   ....[204]....
        /*13fc*/ 	.word	0xffffffff


	//   ....[205]....
        /*1400*/ 	.word	0xffffffff


	//   ....[206]....
        /*1404*/ 	.word	0xffffffff


	//   ....[207]....
        /*1408*/ 	.word	0xffffffff


	//   ....[208]....
        /*140c*/ 	.word	0xffffffff


	//   ....[209]....
        /*1410*/ 	.word	0xffffffff


	//   ....[210]....
        /*1414*/ 	.word	0xffffffff


	//   ....[211]....
        /*1418*/ 	.word	0xffffffff


	//   ....[212]....
        /*141c*/ 	.word	0xffffffff


	//   ....[213]....
        /*1420*/ 	.word	0xffffffff


	//   ....[214]....
        /*1424*/ 	.word	0xffffffff


	//   ....[215]....
        /*1428*/ 	.word	0xffffffff


	//   ....[216]....
        /*142c*/ 	.word	0xffffffff


	//   ....[217]....
        /*1430*/ 	.word	0xffffffff


	//   ....[218]....
        /*1434*/ 	.word	0xffffffff


	//   ....[219]....
        /*1438*/ 	.word	0xffffffff


	//   ....[220]....
        /*143c*/ 	.word	0xffffffff


	//   ....[221]....
        /*1440*/ 	.word	0xffffffff


	//   ....[222]....
        /*1444*/ 	.word	0xffffffff


	//   ....[223]....
        /*1448*/ 	.word	0xffffffff


	//   ....[224]....
        /*144c*/ 	.word	0xffffffff


	//   ....[225]....
        /*1450*/ 	.word	0xffffffff


	//   ....[226]....
        /*1454*/ 	.word	0xffffffff


	//   ....[227]....
        /*1458*/ 	.word	0xffffffff


	//   ....[228]....
        /*145c*/ 	.word	0xffffffff


	//   ....[229]....
        /*1460*/ 	.word	0xffffffff


	//   ....[230]....
        /*1464*/ 	.word	0xffffffff


	//   ....[231]....
        /*1468*/ 	.word	0xffffffff


	//   ....[232]....
        /*146c*/ 	.word	0xffffffff


	//   ....[233]....
        /*1470*/ 	.word	0xffffffff


	//   ....[234]....
        /*1474*/ 	.word	0xffffffff


	//   ....[235]....
        /*1478*/ 	.word	0xffffffff


	//   ....[236]....
        /*147c*/ 	.word	0xffffffff


	//   ....[237]....
        /*1480*/ 	.word	0xffffffff


	//   ....[238]....
        /*1484*/ 	.word	0xffffffff


	//   ....[239]....
        /*1488*/ 	.word	0xffffffff


	//   ....[240]....
        /*148c*/ 	.word	0xffffffff


	//   ....[241]....
        /*1490*/ 	.word	0xffffffff


	//   ....[242]....
        /*1494*/ 	.word	0xffffffff


	//   ....[243]....
        /*1498*/ 	.word	0xffffffff


	//   ....[244]....
        /*149c*/ 	.word	0xffffffff


	//   ....[245]....
        /*14a0*/ 	.word	0xffffffff


	//   ....[246]....
        /*14a4*/ 	.word	0xffffffff


	//   ....[247]....
        /*14a8*/ 	.word	0xffffffff


	//   ....[248]....
        /*14ac*/ 	.word	0xffffffff


	//   ....[249]....
        /*14b0*/ 	.word	0xffffffff


	//   ....[250]....
        /*14b4*/ 	.word	0xffffffff


	//   ....[251]....
        /*14b8*/ 	.word	0xffffffff


	//   ....[252]....
        /*14bc*/ 	.word	0xffffffff


	//   ....[253]....
        /*14c0*/ 	.word	0xffffffff


	//   ....[254]....
        /*14c4*/ 	.word	0xffffffff


	//   ....[255]....
        /*14c8*/ 	.word	0xffffffff


	//   ....[0]....
        /*14cc*/ 	.word	0xffffffff


	//   ....[1]....
        /*14d0*/ 	.word	0xffffffff


	//   ....[2]....
        /*14d4*/ 	.word	0xffffffff


	//   ....[3]....
        /*14d8*/ 	.word	0xffffffff


	//   ....[4]....
        /*14dc*/ 	.word	0xffffffff


	//   ....[5]....
        /*14e0*/ 	.word	0xffffffff


	//   ....[6]....
        /*14e4*/ 	.word	0xffffffff


	//   ....[7]....
        /*14e8*/ 	.word	0xffffffff


	//   ....[8]....
        /*14ec*/ 	.word	0xffffffff


	//   ....[9]....
        /*14f0*/ 	.word	0xffffffff


	//   ....[10]....
        /*14f4*/ 	.word	0x0500000f


	//   ....[11]....
        /*14f8*/ 	.word	0x0500000f


	//   ....[12]....
        /*14fc*/ 	.word	0x0500000f


	//   ....[13]....
        /*1500*/ 	.word	0x0500000f


	//   ....[14]....
        /*1504*/ 	.word	0x0500000f


	//   ....[15]....
        /*1508*/ 	.word	0x0500000f


	//   ....[16]....
        /*150c*/ 	.word	0x0500000f


	//   ....[17]....
        /*1510*/ 	.word	0x0500000f


	//   ....[18]....
        /*1514*/ 	.word	0x0500000f


	//   ....[19]....
        /*1518*/ 	.word	0x0500000f


	//   ....[20]....
        /*151c*/ 	.word	0x0500000f


	//   ....[21]....
        /*1520*/ 	.word	0x0500000f


	//   ....[22]....
        /*1524*/ 	.word	0x0500000f


	//   ....[23]....
        /*1528*/ 	.word	0x0500000f


	//   ....[24]....
        /*152c*/ 	.word	0x0500000f


	//   ....[25]....
        /*1530*/ 	.word	0x0500000f


	//   ....[26]....
        /*1534*/ 	.word	0x0500000f


	//   ....[27]....
        /*1538*/ 	.word	0x0500000f


	//   ....[28]....
        /*153c*/ 	.word	0x0500000f


	//   ....[29]....
        /*1540*/ 	.word	0x0500000f


	//   ....[30]....
        /*1544*/ 	.word	0x0500000f


	//   ....[31]....
        /*1548*/ 	.word	0x0500000f


	//   ....[32]....
        /*154c*/ 	.word	0x0500000f


	//   ....[33]....
        /*1550*/ 	.word	0x0500000f


	//   ....[34]....
        /*1554*/ 	.word	0x0500000f


	//   ....[35]....
        /*1558*/ 	.word	0x0500000f


	//   ....[36]....
        /*155c*/ 	.word	0x0500000f


	//   ....[37]....
        /*1560*/ 	.word	0x0500000f


	//   ....[38]....
        /*1564*/ 	.word	0x0500000f


	//   ....[39]....
        /*1568*/ 	.word	0x0500000f


	//   ....[40]....
        /*156c*/ 	.word	0x0500000f


	//   ....[41]....
        /*1570*/ 	.word	0x0500000f


	//   ....[42]....
        /*1574*/ 	.word	0x0500000f


	//   ....[43]....
        /*1578*/ 	.word	0x0500000f


	//   ....[44]....
        /*157c*/ 	.word	0x0500000f


	//   ....[45]....
        /*1580*/ 	.word	0x0500000f


	//   ....[46]....
        /*1584*/ 	.word	0x0500000f


	//   ....[47]....
        /*1588*/ 	.word	0x0500000f


	//   ....[48]....
        /*158c*/ 	.word	0x0500000f


	//   ....[49]....
        /*1590*/ 	.word	0x0500000f


	//   ....[50]....
        /*1594*/ 	.word	0x0500000f


	//   ....[51]....
        /*1598*/ 	.word	0x0500000f


	//   ....[52]....
        /*159c*/ 	.word	0x0500000f


	//   ....[53]....
        /*15a0*/ 	.word	0x0500000f


	//   ....[54]....
        /*15a4*/ 	.word	0x0500000f


	//   ....[55]....
        /*15a8*/ 	.word	0x0500000f


	//   ....[56]....
        /*15ac*/ 	.word	0x0500000f


	//   ....[57]....
        /*15b0*/ 	.word	0x0500000f


	//   ....[58]....
        /*15b4*/ 	.word	0x0500000f


	//   ....[59]....
        /*15b8*/ 	.word	0x0500000f


	//   ....[60]....
        /*15bc*/ 	.word	0x0500000f


	//   ....[61]....
        /*15c0*/ 	.word	0x0500000f


	//   ....[62]....
        /*15c4*/ 	.word	0x0500000f


	//   ....[63]....
        /*15c8*/ 	.word	0x0500000f


	//   ....[64]....
        /*15cc*/ 	.word	0x0500000f


	//   ....[65]....
        /*15d0*/ 	.word	0x0500000f


	//   ....[66]....
        /*15d4*/ 	.word	0x0500000f


	//   ....[67]....
        /*15d8*/ 	.word	0x0500000f


	//   ....[68]....
        /*15dc*/ 	.word	0x0500000f


	//   ....[69]....
        /*15e0*/ 	.word	0x0500000f


	//   ....[70]....
        /*15e4*/ 	.word	0x0500000f


	//   ....[71]....
        /*15e8*/ 	.word	0x0500000f


	//   ....[72]....
        /*15ec*/ 	.word	0x0500000f


	//   ....[73]....
        /*15f0*/ 	.word	0x0500000f


	//   ....[74]....
        /*15f4*/ 	.word	0x0500000f


	//   ....[75]....
        /*15f8*/ 	.word	0x0500000f


	//   ....[76]....
        /*15fc*/ 	.word	0x0500000f


	//   ....[77]....
        /*1600*/ 	.word	0x0500000f


	//   ....[78]....
        /*1604*/ 	.word	0x0500000f


	//   ....[79]....
        /*1608*/ 	.word	0x0500000f


	//   ....[80]....
        /*160c*/ 	.word	0x0500000f


	//   ....[81]....
        /*1610*/ 	.word	0x0500000f


	//   ....[82]....
        /*1614*/ 	.word	0x0500000f


	//   ....[83]....
        /*1618*/ 	.word	0x0500000f


	//   ....[84]....
        /*161c*/ 	.word	0x0500000f


	//   ....[85]....
        /*1620*/ 	.word	0x0500000f


	//   ....[86]....
        /*1624*/ 	.word	0x0500000f


	//   ....[87]....
        /*1628*/ 	.word	0x0500000f


	//   ....[88]....
        /*162c*/ 	.word	0x0500000f


	//   ....[89]....
        /*1630*/ 	.word	0x0500000f


	//   ....[90]....
        /*1634*/ 	.word	0x0500000f


	//   ....[91]....
        /*1638*/ 	.word	0x0500000f


	//   ....[92]....
        /*163c*/ 	.word	0x0500000f


	//   ....[93]....
        /*1640*/ 	.word	0x0500000f


	//   ....[94]....
        /*1644*/ 	.word	0x0500000f


	//   ....[95]....
        /*1648*/ 	.word	0x0500000f


	//   ....[96]....
        /*164c*/ 	.word	0x0500000f


	//   ....[97]....
        /*1650*/ 	.word	0x0500000f


	//   ....[98]....
        /*1654*/ 	.word	0x0500000f


	//   ....[99]....
        /*1658*/ 	.word	0x0500000f


	//   ....[100]....
        /*165c*/ 	.word	0x0500000f


	//   ....[101]....
        /*1660*/ 	.word	0x0500000f


	//   ....[102]....
        /*1664*/ 	.word	0x0500000f


	//   ....[103]....
        /*1668*/ 	.word	0x0500000f


	//   ....[104]....
        /*166c*/ 	.word	0x0500000f


	//   ....[105]....
        /*1670*/ 	.word	0x0500000f


	//   ....[106]....
        /*1674*/ 	.word	0x0500000f


	//   ....[107]....
        /*1678*/ 	.word	0x0500000f


	//   ....[108]....
        /*167c*/ 	.word	0x0500000f


	//   ....[109]....
        /*1680*/ 	.word	0x0500000f


	//   ....[110]....
        /*1684*/ 	.word	0x0500000f


	//   ....[111]....
        /*1688*/ 	.word	0x0500000f


	//   ....[112]....
        /*168c*/ 	.word	0x0500000f


	//   ....[113]....
        /*1690*/ 	.word	0x0500000f


	//   ....[114]....
        /*1694*/ 	.word	0x0500000f


	//   ....[115]....
        /*1698*/ 	.word	0x0500000f


	//   ....[116]....
        /*169c*/ 	.word	0x0500000f


	//   ....[117]....
        /*16a0*/ 	.word	0x0500000f


	//   ....[118]....
        /*16a4*/ 	.word	0x0500000f


	//   ....[119]....
        /*16a8*/ 	.word	0x0500000f


	//   ....[120]....
        /*16ac*/ 	.word	0x0500000f


	//   ....[121]....
        /*16b0*/ 	.word	0x0500000f


	//   ....[122]....
        /*16b4*/ 	.word	0x0500000f


	//   ....[123]....
        /*16b8*/ 	.word	0x0500000f


	//   ....[124]....
        /*16bc*/ 	.word	0x0500000f


	//   ....[125]....
        /*16c0*/ 	.word	0x0500000f


	//   ....[126]....
        /*16c4*/ 	.word	0x0500000f


	//   ....[127]....
        /*16c8*/ 	.word	0x0500000f


	//   ....[128]....
        /*16cc*/ 	.word	0x0500000f


	//   ....[129]....
        /*16d0*/ 	.word	0x0500000f


	//   ....[130]....
        /*16d4*/ 	.word	0x0500000f


	//   ....[131]....
        /*16d8*/ 	.word	0x0500000f


	//   ....[132]....
        /*16dc*/ 	.word	0x0500000f


	//   ....[133]....
        /*16e0*/ 	.word	0x0500000f


	//   ....[134]....
        /*16e4*/ 	.word	0x0500000f


	//   ....[135]....
        /*16e8*/ 	.word	0x0500000f


	//   ....[136]....
        /*16ec*/ 	.word	0x0500000f


	//   ....[137]....
        /*16f0*/ 	.word	0x0500000f


	//   ....[138]....
        /*16f4*/ 	.word	0x0500000f


	//   ....[139]....
        /*16f8*/ 	.word	0x0500000f


	//   ....[140]....
        /*16fc*/ 	.word	0x0500000f


	//   ....[141]....
        /*1700*/ 	.word	0x0500000f


	//   ....[142]....
        /*1704*/ 	.word	0x0500000f


	//   ....[143]....
        /*1708*/ 	.word	0x0500000f


	//   ....[144]....
        /*170c*/ 	.word	0x0500000f


	//   ....[145]....
        /*1710*/ 	.word	0x0500000f


	//   ....[146]....
        /*1714*/ 	.word	0x0500000f


	//   ....[147]....
        /*1718*/ 	.word	0x0500000f


	//   ....[148]....
        /*171c*/ 	.word	0x0500000f


	//   ....[149]....
        /*1720*/ 	.word	0x0500000f


	//   ....[150]....
        /*1724*/ 	.word	0x0500000f


	//   ....[151]....
        /*1728*/ 	.word	0x0500000f


	//   ....[152]....
        /*172c*/ 	.word	0x0500000f


	//   ....[153]....
        /*1730*/ 	.word	0x0500000f


	//   ....[154]....
        /*1734*/ 	.word	0x0500000f


	//   ....[155]....
        /*1738*/ 	.word	0x0500000f


	//   ....[156]....
        /*173c*/ 	.word	0x0500000f


	//   ....[157]....
        /*1740*/ 	.word	0x0500000f


	//   ....[158]....
        /*1744*/ 	.word	0x0500000f


	//   ....[159]....
        /*1748*/ 	.word	0x0500000f


	//   ....[160]....
        /*174c*/ 	.word	0x0500000f


	//   ....[161]....
        /*1750*/ 	.word	0x0500000f


	//   ....[162]....
        /*1754*/ 	.word	0x0500000f


	//   ....[163]....
        /*1758*/ 	.word	0x0500000f


	//   ....[164]....
        /*175c*/ 	.word	0x0500000f


	//   ....[165]....
        /*1760*/ 	.word	0x0500000f


	//   ....[166]....
        /*1764*/ 	.word	0x0500000f


	//   ....[167]....
        /*1768*/ 	.word	0x0500000f


	//   ....[168]....
        /*176c*/ 	.word	0x0500000f


	//   ....[169]....
        /*1770*/ 	.word	0x0500000f


	//   ....[170]....
        /*1774*/ 	.word	0x0500000f


	//   ....[171]....
        /*1778*/ 	.word	0x0500000f


	//   ....[172]....
        /*177c*/ 	.word	0x0500000f


	//   ....[173]....
        /*1780*/ 	.word	0x0500000f


	//   ....[174]....
        /*1784*/ 	.word	0x0500000f


	//   ....[175]....
        /*1788*/ 	.word	0x0500000f


	//   ....[176]....
        /*178c*/ 	.word	0x0500000f


	//   ....[177]....
        /*1790*/ 	.word	0x0500000f


	//   ....[178]....
        /*1794*/ 	.word	0x0500000f


	//   ....[179]....
        /*1798*/ 	.word	0x0500000f


	//   ....[180]....
        /*179c*/ 	.word	0x0500000f


	//   ....[181]....
        /*17a0*/ 	.word	0x0500000f


	//   ....[182]....
        /*17a4*/ 	.word	0x0500000f


	//   ....[183]....
        /*17a8*/ 	.word	0x0500000f


	//   ....[184]....
        /*17ac*/ 	.word	0x0500000f


	//   ....[185]....
        /*17b0*/ 	.word	0x0500000f


	//   ....[186]....
        /*17b4*/ 	.word	0x0500000f


	//   ....[187]....
        /*17b8*/ 	.word	0x0500000f


	//   ....[188]....
        /*17bc*/ 	.word	0x0500000f


	//   ....[189]....
        /*17c0*/ 	.word	0x0500000f


	//   ....[190]....
        /*17c4*/ 	.word	0x0500000f


	//   ....[191]....
        /*17c8*/ 	.word	0x0500000f


	//   ....[192]....
        /*17cc*/ 	.word	0x0500000f


	//   ....[193]....
        /*17d0*/ 	.word	0x0500000f


	//   ....[194]....
        /*17d4*/ 	.word	0x0500000f


	//   ....[195]....
        /*17d8*/ 	.word	0x0500000f


	//   ....[196]....
        /*17dc*/ 	.word	0x0500000f


	//   ....[197]....
        /*17e0*/ 	.word	0x0500000f


	//   ....[198]....
        /*17e4*/ 	.word	0x0500000f


	//   ....[199]....
        /*17e8*/ 	.word	0x0500000f


	//   ....[200]....
        /*17ec*/ 	.word	0x0500000f


	//   ....[201]....
        /*17f0*/ 	.word	0x0500000f


	//   ....[202]....
        /*17f4*/ 	.word	0x0500000f


	//   ....[203]....
        /*17f8*/ 	.word	0x0500000f


	//   ....[204]....
        /*17fc*/ 	.word	0x0500000f


	//   ....[205]....
        /*1800*/ 	.word	0x0500000f


	//   ....[206]....
        /*1804*/ 	.word	0x0500000f


	//   ....[207]....
        /*1808*/ 	.word	0x0500000f


	//   ....[208]....
        /*180c*/ 	.word	0x0500000f


	//   ....[209]....
        /*1810*/ 	.word	0x0500000f


	//   ....[210]....
        /*1814*/ 	.word	0x0500000f


	//   ....[211]....
        /*1818*/ 	.word	0x0500000f


	//   ....[212]....
        /*181c*/ 	.word	0x0500000f


	//   ....[213]....
        /*1820*/ 	.word	0x0500000f


	//   ....[214]....
        /*1824*/ 	.word	0x0500000f


	//   ....[215]....
        /*1828*/ 	.word	0x0500000f


	//   ....[216]....
        /*182c*/ 	.word	0x0500000f


	//   ....[217]....
        /*1830*/ 	.word	0x0500000f


	//   ....[218]....
        /*1834*/ 	.word	0x0500000f


	//   ....[219]....
        /*1838*/ 	.word	0x0500000f


	//   ....[220]....
        /*183c*/ 	.word	0x0500000f


	//   ....[221]....
        /*1840*/ 	.word	0x0500000f


	//   ....[222]....
        /*1844*/ 	.word	0x0500000f


	//   ....[223]....
        /*1848*/ 	.word	0x0500000f


	//   ....[224]....
        /*184c*/ 	.word	0x0500000f


	//   ....[225]....
        /*1850*/ 	.word	0x0500000f


	//   ....[226]....
        /*1854*/ 	.word	0x0500000f


	//   ....[227]....
        /*1858*/ 	.word	0x0500000f


	//----- nvinfo : EIATTR_COOP_GROUP_INSTR_OFFSETS
	.align		4
.L_326:
        /*185c*/ 	.byte	0x04, 0x28
        /*185e*/ 	.short	(.L_328 - .L_327)


	//   ....[0]....
.L_327:
        /*1860*/ 	.word	0x00000070


	//   ....[1]....
        /*1864*/ 	.word	0x000001a0


	//   ....[2]....
        /*1868*/ 	.word	0x000001f0


	//   ....[3]....
        /*186c*/ 	.word	0x00000420


	//   ....[4]....
        /*1870*/ 	.word	0x00000580


	//   ....[5]....
        /*1874*/ 	.word	0x000006a0


	//   ....[6]....
        /*1878*/ 	.word	0x00000800


	//   ....[7]....
        /*187c*/ 	.word	0x0000d800


	//   ....[8]....
        /*1880*/ 	.word	0x0000e160


	//   ....[9]....
        /*1884*/ 	.word	0x0000e170


	//   ....[10]....
        /*1888*/ 	.word	0x0000e180


	//   ....[11]....
        /*188c*/ 	.word	0x0000e190


	//   ....[12]....
        /*1890*/ 	.word	0x0000e3a0


	//   ....[13]....
        /*1894*/ 	.word	0x0000e3b0


	//   ....[14]....
        /*1898*/ 	.word	0x0000e3c0


	//   ....[15]....
        /*189c*/ 	.word	0x0000e3d0


	//   ....[16]....
        /*18a0*/ 	.word	0x0000e5b0


	//   ....[17]....
        /*18a4*/ 	.word	0x0000e5c0


	//   ....[18]....
        /*18a8*/ 	.word	0x0000e5d0


	//   ....[19]....
        /*18ac*/ 	.word	0x0000e5e0


	//   ....[20]....
        /*18b0*/ 	.word	0x0000e7e0


	//   ....[21]....
        /*18b4*/ 	.word	0x0000e7f0


	//   ....[22]....
        /*18b8*/ 	.word	0x0000e800


	//   ....[23]....
        /*18bc*/ 	.word	0x0000e810


	//   ....[24]....
        /*18c0*/ 	.word	0x00012b40


	//   ....[25]....
        /*18c4*/ 	.word	0x00012b50


	//   ....[26]....
        /*18c8*/ 	.word	0x00012b60


	//   ....[27]....
        /*18cc*/ 	.word	0x00012b70


	//   ....[28]....
        /*18d0*/ 	.word	0x00012c40


	//   ....[29]....
        /*18d4*/ 	.word	0x00012c60


	//   ....[30]....
        /*18d8*/ 	.word	0x00012c70


	//   ....[31]....
        /*18dc*/ 	.word	0x00012c80


	//   ....[32]....
        /*18e0*/ 	.word	0x00012e60


	//   ....[33]....
        /*18e4*/ 	.word	0x00012e80


	//   ....[34]....
        /*18e8*/ 	.word	0x00012ea0


	//   ....[35]....
        /*18ec*/ 	.word	0x00012eb0


	//   ....[36]....
        /*18f0*/ 	.word	0x00012f30


	//   ....[37]....
        /*18f4*/ 	.word	0x00012f40


	//   ....[38]....
        /*18f8*/ 	.word	0x00012f50


	//   ....[39]....
        /*18fc*/ 	.word	0x00012f60


	//   ....[40]....
        /*1900*/ 	.word	0x00017cf0


	//   ....[41]....
        /*1904*/ 	.word	0x000187d0


	//   ....[42]....
        /*1908*/ 	.word	0x00018800


	//   ....[43]....
        /*190c*/ 	.word	0x00018820


	//   ....[44]....
        /*1910*/ 	.word	0x00019270


	//   ....[45]....
        /*1914*/ 	.word	0x000192b0


	//   ....[46]....
        /*1918*/ 	.word	0x0001b410


	//   ....[47]....
        /*191c*/ 	.word	0x0001b990


	//   ....[48]....
        /*1920*/ 	.word	0x0001c310


	//   ....[49]....
        /*1924*/ 	.word	0x0001c410


	//   ....[50]....
        /*1928*/ 	.word	0x0001cb90


	//   ....[51]....
        /*192c*/ 	.word	0x0001cbe0


	//   ....[52]....
        /*1930*/ 	.word	0x0001f7b0


	//   ....[53]....
        /*1934*/ 	.word	0x0001f7f0


	//   ....[54]....
        /*1938*/ 	.word	0x0001f860


	//   ....[55]....
        /*193c*/ 	.word	0x0001f870


	//   ....[56]....
        /*1940*/ 	.word	0x00021550


	//   ....[57]....
        /*1944*/ 	.word	0x00021560


	//   ....[58]....
        /*1948*/ 	.word	0x00021580


	//   ....[59]....
        /*194c*/ 	.word	0x000215a0


	//   ....[60]....
        /*1950*/ 	.word	0x00022850


	//   ....[61]....
        /*1954*/ 	.word	0x00022880


	//   ....[62]....
        /*1958*/ 	.word	0x000228b0


	//   ....[63]....
        /*195c*/ 	.word	0x000228e0


	//   ....[64]....
        /*1960*/ 	.word	0x00022910


	//   ....[65]....
        /*1964*/ 	.word	0x00022940


	//   ....[66]....
        /*1968*/ 	.word	0x00022970


	//   ....[67]....
        /*196c*/ 	.word	0x000229a0


	//   ....[68]....
        /*1970*/ 	.word	0x000229d0


	//   ....[69]....
        /*1974*/ 	.word	0x00022a00


	//   ....[70]....
        /*1978*/ 	.word	0x00022a30


	//   ....[71]....
        /*197c*/ 	.word	0x00022a60


	//   ....[72]....
        /*1980*/ 	.word	0x00022aa0


	//   ....[73]....
        /*1984*/ 	.word	0x00022ad0


	//   ....[74]....
        /*1988*/ 	.word	0x00022b00


	//   ....[75]....
        /*198c*/ 	.word	0x00022b30


	//   ....[76]....
        /*1990*/ 	.word	0x00022b60


	//   ....[77]....
        /*1994*/ 	.word	0x00022b90


	//   ....[78]....
        /*1998*/ 	.word	0x00022bc0


	//   ....[79]....
        /*199c*/ 	.word	0x00022bf0


	//   ....[80]....
        /*19a0*/ 	.word	0x00022c20


	//   ....[81]....
        /*19a4*/ 	.word	0x00022c50


	//   ....[82]....
        /*19a8*/ 	.word	0x00022c80


	//   ....[83]....
        /*19ac*/ 	.word	0x00022cb0


	//   ....[84]....
        /*19b0*/ 	.word	0x00022ce0


	//   ....[85]....
        /*19b4*/ 	.word	0x00022d10


	//   ....[86]....
        /*19b8*/ 	.word	0x00022d40


	//   ....[87]....
        /*19bc*/ 	.word	0x00022d70


	//   ....[88]....
        /*19c0*/ 	.word	0x00022da0


	//   ....[89]....
        /*19c4*/ 	.word	0x00022dd0


	//   ....[90]....
        /*19c8*/ 	.word	0x00022e00


	//   ....[91]....
        /*19cc*/ 	.word	0x00022e30


	//   ....[92]....
        /*19d0*/ 	.word	0x00022e60


	//   ....[93]....
        /*19d4*/ 	.word	0x00022e90


	//   ....[94]....
        /*19d8*/ 	.word	0x00022ec0


	//   ....[95]....
        /*19dc*/ 	.word	0x00022ef0


	//   ....[96]....
        /*19e0*/ 	.word	0x00022f20


	//   ....[97]....
        /*19e4*/ 	.word	0x00022f50


	//   ....[98]....
        /*19e8*/ 	.word	0x00022f80


	//   ....[99]....
        /*19ec*/ 	.word	0x00022fb0


	//   ....[100]....
        /*19f0*/ 	.word	0x00022fe0


	//   ....[101]....
        /*19f4*/ 	.word	0x00023010


	//   ....[102]....
        /*19f8*/ 	.word	0x00023040


	//   ....[103]....
        /*19fc*/ 	.word	0x00023070


	//   ....[104]....
        /*1a00*/ 	.word	0x000230a0


	//   ....[105]....
        /*1a04*/ 	.word	0x000230d0


	//   ....[106]....
        /*1a08*/ 	.word	0x00023100


	//   ....[107]....
        /*1a0c*/ 	.word	0x00023130


	//   ....[108]....
        /*1a10*/ 	.word	0x00023160


	//   ....[109]....
        /*1a14*/ 	.word	0x00023190


	//   ....[110]....
        /*1a18*/ 	.word	0x000231c0


	//   ....[111]....
        /*1a1c*/ 	.word	0x000231f0


	//   ....[112]....
        /*1a20*/ 	.word	0x00023220


	//   ....[113]....
        /*1a24*/ 	.word	0x00023250


	//   ....[114]....
        /*1a28*/ 	.word	0x00023280


	//   ....[115]....
        /*1a2c*/ 	.word	0x000232b0


	//   ....[116]....
        /*1a30*/ 	.word	0x000232e0


	//   ....[117]....
        /*1a34*/ 	.word	0x00023310


	//   ....[118]....
        /*1a38*/ 	.word	0x00023340


	//   ....[119]....
        /*1a3c*/ 	.word	0x00023370


	//   ....[120]....
        /*1a40*/ 	.word	0x000233a0


	//   ....[121]....
        /*1a44*/ 	.word	0x000233d0


	//   ....[122]....
        /*1a48*/ 	.word	0x00023400


	//   ....[123]....
        /*1a4c*/ 	.word	0x00023430


	//   ....[124]....
        /*1a50*/ 	.word	0x00023460


	//   ....[125]....
        /*1a54*/ 	.word	0x00023490


	//   ....[126]....
        /*1a58*/ 	.word	0x000234c0


	//   ....[127]....
        /*1a5c*/ 	.word	0x000234f0


	//   ....[128]....
        /*1a60*/ 	.word	0x00023520


	//   ....[129]....
        /*1a64*/ 	.word	0x00023550


	//   ....[130]....
        /*1a68*/ 	.word	0x00023580


	//   ....[131]....
        /*1a6c*/ 	.word	0x000235b0


	//   ....[132]....
        /*1a70*/ 	.word	0x000235e0


	//   ....[133]....
        /*1a74*/ 	.word	0x00023610


	//   ....[134]....
        /*1a78*/ 	.word	0x00023640


	//   ....[135]....
        /*1a7c*/ 	.word	0x00023670


	//   ....[136]....
        /*1a80*/ 	.word	0x000236a0


	//   ....[137]....
        /*1a84*/ 	.word	0x000236d0


	//   ....[138]....
        /*1a88*/ 	.word	0x00023700


	//   ....[139]....
        /*1a8c*/ 	.word	0x00023730


	//   ....[140]....
        /*1a90*/ 	.word	0x00023760


	//   ....[141]....
        /*1a94*/ 	.word	0x00023790


	//   ....[142]....
        /*1a98*/ 	.word	0x000237c0


	//   ....[143]....
        /*1a9c*/ 	.word	0x000237f0


	//   ....[144]....
        /*1aa0*/ 	.word	0x00023820


	//   ....[145]....
        /*1aa4*/ 	.word	0x00023850


	//   ....[146]....
        /*1aa8*/ 	.word	0x00023880


	//   ....[147]....
        /*1aac*/ 	.word	0x000238b0


	//   ....[148]....
        /*1ab0*/ 	.word	0x000238e0


	//   ....[149]....
        /*1ab4*/ 	.word	0x00023910


	//   ....[150]....
        /*1ab8*/ 	.word	0x00023940


	//   ....[151]....
        /*1abc*/ 	.word	0x00023970


	//   ....[152]....
        /*1ac0*/ 	.word	0x000239a0


	//   ....[153]....
        /*1ac4*/ 	.word	0x000239d0


	//   ....[154]....
        /*1ac8*/ 	.word	0x00023a00


	//   ....[155]....
        /*1acc*/ 	.word	0x00023a30


	//   ....[156]....
        /*1ad0*/ 	.word	0x00023a60


	//   ....[157]....
        /*1ad4*/ 	.word	0x00023a90


	//   ....[158]....
        /*1ad8*/ 	.word	0x00023ac0


	//   ....[159]....
        /*1adc*/ 	.word	0x00023af0


	//   ....[160]....
        /*1ae0*/ 	.word	0x00023b20


	//   ....[161]....
        /*1ae4*/ 	.word	0x00023b50


	//   ....[162]....
        /*1ae8*/ 	.word	0x00023b80


	//   ....[163]....
        /*1aec*/ 	.word	0x00023bb0


	//   ....[164]....
        /*1af0*/ 	.word	0x00023be0


	//   ....[165]....
        /*1af4*/ 	.word	0x00023c10


	//   ....[166]....
        /*1af8*/ 	.word	0x00023c40


	//   ....[167]....
        /*1afc*/ 	.word	0x00023c70


	//   ....[168]....
        /*1b00*/ 	.word	0x00023ca0


	//   ....[169]....
        /*1b04*/ 	.word	0x00023cd0


	//   ....[170]....
        /*1b08*/ 	.word	0x00023d00


	//   ....[171]....
        /*1b0c*/ 	.word	0x00023d30


	//   ....[172]....
        /*1b10*/ 	.word	0x00023d60


	//   ....[173]....
        /*1b14*/ 	.word	0x00023d90


	//   ....[174]....
        /*1b18*/ 	.word	0x00023db0


	//   ....[175]....
        /*1b1c*/ 	.word	0x00023de0


	//   ....[176]....
        /*1b20*/ 	.word	0x00023df0


	//   ....[177]....
        /*1b24*/ 	.word	0x00023e20


	//   ....[178]....
        /*1b28*/ 	.word	0x00023e50


	//   ....[179]....
        /*1b2c*/ 	.word	0x00023e60


	//   ....[180]....
        /*1b30*/ 	.word	0x00023e90


	//   ....[181]....
        /*1b34*/ 	.word	0x00023ea0


	//   ....[182]....
        /*1b38*/ 	.word	0x00023ed0


	//   ....[183]....
        /*1b3c*/ 	.word	0x00023ee0


	//   ....[184]....
        /*1b40*/ 	.word	0x00023f10


	//   ....[185]....
        /*1b44*/ 	.word	0x00023f40


	//   ....[186]....
        /*1b48*/ 	.word	0x00023f70


	//   ....[187]....
        /*1b4c*/ 	.word	0x00023f80


	//   ....[188]....
        /*1b50*/ 	.word	0x00024a30


	//   ....[189]....
        /*1b54*/ 	.word	0x00024a50


	//   ....[190]....
        /*1b58*/ 	.word	0x00024a60


	//   ....[191]....
        /*1b5c*/ 	.word	0x00024a70


	//   ....[192]....
        /*1b60*/ 	.word	0x00025470


	//   ....[193]....
        /*1b64*/ 	.word	0x00025480


	//   ....[194]....
        /*1b68*/ 	.word	0x00025650


	//   ....[195]....
        /*1b6c*/ 	.word	0x00025660


	//   ....[196]....
        /*1b70*/ 	.word	0x00025850


	//   ....[197]....
        /*1b74*/ 	.word	0x00025860


	//   ....[198]....
        /*1b78*/ 	.word	0x00025a30


	//   ....[199]....
        /*1b7c*/ 	.word	0x00025a40


	//   ....[200]....
        /*1b80*/ 	.word	0x00025eb0


	//   ....[201]....
        /*1b84*/ 	.word	0x00025ec0


	//   ....[202]....
        /*1b88*/ 	.word	0x00026ea0


	//   ....[203]....
        /*1b8c*/ 	.word	0x00026eb0


	//   ....[204]....
        /*1b90*/ 	.word	0x000291d0


	//   ....[205]....
        /*1b94*/ 	.word	0x000291e0


	//   ....[206]....
        /*1b98*/ 	.word	0x000293b0


	//   ....[207]....
        /*1b9c*/ 	.word	0x000293c0


	//   ....[208]....
        /*1ba0*/ 	.word	0x00029590


	//   ....[209]....
        /*1ba4*/ 	.word	0x000295a0


	//   ....[210]....
        /*1ba8*/ 	.word	0x00029770


	//   ....[211]....
        /*1bac*/ 	.word	0x00029780


	//   ....[212]....
        /*1bb0*/ 	.word	0x000299b0


	//   ....[213]....
        /*1bb4*/ 	.word	0x00029bf0


	//   ....[214]....
        /*1bb8*/ 	.word	0x00029c20


	//   ....[215]....
        /*1bbc*/ 	.word	0x00029c50


	//   ....[216]....
        /*1bc0*/ 	.word	0x00029c80


	//   ....[217]....
        /*1bc4*/ 	.word	0x00029cb0


	//   ....[218]....
        /*1bc8*/ 	.word	0x00029ce0


	//   ....[219]....
        /*1bcc*/ 	.word	0x00029e80


	//   ....[220]....
        /*1bd0*/ 	.word	0x00029eb0


	//   ....[221]....
        /*1bd4*/ 	.word	0x00029ee0


	//   ....[222]....
        /*1bd8*/ 	.word	0x00029f10


	//   ....[223]....
        /*1bdc*/ 	.word	0x00029f40


	//   ....[224]....
        /*1be0*/ 	.word	0x00029f70


	//   ....[225]....
        /*1be4*/ 	.word	0x0002a010


	//   ....[226]....
        /*1be8*/ 	.word	0x0002a040


	//   ....[227]....
        /*1bec*/ 	.word	0x0002a050


	//   ....[228]....
        /*1bf0*/ 	.word	0x0002a080


	//   ....[229]....
        /*1bf4*/ 	.word	0x0002b7d0


	//   ....[230]....
        /*1bf8*/ 	.word	0x0002d3e0


	//   ....[231]....
        /*1bfc*/ 	.word	0x0002e0e0


	//   ....[232]....
        /*1c00*/ 	.word	0x0002e100


	//   ....[233]....
        /*1c04*/ 	.word	0x0002e130


	//   ....[234]....
        /*1c08*/ 	.word	0x0002e150


	//   ....[235]....
        /*1c0c*/ 	.word	0x0002e260


	//   ....[236]....
        /*1c10*/ 	.word	0x0002e270


	//   ....[237]....
        /*1c14*/ 	.word	0x0002e300


	//   ....[238]....
        /*1c18*/ 	.word	0x0002e310


	//   ....[239]....
        /*1c1c*/ 	.word	0x0002e3a0


	//   ....[240]....
        /*1c20*/ 	.word	0x0002e3b0


	//   ....[241]....
        /*1c24*/ 	.word	0x0002e440


	//   ....[242]....
        /*1c28*/ 	.word	0x0002e450


	//   ....[243]....
        /*1c2c*/ 	.word	0x0002e4e0


	//   ....[244]....
        /*1c30*/ 	.word	0x0002e4f0


	//   ....[245]....
        /*1c34*/ 	.word	0x0002e540


	//   ....[246]....
        /*1c38*/ 	.word	0x0002e570


	//   ....[247]....
        /*1c3c*/ 	.word	0x000308b0


	//   ....[248]....
        /*1c40*/ 	.word	0x000308e0


	//   ....[249]....
        /*1c44*/ 	.word	0x00030940


	//   ....[250]....
        /*1c48*/ 	.word	0x00030970


	//   ....[251]....
        /*1c4c*/ 	.word	0x000309a0


	//   ....[252]....
        /*1c50*/ 	.word	0x000309d0


	//   ....[253]....
        /*1c54*/ 	.word	0x00030a00


	//   ....[254]....
        /*1c58*/ 	.word	0x00030a30


	//   ....[255]....
        /*1c5c*/ 	.word	0x00030c00


	//   ....[0]....
        /*1c60*/ 	.word	0x00030c30


	//   ....[1]....
        /*1c64*/ 	.word	0x00030c60


	//   ....[2]....
        /*1c68*/ 	.word	0x00030c90


	//   ....[3]....
        /*1c6c*/ 	.word	0x00030cc0


	//   ....[4]....
        /*1c70*/ 	.word	0x00030cf0


	//   ....[5]....
        /*1c74*/ 	.word	0x00030dd0


	//   ....[6]....
        /*1c78*/ 	.word	0x00030df0


	//   ....[7]....
        /*1c7c*/ 	.word	0x00030e00


	//   ....[8]....
        /*1c80*/ 	.word	0x00030e80


	//   ....[9]....
        /*1c84*/ 	.word	0x000319d0


	//   ....[10]....
        /*1c88*/ 	.word	0x00031e70


	//   ....[11]....
        /*1c8c*/ 	.word	0x00031f20


	//   ....[12]....
        /*1c90*/ 	.word	0x00031fb0


	//   ....[13]....
        /*1c94*/ 	.word	0x00032000


	//   ....[14]....
        /*1c98*/ 	.word	0x00032050


	//   ....[15]....
        /*1c9c*/ 	.word	0x000320e0


	//   ....[16]....
        /*1ca0*/ 	.word	0x00032170


	//   ....[17]....
        /*1ca4*/ 	.word	0x000321c0


	//   ....[18]....
        /*1ca8*/ 	.word	0x00032210


	//   ....[19]....
        /*1cac*/ 	.word	0x000322a0


	//   ....[20]....
        /*1cb0*/ 	.word	0x00032330


	//   ....[21]....
        /*1cb4*/ 	.word	0x00032380


	//   ....[22]....
        /*1cb8*/ 	.word	0x000323d0


	//   ....[23]....
        /*1cbc*/ 	.word	0x00032460


	//   ....[24]....
        /*1cc0*/ 	.word	0x000324f0


	//   ....[25]....
        /*1cc4*/ 	.word	0x00032540


	//   ....[26]....
        /*1cc8*/ 	.word	0x00032590


	//   ....[27]....
        /*1ccc*/ 	.word	0x00032690


	//   ....[28]....
        /*1cd0*/ 	.word	0x00032740


	//   ....[29]....
        /*1cd4*/ 	.word	0x00032790


	//   ....[30]....
        /*1cd8*/ 	.word	0x000327e0


	//   ....[31]....
        /*1cdc*/ 	.word	0x000328f0


	//   ....[32]....
        /*1ce0*/ 	.word	0x00032940


	//   ....[33]....
        /*1ce4*/ 	.word	0x00032990


	//   ....[34]....
        /*1ce8*/ 	.word	0x000329e0


	//   ....[35]....
        /*1cec*/ 	.word	0x00032b00


	//   ....[36]....
        /*1cf0*/ 	.word	0x00032ba0


	//   ....[37]....
        /*1cf4*/ 	.word	0x00032c00


	//   ....[38]....
        /*1cf8*/ 	.word	0x00032c70


	//   ....[39]....
        /*1cfc*/ 	.word	0x00032d10


	//   ....[40]....
        /*1d00*/ 	.word	0x00032d60


	//   ....[41]....
        /*1d04*/ 	.word	0x00032db0


	//   ....[42]....
        /*1d08*/ 	.word	0x00032e00


	//   ....[43]....
        /*1d0c*/ 	.word	0x00033230


	//   ....[44]....
        /*1d10*/ 	.word	0x00033350


	//   ....[45]....
        /*1d14*/ 	.word	0x00033480


	//   ....[46]....
        /*1d18*/ 	.word	0x00033590


	//   ....[47]....
        /*1d1c*/ 	.word	0x000336c0


	//   ....[48]....
        /*1d20*/ 	.word	0x000337e0


	//   ....[49]....
        /*1d24*/ 	.word	0x00033900


	//   ....[50]....
        /*1d28*/ 	.word	0x00033a20


	//   ....[51]....
        /*1d2c*/ 	.word	0x00033b50


	//   ....[52]....
        /*1d30*/ 	.word	0x00033c60


	//   ....[53]....
        /*1d34*/ 	.word	0x00033d50


	//   ....[54]....
        /*1d38*/ 	.word	0x00033da0


	//   ....[55]....
        /*1d3c*/ 	.word	0x00033e20


	//   ....[56]....
        /*1d40*/ 	.word	0x00033e90


	//   ....[57]....
        /*1d44*/ 	.word	0x00033ef0


	//   ....[58]....
        /*1d48*/ 	.word	0x00033f40


	//   ....[59]....
        /*1d4c*/ 	.word	0x00033fc0


	//   ....[60]....
        /*1d50*/ 	.word	0x00034030


	//   ....[61]....
        /*1d54*/ 	.word	0x00034090


	//   ....[62]....
        /*1d58*/ 	.word	0x000340e0


	//   ....[63]....
        /*1d5c*/ 	.word	0x00034160


	//   ....[64]....
        /*1d60*/ 	.word	0x000341d0


	//   ....[65]....
        /*1d64*/ 	.word	0x00034230


	//   ....[66]....
        /*1d68*/ 	.word	0x00034280


	//   ....[67]....
        /*1d6c*/ 	.word	0x00034300


	//   ....[68]....
        /*1d70*/ 	.word	0x00034370


	//   ....[69]....
        /*1d74*/ 	.word	0x000343d0


	//   ....[70]....
        /*1d78*/ 	.word	0x00034420


	//   ....[71]....
        /*1d7c*/ 	.word	0x000344a0


	//   ....[72]....
        /*1d80*/ 	.word	0x00034510


	//   ....[73]....
        /*1d84*/ 	.word	0x00034570


	//   ....[74]....
        /*1d88*/ 	.word	0x000345c0


	//   ....[75]....
        /*1d8c*/ 	.word	0x00034640


	//   ....[76]....
        /*1d90*/ 	.word	0x000346b0


	//   ....[77]....
        /*1d94*/ 	.word	0x00034710


	//   ....[78]....
        /*1d98*/ 	.word	0x00034760


	//   ....[79]....
        /*1d9c*/ 	.word	0x000347e0


	//   ....[80]....
        /*1da0*/ 	.word	0x00034850


	//   ....[81]....
        /*1da4*/ 	.word	0x000348b0


	//   ....[82]....
        /*1da8*/ 	.word	0x00034900


	//   ....[83]....
        /*1dac*/ 	.word	0x00034980


	//   ....[84]....
        /*1db0*/ 	.word	0x000349f0


	//   ....[85]....
        /*1db4*/ 	.word	0x00034a50


	//   ....[86]....
        /*1db8*/ 	.word	0x00034aa0


	//   ....[87]....
        /*1dbc*/ 	.word	0x00034b20


	//   ....[88]....
        /*1dc0*/ 	.word	0x00034b90


	//   ....[89]....
        /*1dc4*/ 	.word	0x00034bf0


	//   ....[90]....
        /*1dc8*/ 	.word	0x00034c40


	//   ....[91]....
        /*1dcc*/ 	.word	0x00034cc0


	//   ....[92]....
        /*1dd0*/ 	.word	0x00034d30


	//   ....[93]....
        /*1dd4*/ 	.word	0x00034d90


	//   ....[94]....
        /*1dd8*/ 	.word	0x00034de0


	//   ....[95]....
        /*1ddc*/ 	.word	0x00034e60


	//   ....[96]....
        /*1de0*/ 	.word	0x00034ed0


	//   ....[97]....
        /*1de4*/ 	.word	0x00034f30


	//   ....[98]....
        /*1de8*/ 	.word	0x00034f80


	//   ....[99]....
        /*1dec*/ 	.word	0x00035000


	//   ....[100]....
        /*1df0*/ 	.word	0x00035070


	//   ....[101]....
        /*1df4*/ 	.word	0x000350d0


	//   ....[102]....
        /*1df8*/ 	.word	0x00035120


	//   ....[103]....
        /*1dfc*/ 	.word	0x000351a0


	//   ....[104]....
        /*1e00*/ 	.word	0x00035210


	//   ....[105]....
        /*1e04*/ 	.word	0x00035270


	//   ....[106]....
        /*1e08*/ 	.word	0x000352c0


	//   ....[107]....
        /*1e0c*/ 	.word	0x00035340


	//   ....[108]....
        /*1e10*/ 	.word	0x000353b0


	//   ....[109]....
        /*1e14*/ 	.word	0x00035410


	//   ....[110]....
        /*1e18*/ 	.word	0x00035460


	//   ....[111]....
        /*1e1c*/ 	.word	0x000354e0


	//   ....[112]....
        /*1e20*/ 	.word	0x00035550


	//   ....[113]....
        /*1e24*/ 	.word	0x000355b0


	//   ....[114]....
        /*1e28*/ 	.word	0x00035600


	//   ....[115]....
        /*1e2c*/ 	.word	0x00035680


	//   ....[116]....
        /*1e30*/ 	.word	0x000356f0


	//   ....[117]....
        /*1e34*/ 	.word	0x00035750


	//   ....[118]....
        /*1e38*/ 	.word	0x000357a0


	//   ....[119]....
        /*1e3c*/ 	.word	0x00035820


	//   ....[120]....
        /*1e40*/ 	.word	0x00035890


	//   ....[121]....
        /*1e44*/ 	.word	0x000358f0


	//   ....[122]....
        /*1e48*/ 	.word	0x00035940


	//   ....[123]....
        /*1e4c*/ 	.word	0x000359c0


	//   ....[124]....
        /*1e50*/ 	.word	0x00035a30


	//   ....[125]....
        /*1e54*/ 	.word	0x00035a90


	//   ....[126]....
        /*1e58*/ 	.word	0x00035ae0


	//   ....[127]....
        /*1e5c*/ 	.word	0x00035b60


	//   ....[128]....
        /*1e60*/ 	.word	0x00035bd0


	//   ....[129]....
        /*1e64*/ 	.word	0x00035c30


	//   ....[130]....
        /*1e68*/ 	.word	0x00035c80


	//   ....[131]....
        /*1e6c*/ 	.word	0x00035ce0


	//   ....[132]....
        /*1e70*/ 	.word	0x00035d70


	//   ....[133]....
        /*1e74*/ 	.word	0x00035dd0


	//   ....[134]....
        /*1e78*/ 	.word	0x00035e20


	//   ....[135]....
        /*1e7c*/ 	.word	0x00035ea0


	//   ....[136]....
        /*1e80*/ 	.word	0x00035f10


	//   ....[137]....
        /*1e84*/ 	.word	0x00035f70


	//   ....[138]....
        /*1e88*/ 	.word	0x00035fc0


	//   ....[139]....
        /*1e8c*/ 	.word	0x00036040


	//   ....[140]....
        /*1e90*/ 	.word	0x000360b0


	//   ....[141]....
        /*1e94*/ 	.word	0x00036110


	//   ....[142]....
        /*1e98*/ 	.word	0x00036160


	//   ....[143]....
        /*1e9c*/ 	.word	0x000361e0


	//   ....[144]....
        /*1ea0*/ 	.word	0x00036250


	//   ....[145]....
        /*1ea4*/ 	.word	0x000362b0


	//   ....[146]....
        /*1ea8*/ 	.word	0x00036300


	//   ....[147]....
        /*1eac*/ 	.word	0x00036380


	//   ....[148]....
        /*1eb0*/ 	.word	0x000363f0


	//   ....[149]....
        /*1eb4*/ 	.word	0x00036450


	//   ....[150]....
        /*1eb8*/ 	.word	0x000364a0


	//   ....[151]....
        /*1ebc*/ 	.word	0x00036520


	//   ....[152]....
        /*1ec0*/ 	.word	0x00036590


	//   ....[153]....
        /*1ec4*/ 	.word	0x000365f0


	//   ....[154]....
        /*1ec8*/ 	.word	0x00036640


	//   ....[155]....
        /*1ecc*/ 	.word	0x000366a0


	//   ....[156]....
        /*1ed0*/ 	.word	0x00036730


	//   ....[157]....
        /*1ed4*/ 	.word	0x00036790


	//   ....[158]....
        /*1ed8*/ 	.word	0x000367e0


	//   ....[159]....
        /*1edc*/ 	.word	0x00036860


	//   ....[160]....
        /*1ee0*/ 	.word	0x000368d0


	//   ....[161]....
        /*1ee4*/ 	.word	0x00036930


	//   ....[162]....
        /*1ee8*/ 	.word	0x00036980


	//   ....[163]....
        /*1eec*/ 	.word	0x00036a00


	//   ....[164]....
        /*1ef0*/ 	.word	0x00036a70


	//   ....[165]....
        /*1ef4*/ 	.word	0x00036ad0


	//   ....[166]....
        /*1ef8*/ 	.word	0x00036b20


	//   ....[167]....
        /*1efc*/ 	.word	0x00036ba0


	//   ....[168]....
        /*1f00*/ 	.word	0x00036c10


	//   ....[169]....
        /*1f04*/ 	.word	0x00036c80


	//   ....[170]....
        /*1f08*/ 	.word	0x00036cd0


	//   ....[171]....
        /*1f0c*/ 	.word	0x00036d60


	//   ....[172]....
        /*1f10*/ 	.word	0x00036db0


	//   ....[173]....
        /*1f14*/ 	.word	0x00036e40


	//   ....[174]....
        /*1f18*/ 	.word	0x00036ed0


	//   ....[175]....
        /*1f1c*/ 	.word	0x00036f60


	//   ....[176]....
        /*1f20*/ 	.word	0x00036ff0


	//   ....[177]....
        /*1f24*/ 	.word	0x00037080


	//   ....[178]....
        /*1f28*/ 	.word	0x00037110


	//   ....[179]....
        /*1f2c*/ 	.word	0x00037190


	//   ....[180]....
        /*1f30*/ 	.word	0x000371e0


	//   ....[181]....
        /*1f34*/ 	.word	0x00037280


	//   ....[182]....
        /*1f38*/ 	.word	0x00037310


	//   ....[183]....
        /*1f3c*/ 	.word	0x000373a0


	//   ....[184]....
        /*1f40*/ 	.word	0x000373f0


	//   ....[185]....
        /*1f44*/ 	.word	0x00037480


	//   ....[186]....
        /*1f48*/ 	.word	0x00037510


	//   ....[187]....
        /*1f4c*/ 	.word	0x000375a0


	//   ....[188]....
        /*1f50*/ 	.word	0x00037630


	//   ....[189]....
        /*1f54*/ 	.word	0x000376c0


	//   ....[190]....
        /*1f58*/ 	.word	0x00037750


	//   ....[191]....
        /*1f5c*/ 	.word	0x00037810


	//   ....[192]....
        /*1f60*/ 	.word	0x00037af0


	//   ....[193]....
        /*1f64*/ 	.word	0x00037cd0


	//   ....[194]....
        /*1f68*/ 	.word	0x00037d50


	//   ....[195]....
        /*1f6c*/ 	.word	0x00037db0


	//   ....[196]....
        /*1f70*/ 	.word	0x00037e90


	//   ....[197]....
        /*1f74*/ 	.word	0x00037f40


	//   ....[198]....
        /*1f78*/ 	.word	0x00038050


	//   ....[199]....
        /*1f7c*/ 	.word	0x000380b0


	//   ....[200]....
        /*1f80*/ 	.word	0x000381b0


	//   ....[201]....
        /*1f84*/ 	.word	0x00038210


	//   ....[202]....
        /*1f88*/ 	.word	0x00038310


	//   ....[203]....
        /*1f8c*/ 	.word	0x00038370


	//   ....[204]....
        /*1f90*/ 	.word	0x00038470


	//   ....[205]....
        /*1f94*/ 	.word	0x000384d0


	//   ....[206]....
        /*1f98*/ 	.word	0x000385c0


	//   ....[207]....
        /*1f9c*/ 	.word	0x00038630


	//   ....[208]....
        /*1fa0*/ 	.word	0x00038710


	//   ....[209]....
        /*1fa4*/ 	.word	0x000389f0


	//   ....[210]....
        /*1fa8*/ 	.word	0x00038a90


	//   ....[211]....
        /*1fac*/ 	.word	0x00038c30


	//   ....[212]....
        /*1fb0*/ 	.word	0x00038cb0


	//   ....[213]....
        /*1fb4*/ 	.word	0x00038d30


	//   ....[214]....
        /*1fb8*/ 	.word	0x00038db0


	//   ....[215]....
        /*1fbc*/ 	.word	0x00038e30


	//   ....[216]....
        /*1fc0*/ 	.word	0x00038ec0


	//   ....[217]....
        /*1fc4*/ 	.word	0x00038f60


	//   ....[218]....
        /*1fc8*/ 	.word	0x00039010


	//   ....[219]....
        /*1fcc*/ 	.word	0x00039090


	//   ....[220]....
        /*1fd0*/ 	.word	0x00039110


	//   ....[221]....
        /*1fd4*/ 	.word	0x00039190


	//   ....[222]....
        /*1fd8*/ 	.word	0x00039220


	//   ....[223]....
        /*1fdc*/ 	.word	0x000392a0


	//   ....[224]....
        /*1fe0*/ 	.word	0x00039350


	//   ....[225]....
        /*1fe4*/ 	.word	0x000393a0


	//   ....[226]....
        /*1fe8*/ 	.word	0x00039460


	//   ....[227]....
        /*1fec*/ 	.word	0x00039590


	//----- nvinfo : EIATTR_REG_RECONFIG
	.align		4
.L_328:
        /*1ff0*/ 	.byte	0x01, 0x54
	.zero		2


	//----- nvinfo : EIATTR_SYSCALL_OFFSETS
	.align		4
        /*1ff4*/ 	.byte	0x04, 0x46
        /*1ff6*/ 	.short	(.L_330 - .L_329)


	//   ....[0]....
.L_329:
        /*1ff8*/ 	.word	0x00002630


	//   ....[1]....
        /*1ffc*/ 	.word	0x00002780


	//   ....[2]....
        /*2000*/ 	.word	0x0000d9a0


	//   ....[3]....
        /*2004*/ 	.word	0x0000df00


	//   ....[4]....
        /*2008*/ 	.word	0x0002ce40


	//   ....[5]....
        /*200c*/ 	.word	0x0002cfd0


	//   ....[6]....
        /*2010*/ 	.word	0x0002d120


	//   ....[7]....
        /*2014*/ 	.word	0x0002d260


	//   ....[8]....
        /*2018*/ 	.word	0x0002dcf0


	//----- nvinfo : EIATTR_MBARRIER_INSTR_OFFSETS
	.align		4
.L_330:
        /*201c*/ 	.byte	0x04, 0x39
        /*201e*/ 	.short	(.L_332 - .L_331)


	//   ....[0]....
.L_331:
        /*2020*/ 	.word	0x000002d0
        /*2024*/ 	.word	0x000000ff
        /*2028*/ 	.word	0x00038800
        /*202c*/ 	.short	0x0100
        /*202e*/ 	.byte	0x08
	.zero		1


	//   ....[1]....
        /*2030*/ 	.word	0x000002e0
        /*2034*/ 	.word	0x000000ff
        /*2038*/ 	.word	0x00038820
        /*203c*/ 	.short	0x0100
        /*203e*/ 	.byte	0x08
	.zero		1


	//   ....[2]....
        /*2040*/ 	.word	0x000003d0
        /*2044*/ 	.word	0x000000ff
        /*2048*/ 	.word	0x00038830
        /*204c*/ 	.short	0x0100
        /*204e*/ 	.byte	0x08
	.zero		1


	//   ....[3]....
        /*2050*/ 	.word	0x000003e0
        /*2054*/ 	.word	0x000000ff
        /*2058*/ 	.word	0x00038840
        /*205c*/ 	.short	0x0100
        /*205e*/ 	.byte	0x08
	.zero		1


	//   ....[4]....
        /*2060*/ 	.word	0x000003f0
        /*2064*/ 	.word	0x000000ff
        /*2068*/ 	.word	0x00038838
        /*206c*/ 	.short	0x0100
        /*206e*/ 	.byte	0x08
	.zero		1


	//   ....[5]....
        /*2070*/ 	.word	0x00000400
        /*2074*/ 	.word	0x000000ff
        /*2078*/ 	.word	0x00038848
        /*207c*/ 	.short	0x0100
        /*207e*/ 	.byte	0x08
	.zero		1


	//   ....[6]....
        /*2080*/ 	.word	0x00000530
        /*2084*/ 	.word	0x000000ff
        /*2088*/ 	.word	0x00038850
        /*208c*/ 	.short	0x0100
        /*208e*/ 	.byte	0x08
	.zero		1


	//   ....[7]....
        /*2090*/ 	.word	0x00000540
        /*2094*/ 	.word	0x000000ff
        /*2098*/ 	.word	0x00038860
        /*209c*/ 	.short	0x0100
        /*209e*/ 	.byte	0x08
	.zero		1


	//   ....[8]....
        /*20a0*/ 	.word	0x00000550
        /*20a4*/ 	.word	0x000000ff
        /*20a8*/ 	.word	0x00038858
        /*20ac*/ 	.short	0x0100
        /*20ae*/ 	.byte	0x08
	.zero		1


	//   ....[9]....
        /*20b0*/ 	.word	0x00000560
        /*20b4*/ 	.word	0x000000ff
        /*20b8*/ 	.word	0x00038868
        /*20bc*/ 	.short	0x0100
        /*20be*/ 	.byte	0x08
	.zero		1


	//   ....[10]....
        /*20c0*/ 	.word	0x00000650
        /*20c4*/ 	.word	0x000000ff
        /*20c8*/ 	.word	0x00038870
        /*20cc*/ 	.short	0x0100
        /*20ce*/ 	.byte	0x06
	.zero		1


	//   ....[11]....
        /*20d0*/ 	.word	0x00000660
        /*20d4*/ 	.word	0x000000ff
        /*20d8*/ 	.word	0x00038880
        /*20dc*/ 	.short	0x0100
        /*20de*/ 	.byte	0x06
	.zero		1


	//   ....[12]....
        /*20e0*/ 	.word	0x00000670
        /*20e4*/ 	.word	0x000000ff
        /*20e8*/ 	.word	0x00038878
        /*20ec*/ 	.short	0x0100
        /*20ee*/ 	.byte	0x06
	.zero		1


	//   ....[13]....
        /*20f0*/ 	.word	0x00000680
        /*20f4*/ 	.word	0x000000ff
        /*20f8*/ 	.word	0x00038888
        /*20fc*/ 	.short	0x0100
        /*20fe*/ 	.byte	0x06
	.zero		1


	//   ....[14]....
        /*2100*/ 	.word	0x000007b0
        /*2104*/ 	.word	0x000000ff
        /*2108*/ 	.word	0x00038890
        /*210c*/ 	.short	0x0100
        /*210e*/ 	.byte	0x08
	.zero		1


	//   ....[15]....
        /*2110*/ 	.word	0x000007c0
        /*2114*/ 	.word	0x000000ff
        /*2118*/ 	.word	0x000388a0
        /*211c*/ 	.short	0x0100
        /*211e*/ 	.byte	0x08
	.zero		1


	//   ....[16]....
        /*2120*/ 	.word	0x000007d0
        /*2124*/ 	.word	0x000000ff
        /*2128*/ 	.word	0x00038898
        /*212c*/ 	.short	0x0100
        /*212e*/ 	.byte	0x08
	.zero		1


	//   ....[17]....
        /*2130*/ 	.word	0x000007e0
        /*2134*/ 	.word	0x000000ff
        /*2138*/ 	.word	0x000388a8
        /*213c*/ 	.short	0x0100
        /*213e*/ 	.byte	0x08
	.zero		1


	//   ....[18]....
        /*2140*/ 	.word	0x00000910
        /*2144*/ 	.word	0x000000ff
        /*2148*/ 	.word	0x000388b0
        /*214c*/ 	.short	0x0100
        /*214e*/ 	.byte	0x08
	.zero		1


	//   ....[19]....
        /*2150*/ 	.word	0x00000920
        /*2154*/ 	.word	0x000000ff
        /*2158*/ 	.word	0x000388c0
        /*215c*/ 	.short	0x0100
        /*215e*/ 	.byte	0x08
	.zero		1


	//   ....[20]....
        /*2160*/ 	.word	0x00000930
        /*2164*/ 	.word	0x000000ff
        /*2168*/ 	.word	0x000388b8
        /*216c*/ 	.short	0x0100
        /*216e*/ 	.byte	0x08
	.zero		1


	//   ....[21]....
        /*2170*/ 	.word	0x00000940
        /*2174*/ 	.word	0x000000ff
        /*2178*/ 	.word	0x000388c8
        /*217c*/ 	.short	0x0100
        /*217e*/ 	.byte	0x08
	.zero		1


	//   ....[22]....
        /*2180*/ 	.word	0x00003d90
        /*2184*/ 	.word	0x0000006f
        /*2188*/ 	.word	0x00038890
        /*218c*/ 	.short	0x010a
        /*218e*/ 	.byte	0x3f
	.zero		1


	//   ....[23]....
        /*2190*/ 	.word	0x00008010
        /*2194*/ 	.word	0x0000006f
        /*2198*/ 	.word	0x00038890
        /*219c*/ 	.short	0x010a
        /*219e*/ 	.byte	0x3f
	.zero		1


	//   ....[24]....
        /*21a0*/ 	.word	0x0000c2e0
        /*21a4*/ 	.word	0x0000006f
        /*21a8*/ 	.word	0x00038890
        /*21ac*/ 	.short	0x010a
        /*21ae*/ 	.byte	0x3f
	.zero		1


	//   ....[25]....
        /*21b0*/ 	.word	0x0000c880
        /*21b4*/ 	.word	0x00000030
        /*21b8*/ 	.word	0x00000000
        /*21bc*/ 	.short	0x0101
        /*21be*/ 	.byte	0x3f
	.zero		1


	//   ....[26]....
        /*21c0*/ 	.word	0x0000c8c0
        /*21c4*/ 	.word	0x0000006f
        /*21c8*/ 	.word	0x000388b0
        /*21cc*/ 	.short	0x010a
        /*21ce*/ 	.byte	0x3f
	.zero		1


	//   ....[27]....
        /*21d0*/ 	.word	0x0000cec0
        /*21d4*/ 	.word	0x0000006f
        /*21d8*/ 	.word	0x00000000
        /*21dc*/ 	.short	0x0101
        /*21de*/ 	.byte	0x3f
	.zero		1


	//   ....[28]....
        /*21e0*/ 	.word	0x0000dc80
        /*21e4*/ 	.word	0x00000012
        /*21e8*/ 	.word	0x00038800
        /*21ec*/ 	.short	0x010a
        /*21ee*/ 	.byte	0x3f
	.zero		1


	//   ....[29]....
        /*21f0*/ 	.word	0x0000dcd0
        /*21f4*/ 	.word	0x00000012
        /*21f8*/ 	.word	0x00038800
        /*21fc*/ 	.short	0x010a
        /*21fe*/ 	.byte	0x3f
	.zero		1


	//   ....[30]....
        /*2200*/ 	.word	0x0000ea50
        /*2204*/ 	.word	0x00000012
        /*2208*/ 	.word	0x00038800
        /*220c*/ 	.short	0x010a
        /*220e*/ 	.byte	0x3f
	.zero		1


	//   ....[31]....
        /*2210*/ 	.word	0x000131f0
        /*2214*/ 	.word	0x00000012
        /*2218*/ 	.word	0x00038800
        /*221c*/ 	.short	0x010a
        /*221e*/ 	.byte	0x3f
	.zero		1


	//   ....[32]....
        /*2220*/ 	.word	0x000174b0
        /*2224*/ 	.word	0x00000000
        /*2228*/ 	.word	0x00038830
        /*222c*/ 	.short	0x010a
        /*222e*/ 	.byte	0x3f
	.zero		1


	//   ....[33]....
        /*2230*/ 	.word	0x00017520
        /*2234*/ 	.word	0x00000000
        /*2238*/ 	.word	0x00038830
        /*223c*/ 	.short	0x010a
        /*223e*/ 	.byte	0x3f
	.zero		1


	//   ....[34]....
        /*2240*/ 	.word	0x00019940
        /*2244*/ 	.word	0x0000001d
        /*2248*/ 	.word	0x00000000
        /*224c*/ 	.short	0x0101
        /*224e*/ 	.byte	0x3f
	.zero		1


	//   ....[35]....
        /*2250*/ 	.word	0x0001a9d0
        /*2254*/ 	.word	0x00000007
        /*2258*/ 	.word	0x00038830
        /*225c*/ 	.short	0x010a
        /*225e*/ 	.byte	0x3f
	.zero		1


	//   ....[36]....
        /*2260*/ 	.word	0x0001aa20
        /*2264*/ 	.word	0x00000007
        /*2268*/ 	.word	0x00038830
        /*226c*/ 	.short	0x010a
        /*226e*/ 	.byte	0x3f
	.zero		1


	//   ....[37]....
        /*2270*/ 	.word	0x0001b040
        /*2274*/ 	.word	0x00000007
        /*2278*/ 	.word	0x00038850
        /*227c*/ 	.short	0x010a
        /*227e*/ 	.byte	0x3f
	.zero		1


	//   ....[38]....
        /*2280*/ 	.word	0x0001b080
        /*2284*/ 	.word	0x00000007
        /*2288*/ 	.word	0x00038850
        /*228c*/ 	.short	0x010a
        /*228e*/ 	.byte	0x3f
	.zero		1


	//   ....[39]....
        /*2290*/ 	.word	0x0001ce00
        /*2294*/ 	.word	0x0000000e
        /*2298*/ 	.word	0x00000000
        /*229c*/ 	.short	0x0101
        /*229e*/ 	.byte	0x3f
	.zero		1


	//   ....[40]....
        /*22a0*/ 	.word	0x0001d8a0
        /*22a4*/ 	.word	0x0000000e
        /*22a8*/ 	.word	0x00000000
        /*22ac*/ 	.short	0x0101
        /*22ae*/ 	.byte	0x3f
	.zero		1


	//   ....[41]....
        /*22b0*/ 	.word	0x0001e330
        /*22b4*/ 	.word	0x00000007
        /*22b8*/ 	.word	0x00038830
        /*22bc*/ 	.short	0x010a
        /*22be*/ 	.byte	0x3f
	.zero		1


	//   ....[42]....
        /*22c0*/ 	.word	0x0001e380
        /*22c4*/ 	.word	0x00000007
        /*22c8*/ 	.word	0x00038830
        /*22cc*/ 	.short	0x010a
        /*22ce*/ 	.byte	0x3f
	.zero		1


	//   ....[43]....
        /*22d0*/ 	.word	0x0001e970
        /*22d4*/ 	.word	0x00000007
        /*22d8*/ 	.word	0x00038850
        /*22dc*/ 	.short	0x010a
        /*22de*/ 	.byte	0x3f
	.zero		1


	//   ....[44]....
        /*22e0*/ 	.word	0x0001e9b0
        /*22e4*/ 	.word	0x00000007
        /*22e8*/ 	.word	0x00038850
        /*22ec*/ 	.short	0x010a
        /*22ee*/ 	.byte	0x3f
	.zero		1


	//   ....[45]....
        /*22f0*/ 	.word	0x000200f0
        /*22f4*/ 	.word	0x000000d8
        /*22f8*/ 	.word	0x00000000
        /*22fc*/ 	.short	0x0101
        /*22fe*/ 	.byte	0x3f
	.zero		1


	//   ....[46]....
        /*2300*/ 	.word	0x00020830
        /*2304*/ 	.word	0x0000000f
        /*2308*/ 	.word	0x00000000
        /*230c*/ 	.short	0x0101
        /*230e*/ 	.byte	0x3f
	.zero		1


	//   ....[47]....
        /*2310*/ 	.word	0x000211f0
        /*2314*/ 	.word	0x0000000a
        /*2318*/ 	.word	0x00038850
        /*231c*/ 	.short	0x010a
        /*231e*/ 	.byte	0x3f
	.zero		1


	//   ....[48]....
        /*2320*/ 	.word	0x00021230
        /*2324*/ 	.word	0x0000000a
        /*2328*/ 	.word	0x00038850
        /*232c*/ 	.short	0x010a
        /*232e*/ 	.byte	0x3f
	.zero		1


	//   ....[49]....
        /*2330*/ 	.word	0x00021840
        /*2334*/ 	.word	0x00000000
        /*2338*/ 	.word	0x00000000
        /*233c*/ 	.short	0x0101
        /*233e*/ 	.byte	0x3f
	.zero		1


	//   ....[50]....
        /*2340*/ 	.word	0x000253b0
        /*2344*/ 	.word	0x00000008
        /*2348*/ 	.word	0x00000000
        /*234c*/ 	.short	0x0101
        /*234e*/ 	.byte	0x3f
	.zero		1


	//   ....[51]....
        /*2350*/ 	.word	0x00025e20
        /*2354*/ 	.word	0x0000000e
        /*2358*/ 	.word	0x00000000
        /*235c*/ 	.short	0x0101
        /*235e*/ 	.byte	0x3f
	.zero		1


	//   ....[52]....
        /*2360*/ 	.word	0x0002b8b0
        /*2364*/ 	.word	0x00000012
        /*2368*/ 	.word	0x00038820
        /*236c*/ 	.short	0x010a
        /*236e*/ 	.byte	0x3f
	.zero		1


	//   ....[53]....
        /*2370*/ 	.word	0x0002b980
        /*2374*/ 	.word	0x00000007
        /*2378*/ 	.word	0x000388a0
        /*237c*/ 	.short	0x010a
        /*237e*/ 	.byte	0x3f
	.zero		1


	//   ....[54]....
        /*2380*/ 	.word	0x0002bcc0
        /*2384*/ 	.word	0x00000007
        /*2388*/ 	.word	0x000388c0
        /*238c*/ 	.short	0x010a
        /*238e*/ 	.byte	0x3f
	.zero		1


	//   ....[55]....
        /*2390*/ 	.word	0x0002c160
        /*2394*/ 	.word	0x00000008
        /*2398*/ 	.word	0x000388a0
        /*239c*/ 	.short	0x010a
        /*239e*/ 	.byte	0x3f
	.zero		1


	//   ....[56]....
        /*23a0*/ 	.word	0x0002c490
        /*23a4*/ 	.word	0x00000008
        /*23a8*/ 	.word	0x000388c0
        /*23ac*/ 	.short	0x010a
        /*23ae*/ 	.byte	0x3f
	.zero		1


	//   ....[57]....
        /*23b0*/ 	.word	0x0002d680
        /*23b4*/ 	.word	0x00000000
        /*23b8*/ 	.word	0x00038880
        /*23bc*/ 	.short	0x010a
        /*23be*/ 	.byte	0x3f
	.zero		1


	//   ....[58]....
        /*23c0*/ 	.word	0x0002d880
        /*23c4*/ 	.word	0x00000000
        /*23c8*/ 	.word	0x00038840
        /*23cc*/ 	.short	0x010a
        /*23ce*/ 	.byte	0x3f
	.zero		1


	//   ....[59]....
        /*23d0*/ 	.word	0x0002e640
        /*23d4*/ 	.word	0x00000012
        /*23d8*/ 	.word	0x00038800
        /*23dc*/ 	.short	0x0107
        /*23de*/ 	.byte	0x3f
	.zero		1


	//   ....[60]....
        /*23e0*/ 	.word	0x0002e740
        /*23e4*/ 	.word	0x00000012
        /*23e8*/ 	.word	0x00038800
        /*23ec*/ 	.short	0x0101
        /*23ee*/ 	.byte	0x3f
	.zero		1


	//   ....[61]....
        /*23f0*/ 	.word	0x0002e760
        /*23f4*/ 	.word	0x00000012
        /*23f8*/ 	.word	0x00038820
        /*23fc*/ 	.short	0x010a
        /*23fe*/ 	.byte	0x3f
	.zero		1


	//   ....[62]....
        /*2400*/ 	.word	0x0002ea80
        /*2404*/ 	.word	0x00000006
        /*2408*/ 	.word	0x00038880
        /*240c*/ 	.short	0x010a
        /*240e*/ 	.byte	0x3f
	.zero		1


	//   ....[63]....
        /*2410*/ 	.word	0x0002ede0
        /*2414*/ 	.word	0x00000006
        /*2418*/ 	.word	0x00038840
        /*241c*/ 	.short	0x010a
        /*241e*/ 	.byte	0x3f
	.zero		1


	//   ....[64]....
        /*2420*/ 	.word	0x0002f1a0
        /*2424*/ 	.word	0x00000014
        /*2428*/ 	.word	0x00038870
        /*242c*/ 	.short	0x010a
        /*242e*/ 	.byte	0x3f
	.zero		1


	//   ....[65]....
        /*2430*/ 	.word	0x0002f210
        /*2434*/ 	.word	0x00000014
        /*2438*/ 	.word	0x00038860
        /*243c*/ 	.short	0x010a
        /*243e*/ 	.byte	0x3f
	.zero		1


	//   ....[66]....
        /*2440*/ 	.word	0x0002fa60
        /*2444*/ 	.word	0x00000014
        /*2448*/ 	.word	0x00038850
        /*244c*/ 	.short	0x0101
        /*244e*/ 	.byte	0x3f
	.zero		1


	//   ....[67]....
        /*2450*/ 	.word	0x0002fae0
        /*2454*/ 	.word	0x00000014
        /*2458*/ 	.word	0x00000000
        /*245c*/ 	.short	0x0101
        /*245e*/ 	.byte	0x3f
	.zero		1


	//   ....[68]....
        /*2460*/ 	.word	0x0002fd20
        /*2464*/ 	.word	0x00000011
        /*2468*/ 	.word	0x00038870
        /*246c*/ 	.short	0x010a
        /*246e*/ 	.byte	0x3f
	.zero		1


	//   ....[69]....
        /*2470*/ 	.word	0x0002fd90
        /*2474*/ 	.word	0x00000011
        /*2478*/ 	.word	0x00038860
        /*247c*/ 	.short	0x010a
        /*247e*/ 	.byte	0x3f
	.zero		1


	//   ....[70]....
        /*2480*/ 	.word	0x000305c0
        /*2484*/ 	.word	0x00000011
        /*2488*/ 	.word	0x00038850
        /*248c*/ 	.short	0x0101
        /*248e*/ 	.byte	0x3f
	.zero		1


	//   ....[71]....
        /*2490*/ 	.word	0x00030610
        /*2494*/ 	.word	0x00000011
        /*2498*/ 	.word	0x00000000
        /*249c*/ 	.short	0x0101
        /*249e*/ 	.byte	0x3f
	.zero		1


	//   ....[72]....
        /*24a0*/ 	.word	0x00031950
        /*24a4*/ 	.word	0x00000000
        /*24a8*/ 	.word	0x00038820
        /*24ac*/ 	.short	0x010a
        /*24ae*/ 	.byte	0x3f
	.zero		1


	//   ....[73]....
        /*24b0*/ 	.word	0x00031b00
        /*24b4*/ 	.word	0x00000006
        /*24b8*/ 	.word	0x00000000
        /*24bc*/ 	.short	0x010a
        /*24be*/ 	.byte	0x3f
	.zero		1


	//   ....[74]....
        /*24c0*/ 	.word	0x00031b70
        /*24c4*/ 	.word	0x00000007
        /*24c8*/ 	.word	0x00000000
        /*24cc*/ 	.short	0x010a
        /*24ce*/ 	.byte	0x3f
	.zero		1


	//   ....[75]....
        /*24d0*/ 	.word	0x00031bd0
        /*24d4*/ 	.word	0x00000004
        /*24d8*/ 	.word	0x00038860
        /*24dc*/ 	.short	0x010a
        /*24de*/ 	.byte	0x3f
	.zero		1


	//   ....[76]....
        /*24e0*/ 	.word	0x00031c20
        /*24e4*/ 	.word	0x00000003
        /*24e8*/ 	.word	0x00038860
        /*24ec*/ 	.short	0x010a
        /*24ee*/ 	.byte	0x3f
	.zero		1


	//   ....[77]....
        /*24f0*/ 	.word	0x00031c60
        /*24f4*/ 	.word	0x00000004
        /*24f8*/ 	.word	0x00038880
        /*24fc*/ 	.short	0x010a
        /*24fe*/ 	.byte	0x3f
	.zero		1


	//   ....[78]....
        /*2500*/ 	.word	0x00031c80
        /*2504*/ 	.word	0x00000003
        /*2508*/ 	.word	0x00038880
        /*250c*/ 	.short	0x010a
        /*250e*/ 	.byte	0x3f
	.zero		1


	//   ....[79]....
        /*2510*/ 	.word	0x00031ce0
        /*2514*/ 	.word	0x0000006f
        /*2518*/ 	.word	0x00038890
        /*251c*/ 	.short	0x010a
        /*251e*/ 	.byte	0x3f
	.zero		1


	//   ....[80]....
        /*2520*/ 	.word	0x00031d30
        /*2524*/ 	.word	0x0000006f
        /*2528*/ 	.word	0x00038890
        /*252c*/ 	.short	0x010a
        /*252e*/ 	.byte	0x3f
	.zero		1


	//   ....[81]....
        /*2530*/ 	.word	0x00031d80
        /*2534*/ 	.word	0x0000006f
        /*2538*/ 	.word	0x00038890
        /*253c*/ 	.short	0x010a
        /*253e*/ 	.byte	0x3f
	.zero		1


	//   ....[82]....
        /*2540*/ 	.word	0x00031dd0
        /*2544*/ 	.word	0x0000006f
        /*2548*/ 	.word	0x000388b0
        /*254c*/ 	.short	0x010a
        /*254e*/ 	.byte	0x3f
	.zero		1


	//   ....[83]....
        /*2550*/ 	.word	0x000325d0
        /*2554*/ 	.word	0x00000012
        /*2558*/ 	.word	0x00038800
        /*255c*/ 	.short	0x010a
        /*255e*/ 	.byte	0x3f
	.zero		1


	//   ....[84]....
        /*2560*/ 	.word	0x00032f10
        /*2564*/ 	.word	0x00000012
        /*2568*/ 	.word	0x00038800
        /*256c*/ 	.short	0x010a
        /*256e*/ 	.byte	0x3f
	.zero		1


	//   ....[85]....
        /*2570*/ 	.word	0x00032f60
        /*2574*/ 	.word	0x00000000
        /*2578*/ 	.word	0x00038830
        /*257c*/ 	.short	0x010a
        /*257e*/ 	.byte	0x3f
	.zero		1


	//   ....[86]....
        /*2580*/ 	.word	0x00032fb0
        /*2584*/ 	.word	0x00000007
        /*2588*/ 	.word	0x00038830
        /*258c*/ 	.short	0x010a
        /*258e*/ 	.byte	0x3f
	.zero		1


	//   ....[87]....
        /*2590*/ 	.word	0x00033000
        /*2594*/ 	.word	0x00000007
        /*2598*/ 	.word	0x00038850
        /*259c*/ 	.short	0x010a
        /*259e*/ 	.byte	0x3f
	.zero		1


	//   ....[88]....
        /*25a0*/ 	.word	0x00033050
        /*25a4*/ 	.word	0x00000007
        /*25a8*/ 	.word	0x00038830
        /*25ac*/ 	.short	0x010a
        /*25ae*/ 	.byte	0x3f
	.zero		1


	//   ....[89]....
        /*25b0*/ 	.word	0x000330a0
        /*25b4*/ 	.word	0x00000007
        /*25b8*/ 	.word	0x00038850
        /*25bc*/ 	.short	0x010a
        /*25be*/ 	.byte	0x3f
	.zero		1


	//   ....[90]....
        /*25c0*/ 	.word	0x000330f0
        /*25c4*/ 	.word	0x0000000a
        /*25c8*/ 	.word	0x00038850
        /*25cc*/ 	.short	0x010a
        /*25ce*/ 	.byte	0x3f
	.zero		1


	//   ....[91]....
        /*25d0*/ 	.word	0x000378d0
        /*25d4*/ 	.word	0x00000012
        /*25d8*/ 	.word	0x00038820
        /*25dc*/ 	.short	0x010a
        /*25de*/ 	.byte	0x3f
	.zero		1


	//   ....[92]....
        /*25e0*/ 	.word	0x00037920
        /*25e4*/ 	.word	0x00000007
        /*25e8*/ 	.word	0x000388a0
        /*25ec*/ 	.short	0x010a
        /*25ee*/ 	.byte	0x3f
	.zero		1


	//   ....[93]....
        /*25f0*/ 	.word	0x00037970
        /*25f4*/ 	.word	0x00000007
        /*25f8*/ 	.word	0x000388c0
        /*25fc*/ 	.short	0x010a
        /*25fe*/ 	.byte	0x3f
	.zero		1


	//   ....[94]....
        /*2600*/ 	.word	0x000379c0
        /*2604*/ 	.word	0x00000008
        /*2608*/ 	.word	0x000388a0
        /*260c*/ 	.short	0x010a
        /*260e*/ 	.byte	0x3f
	.zero		1


	//   ....[95]....
        /*2610*/ 	.word	0x00037a10
        /*2614*/ 	.word	0x00000008
        /*2618*/ 	.word	0x000388c0
        /*261c*/ 	.short	0x010a
        /*261e*/ 	.byte	0x3f
	.zero		1


	//   ....[96]....
        /*2620*/ 	.word	0x00037bb0
        /*2624*/ 	.word	0x00000000
        /*2628*/ 	.word	0x00038880
        /*262c*/ 	.short	0x010a
        /*262e*/ 	.byte	0x3f
	.zero		1


	//   ....[97]....
        /*2630*/ 	.word	0x00037c00
        /*2634*/ 	.word	0x00000000
        /*2638*/ 	.word	0x00038840
        /*263c*/ 	.short	0x010a
        /*263e*/ 	.byte	0x3f
	.zero		1


	//   ....[98]....
        /*2640*/ 	.word	0x00038750
        /*2644*/ 	.word	0x00000012
        /*2648*/ 	.word	0x00038820
        /*264c*/ 	.short	0x010a
        /*264e*/ 	.byte	0x3f
	.zero		1


	//   ....[99]....
        /*2650*/ 	.word	0x000387a0
        /*2654*/ 	.word	0x00000006
        /*2658*/ 	.word	0x00038880
        /*265c*/ 	.short	0x010a
        /*265e*/ 	.byte	0x3f
	.zero		1


	//   ....[100]....
        /*2660*/ 	.word	0x000387f0
        /*2664*/ 	.word	0x00000006
        /*2668*/ 	.word	0x00038840
        /*266c*/ 	.short	0x010a
        /*266e*/ 	.byte	0x3f
	.zero		1


	//   ....[101]....
        /*2670*/ 	.word	0x00038840
        /*2674*/ 	.word	0x00000014
        /*2678*/ 	.word	0x00038870
        /*267c*/ 	.short	0x010a
        /*267e*/ 	.byte	0x3f
	.zero		1


	//   ....[102]....
        /*2680*/ 	.word	0x00038890
        /*2684*/ 	.word	0x00000014
        /*2688*/ 	.word	0x00038860
        /*268c*/ 	.short	0x010a
        /*268e*/ 	.byte	0x3f
	.zero		1


	//   ....[103]....
        /*2690*/ 	.word	0x000388e0
        /*2694*/ 	.word	0x00000011
        /*2698*/ 	.word	0x00038870
        /*269c*/ 	.short	0x010a
        /*269e*/ 	.byte	0x3f
	.zero		1


	//   ....[104]....
        /*26a0*/ 	.word	0x00038930
        /*26a4*/ 	.word	0x00000011
        /*26a8*/ 	.word	0x00038860
        /*26ac*/ 	.short	0x010a
        /*26ae*/ 	.byte	0x3f
	.zero		1


	//   ....[105]....
        /*26b0*/ 	.word	0x000394b0
        /*26b4*/ 	.word	0x00000000
        /*26b8*/ 	.word	0x00038820
        /*26bc*/ 	.short	0x010a
        /*26be*/ 	.byte	0x3f
	.zero		1


	//   ....[106]....
        /*26c0*/ 	.word	0x00039650
        /*26c4*/ 	.word	0x00000006
        /*26c8*/ 	.word	0x00000000
        /*26cc*/ 	.short	0x010a
        /*26ce*/ 	.byte	0x3f
	.zero		1


	//   ....[107]....
        /*26d0*/ 	.word	0x000396a0
        /*26d4*/ 	.word	0x00000007
        /*26d8*/ 	.word	0x00000000
        /*26dc*/ 	.short	0x010a
        /*26de*/ 	.byte	0x3f
	.zero		1


	//   ....[108]....
        /*26e0*/ 	.word	0x000396f0
        /*26e4*/ 	.word	0x00000004
        /*26e8*/ 	.word	0x00038860
        /*26ec*/ 	.short	0x010a
        /*26ee*/ 	.byte	0x3f
	.zero		1


	//   ....[109]....
        /*26f0*/ 	.word	0x00039740
        /*26f4*/ 	.word	0x00000003
        /*26f8*/ 	.word	0x00038860
        /*26fc*/ 	.short	0x010a
        /*26fe*/ 	.byte	0x3f
	.zero		1


	//   ....[110]....
        /*2700*/ 	.word	0x00039790
        /*2704*/ 	.word	0x00000004
        /*2708*/ 	.word	0x00038880
        /*270c*/ 	.short	0x010a
        /*270e*/ 	.byte	0x3f
	.zero		1


	//----- nvinfo : EIATTR_NUM_MBARRIERS
	.align		4
.L_332:
        /*2710*/ 	.byte	0x03, 0x38
        /*2712*/ 	.short	0x0016


	//----- nvinfo : EIATTR_EXIT_INSTR_OFFSETS
	.align		4
        /*2714*/ 	.byte	0x04, 0x1c
        /*2716*/ 	.short	(.L_334 - .L_333)


	//   ....[0]....
.L_333:
        /*2718*/ 	.word	0x00031cd0


	//----- nvinfo : EIATTR_MAX_THREADS
	.align		4
.L_334:
        /*271c*/ 	.byte	0x04, 0x05
        /*271e*/ 	.short	(.L_336 - .L_335)
.L_335:
        /*2720*/ 	.word	0x00000180
        /*2724*/ 	.word	0x00000001
        /*2728*/ 	.word	0x00000001


	//----- nvinfo : EIATTR_CRS_STACK_SIZE
	.align		4
.L_336:
        /*272c*/ 	.byte	0x04, 0x1e
        /*272e*/ 	.short	(.L_338 - .L_337)
.L_337:
        /*2730*/ 	.word	0x00000000


	//----- nvinfo : EIATTR_CBANK_PARAM_SIZE
	.align		4
.L_338:
        /*2734*/ 	.byte	0x03, 0x19
        /*2736*/ 	.short	0x0af0


	//----- nvinfo : EIATTR_PARAM_CBANK
	.align		4
        /*2738*/ 	.byte	0x04, 0x0a
        /*273a*/ 	.short	(.L_340 - .L_339)
	.align		4
.L_339:
        /*273c*/ 	.word	index@(.nv.constant0._ZN7cutlass13device_kernelIN5flash11enable_sm90INS1_16FlashAttnFwdSm90INS1_25CollectiveMainloopFwdSm90ILi2EN4cute5tupleIJNS5_1CILi1EEES8_S8_EEENS6_IJNS7_ILi128EEESA_NS7_ILi256EEEEEELi256ENS_12float_e4m3_tEfNS_4arch4Sm90ELb1ELb0ELb1ELb1ELb0ELb1ELb0ELb1ELb1ELb1ELb1ELb0EEENS1_21CollectiveEpilogueFwdINS6_IJSA_SB_SA_EEES9_NS_10bfloat16_tESF_Li256ELb1ELb1ELb1ELb1EEENS1_36VarlenDynamicPersistentTileSchedulerILi128ELi128ELi256ELi128ELb1ELb1ELb1ELb1ELb1ELb1EEEEEEEEEvNT_6ParamsE)
        /*2740*/ 	.short	0x0210
        /*2742*/ 	.short	0x0af0


	//----- nvinfo : EIATTR_SW_WAR
	.align		4
.L_340:
        /*2744*/ 	.byte	0x04, 0x36
        /*2746*/ 	.short	(.L_342 - .L_341)
.L_341:
        /*2748*/ 	.word	0x00000008
.L_342:


//--------------------- .nv.callgraph             --------------------------
	.section	.nv.callgraph,"",@"SHT_CUDA_CALLGRAPH"
	.align	4
	.sectionentsize	8
	.align		4
        /*0000*/ 	.word	0x00000000
	.align		4
        /*0004*/ 	.word	0xffffffff
	.align		4
        /*0008*/ 	.word	index@(_ZN7cutlass13device_kernelIN5flash11enable_sm90INS1_16FlashAttnFwdSm90INS1_25CollectiveMainloopFwdSm90ILi2EN4cute5tupleIJNS5_1CILi1EEES8_S8_EEENS6_IJNS7_ILi128EEESA_NS7_ILi256EEEEEELi256ENS_12float_e4m3_tEfNS_4arch4Sm90ELb0ELb0ELb1ELb0ELb0ELb0ELb0ELb1ELb1ELb1ELb1ELb0EEENS1_21CollectiveEpilogueFwdINS6_IJSA_SB_SA_EEES9_NS_10bfloat16_tESF_Li256ELb0ELb1ELb1ELb1EEENS1_19SingleTileSchedulerILb0ELb1ELb1ELi128EEEEEEEEEvNT_6ParamsE)
	.align		4
        /*000c*/ 	.word	index@(__assertfail)
	.align		4
        /*0010*/ 	.word	index@(_ZN7cutlass13device_kernelIN5flash11enable_sm90INS1_16FlashAttnFwdSm90INS1_25CollectiveMainloopFwdSm90ILi2EN4cute5tupleIJNS5_1CILi1EEES8_S8_EEENS6_IJNS7_ILi128EEESA_NS7_ILi256EEEEEELi256ENS_12float_e4m3_tEfNS_4arch4Sm90ELb0ELb0ELb1ELb1ELb0ELb0ELb0ELb1ELb1ELb1ELb1ELb0EEENS1_21CollectiveEpilogueFwdINS6_IJSA_SB_SA_EEES9_NS_10bfloat16_tESF_Li256ELb1ELb1ELb1ELb1EEENS1_36VarlenDynamicPersistentTileSchedulerILi128ELi128ELi256ELi128ELb1ELb1ELb1ELb0ELb1ELb1EEEEEEEEEvNT_6ParamsE)
	.align		4
        /*0014*/ 	.word	index@(__assertfail)
	.align		4
        /*0018*/ 	.word	index@(_ZN7cutlass13device_kernelIN5flash11enable_sm90INS1_16FlashAttnFwdSm90INS1_25CollectiveMainloopFwdSm90ILi2EN4cute5tupleIJNS5_1CILi1EEES8_S8_EEENS6_IJNS7_ILi128EEESA_NS7_ILi256EEEEEELi256ENS_12float_e4m3_tEfNS_4arch4Sm90ELb0ELb0ELb1ELb1ELb0ELb1ELb0ELb1ELb1ELb1ELb1ELb0EEENS1_21CollectiveEpilogueFwdINS6_IJSA_SB_SA_EEES9_NS_10bfloat16_tESF_Li256ELb1ELb1ELb1ELb1EEENS1_36VarlenDynamicPersistentTileSchedulerILi128ELi128ELi256ELi128ELb1ELb1ELb1ELb0ELb1ELb1EEEEEEEEEvNT_6ParamsE)
	.align		4
        /*001c*/ 	.word	index@(__assertfail)
	.align		4
        /*0020*/ 	.word	index@(_ZN7cutlass13device_kernelIN5flash11enable_sm90INS1_16FlashAttnFwdSm90INS1_25CollectiveMainloopFwdSm90ILi2EN4cute5tupleIJNS5_1CILi1EEES8_S8_EEENS6_IJNS7_ILi128EEENS7_ILi64EEENS7_ILi256EEEEEELi256ENS_12float_e4m3_tEfNS_4arch4Sm90ELb0ELb1ELb1ELb0ELb0ELb0ELb0ELb1ELb1ELb1ELb1ELb0EEENS1_21CollectiveEpilogueFwdINS6_IJSA_SC_SB_EEES9_NS_10bfloat16_tESG_Li256ELb0ELb1ELb1ELb1EEENS1_19SingleTileSchedulerILb0ELb1ELb1ELi128EEEEEEEEEvNT_6ParamsE)
	.align		4
        /*0024*/ 	.word	index@(__assertfail)
	.align		4
        /*0028*/ 	.word	index@(_ZN7cutlass13device_kernelIN5flash11enable_sm90INS1_16FlashAttnFwdSm90INS1_25CollectiveMainloopFwdSm90ILi2EN4cute5tupleIJNS5_1CILi1EEES8_S8_EEENS6_IJNS7_ILi128EEENS7_ILi64EEENS7_ILi256EEEEEELi256ENS_12float_e4m3_tEfNS_4arch4Sm90ELb0ELb1ELb1ELb1ELb0ELb0ELb0ELb1ELb1ELb1ELb1ELb0EEENS1_21CollectiveEpilogueFwdINS6_IJSA_SC_SB_EEES9_NS_10bfloat16_tESG_Li256ELb1ELb1ELb1ELb1EEENS1_36VarlenDynamicPersistentTileSchedulerILi128ELi64ELi256ELi128ELb1ELb1ELb1ELb1ELb0ELb1EEEEEEEEEvNT_6ParamsE)
	.align		4
        /*002c*/ 	.word	index@(__assertfail)
	.align		4
        /*0030*/ 	.word	index@(_ZN7cutlass13device_kernelIN5flash11enable_sm90INS1_16FlashAttnFwdSm90INS1_25CollectiveMainloopFwdSm90ILi2EN4cute5tupleIJNS5_1CILi1EEES8_S8_EEENS6_IJNS7_ILi128EEENS7_ILi64EEENS7_ILi256EEEEEELi256ENS_12float_e4m3_tEfNS_4arch4Sm90ELb0ELb1ELb1ELb1ELb0ELb1ELb0ELb1ELb1ELb1ELb1ELb0EEENS1_21CollectiveEpilogueFwdINS6_IJSA_SC_SB_EEES9_NS_10bfloat16_tESG_Li256ELb1ELb1ELb1ELb1EEENS1_36VarlenDynamicPersistentTileSchedulerILi128ELi64ELi256ELi128ELb1ELb1ELb1ELb1ELb0ELb1EEEEEEEEEvNT_6ParamsE)
	.align		4
        /*0034*/ 	.word	index@(__assertfail)
	.align		4
        /*0038*/ 	.word	index@(_ZN7cutlass13device_kernelIN5flash11enable_sm90INS1_16FlashAttnFwdSm90INS1_25CollectiveMainloopFwdSm90ILi2EN4cute5tupleIJNS5_1CILi1EEES8_S8_EEENS6_IJNS7_ILi128EEESA_NS7_ILi256EEEEEELi256ENS_12float_e4m3_tEfNS_4arch4Sm90ELb1ELb0ELb1ELb0ELb0ELb0ELb0ELb1ELb1ELb1ELb1ELb0EEENS1_21CollectiveEpilogueFwdINS6_IJSA_SB_SA_EEES9_NS_10bfloat16_tESF_Li256ELb0ELb1ELb1ELb1EEENS1_19SingleTileSchedulerILb0ELb1ELb1ELi128EEEEEEEEEvNT_6ParamsE)
	.align		4
        /*003c*/ 	.word	index@(__assertfail)
	.align		4
        /*0040*/ 	.word	index@(_ZN7cutlass13device_kernelIN5flash11enable_sm90INS1_16FlashAttnFwdSm90INS1_25CollectiveMainloopFwdSm90ILi2EN4cute5tupleIJNS5_1CILi1EEES8_S8_EEENS6_IJNS7_ILi128EEESA_NS7_ILi256EEEEEELi256ENS_12float_e4m3_tEfNS_4arch4Sm90ELb1ELb0ELb1ELb1ELb0ELb0ELb0ELb1ELb1ELb1ELb1ELb0EEENS1_21CollectiveEpilogueFwdINS6_IJSA_SB_SA_EEES9_NS_10bfloat16_tESF_Li256ELb1ELb1ELb1ELb1EEENS1_36VarlenDynamicPersistentTileSchedulerILi128ELi128ELi256ELi128ELb1ELb1ELb1ELb1ELb1ELb1EEEEEEEEEvNT_6ParamsE)
	.align		4
        /*0044*/ 	.word	index@(__assertfail)
	.align		4
        /*0048*/ 	.word	index@(_ZN7cutlass13device_kernelIN5flash11enable_sm90INS1_16FlashAttnFwdSm90INS1_25CollectiveMainloopFwdSm90ILi2EN4cute5tupleIJNS5_1CILi1EEES8_S8_EEENS6_IJNS7_ILi128EEESA_NS7_ILi256EEEEEELi256ENS_12float_e4m3_tEfNS_4arch4Sm90ELb1ELb0ELb1ELb1ELb0ELb1ELb0ELb1ELb1ELb1ELb1ELb0EEENS1_21CollectiveEpilogueFwdINS6_IJSA_SB_SA_EEES9_NS_10bfloat16_tESF_Li256ELb1ELb1ELb1ELb1EEENS1_36VarlenDynamicPersistentTileSchedulerILi128ELi128ELi256ELi128ELb1ELb1ELb1ELb1ELb1ELb1EEEEEEEEEvNT_6ParamsE)
	.align		4
        /*004c*/ 	.word	index@(__assertfail)
	.align		4
        /*0050*/ 	.word	0x00000000
	.align		4
        /*0054*/ 	.word	0xfffffffe
	.align		4
        /*0058*/ 	.word	0x00000000
	.align		4
        /*005c*/ 	.word	0xfffffffd
	.align		4
        /*0060*/ 	.word	0x00000000
	.align		4
        /*0064*/ 	.word	0xfffffffc


//--------------------- .nv.constant4             --------------------------
	.section	.nv.constant4,"a",@progbits
	.align	8
	.align		8
.nv.constant4:
        /*0000*/ 	.dword	__assertfail
	.align		8
        /*0008*/ 	.dword	__unnamed_1
	.align		8
        /*0010*/ 	.dword	__unnamed_2
	.align		8
        /*0018*/ 	.dword	__unnamed_3
	.align		8
        /*0020*/ 	.dword	__unnamed_4
	.align		8
        /*0028*/ 	.dword	__unnamed_5
	.align		8
        /*0030*/ 	.dword	__unnamed_6
	.align		8
        /*0038*/ 	.dword	_ZZN5flash28permute_output_fp8_VcolmajorIN4cute6TensorINS1_11ArrayEngineIfLm128EEENS1_6LayoutINS1_5tupleIJNS6_IJNS1_1CILi2EEES8_NS7_ILi32EEEEEENS7_ILi1EEESB_EEENS6_IJNS6_IJSB_S8_NS7_ILi4EEEEEENS7_ILi0EEESF_EEEEEEEEEvRT_E9upper_map
	.align		8
        /*0040*/ 	.dword	__unnamed_7
	.align		8
        /*0048*/ 	.dword	__unnamed_8
	.align		8
        /*0050*/ 	.dword	__unnamed_9
	.align		8
        /*0058*/ 	.dword	__unnamed_10
	.align		8
        /*0060*/ 	.dword	__unnamed_11
	.align		8
        /*0068*/ 	.dword	_ZN80_INTERNAL_60eafe87_44_flash_fwd_hdim256_e4m3_split_softcap_sm90_cu_8e232a79_35824cuda3std3__45__cpo5beginE
	.align		8
        /*0070*/ 	.dword	_ZN80_INTERNAL_60eafe87_44_flash_fwd_hdim256_e4m3_split_softcap_sm90_cu_8e232a79_35824cuda3std3__45__cpo3endE
	.align		8
        /*0078*/ 	.dword	_ZN80_INTERNAL_60eafe87_44_flash_fwd_hdim256_e4m3_split_softcap_sm90_cu_8e232a79_35824cuda3std3__45__cpo6cbeginE
	.align		8
        /*0080*/ 	.dword	_ZN80_INTERNAL_60eafe87_44_flash_fwd_hdim256_e4m3_split_softcap_sm90_cu_8e232a79_35824cuda3std3__45__cpo4cendE
	.align		8
        /*0088*/ 	.dword	_ZN80_INTERNAL_60eafe87_44_flash_fwd_hdim256_e4m3_split_softcap_sm90_cu_8e232a79_35824cuda3std3__482_GLOBAL__N__60eafe87_44_flash_fwd_hdim256_e4m3_split_softcap_sm90_cu_8e232a79_35826ignoreE
	.align		8
        /*0090*/ 	.dword	_ZN80_INTERNAL_60eafe87_44_flash_fwd_hdim256_e4m3_split_softcap_sm90_cu_8e232a79_35824cuda3std3__419piecewise_constructE
	.align		8
        /*0098*/ 	.dword	_ZN80_INTERNAL_60eafe87_44_flash_fwd_hdim256_e4m3_split_softcap_sm90_cu_8e232a79_35824cuda3std3__48in_placeE
	.align		8
        /*00a0*/ 	.dword	_ZN80_INTERNAL_60eafe87_44_flash_fwd_hdim256_e4m3_split_softcap_sm90_cu_8e232a79_35824cuda3std6ranges3__45__cpo4swapE
	.align		8
        /*00a8*/ 	.dword	_ZN80_INTERNAL_60eafe87_44_flash_fwd_hdim256_e4m3_split_softcap_sm90_cu_8e232a79_35824cuda3std6ranges3__45__cpo9iter_moveE
	.align		8
        /*00b0*/ 	.dword	_ZN80_INTERNAL_60eafe87_44_flash_fwd_hdim256_e4m3_split_softcap_sm90_cu_8e232a79_35824cute7productE
	.align		8
        /*00b8*/ 	.dword	_ZN80_INTERNAL_60eafe87_44_flash_fwd_hdim256_e4m3_split_softcap_sm90_cu_8e232a79_35824cute1_E
	.align		8
        /*00c0*/ 	.dword	$str$23
	.align		8
        /*00c8*/ 	.dword	$str$24


//--------------------- .text._ZN7cutlass13device_kernelIN5flash11enable_sm90INS1_16FlashAttnFwdSm90INS1_25CollectiveMainloopFwdSm90ILi2EN4cute5tupleIJNS5_1CILi1EEES8_S8_EEENS6_IJNS7_ILi128EEESA_NS7_ILi256EEEEEELi256ENS_12float_e4m3_tEfNS_4arch4Sm90ELb0ELb0ELb1ELb0ELb0ELb0ELb0ELb1ELb1ELb1ELb1ELb0EEENS1_21CollectiveEpilogueFwdINS6_IJSA_SB_SA_EEES9_NS_10bfloat16_tESF_Li256ELb0ELb1ELb1ELb1EEENS1_19SingleTileSchedulerILb0ELb1ELb1ELi128EEEEEEEEEvNT_6ParamsE --------------------------
	.section	.text._ZN7cutlass13device_kernelIN5flash11enable_sm90INS1_16FlashAttnFwdSm90INS1_25CollectiveMainloopFwdSm90ILi2EN4cute5tupleIJNS5_1CILi1EEES8_S8_EEENS6_IJNS7_ILi128EEESA_NS7_ILi256EEEEEELi256ENS_12float_e4m3_tEfNS_4arch4Sm90ELb0ELb0ELb1ELb0ELb0ELb0ELb0ELb1ELb1ELb1ELb1ELb0EEENS1_21CollectiveEpilogueFwdINS6_IJSA_SB_SA_EEES9_NS_10bfloat16_tESF_Li256ELb0ELb1ELb1ELb1EEENS1_19SingleTileSchedulerILb0ELb1ELb1ELi128EEEEEEEEEvNT_6ParamsE,"ax",@progbits
	.align	128
.text._ZN7cutlass13device_kernelIN5flash11enable_sm90INS1_16FlashAttnFwdSm90INS1_25CollectiveMainloopFwdSm90ILi2EN4cute5tupleIJNS5_1CILi1EEES8_S8_EEENS6_IJNS7_ILi128EEESA_NS7_ILi256EEEEEELi256ENS_12float_e4m3_tEfNS_4arch4Sm90ELb0ELb0ELb1ELb0ELb0ELb0ELb0ELb1ELb1ELb1ELb1ELb0EEENS1_21CollectiveEpilogueFwdINS6_IJSA_SB_SA_EEES9_NS_10bfloat16_tESF_Li256ELb0ELb1ELb1ELb1EEENS1_19SingleTileSchedulerILb0ELb1ELb1ELi128EEEEEEEEEvNT_6ParamsE:
        .type           _ZN7cutlass13device_kernelIN5flash11enable_sm90INS1_16FlashAttnFwdSm90INS1_25CollectiveMainloopFwdSm90ILi2EN4cute5tupleIJNS5_1CILi1EEES8_S8_EEENS6_IJNS7_ILi128EEESA_NS7_ILi256EEEEEELi256ENS_12float_e4m3_tEfNS_4arch4Sm90ELb0ELb0ELb1ELb0ELb0ELb0ELb0ELb1ELb1ELb1ELb1ELb0EEENS1_21CollectiveEpilogueFwdINS6_IJSA_SB_SA_EEES9_NS_10bfloat16_tESF_Li256ELb0ELb1ELb1ELb1EEENS1_19SingleTileSchedulerILb0ELb1ELb1ELi128EEEEEEEEEvNT_6ParamsE,@function
        .size           _ZN7cutlass13device_kernelIN5flash11enable_sm90INS1_16FlashAttnFwdSm90INS1_25CollectiveMainloopFwdSm90ILi2EN4cute5tupleIJNS5_1CILi1EEES8_S8_EEENS6_IJNS7_ILi128EEESA_NS7_ILi256EEEEEELi256ENS_12float_e4m3_tEfNS_4arch4Sm90ELb0ELb0ELb1ELb0ELb0ELb0ELb0ELb1ELb1ELb1ELb1ELb0EEENS1_21CollectiveEpilogueFwdINS6_IJSA_SB_SA_EEES9_NS_10bfloat16_tESF_Li256ELb0ELb1ELb1ELb1EEENS1_19SingleTileSchedulerILb0ELb1ELb1ELi128EEEEEEEEEvNT_6ParamsE,(.L_x_3134 - _ZN7cutlass13device_kernelIN5flash11enable_sm90INS1_16FlashAttnFwdSm90INS1_25CollectiveMainloopFwdSm90ILi2EN4cute5tupleIJNS5_1CILi1EEES8_S8_EEENS6_IJNS7_ILi128EEESA_NS7_ILi256EEEEEELi256ENS_12float_e4m3_tEfNS_4arch4Sm90ELb0ELb0ELb1ELb0ELb0ELb0ELb0ELb1ELb1ELb1ELb1ELb0EEENS1_21CollectiveEpilogueFwdINS6_IJSA_SB_SA_EEES9_NS_10bfloat16_tESF_Li256ELb0ELb1ELb1ELb1EEENS1_19SingleTileSchedulerILb0ELb1ELb1ELi128EEEEEEEEEvNT_6ParamsE)
        .other          _ZN7cutlass13device_kernelIN5flash11enable_sm90INS1_16FlashAttnFwdSm90INS1_25CollectiveMainloopFwdSm90ILi2EN4cute5tupleIJNS5_1CILi1EEES8_S8_EEENS6_IJNS7_ILi128EEESA_NS7_ILi256EEEEEELi256ENS_12float_e4m3_tEfNS_4arch4Sm90ELb0ELb0ELb1ELb0ELb0ELb0ELb0ELb1ELb1ELb1ELb1ELb0EEENS1_21CollectiveEpilogueFwdINS6_IJSA_SB_SA_EEES9_NS_10bfloat16_tESF_Li256ELb0ELb1ELb1ELb1EEENS1_19SingleTileSchedulerILb0ELb1ELb1ELi128EEEEEEEEEvNT_6ParamsE,@"STO_CUDA_ENTRY STV_DEFAULT"
_ZN7cutlass13device_kernelIN5flash11enable_sm90INS1_16FlashAttnFwdSm90INS1_25CollectiveMainloopFwdSm90ILi2EN4cute5tupleIJNS5_1CILi1EEES8_S8_EEENS6_IJNS7_ILi128EEESA_NS7_ILi256EEEEEELi256ENS_12float_e4m3_tEfNS_4arch4Sm90ELb0ELb0ELb1ELb0ELb0ELb0ELb0ELb1ELb1ELb1ELb1ELb0EEENS1_21CollectiveEpilogueFwdINS6_IJSA_SB_SA_EEES9_NS_10bfloat16_tESF_Li256ELb0ELb1ELb1ELb1EEENS1_19SingleTileSchedulerILb0ELb1ELb1ELi128EEEEEEEEEvNT_6ParamsE:
[----:B------:R-:W0:Y:S02]  /*0000*/  LDC R1, c[0x0][0x28] ;  /* 0x00000a00ff017b82 */ /* 0x000e240000000800 */
[----:B0-----:R-:W-:Y:S01]  /*0010*/  VIADD R1, R1, 0xffffffd0 ;  /* 0xffffffd001017836 */ /* 0x001fe20000000000 */
[----:B------:R-:W0:Y:S01]  /*0020*/  S2R R19, SR_TID.X ;  /* 0x0000000000137919 */ /* 0x000e220000002100 */
[----:B------:R-:W-:Y:S01]  /*0030*/  ELECT P0, URZ, PT ;  /* 0x00000000003f782f */ /* 0x000fe20003800000 */
[----:B------:R-:W-:Y:S01]  /*0040*/  BSSY B0, `(.L_x_0) ;  /* 0x000000d000007945 */ /* 0x000fe20003800000 */
[----:B0-----:R-:W-:-:S05]  /*0050*/  SHF.R.U32.HI R0, RZ, 0x5, R19 ;  /* 0x00000005ff007819 */ /* 0x001fca0000011613 */
[----:B------:R-:W0:Y:S02]  /*0060*/  SHFL.IDX PT, R2, R0, RZ, 0x1f ;  /* 0x00001fff00027589 */ /* 0x000e2400000e0000 */
[----:B0-----:R-:W-:-:S13]  /*0070*/  ISETP.EQ.AND P0, PT, R2, RZ, P0 ;  /* 0x000000ff0200720c */ /* 0x001fda0000702270 */
[----:B------:R-:W-:Y:S05]  /*0080*/  @!P0 BRA `(.L_x_1) ;  /* 0x0000000000208947 */ /* 0x000fea0003800000 */
[----:B------:R-:W-:Y:S02]  /*0090*/  ULDC.64 UR4, c[0x0][0x198] ;  /* 0x0000660000047ab9 */ /* 0x000fe40000000a00 */
[----:B------:R-:W-:Y:S02]  /*00a0*/  UIADD3 UR6, UP0, UR4, 0x370, URZ ;  /* 0x0000037004067890 */ /* 0x000fe4000ff1e03f */
[----:B------:R-:W-:Y:S02]  /*00b0*/  UIADD3 UR4, UP1, UR4, 0x470, URZ ;  /* 0x0000047004047890 */ /* 0x000fe4000ff3e03f */
[----:B------:R-:W-:Y:S02]  /*00c0*/  UIADD3.X UR7, URZ, UR5, URZ, UP0, !UPT ;  /* 0x000000053f077290 */ /* 0x000fe400087fe43f */
[----:B------:R-:W-:-:S07]  /*00d0*/  UIADD3.X UR5, URZ, UR5, URZ, UP1, !UPT ;  /* 0x000000053f057290 */ /* 0x000fce0008ffe43f */
[----:B------:R0:W-:Y:S02]  /*00e0*/  UTMACCTL.PF [UR6] ;  /* 0x00000000060079b9 */ /* 0x0001e40008040000 */
[----:B------:R0:W-:Y:S02]  /*00f0*/  UTMACCTL.PF [UR4] ;  /* 0x00000000040079b9 */ /* 0x0001e40008040000 */
[----:B0-----:R-:W-:Y:S01]  /*0100*/  NOP ;  /* 0x0000000000007918 */ /* 0x001fe20000000000 */
.L_x_1:
[----:B------:R-:W-:Y:S05]  /*0110*/  BSYNC B0 ;  /* 0x0000000000007941 */ /* 0x000fea0003800000 */
.L_x_0:
[----:B------:R-:W-:Y:S01]  /*0120*/  VOTEU.ANY UP0, P0 ;  /* 0x00000000003f7886 */ /* 0x000fe20000000100 */
[----:B------:R-:W0:Y:S01]  /*0130*/  SHFL.IDX PT, R2, R0, RZ, 0x1f ;  /* 0x00001fff00027589 */ /* 0x000e2200000e0000 */
[----:B------:R-:W-:Y:S01]  /*0140*/  UMOV UR4, 0x80 ;  /* 0x0000008000047882 */ /* 0x000fe20000000000 */
[----:B------:R-:W-:Y:S01]  /*0150*/  UMOV UR7, 0x100 ;  /* 0x0000010000077882 */ /* 0x000fe20000000000 */
[----:B------:R-:W-:Y:S01]  /*0160*/  SHF.R.U32.HI R18, RZ, 0x7, R19 ;  /* 0x00000007ff127819 */ /* 0x000fe20000011613 */
[----:B------:R-:W1:Y:S01]  /*0170*/  @UP0 S2UR UR8, SR_CgaCtaId ;  /* 0x00000000000809c3 */ /* 0x000e620000008800 */
[----:B------:R-:W-:Y:S01]  /*0180*/  @UP0 UMOV UR6, 0x400 ;  /* 0x0000040000060882 */ /* 0x000fe20000000000 */
[----:B------:R-:W-:-:S04]  /*0190*/  @UP0 UIADD3 UR4, -UR4, 0x100000, URZ ;  /* 0x0010000004040890 */ /* 0x000fc8000fffe13f */
[----:B------:R-:W-:Y:S02]  /*01a0*/  @UP0 USHF.L.U32 UR5, UR4, 0xb, URZ ;  /* 0x0000000b04050899 */ /* 0x000fe4000800063f */
[----:B------:R-:W-:Y:S01]  /*01b0*/  @UP0 USHF.L.U32 UR4, UR4, 0x1, URZ ;  /* 0x0000000104040899 */ /* 0x000fe2000800063f */
[----:B------:R-:W-:Y:S01]  /*01c0*/  VOTEU.ANY UP1, P0 ;  /* 0x00000000003f7886 */ /* 0x000fe20000020100 */
[----:B0-----:R-:W-:Y:S02]  /*01d0*/  ISETP.NE.AND P1, PT, R2, RZ, PT ;  /* 0x000000ff0200720c */ /* 0x001fe40003f25270 */
[----:B------:R0:W2:Y:S01]  /*01e0*/  SHFL.IDX PT, R2, R18, RZ, 0x1f ;  /* 0x00001fff12027589 */ /* 0x0000a200000e0000 */
[----:B-1----:R-:W-:Y:S02]  /*01f0*/  @UP0 ULEA UR8, UR8, UR6, 0x18 ;  /* 0x0000000608080291 */ /* 0x002fe4000f8ec03f */
[----:B------:R-:W-:-:S04]  /*0200*/  @UP0 UIADD3 UR6, -UR7, 0x100000, URZ ;  /* 0x0010000007060890 */ /* 0x000fc8000fffe13f */
[----:B------:R-:W-:Y:S02]  /*0210*/  @UP0 USHF.L.U32 UR7, UR6, 0xb, URZ ;  /* 0x0000000b06070899 */ /* 0x000fe4000800063f */
[----:B------:R-:W-:Y:S01]  /*0220*/  @UP0 USHF.L.U32 UR6, UR6, 0x1, URZ ;  /* 0x0000000106060899 */ /* 0x000fe2000800063f */
[----:B------:R-:W-:Y:S01]  /*0230*/  VOTEU.ANY UP0, P0 ;  /* 0x00000000003f7886 */ /* 0x000fe20000000100 */
[----:B------:R-:W1:Y:S04]  /*0240*/  FENCE.VIEW.ASYNC.S ;  /* 0x00000000000073c6 */ /* 0x000e680000000000 */
[----:B-1----:R0:W1:Y:S06]  /*0250*/  @UP0 SYNCS.EXCH.64 URZ, [UR8+0x38800], UR4 ;  /* 0x03880004083f05b2 */ /* 0x00206c0008000100 */
[----:B------:R0:W3:Y:S02]  /*0260*/  @UP1 SYNCS.EXCH.64 URZ, [UR8+0x38820], UR6 ;  /* 0x03882006083f15b2 */ /* 0x0000e40008000100 */
[----:B0-----:R-:W-:Y:S05]  /*0270*/  @P1 BRA `(.L_x_2) ;  /* 0x0000000000481947 */ /* 0x001fea0003800000 */
[----:B------:R-:W0:Y:S01]  /*0280*/  S2UR UR5, SR_CgaCtaId ;  /* 0x00000000000579c3 */ /* 0x000e220000008800 */
[----:B------:R-:W-:Y:S01]  /*0290*/  UMOV UR4, 0x400 ;  /* 0x0000040000047882 */ /* 0x000fe20000000000 */
[----:B------:R-:W-:Y:S01]  /*02a0*/  UMOV UR6, 0x1 ;  /* 0x0000000100067882 */ /* 0x000fe20000000000 */
[----:B------:R-:W-:Y:S01]  /*02b0*/  UMOV UR7, 0x2 ;  /* 0x0000000200077882 */ /* 0x000fe20000000000 */
[----:B------:R-:W-:Y:S01]  /*02c0*/  ELECT P0, URZ, PT ;  /* 0x00000000003f782f */ /* 0x000fe20003800000 */
[----:B0-----:R-:W-:Y:S02]  /*02d0*/  ULEA UR8, UR5, UR4, 0x18 ;  /* 0x0000000405087291 */ /* 0x001fe4000f8ec03f */
[----:B------:R-:W-:-:S04]  /*02e0*/  UIADD3 UR4, -UR6, 0x100000, URZ ;  /* 0x0010000006047890 */ /* 0x000fc8000fffe13f */
[----:B------:R-:W-:Y:S02]  /*02f0*/  USHF.L.U32 UR5, UR4, 0xb, URZ ;  /* 0x0000000b04057899 */ /* 0x000fe4000800063f */
[----:B------:R-:W-:Y:S02]  /*0300*/  USHF.L.U32 UR4, UR4, 0x1, URZ ;  /* 0x0000000104047899 */ /* 0x000fe4000800063f */
[----:B------:R-:W-:-:S04]  /*0310*/  UIADD3 UR6, -UR7, 0x100000, URZ ;  /* 0x0010000007067890 */ /* 0x000fc8000fffe13f */
[----:B------:R-:W-:Y:S02]  /*0320*/  USHF.L.U32 UR7, UR6, 0xb, URZ ;  /* 0x0000000b06077899 */ /* 0x000fe4000800063f */
[----:B------:R-:W-:Y:S01]  /*0330*/  USHF.L.U32 UR6, UR6, 0x1, URZ ;  /* 0x0000000106067899 */ /* 0x000fe2000800063f */
[----:B------:R-:W0:Y:S03]  /*0340*/  FENCE.VIEW.ASYNC.S ;  /* 0x00000000000073c6 */ /* 0x000e260000000000 */
[----:B0-----:R0:W4:Y:S08]  /*0350*/  SYNCS.EXCH.64 URZ, [UR8+0x38830], UR4 ;  /* 0x03883004083f75b2 */ /* 0x0011300008000100 */
[----:B------:R0:W0:Y:S01]  /*0360*/  SYNCS.EXCH.64 URZ, [UR8+0x38840], UR6 ;  /* 0x03884006083f75b2 */ /* 0x0000220008000100 */
[----:B------:R0:W0:Y:S01]  /*0370*/  SYNCS.EXCH.64 URZ, [UR8+0x38838], UR4 ;  /* 0x03883804083f75b2 */ /* 0x0000220008000100 */
[----:B------:R0:W0:Y:S01]  /*0380*/  SYNCS.EXCH.64 URZ, [UR8+0x38848], UR6 ;  /* 0x03884806083f75b2 */ /* 0x0000220008000100 */
[----:B------:R-:W-:Y:S01]  /*0390*/  NOP ;  /* 0x0000000000007918 */ /* 0x000fe20000000000 */
.L_x_2:
[----:B------:R-:W5:Y:S01]  /*03a0*/  SHFL.IDX PT, R3, R0, RZ, 0x1f ;  /* 0x00001fff00037589 */ /* 0x000f6200000e0000 */
[----:B------:R-:W-:Y:S01]  /*03b0*/  NOP ;  /* 0x0000000000007918 */ /* 0x000fe20000000000 */
[----:B-----5:R-:W-:-:S13]  /*03c0*/  ISETP.NE.AND P0, PT, R3, RZ, PT ;  /* 0x000000ff0300720c */ /* 0x020fda0003f05270 */
[----:B------:R-:W-:Y:S05]  /*03d0*/  @P0 BRA `(.L_x_3) ;  /* 0x0000000000480947 */ /* 0x000fea0003800000 */
[----:B0-----:R-:W0:Y:S01]  /*03e0*/  S2UR UR5, SR_CgaCtaId ;  /* 0x00000000000579c3 */ /* 0x001e220000008800 */
        /* <DEDUP_REMOVED lines=12> */
[----:B0-----:R0:W0:Y:S08]  /*04b0*/  SYNCS.EXCH.64 URZ, [UR8+0x38850], UR4 ;  /* 0x03885004083f75b2 */ /* 0x0010300008000100 */
[----:B------:R0:W0:Y:S01]  /*04c0*/  SYNCS.EXCH.64 URZ, [UR8+0x38860], UR6 ;  /* 0x03886006083f75b2 */ /* 0x0000220008000100 */
[----:B------:R0:W0:Y:S01]  /*04d0*/  SYNCS.EXCH.64 URZ, [UR8+0x38858], UR4 ;  /* 0x03885804083f75b2 */ /* 0x0000220008000100 */
[----:B------:R0:W0:Y:S01]  /*04e0*/  SYNCS.EXCH.64 URZ, [UR8+0x38868], UR6 ;  /* 0x03886806083f75b2 */ /* 0x0000220008000100 */
[----:B------:R-:W-:Y:S01]  /*04f0*/  NOP ;  /* 0x0000000000007918 */ /* 0x000fe20000000000 */
.L_x_3:
[----:B------:R-:W5:Y:S01]  /*0500*/  SHFL.IDX PT, R3, R0, RZ, 0x1f ;  /* 0x00001fff00037589 */ /* 0x000f6200000e0000 */
[----:B------:R-:W-:Y:S01]  /*0510*/  NOP ;  /* 0x0000000000007918 */ /* 0x000fe20000000000 */
[----:B-----5:R-:W-:-:S13]  /*0520*/  ISETP.NE.AND P0, PT, R3, RZ, PT ;  /* 0x000000ff0300720c */ /* 0x020fda0003f05270 */
[----:B------:R-:W-:Y:S05]  /*0530*/  @P0 BRA `(.L_x_4) ;  /* 0x0000000000380947 */ /* 0x000fea0003800000 */
[----:B0-----:R-:W0:Y:S01]  /*0540*/  S2UR UR5, SR_CgaCtaId ;  /* 0x00000000000579c3 */ /* 0x001e220000008800 */
[----:B------:R-:W-:Y:S01]  /*0550*/  UMOV UR4, 0x400 ;  /* 0x0000040000047882 */ /* 0x000fe20000000000 */
[----:B------:R-:W-:Y:S01]  /*0560*/  UMOV UR7, 0x1 ;  /* 0x0000000100077882 */ /* 0x000fe20000000000 */
[----:B------:R-:W-:Y:S01]  /*0570*/  ELECT P0, URZ, PT ;  /* 0x00000000003f782f */ /* 0x000fe20003800000 */
[----:B0-----:R-:W-:Y:S02]  /*0580*/  ULEA UR6, UR5, UR4, 0x18 ;  /* 0x0000000405067291 */ /* 0x001fe4000f8ec03f */
[----:B------:R-:W-:-:S04]  /*0590*/  UIADD3 UR4, -UR7, 0x100000, URZ ;  /* 0x0010000007047890 */ /* 0x000fc8000fffe13f */
[----:B------:R-:W-:Y:S02]  /*05a0*/  USHF.L.U32 UR5, UR4, 0xb, URZ ;  /* 0x0000000b04057899 */ /* 0x000fe4000800063f */
[----:B------:R-:W-:Y:S01]  /*05b0*/  USHF.L.U32 UR4, UR4, 0x1, URZ ;  /* 0x0000000104047899 */ /* 0x000fe2000800063f */
[----:B------:R-:W0:Y:S11]  /*05c0*/  FENCE.VIEW.ASYNC.S ;  /* 0x00000000000073c6 */ /* 0x000e360000000000 */
[----:B0-----:R0:W0:Y:S01]  /*05d0*/  SYNCS.EXCH.64 URZ, [UR6+0x38870], UR4 ;  /* 0x03887004063f75b2 */ /* 0x0010220008000100 */
[----:B------:R0:W0:Y:S01]  /*05e0*/  SYNCS.EXCH.64 URZ, [UR6+0x38880], UR4 ;  /* 0x03888004063f75b2 */ /* 0x0000220008000100 */
[----:B------:R0:W0:Y:S01]  /*05f0*/  SYNCS.EXCH.64 URZ, [UR6+0x38878], UR4 ;  /* 0x03887804063f75b2 */ /* 0x0000220008000100 */
[----:B------:R0:W0:Y:S01]  /*0600*/  SYNCS.EXCH.64 URZ, [UR6+0x38888], UR4 ;  /* 0x03888804063f75b2 */ /* 0x0000220008000100 */
[----:B------:R-:W-:Y:S01]  /*0610*/  NOP ;  /* 0x0000000000007918 */ /* 0x000fe20000000000 */
.L_x_4:
        /* <DEDUP_REMOVED lines=22> */
.L_x_5:
        /* <DEDUP_REMOVED lines=22> */
.L_x_6:
[----:B--2---:R-:W-:Y:S01]  /*08e0*/  ISETP.NE.AND P0, PT, R2, RZ, PT ;  /* 0x000000ff0200720c */ /* 0x004fe20003f05270 */
[----:B------:R-:W-:Y:S01]  /*08f0*/  IMAD.MOV.U32 R2, RZ, RZ, 0x1 ;  /* 0x00000001ff027424 */ /* 0x000fe200078e00ff */
[----:B------:R-:W-:Y:S01]  /*0900*/  NOP ;  /* 0x0000000000007918 */ /* 0x000fe20000000000 */
[----:B------:R-:W-:Y:S01]  /*0910*/  ULDC.64 UR40, c[0x0][0x208] ;  /* 0x0000820000287ab9 */ /* 0x000fe20000000a00 */
[----:B------:R-:W-:Y:S02]  /*0920*/  BSSY B6, `(.L_x_7) ;  /* 0x0000f5c000067945 */ /* 0x000fe40003800000 */
[----:B------:R-:W-:-:S05]  /*0930*/  SEL R2, R2, 0x2, !P0 ;  /* 0x0000000202027807 */ /* 0x000fca0004000000 */
[----:B------:R2:W-:Y:S01]  /*0940*/  STL [R1+0x20], R2 ;  /* 0x0000200201007387 */ /* 0x0005e20000100800 */
[----:B01-34-:R-:W-:Y:S06]  /*0950*/  BAR.SYNC.DEFER_BLOCKING 0x0 ;  /* 0x0000000000007b1d */ /* 0x01bfec0000010000 */
[----:B------:R-:W-:Y:S05]  /*0960*/  @!P0 BRA `(.L_x_8) ;  /* 0x000000b400ac8947 */ /* 0x000fea0003800000 */
.L_x_9:
[----:B------:R-:W-:-:S08]  /*0970*/  NOP ;  /* 0x0000000000007918 */ /* 0x000fd00000000000 */
[----:B------:R-:W0:Y:S02]  /*0980*/  USETMAXREG.TRY_ALLOC.CTAPOOL UP0, 0xf0 ;  /* 0x000000f0000079c8 */ /* 0x000e240008000600 */
[----:B0-----:R-:W-:-:S13]  /*0990*/  PLOP3.LUT P0, PT, PT, PT, UP0, 0x80, 0x0 ;  /* 0x000000000000781c */ /* 0x001fda0003f0f008 */
[----:B------:R-:W-:Y:S05]  /*09a0*/  @!P0 BRA `(.L_x_9) ;  /* 0xfffffffc00f08947 */ /* 0x000fea000383ffff */
[----:B--2---:R-:W0:Y:S01]  /*09b0*/  LDC R2, c[0x0][0xc50] ;  /* 0x00031400ff027b82 */ /* 0x004e220000000800 */
[----:B------:R-:W-:-:S07]  /*09c0*/  LOP3.LUT R4, R19, 0xffffff80, RZ, 0xc0, !PT ;  /* 0xffffff8013047812 */ /* 0x000fce00078ec0ff */
[----:B------:R-:W-:Y:S08]  /*09d0*/  BAR.ARV 0x8, 0x180 ;  /* 0x0206000000007b1d */ /* 0x000ff00000002000 */
[----:B------:R-:W1:Y:S01]  /*09e0*/  S2UR UR4, SR_CTAID.Y ;  /* 0x00000000000479c3 */ /* 0x000e620000002600 */
[----:B------:R-:W-:-:S07]  /*09f0*/  ISETP.NE.AND P0, PT, R4, 0x80, PT ;  /* 0x000000800400780c */ /* 0x000fce0003f05270 */
[----:B------:R-:W2:Y:S08]  /*0a00*/  S2UR UR39, SR_CTAID.Z ;  /* 0x00000000002779c3 */ /* 0x000eb00000002700 */
[----:B------:R-:W-:Y:S06]  /*0a10*/  @!P0 BAR.ARV 0x9, 0x100 ;  /* 0x0244000000008b1d */ /* 0x000fec0000002000 */
[----:B0-----:R-:W-:Y:S01]  /*0a20*/  ISETP.NE.AND P1, PT, R2, 0x1, PT ;  /* 0x000000010200780c */ /* 0x001fe20003f25270 */
[----:B-1----:R-:W-:Y:S01]  /*0a30*/  IMAD.U32 R16, RZ, RZ, UR4 ;  /* 0x00000004ff107e24 */ /* 0x002fe2000f8e00ff */
[----:B--2---:R-:W-:-:S11]  /*0a40*/  ISETP.LE.AND P0, PT, RZ, UR39, PT ;  /* 0x00000027ff007c0c */ /* 0x004fd6000bf03270 */
[----:B------:R-:W0:Y:S08]  /*0a50*/  @P1 LDC R0, c[0x0][0xc54] ;  /* 0x00031500ff001b82 */ /* 0x000e300000000800 */
[----:B------:R-:W1:Y:S01]  /*0a60*/  @P1 LDC R3, c[0x0][0xc58] ;  /* 0x00031600ff031b82 */ /* 0x000e620000000800 */
[----:B0-----:R-:W-:-:S05]  /*0a70*/  @P1 IMAD.HI.U32 R0, R0, UR4, RZ ;  /* 0x0000000400001c27 */ /* 0x001fca000f8e00ff */
[----:B-1----:R-:W-:-:S05]  /*0a80*/  @P1 SHF.R.U32.HI R16, RZ, R3, R0 ;  /* 0x00000003ff101219 */ /* 0x002fca0000011600 */
[----:B------:R-:W-:-:S04]  /*0a90*/  IMAD.MOV R3, RZ, RZ, -R16 ;  /* 0x000000ffff037224 */ /* 0x000fc800078e0a10 */
[----:B------:R-:W-:Y:S01]  /*0aa0*/  IMAD R2, R2, R3, UR4 ;  /* 0x0000000402027e24 */ /* 0x000fe2000f8e0203 */
[----:B------:R-:W-:Y:S06]  /*0ab0*/  @!P0 BRA `(.L_x_10) ;  /* 0x000000f400088947 */ /* 0x000fec0003800000 */
[----:B------:R-:W0:Y:S01]  /*0ac0*/  LDC.64 R4, c[0x0][0x418] ;  /* 0x00010600ff047b82 */ /* 0x000e220000000a00 */
[----:B------:R-:W-:-:S07]  /*0ad0*/  LOP3.LUT R17, R2, 0xffff, RZ, 0xc0, !PT ;  /* 0x0000ffff02117812 */ /* 0x000fce00078ec0ff */
[----:B------:R-:W1:Y:S08]  /*0ae0*/  LDC R27, c[0x0][0x424] ;  /* 0x00010900ff1b7b82 */ /* 0x000e700000000800 */
[----:B------:R-:W2:Y:S01]  /*0af0*/  LDC R0, c[0x0][0x2f0] ;  /* 0x0000bc00ff007b82 */ /* 0x000ea20000000800 */
[----:B0-----:R-:W-:-:S04]  /*0b00*/  ISETP.NE.U32.AND P0, PT, R4, RZ, PT ;  /* 0x000000ff0400720c */ /* 0x001fc80003f05070 */
[----:B------:R-:W-:-:S04]  /*0b10*/  ISETP.NE.AND.EX P0, PT, R5, RZ, PT, P0 ;  /* 0x000000ff0500720c */ /* 0x000fc80003f05300 */
[----:B-1----:R-:W-:-:S05]  /*0b20*/  SEL R27, R27, 0x1, P0 ;  /* 0x000000011b1b7807 */ /* 0x002fca0000000000 */
[----:B--2---:R-:W-:-:S04]  /*0b30*/  IMAD R27, R27, R0, RZ ;  /* 0x000000001b1b7224 */ /* 0x004fc800078e02ff */
[C---:B------:R-:W-:Y:S01]  /*0b40*/  VIADD R0, R27.reuse, 0x7f ;  /* 0x0000007f1b007836 */ /* 0x040fe20000000000 */
[----:B------:R-:W-:-:S04]  /*0b50*/  ISETP.GE.AND P0, PT, R27, 0x1, PT ;  /* 0x000000011b00780c */ /* 0x000fc80003f06270 */
[----:B------:R-:W-:-:S04]  /*0b60*/  SHF.R.S32.HI R3, RZ, 0x1f, R0 ;  /* 0x0000001fff037819 */ /* 0x000fc80000011400 */
[----:B------:R-:W-:Y:S01]  /*0b70*/  LEA.HI R3, R3, R0, RZ, 0x7 ;  /* 0x0000000003037211 */ /* 0x000fe200078f38ff */
[----:B------:R-:W-:-:S03]  /*0b80*/  IMAD.MOV.U32 R0, RZ, RZ, RZ ;  /* 0x000000ffff007224 */ /* 0x000fc600078e00ff */
[----:B------:R-:W-:Y:S01]  /*0b90*/  SHF.R.S32.HI R26, RZ, 0x7, R3 ;  /* 0x00000007ff1a7819 */ /* 0x000fe20000011403 */
[----:B------:R-:W-:Y:S06]  /*0ba0*/  @!P0 BRA `(.L_x_11) ;  /* 0x0000000000788947 */ /* 0x000fec0003800000 */
[----:B------:R-:W-:-:S04]  /*0bb0*/  SHF.R.U32.HI R5, RZ, 0x10, R2 ;  /* 0x00000010ff057819 */ /* 0x000fc80000011602 */
[----:B------:R-:W-:-:S13]  /*0bc0*/  ISETP.NE.AND P0, PT, R5, RZ, PT ;  /* 0x000000ff0500720c */ /* 0x000fda0003f05270 */
[----:B------:R-:W0:Y:S02]  /*0bd0*/  @!P0 LDC R5, c[0x0][0x9f0] ;  /* 0x00027c00ff058b82 */ /* 0x000e240000000800 */
[-C--:B0-----:R-:W-:Y:S02]  /*0be0*/  IABS R7, R5.reuse ;  /* 0x0000000500077213 */ /* 0x081fe40000000000 */
[----:B------:R-:W-:Y:S02]  /*0bf0*/  IADD3 R0, R26, -0x1, R5 ;  /* 0xffffffff1a007810 */ /* 0x000fe40007ffe005 */
[----:B------:R-:W0:Y:S01]  /*0c00*/  I2F.RP R4, R7 ;  /* 0x0000000700047306 */ /* 0x000e220000209400 */
[----:B------:R-:W-:-:S05]  /*0c10*/  IABS R8, R5 ;  /* 0x0000000500087213 */ /* 0x000fca0000000000 */
[----:B------:R-:W-:Y:S02]  /*0c20*/  IMAD.MOV R8, RZ, RZ, -R8 ;  /* 0x000000ffff087224 */ /* 0x000fe400078e0a08 */
[----:B0-----:R-:W0:Y:S02]  /*0c30*/  MUFU.RCP R4, R4 ;  /* 0x0000000400047308 */ /* 0x001e240000001000 */
[----:B0-----:R-:W-:Y:S01]  /*0c40*/  VIADD R2, R4, 0xffffffe ;  /* 0x0ffffffe04027836 */ /* 0x001fe20000000000 */
[----:B------:R-:W-:Y:S02]  /*0c50*/  IABS R4, R0 ;  /* 0x0000000000047213 */ /* 0x000fe40000000000 */
[----:B------:R-:W-:-:S03]  /*0c60*/  LOP3.LUT R0, R0, R5, RZ, 0x3c, !PT ;  /* 0x0000000500007212 */ /* 0x000fc600078e3cff */
[----:B------:R0:W1:Y:S01]  /*0c70*/  F2I.FTZ.U32.TRUNC.NTZ R3, R2 ;  /* 0x0000000200037305 */ /* 0x000062000021f000 */
[----:B------:R-:W-:Y:S01]  /*0c80*/  ISETP.GE.AND P2, PT, R0, RZ, PT ;  /* 0x000000ff0000720c */ /* 0x000fe20003f46270 */
[----:B0-----:R-:W-:Y:S02]  /*0c90*/  IMAD.MOV.U32 R2, RZ, RZ, RZ ;  /* 0x000000ffff027224 */ /* 0x001fe400078e00ff */
[----:B-1----:R-:W-:-:S04]  /*0ca0*/  IMAD.MOV R6, RZ, RZ, -R3 ;  /* 0x000000ffff067224 */ /* 0x002fc800078e0a03 */
[----:B------:R-:W-:-:S04]  /*0cb0*/  IMAD R9, R6, R7, RZ ;  /* 0x0000000706097224 */ /* 0x000fc800078e02ff */
[----:B------:R-:W-:-:S04]  /*0cc0*/  IMAD.HI.U32 R3, R3, R9, R2 ;  /* 0x0000000903037227 */ /* 0x000fc800078e0002 */
[----:B------:R-:W-:Y:S02]  /*0cd0*/  IMAD.MOV.U32 R2, RZ, RZ, R8 ;  /* 0x000000ffff027224 */ /* 0x000fe400078e0008 */
[----:B------:R-:W-:-:S04]  /*0ce0*/  IMAD.HI.U32 R3, R3, R4, RZ ;  /* 0x0000000403037227 */ /* 0x000fc800078e00ff */
[----:B------:R-:W-:-:S05]  /*0cf0*/  IMAD R2, R3, R2, R4 ;  /* 0x0000000203027224 */ /* 0x000fca00078e0204 */
[----:B------:R-:W-:-:S13]  /*0d00*/  ISETP.GT.U32.AND P1, PT, R7, R2, PT ;  /* 0x000000020700720c */ /* 0x000fda0003f24070 */
[----:B------:R-:W-:Y:S02]  /*0d10*/  @!P1 IMAD.IADD R2, R2, 0x1, -R7 ;  /* 0x0000000102029824 */ /* 0x000fe400078e0a07 */
[----:B------:R-:W-:Y:S01]  /*0d20*/  @!P1 VIADD R3, R3, 0x1 ;  /* 0x0000000103039836 */ /* 0x000fe20000000000 */
[----:B------:R-:W-:Y:S02]  /*0d30*/  ISETP.NE.AND P1, PT, R5, RZ, PT ;  /* 0x000000ff0500720c */ /* 0x000fe40003f25270 */
[----:B------:R-:W-:-:S13]  /*0d40*/  ISETP.GE.U32.AND P0, PT, R2, R7, PT ;  /* 0x000000070200720c */ /* 0x000fda0003f06070 */
[----:B------:R-:W-:-:S04]  /*0d50*/  @P0 VIADD R3, R3, 0x1 ;  /* 0x0000000103030836 */ /* 0x000fc80000000000 */
[----:B------:R-:W-:-:S04]  /*0d60*/  IMAD.MOV.U32 R0, RZ, RZ, R3 ;  /* 0x000000ffff007224 */ /* 0x000fc800078e0003 */
[----:B------:R-:W-:Y:S01]  /*0d70*/  @!P2 IMAD.MOV R0, RZ, RZ, -R0 ;  /* 0x000000ffff00a224 */ /* 0x000fe200078e0a00 */
[----:B------:R-:W-:-:S07]  /*0d80*/  @!P1 LOP3.LUT R0, RZ, R5, RZ, 0x33, !PT ;  /* 0x00000005ff009212 */ /* 0x000fce00078e33ff */
.L_x_11:
[-C--:B------:R-:W-:Y:S01]  /*0d90*/  IMAD R17, R17, R0.reuse, RZ ;  /* 0x0000000011117224 */ /* 0x080fe200078e02ff */
[----:B------:R-:W-:Y:S01]  /*0da0*/  USHF.R.S32.HI UR38, URZ, 0x1f, UR39 ;  /* 0x0000001f3f267899 */ /* 0x000fe20008011427 */
[----:B------:R-:W-:Y:S01]  /*0db0*/  VIADD R92, R19, 0xffffff80 ;  /* 0xffffff80135c7836 */ /* 0x000fe20000000000 */
[----:B------:R-:W-:Y:S02]  /*0dc0*/  PLOP3.LUT P0, PT, PT, PT, PT, 0x80, 0x0 ;  /* 0x000000000000781c */ /* 0x000fe40003f0f070 */
[----:B------:R-:W-:Y:S02]  /*0dd0*/  CS2R R84, SRZ ;  /* 0x0000000000547805 */ /* 0x000fe4000001ff00 */
[----:B------:R-:W-:Y:S01]  /*0de0*/  VIADDMNMX R26, R17, R0, R26, PT ;  /* 0x00000000111a7246 */ /* 0x000fe2000380011a */
[----:B------:R-:W-:Y:S01]  /*0df0*/  IMAD.MOV.U32 R0, RZ, RZ, RZ ;  /* 0x000000ffff007224 */ /* 0x000fe200078e00ff */
[----:B------:R-:W-:Y:S02]  /*0e00*/  CS2R R2, SRZ ;  /* 0x0000000000027805 */ /* 0x000fe4000001ff00 */
[----:B------:R-:W-:-:S02]  /*0e10*/  CS2R R152, SRZ ;  /* 0x0000000000987805 */ /* 0x000fc4000001ff00 */
[----:B------:R-:W-:Y:S02]  /*0e20*/  ISETP.GT.AND P1, PT, R26, R17, PT ;  /* 0x000000111a00720c */ /* 0x000fe40003f24270 */
[----:B------:R-:W-:Y:S02]  /*0e30*/  CS2R R30, SRZ ;  /* 0x00000000001e7805 */ /* 0x000fe4000001ff00 */
[----:B------:R-:W-:Y:S01]  /*0e40*/  CS2R R28, SRZ ;  /* 0x00000000001c7805 */ /* 0x000fe2000001ff00 */
[----:B------:R-:W-:Y:S01]  /*0e50*/  IMAD.MOV.U32 R104, RZ, RZ, RZ ;  /* 0x000000ffff687224 */ /* 0x000fe200078e00ff */
[----:B------:R-:W-:Y:S02]  /*0e60*/  CS2R R64, SRZ ;  /* 0x0000000000407805 */ /* 0x000fe4000001ff00 */
[----:B------:R-:W-:Y:S02]  /*0e70*/  CS2R R36, SRZ ;  /* 0x0000000000247805 */ /* 0x000fe4000001ff00 */
[----:B------:R-:W-:-:S02]  /*0e80*/  CS2R R32, SRZ ;  /* 0x0000000000207805 */ /* 0x000fc4000001ff00 */
[----:B------:R-:W-:Y:S01]  /*0e90*/  CS2R R38, SRZ ;  /* 0x0000000000267805 */ /* 0x000fe2000001ff00 */
[----:B------:R-:W-:Y:S01]  /*0ea0*/  IMAD.MOV.U32 R34, RZ, RZ, RZ ;  /* 0x000000ffff227224 */ /* 0x000fe200078e00ff */
[----:B------:R-:W-:Y:S02]  /*0eb0*/  CS2R R116, SRZ ;  /* 0x0000000000747805 */ /* 0x000fe4000001ff00 */
[----:B------:R-:W-:Y:S02]  /*0ec0*/  CS2R R72, SRZ ;  /* 0x0000000000487805 */ /* 0x000fe4000001ff00 */
[----:B------:R-:W-:Y:S02]  /*0ed0*/  CS2R R44, SRZ ;  /* 0x00000000002c7805 */ /* 0x000fe4000001ff00 */
[----:B------:R-:W-:Y:S02]  /*0ee0*/  CS2R R24, SRZ ;  /* 0x0000000000187805 */ /* 0x000fe4000001ff00 */
[----:B------:R-:W-:Y:S01]  /*0ef0*/  CS2R R46, SRZ ;  /* 0x00000000002e7805 */ /* 0x000fe2000001ff00 */
[----:B------:R-:W-:Y:S01]  /*0f00*/  IMAD.MOV.U32 R42, RZ, RZ, RZ ;  /* 0x000000ffff2a7224 */ /* 0x000fe200078e00ff */
[----:B------:R-:W-:Y:S01]  /*0f10*/  CS2R R22, SRZ ;  /* 0x0000000000167805 */ /* 0x000fe2000001ff00 */
[----:B------:R-:W-:Y:S01]  /*0f20*/  IMAD.MOV.U32 R101, RZ, RZ, RZ ;  /* 0x000000ffff657224 */ /* 0x000fe200078e00ff */
[----:B------:R-:W-:-:S02]  /*0f30*/  CS2R R80, SRZ ;  /* 0x0000000000507805 */ /* 0x000fc4000001ff00 */
[----:B------:R-:W-:Y:S02]  /*0f40*/  CS2R R52, SRZ ;  /* 0x0000000000347805 */ /* 0x000fe4000001ff00 */
[----:B------:R-:W-:Y:S01]  /*0f50*/  CS2R R54, SRZ ;  /* 0x0000000000367805 */ /* 0x000fe2000001ff00 */
[----:B------:R-:W-:Y:S01]  /*0f60*/  IMAD.MOV.U32 R50, RZ, RZ, RZ ;  /* 0x000000ffff327224 */ /* 0x000fe200078e00ff */
[----:B------:R-:W-:Y:S01]  /*0f70*/  CS2R R20, SRZ ;  /* 0x0000000000147805 */ /* 0x000fe2000001ff00 */
[----:B------:R-:W-:Y:S01]  /*0f80*/  IMAD.MOV.U32 R93, RZ, RZ, RZ ;  /* 0x000000ffff5d7224 */ /* 0x000fe200078e00ff */
[----:B------:R-:W-:Y:S02]  /*0f90*/  CS2R R88, SRZ ;  /* 0x0000000000587805 */ /* 0x000fe4000001ff00 */
[----:B------:R-:W-:Y:S02]  /*0fa0*/  CS2R R60, SRZ ;  /* 0x00000000003c7805 */ /* 0x000fe4000001ff00 */
[----:B------:R-:W-:Y:S01]  /*0fb0*/  CS2R R62, SRZ ;  /* 0x00000000003e7805 */ /* 0x000fe2000001ff00 */
[----:B------:R-:W-:Y:S01]  /*0fc0*/  IMAD.MOV.U32 R58, RZ, RZ, RZ ;  /* 0x000000ffff3a7224 */ /* 0x000fe200078e00ff */
[----:B------:R-:W-:Y:S01]  /*0fd0*/  CS2R R96, SRZ ;  /* 0x0000000000607805 */ /* 0x000fe2000001ff00 */
[----:B------:R-:W-:Y:S01]  /*0fe0*/  IMAD.MOV.U32 R19, RZ, RZ, RZ ;  /* 0x000000ffff137224 */ /* 0x000fe200078e00ff */
[----:B------:R-:W-:Y:S01]  /*0ff0*/  CS2R R76, SRZ ;  /* 0x00000000004c7805 */ /* 0x000fe2000001ff00 */
[----:B------:R-:W-:Y:S01]  /*1000*/  IMAD.MOV.U32 R109, RZ, RZ, RZ ;  /* 0x000000ffff6d7224 */ /* 0x000fe200078e00ff */
[----:B------:R-:W-:-:S02]  /*1010*/  CS2R R14, SRZ ;  /* 0x00000000000e7805 */ /* 0x000fc4000001ff00 */
[----:B------:R-:W-:Y:S02]  /*1020*/  CS2R R70, SRZ ;  /* 0x0000000000467805 */ /* 0x000fe4000001ff00 */
[----:B------:R-:W-:Y:S02]  /*1030*/  CS2R R66, SRZ ;  /* 0x0000000000427805 */ /* 0x000fe4000001ff00 */
[----:B------:R-:W-:Y:S02]  /*1040*/  CS2R R56, SRZ ;  /* 0x0000000000387805 */ /* 0x000fe4000001ff00 */
[----:B------:R-:W-:Y:S02]  /*1050*/  CS2R R12, SRZ ;  /* 0x00000000000c7805 */ /* 0x000fe4000001ff00 */
[----:B------:R-:W-:Y:S02]  /*1060*/  CS2R R78, SRZ ;  /* 0x00000000004e7805 */ /* 0x000fe4000001ff00 */
        /* <DEDUP_REMOVED lines=17> */
[----:B------:R-:W-:Y:S01]  /*1180*/  CS2R R68, SRZ ;  /* 0x0000000000447805 */ /* 0x000fe2000001ff00 */
[----:B------:R-:W-:Y:S01]  /*1190*/  IMAD.MOV.U32 R124, RZ, RZ, RZ ;  /* 0x000000ffff7c7224 */ /* 0x000fe200078e00ff */
[----:B------:R-:W-:-:S02]  /*11a0*/  CS2R R126, SRZ ;  /* 0x00000000007e7805 */ /* 0x000fc4000001ff00 */
[----:B------:R-:W-:Y:S01]  /*11b0*/  CS2R R122, SRZ ;  /* 0x00000000007a7805 */ /* 0x000fe2000001ff00 */
[----:B------:R-:W-:Y:S01]  /*11c0*/  IMAD.MOV.U32 R121, RZ, RZ, RZ ;  /* 0x000000ffff797224 */ /* 0x000fe200078e00ff */
        /* <DEDUP_REMOVED lines=12> */
[----:B------:R-:W-:Y:S06]  /*1290*/  @!P1 BRA `(.L_x_12) ;  /* 0x00000070002c9947 */ /* 0x000fec0003800000 */
[----:B------:R-:W-:Y:S01]  /*12a0*/  SHF.R.S32.HI R3, RZ, 0x1f, R92 ;  /* 0x0000001fff037819 */ /* 0x000fe2000001145c */
[----:B------:R-:W0:Y:S01]  /*12b0*/  S2UR UR5, SR_CgaCtaId ;  /* 0x00000000000579c3 */ /* 0x000e220000008800 */
[----:B------:R-:W-:Y:S02]  /*12c0*/  UMOV UR36, 0x400 ;  /* 0x0000040000247882 */ /* 0x000fe40000000000 */
[----:B------:R-:W-:-:S04]  /*12d0*/  LEA.HI R19, R3, R92, RZ, 0x7 ;  /* 0x0000005c03137211 */ /* 0x000fc800078f38ff */
[----:B------:R-:W-:-:S06]  /*12e0*/  SHF.R.S32.HI R0, RZ, 0x7, R19 ;  /* 0x00000007ff007819 */ /* 0x000fcc0000011413 */
[----:B------:R-:W1:Y:S01]  /*12f0*/  SHFL.IDX PT, R0, R0, RZ, 0x1f ;  /* 0x00001fff00007589 */ /* 0x000e6200000e0000 */
[----:B0-----:R-:W-:-:S04]  /*1300*/  ULEA UR36, UR5, UR36, 0x18 ;  /* 0x0000002405247291 */ /* 0x001fc8000f8ec03f */
[----:B------:R-:W-:-:S04]  /*1310*/  UIADD3 UR5, UR36, 0x20400, URZ ;  /* 0x0002040024057890 */ /* 0x000fc8000fffe03f */
[----:B------:R-:W-:Y:S01]  /*1320*/  ULOP3.LUT UP0, URZ, UR5, 0x3ff, URZ, 0xc0, !UPT ;  /* 0x000003ff053f7892 */ /* 0x000fe2000f80c03f */
[----:B-1----:R-:W-:-:S05]  /*1330*/  R2UR UR37, R0 ;  /* 0x00000000002572ca */ /* 0x002fca00000e0000 */
[----:B------:R-:W-:-:S08]  /*1340*/  PLOP3.LUT P0, PT, PT, PT, UP0, 0x80, 0x0 ;  /* 0x000000000000781c */ /* 0x000fd00003f0f008 */
[----:B------:R-:W-:-:S04]  /*1350*/  ULEA.HI UR4, UR37, UR37, URZ, 0x1 ;  /* 0x0000002525047291 */ /* 0x000fc8000f8f083f */
[----:B------:R-:W-:-:S04]  /*1360*/  ULOP3.LUT UR4, UR4, 0x1e, URZ, 0xc0, !UPT ;  /* 0x0000001e04047892 */ /* 0x000fc8000f8ec03f */
[----:B------:R-:W-:-:S04]  /*1370*/  UIADD3 UR4, UR37, -UR4, URZ ;  /* 0x8000000425047290 */ /* 0x000fc8000fffe03f */
[----:B------:R-:W-:-:S04]  /*1380*/  ULEA UR4, UR4, UR5, 0xd ;  /* 0x0000000504047291 */ /* 0x000fc8000f8e683f */
[----:B------:R-:W-:-:S04]  /*1390*/  USHF.R.U32.HI UR4, URZ, 0x4, UR4 ;  /* 0x000000043f047899 */ /* 0x000fc80008011604 */
[----:B------:R-:W-:Y:S01]  /*13a0*/  ULOP3.LUT UR42, UR4, 0x3fff, URZ, 0xc0, !UPT ;  /* 0x00003fff042a7892 */ /* 0x000fe2000f8ec03f */
[----:B------:R-:W-:Y:S11]  /*13b0*/  @!P0 BRA `(.L_x_13) ;  /* 0x0000000000408947 */ /* 0x000ff60003800000 */
[----:B------:R-:W-:Y:S01]  /*13c0*/  MOV R0, 0x0 ;  /* 0x0000000000007802 */ /* 0x000fe20000000f00 */
[----:B------:R-:W-:Y:S01]  /*13d0*/  ULDC.64 UR4, c[0x4][0xc0] ;  /* 0x0100300000047ab9 */ /* 0x000fe20000000a00 */
[----:B------:R-:W-:Y:S01]  /*13e0*/  ULDC.64 UR6, c[0x4][0x30] ;  /* 0x01000c0000067ab9 */ /* 0x000fe20000000a00 */
[----:B------:R-:W-:Y:S01]  /*13f0*/  IMAD.U32 R4, RZ, RZ, UR4 ;  /* 0x00000004ff047e24 */ /* 0x000fe2000f8e00ff */
[----:B------:R0:W1:Y:S01]  /*1400*/  LDC.64 R2, c[0x4][R0] ;  /* 0x0100000000027b82 */ /* 0x0000620000000a00 */
[----:B------:R-:W-:Y:S01]  /*1410*/  IMAD.U32 R5, RZ, RZ, UR5 ;  /* 0x00000005ff057e24 */ /* 0x000fe2000f8e00ff */
[----:B------:R-:W-:Y:S01]  /*1420*/  ULDC.64 UR4, c[0x4][0xc8] ;  /* 0x0100320000047ab9 */ /* 0x000fe20000000a00 */
[----:B------:R-:W-:Y:S02]  /*1430*/  IMAD.U32 R10, RZ, RZ, UR6 ;  /* 0x00000006ff0a7e24 */ /* 0x000fe4000f8e00ff */
[----:B------:R-:W-:Y:S02]  /*1440*/  IMAD.U32 R6, RZ, RZ, UR4 ;  /* 0x00000004ff067e24 */ /* 0x000fe4000f8e00ff */
[----:B------:R-:W-:-:S02]  /*1450*/  IMAD.U32 R7, RZ, RZ, UR5 ;  /* 0x00000005ff077e24 */ /* 0x000fc4000f8e00ff */
[----:B------:R-:W-:Y:S02]  /*1460*/  IMAD.U32 R11, RZ, RZ, UR7 ;  /* 0x00000007ff0b7e24 */ /* 0x000fe4000f8e00ff */
[----:B------:R-:W-:Y:S02]  /*1470*/  IMAD.MOV.U32 R8, RZ, RZ, 0x70 ;  /* 0x00000070ff087424 */ /* 0x000fe400078e00ff */
[----:B------:R-:W-:Y:S02]  /*1480*/  IMAD.MOV.U32 R12, RZ, RZ, 0x1 ;  /* 0x00000001ff0c7424 */ /* 0x000fe400078e00ff */
[----:B0-----:R-:W-:-:S07]  /*1490*/  IMAD.MOV.U32 R13, RZ, RZ, RZ ;  /* 0x000000ffff0d7224 */ /* 0x001fce00078e00ff */
[----:B------:R-:W-:-:S07]  /*14a0*/  LEPC R20, `(.L_x_13) ;  /* 0x000000001014794e */ /* 0x000fce0000000000 */
[----:B-1----:R-:W-:Y:S05]  /*14b0*/  CALL.ABS.NOINC R2 ;  /* 0x0000000002007343 */ /* 0x002fea0003c00000 */
.L_x_13:
[----:B------:R-:W0:Y:S01]  /*14c0*/  LDC.64 R12, c[0x0][0x990] ;  /* 0x00026400ff0c7b82 */ /* 0x000e220000000a00 */
[----:B------:R-:W2:Y:S01]  /*14d0*/  LDL.LU R24, [R1+0x20] ;  /* 0x0000200001187983 */ /* 0x000ea20000300800 */
[----:B------:R-:W-:-:S06]  /*14e0*/  ULDC UR4, c[0x0][0x9d8] ;  /* 0x0002760000047ab9 */ /* 0x000fcc0000000800 */
[----:B------:R-:W1:Y:S01]  /*14f0*/  LDC.64 R20, c[0x0][0x998] ;  /* 0x00026600ff147b82 */ /* 0x000e620000000a00 */
[----:B0-----:R-:W-:-:S04]  /*1500*/  ISETP.NE.U32.AND P0, PT, R12, RZ, PT ;  /* 0x000000ff0c00720c */ /* 0x001fc80003f05070 */
[----:B------:R-:W-:Y:S02]  /*1510*/  ISETP.NE.AND.EX P0, PT, R13, RZ, PT, P0 ;  /* 0x000000ff0d00720c */ /* 0x000fe40003f05300 */
[----:B-1----:R-:W-:-:S04]  /*1520*/  ISETP.NE.U32.AND P1, PT, R20, RZ, PT ;  /* 0x000000ff1400720c */ /* 0x002fc80003f25070 */
[----:B------:R-:W-:-:S07]  /*1530*/  ISETP.NE.AND.EX P1, PT, R21, RZ, PT, P1 ;  /* 0x000000ff1500720c */ /* 0x000fce0003f25310 */
[----:B------:R-:W0:Y:S01]  /*1540*/  @P0 LDC.64 R8, c[0x0][0x9a8] ;  /* 0x00026a00ff080b82 */ /* 0x000e220000000a00 */
[----:B------:R-:W-:-:S07]  /*1550*/  @P0 SHF.R.S32.HI R7, RZ, 0x1f, R16 ;  /* 0x0000001fff070819 */ /* 0x000fce0000011410 */
[----:B------:R-:W1:Y:S08]  /*1560*/  @P1 LDC.64 R10, c[0x0][0x9b8] ;  /* 0x00026e00ff0a1b82 */ /* 0x000e700000000a00 */
[----:B------:R-:W3:Y:S08]  /*1570*/  @P0 LDC.64 R14, c[0x0][0x9b0] ;  /* 0x00026c00ff0e0b82 */ /* 0x000ef00000000a00 */
[----:B------:R-:W4:Y:S01]  /*1580*/  @P1 LDC.64 R22, c[0x0][0x9c0] ;  /* 0x00027000ff161b82 */ /* 0x000f220000000a00 */
[----:B0-----:R-:W-:-:S02]  /*1590*/  @P0 IMAD R0, R8, UR38, RZ ;  /* 0x0000002608000c24 */ /* 0x001fc4000f8e02ff */
[----:B------:R-:W-:-:S04]  /*15a0*/  @P0 IMAD.WIDE.U32 R2, R8, UR39, RZ ;  /* 0x0000002708020c25 */ /* 0x000fc8000f8e00ff */
[----:B------:R-:W-:Y:S02]  /*15b0*/  @P0 IMAD R9, R9, UR39, R0 ;  /* 0x0000002709090c24 */ /* 0x000fe4000f8e0200 */
[C---:B-1----:R-:W-:Y:S02]  /*15c0*/  @P1 IMAD R4, R10.reuse, UR38, RZ ;  /* 0x000000260a041c24 */ /* 0x042fe4000f8e02ff */
[----:B------:R-:W-:Y:S01]  /*15d0*/  @P0 IMAD.IADD R3, R3, 0x1, R9 ;  /* 0x0000000103030824 */ /* 0x000fe200078e0209 */
[----:B------:R-:W-:Y:S01]  /*15e0*/  @P1 SHF.R.S32.HI R9, RZ, 0x1f, R16 ;  /* 0x0000001fff091819 */ /* 0x000fe20000011410 */
[----:B------:R-:W-:Y:S02]  /*15f0*/  @P1 IMAD R11, R11, UR39, R4 ;  /* 0x000000270b0b1c24 */ /* 0x000fe4000f8e0204 */
[----:B------:R-:W-:-:S04]  /*1600*/  @P1 IMAD.WIDE.U32 R4, R10, UR39, RZ ;  /* 0x000000270a041c25 */ /* 0x000fc8000f8e00ff */
[-C--:B---3--:R-:W-:Y:S02]  /*1610*/  @P0 IMAD R7, R7, R14.reuse, RZ ;  /* 0x0000000e07070224 */ /* 0x088fe400078e02ff */
[----:B------:R-:W-:Y:S02]  /*1620*/  @P1 IMAD.IADD R5, R5, 0x1, R11 ;  /* 0x0000000105051824 */ /* 0x000fe400078e020b */
[----:B------:R-:W-:-:S04]  /*1630*/  @P0 IMAD.WIDE.U32 R2, R16, R14, R2 ;  /* 0x0000000e10020225 */ /* 0x000fc800078e0002 */
[-C--:B----4-:R-:W-:Y:S02]  /*1640*/  @P1 IMAD R0, R9, R22.reuse, RZ ;  /* 0x0000001609001224 */ /* 0x090fe400078e02ff */
[C---:B------:R-:W-:Y:S02]  /*1650*/  @P0 IMAD R9, R16.reuse, R15, R7 ;  /* 0x0000000f10090224 */ /* 0x040fe400078e0207 */
[C---:B------:R-:W-:Y:S02]  /*1660*/  @P1 IMAD R11, R16.reuse, R23, R0 ;  /* 0x00000017100b1224 */ /* 0x040fe400078e0200 */
[----:B------:R-:W-:Y:S01]  /*1670*/  @P1 IMAD.WIDE.U32 R6, R16, R22, R4 ;  /* 0x0000001610061225 */ /* 0x000fe200078e0004 */
[----:B------:R-:W-:-:S03]  /*1680*/  @P0 LEA R4, P2, R2, R12, 0x2 ;  /* 0x0000000c02040211 */ /* 0x000fc600078410ff */
[----:B------:R-:W-:Y:S01]  /*1690*/  @P0 IMAD.IADD R3, R3, 0x1, R9 ;  /* 0x0000000103030824 */ /* 0x000fe200078e0209 */
[----:B------:R-:W-:Y:S01]  /*16a0*/  @P1 LEA R8, P3, R6, R20, 0x2 ;  /* 0x0000001406081211 */ /* 0x000fe200078610ff */
[----:B------:R-:W-:-:S03]  /*16b0*/  @P1 IMAD.IADD R0, R7, 0x1, R11 ;  /* 0x0000000107001824 */ /* 0x000fc600078e020b */
[----:B------:R-:W-:Y:S01]  /*16c0*/  @P0 LEA.HI.X R5, R2, R13, R3, 0x2, P2 ;  /* 0x0000000d02050211 */ /* 0x000fe200010f1403 */
[----:B------:R-:W-:Y:S01]  /*16d0*/  IMAD.MOV.U32 R3, RZ, RZ, 0x3f800000 ;  /* 0x3f800000ff037424 */ /* 0x000fe200078e00ff */
[----:B------:R-:W-:Y:S01]  /*16e0*/  @P1 LEA.HI.X R9, R6, R21, R0, 0x2, P3 ;  /* 0x0000001506091211 */ /* 0x000fe200018f1400 */
[----:B------:R-:W-:-:S04]  /*16f0*/  IMAD.MOV.U32 R0, RZ, RZ, 0x3f800000 ;  /* 0x3f800000ff007424 */ /* 0x000fc800078e00ff */
[----:B------:R-:W3:Y:S04]  /*1700*/  @P0 LDG.E R3, desc[UR40][R4.64] ;  /* 0x0000002804030981 */ /* 0x000ee8000c1e1900 */
[----:B------:R-:W3:Y:S01]  /*1710*/  @P1 LDG.E R0, desc[UR40][R8.64] ;  /* 0x0000002808001981 */ /* 0x000ee2000c1e1900 */
[----:B------:R-:W-:-:S04]  /*1720*/  SHF.L.U32 R6, RZ, 0x1f, RZ ;  /* 0x0000001fff067819 */ /* 0x000fc800000006ff */
[----:B------:R-:W0:Y:S01]  /*1730*/  SYNCS.PHASECHK.TRANS64.TRYWAIT P1, [UR36+0x38800], R6 ;  /* 0x03880006ff0075a7 */ /* 0x000e220008020164 */
[----:B--2---:R-:W-:-:S04]  /*1740*/  LOP3.LUT R2, R24, 0x1, RZ, 0xfc, !PT ;  /* 0x0000000118027812 */ /* 0x004fc800078efcff */
[----:B------:R-:W-:Y:S01]  /*1750*/  ISETP.NE.AND P0, PT, R2, 0x3, PT ;  /* 0x000000030200780c */ /* 0x000fe20003f05270 */
[----:B---3--:R-:W-:-:S04]  /*1760*/  FMUL.FTZ R0, R3, R0 ;  /* 0x0000000003007220 */ /* 0x008fc80000410000 */
[----:B------:R-:W-:Y:S01]  /*1770*/  FMUL.FTZ R0, R0, UR4 ;  /* 0x0000000400007c20 */ /* 0x000fe20008410000 */
[----:B0-----:R-:W-:Y:S07]  /*1780*/  @!P1 BRA `(.L_x_14) ;  /* 0x000000e400dc9947 */ /* 0x001fee0003800000 */
.L_x_97:
[----:B------:R-:W-:Y:S05]  /*1790*/  @!P0 BRA `(.L_x_15) ;  /* 0x0000000000048947 */ /* 0x000fea0003800000 */
[----:B------:R-:W-:Y:S01]  /*17a0*/  BPT.TRAP 0x1 ;  /* 0x000000040000795c */ /* 0x000fe20000300000 */
.L_x_15:
[----:B------:R1:W2:Y:S01]  /*17b0*/  SYNCS.PHASECHK.TRANS64.TRYWAIT P2, [UR36+0x38830], R6 ;  /* 0x03883006ff0075a7 */ /* 0x0002a20008040164 */
[----:B------:R-:W-:Y:S05]  /*17c0*/  @!P0 BRA `(.L_x_16) ;  /* 0x0000000000048947 */ /* 0x000fea0003800000 */
[----:B------:R-:W-:Y:S01]  /*17d0*/  BPT.TRAP 0x1 ;  /* 0x000000040000795c */ /* 0x000fe20000300000 */
.L_x_16:
[----:B------:R-:W3:Y:S02]  /*17e0*/  S2R R2, SR_TID.X ;  /* 0x0000000000027919 */ /* 0x000ee40000002100 */
[----:B---3--:R-:W-:-:S04]  /*17f0*/  LOP3.LUT R2, R2, 0x7f, RZ, 0xc0, !PT ;  /* 0x0000007f02027812 */ /* 0x008fc800078ec0ff */
[----:B------:R-:W-:Y:S01]  /*1800*/  ISETP.NE.AND P1, PT, R2, RZ, PT ;  /* 0x000000ff0200720c */ /* 0x000fe20003f25270 */
[----:B------:R-:W-:Y:S01]  /*1810*/  IMAD.U32 R2, RZ, RZ, UR42 ;  /* 0x0000002aff027e24 */ /* 0x000fe2000f8e00ff */
[----:B--2---:R-:W-:Y:S11]  /*1820*/  @P2 BRA `(.L_x_17) ;  /* 0x0000000000082947 */ /* 0x004ff60003800000 */
[----:B------:R-:W2:Y:S02]  /*1830*/  SYNCS.PHASECHK.TRANS64.TRYWAIT P2, [UR36+0x38830], R6 ;  /* 0x03883006ff0075a7 */ /* 0x000ea40008040164 */
[----:B--2---:R-:W-:Y:S05]  /*1840*/  @!P2 BRA `(.L_x_18) ;  /* 0x000000e400c4a947 */ /* 0x004fea0003800000 */
.L_x_17:
[----:B------:R-:W-:Y:S05]  /*1850*/  WARPSYNC.ALL ;  /* 0x0000000000007948 */ /* 0x000fea0003800000 */
[----:B------:R-:W-:Y:S01]  /*1860*/  IMAD.MOV.U32 R9, RZ, RZ, RZ ;  /* 0x000000ffff097224 */ /* 0x000fe200078e00ff */
[----:B------:R-:W-:Y:S01]  /*1870*/  LOP3.LUT R2, R2, 0x10000, RZ, 0xfc, !PT ;  /* 0x0001000002027812 */ /* 0x000fe200078efcff */
[----:B------:R-:W-:Y:S02]  /*1880*/  IMAD.MOV.U32 R25, RZ, RZ, RZ ;  /* 0x000000ffff197224 */ /* 0x000fe400078e00ff */
[----:B0-----:R-:W-:Y:S01]  /*1890*/  IMAD.MOV.U32 R3, RZ, RZ, 0x40000040 ;  /* 0x40000040ff037424 */ /* 0x001fe200078e00ff */
[----:B------:R-:W-:Y:S01]  /*18a0*/  UIADD3 UR4, UR36, 0x28400, URZ ;  /* 0x0002840024047890 */ /* 0x000fe2000fffe03f */
[----:B------:R-:W-:Y:S01]  /*18b0*/  R2UR UR8, R2 ;  /* 0x00000000020872ca */ /* 0x000fe200000e0000 */
[----:B------:R-:W-:-:S02]  /*18c0*/  WARPGROUP.ARRIVE ;  /* 0x00000000000079c5 */ /* 0x000fc40000000000 */
[----:B------:R-:W-:Y:S01]  /*18d0*/  R2UR UR9, R3 ;  /* 0x00000000030972ca */ /* 0x000fe200000e0000 */
[----:B------:R-:W-:Y:S01]  /*18e0*/  USHF.R.U32.HI UR4, URZ, 0x4, UR4 ;  /* 0x000000043f047899 */ /* 0x000fe20008011604 */
[----:B------:R-:W-:Y:S01]  /*18f0*/  R2UR UR32, R2 ;  /* 0x00000000022072ca */ /* 0x000fe200000e0000 */
[----:B------:R-:W-:Y:S01]  /*1900*/  UMOV UR11, 0x40000040 ;  /* 0x40000040000b7882 */ /* 0x000fe20000000000 */
[----:B------:R-:W-:Y:S01]  /*1910*/  UMOV UR13, 0x40000040 ;  /* 0x40000040000d7882 */ /* 0x000fe20000000000 */
[----:B------:R-:W-:Y:S01]  /*1920*/  ULOP3.LUT UR4, UR4, 0x3fff, URZ, 0xc0, !UPT ;  /* 0x00003fff04047892 */ /* 0x000fe2000f8ec03f */
[----:B------:R-:W-:Y:S01]  /*1930*/  LOP3.LUT R19, R19, 0xffffff80, RZ, 0xc0, !PT ;  /* 0xffffff8013137812 */ /* 0x000fe200078ec0ff */
[----:B------:R-:W-:Y:S01]  /*1940*/  UMOV UR15, 0x40000040 ;  /* 0x40000040000f7882 */ /* 0x000fe20000000000 */
[----:B------:R-:W-:Y:S01]  /*1950*/  UMOV UR17, 0x40000040 ;  /* 0x4000004000117882 */ /* 0x000fe20000000000 */
[----:B------:R-:W-:Y:S01]  /*1960*/  ULOP3.LUT UR6, UR4, 0x10000, URZ, 0xfc, !UPT ;  /* 0x0001000004067892 */ /* 0x000fe2000f8efc3f */
[----:B------:R-:W-:Y:S01]  /*1970*/  IMAD.MOV.U32 R11, RZ, RZ, -0x2 ;  /* 0xfffffffeff0b7424 */ /* 0x000fe200078e00ff */
[----:B------:R-:W-:Y:S01]  /*1980*/  UMOV UR19, 0x40000040 ;  /* 0x4000004000137882 */ /* 0x000fe20000000000 */
[----:B------:R-:W-:Y:S01]  /*1990*/  UMOV UR21, 0x40000040 ;  /* 0x4000004000157882 */ /* 0x000fe20000000000 */
[----:B------:R-:W-:Y:S01]  /*19a0*/  UIADD3 UR14, UR6, 0x4, URZ ;  /* 0x00000004060e7890 */ /* 0x000fe2000fffe03f */
[----:B------:R-:W-:Y:S01]  /*19b0*/  IMAD.IADD R19, R92, 0x1, -R19 ;  /* 0x000000015c137824 */ /* 0x000fe200078e0a13 */
[----:B------:R-:W-:Y:S01]  /*19c0*/  UIADD3 UR12, UR32, 0x4, URZ ;  /* 0x00000004200c7890 */ /* 0x000fe2000fffe03f */
[----:B------:R-:W-:Y:S01]  /*19d0*/  P2R R7, PR, RZ, 0x1 ;  /* 0x00000001ff077803 */ /* 0x000fe20000000000 */
[----:B------:R-:W-:Y:S01]  /*19e0*/  UMOV UR10, UR6 ;  /* 0x00000006000a7c82 */ /* 0x000fe20008000000 */
[----:B------:R-:W-:Y:S01]  /*19f0*/  UIADD3 UR16, UR32, 0x6, URZ ;  /* 0x0000000620107890 */ /* 0x000fe2000fffe03f */
[----:B------:R-:W-:Y:S01]  /*1a00*/  QGMMA.64x128x32.F32.E4M3.E4M3 R28, gdesc[UR8], RZ, !UPT, gsb0 ;  /* 0x01e00000081c79f3 */ /* 0x000fe2000c0008ff */
[----:B------:R-:W-:-:S02]  /*1a10*/  UIADD3 UR8, UR32, 0x2, URZ ;  /* 0x0000000220087890 */ /* 0x000fc4000fffe03f */
[----:B------:R-:W0:Y:S01]  /*1a20*/  S2UR UR5, SR_CgaCtaId ;  /* 0x00000000000579c3 */ /* 0x000e220000008800 */
[----:B------:R-:W-:Y:S01]  /*1a30*/  UIADD3 UR10, UR6, 0x2, URZ ;  /* 0x00000002060a7890 */ /* 0x000fe2000fffe03f */
[--C-:B------:R-:W-:Y:S01]  /*1a40*/  IMAD.MOV.U32 R93, RZ, RZ, R25.reuse ;  /* 0x000000ffff5d7224 */ /* 0x100fe200078e0019 */
[----:B------:R-:W-:Y:S01]  /*1a50*/  UMOV UR9, 0x40000040 ;  /* 0x4000004000097882 */ /* 0x000fe20000000000 */
[----:B------:R-:W-:Y:S01]  /*1a60*/  UMOV UR11, 0x40000040 ;  /* 0x40000040000b7882 */ /* 0x000fe20000000000 */
[----:B------:R-:W-:Y:S01]  /*1a70*/  UIADD3 UR18, UR6, 0x6, URZ ;  /* 0x0000000606127890 */ /* 0x000fe2000fffe03f */
[--C-:B------:R-:W-:Y:S01]  /*1a80*/  IMAD.MOV.U32 R95, RZ, RZ, R25.reuse ;  /* 0x000000ffff5f7224 */ /* 0x100fe200078e0019 */
[----:B------:R-:W-:Y:S01]  /*1a90*/  UIADD3 UR20, UR32, 0x400, URZ ;  /* 0x0000040020147890 */ /* 0x000fe2000fffe03f */
[--C-:B------:R-:W-:Y:S01]  /*1aa0*/  IMAD.MOV.U32 R97, RZ, RZ, R25.reuse ;  /* 0x000000ffff617224 */ /* 0x100fe200078e0019 */
[----:B------:R-:W-:Y:S01]  /*1ab0*/  UIADD3 UR22, UR6, 0x400, URZ ;  /* 0x0000040006167890 */ /* 0x000fe2000fffe03f */
[--C-:B------:R-:W-:Y:S01]  /*1ac0*/  IMAD.MOV.U32 R99, RZ, RZ, R25.reuse ;  /* 0x000000ffff637224 */ /* 0x100fe200078e0019 */
[----:B------:R-:W-:Y:S01]  /*1ad0*/  UMOV UR23, 0x40000040 ;  /* 0x4000004000177882 */ /* 0x000fe20000000000 */
[----:B------:R-:W-:Y:S01]  /*1ae0*/  UIADD3 UR24, UR32, 0x402, URZ ;  /* 0x0000040220187890 */ /* 0x000fe2000fffe03f */
[--C-:B------:R-:W-:Y:S01]  /*1af0*/  IMAD.MOV.U32 R101, RZ, RZ, R25.reuse ;  /* 0x000000ffff657224 */ /* 0x100fe200078e0019 */
        /* <DEDUP_REMOVED lines=16> */
[----:B------:R-:W-:Y:S01]  /*1c00*/  ULDC UR4, c[0x0][0x988] ;  /* 0x0002620000047ab9 */ /* 0x000fe20000000800 */
[----:B------:R-:W-:-:S02]  /*1c10*/  IMAD.MOV.U32 R113, RZ, RZ, R25 ;  /* 0x000000ffff717224 */ /* 0x000fc400078e0019 */
[----:B------:R-:W-:Y:S02]  /*1c20*/  IMAD.U32 R193, RZ, RZ, UR4 ;  /* 0x00000004ffc17e24 */ /* 0x000fe4000f8e00ff */
[--C-:B------:R-:W-:Y:S02]  /*1c30*/  IMAD.MOV.U32 R115, RZ, RZ, R25.reuse ;  /* 0x000000ffff737224 */ /* 0x100fe400078e0019 */
[--C-:B------:R-:W-:Y:S02]  /*1c40*/  IMAD.MOV.U32 R117, RZ, RZ, R25.reuse ;  /* 0x000000ffff757224 */ /* 0x100fe400078e0019 */
[--C-:B------:R-:W-:Y:S02]  /*1c50*/  IMAD.MOV.U32 R119, RZ, RZ, R25.reuse ;  /* 0x000000ffff777224 */ /* 0x100fe400078e0019 */
[--C-:B------:R-:W-:Y:S02]  /*1c60*/  IMAD.MOV.U32 R121, RZ, RZ, R25.reuse ;  /* 0x000000ffff797224 */ /* 0x100fe400078e0019 */
[----:B------:R-:W-:-:S02]  /*1c70*/  IMAD.MOV.U32 R123, RZ, RZ, R25 ;  /* 0x000000ffff7b7224 */ /* 0x000fc400078e0019 */
[--C-:B------:R-:W-:Y:S02]  /*1c80*/  IMAD.MOV.U32 R125, RZ, RZ, R25.reuse ;  /* 0x000000ffff7d7224 */ /* 0x100fe400078e0019 */
        /* <DEDUP_REMOVED lines=20> */
[----:B------:R-:W-:Y:S01]  /*1dd0*/  IMAD.MOV.U32 R150, RZ, RZ, R25 ;  /* 0x000000ffff967224 */ /* 0x000fe200078e0019 */
[----:B------:R-:W-:Y:S02]  /*1de0*/  WARPGROUP.DEPBAR.LE gsb0, 0x0 ;  /* 0x00008000000079c5 */ /* 0x000fe40000010000 */
[----:B------:R-:W-:-:S06]  /*1df0*/  WARPGROUP.ARRIVE ;  /* 0x00000000000079c5 */ /* 0x000fcc0000000000 */
[----:B------:R-:W-:Y:S03]  /*1e00*/  QGMMA.64x128x32.F32.E4M3.E4M3 R28, gdesc[UR8], R28, gsb0 ;  /* 0x01e00000081c79f3 */ /* 0x000fe6000800081c */
[----:B------:R-:W-:Y:S02]  /*1e10*/  WARPGROUP.DEPBAR.LE gsb0, 0x0 ;  /* 0x00008000000079c5 */ /* 0x000fe40000010000 */
[----:B------:R-:W-:-:S07]  /*1e20*/  WARPGROUP.ARRIVE ;  /* 0x00000000000079c5 */ /* 0x000fce0000000000 */
        /* <DEDUP_REMOVED lines=17> */
[C---:B------:R-:W-:Y:S01]  /*1f40*/  FMUL.FTZ R28, R0.reuse, R28 ;  /* 0x0000001c001c7220 */ /* 0x040fe20000410000 */
[C---:B------:R-:W-:Y:S01]  /*1f50*/  FMUL.FTZ R48, R0.reuse, R48 ;  /* 0x0000003000307220 */ /* 0x040fe20000410000 */
[C---:B------:R-:W-:Y:S01]  /*1f60*/  FMUL.FTZ R32, R0.reuse, R32 ;  /* 0x0000002000207220 */ /* 0x040fe20000410000 */
[C---:B------:R-:W-:Y:S01]  /*1f70*/  FMUL.FTZ R52, R0.reuse, R52 ;  /* 0x0000003400347220 */ /* 0x040fe20000410000 */
[----:B------:R-:W-:Y:S01]  /*1f80*/  MUFU.TANH R4, R28 ;  /* 0x0000001c00047308 */ /* 0x000fe20000002400 */
[C---:B------:R-:W-:Y:S01]  /*1f90*/  FMUL.FTZ R30, R0.reuse, R30 ;  /* 0x0000001e001e7220 */ /* 0x040fe20000410000 */
[C---:B------:R-:W-:Y:S01]  /*1fa0*/  FMUL.FTZ R31, R0.reuse, R31 ;  /* 0x0000001f001f7220 */ /* 0x040fe20000410000 */
[C---:B------:R-:W-:Y:S01]  /*1fb0*/  FMUL.FTZ R34, R0.reuse, R34 ;  /* 0x0000002200227220 */ /* 0x040fe20000410000 */
[C---:B------:R-:W-:Y:S01]  /*1fc0*/  FMUL.FTZ R35, R0.reuse, R35 ;  /* 0x0000002300237220 */ /* 0x040fe20000410000 */
[C---:B------:R-:W-:Y:S01]  /*1fd0*/  FMUL.FTZ R38, R0.reuse, R38 ;  /* 0x0000002600267220 */ /* 0x040fe20000410000 */
[C---:B------:R-:W-:Y:S01]  /*1fe0*/  FMUL.FTZ R39, R0.reuse, R39 ;  /* 0x0000002700277220 */ /* 0x040fe20000410000 */
[C---:B------:R-:W-:Y:S01]  /*1ff0*/  FMUL.FTZ R44, R0.reuse, R44 ;  /* 0x0000002c002c7220 */ /* 0x040fe20000410000 */
[----:B------:R2:W-:Y:S01]  /*2000*/  MUFU.TANH R28, R48 ;  /* 0x00000030001c7308 */ /* 0x0005e20000002400 */
[C---:B------:R-:W-:Y:S01]  /*2010*/  FMUL.FTZ R29, R0.reuse, R29 ;  /* 0x0000001d001d7220 */ /* 0x040fe20000410000 */
[C---:B------:R-:W-:Y:S01]  /*2020*/  FMUL.FTZ R64, R0.reuse, R64 ;  /* 0x0000004000407220 */ /* 0x040fe20000410000 */
[C---:B------:R-:W-:Y:S01]  /*2030*/  FMUL.FTZ R42, R0.reuse, R42 ;  /* 0x0000002a002a7220 */ /* 0x040fe20000410000 */
[C---:B------:R-:W-:Y:S01]  /*2040*/  FMUL.FTZ R68, R0.reuse, R68 ;  /* 0x0000004400447220 */ /* 0x040fe20000410000 */
[C---:B------:R-:W-:Y:S01]  /*2050*/  FMUL.FTZ R43, R0.reuse, R43 ;  /* 0x0000002b002b7220 */ /* 0x040fe20000410000 */
[C---:B------:R-:W-:Y:S01]  /*2060*/  FMUL.FTZ R33, R0.reuse, R33 ;  /* 0x0000002100217220 */ /* 0x040fe20000410000 */
[C---:B------:R-:W-:Y:S01]  /*2070*/  FMUL.FTZ R72, R0.reuse, R72 ;  /* 0x0000004800487220 */ /* 0x040fe20000410000 */
[----:B-1----:R-:W-:Y:S01]  /*2080*/  MUFU.TANH R6, R32 ;  /* 0x0000002000067308 */ /* 0x002fe20000002400 */
[----:B--2---:R-:W-:Y:S01]  /*2090*/  SHF.R.S32.HI R48, RZ, 0x1f, R19 ;  /* 0x0000001fff307819 */ /* 0x004fe20000011413 */
[C---:B------:R-:W-:Y:S01]  /*20a0*/  FMUL.FTZ R46, R0.reuse, R46 ;  /* 0x0000002e002e7220 */ /* 0x040fe20000410000 */
[C---:B------:R-:W-:Y:S01]  /*20b0*/  FMUL.FTZ R36, R0.reuse, R36 ;  /* 0x0000002400247220 */ /* 0x040fe20000410000 */
[----:B------:R-:W-:Y:S01]  /*20c0*/  FMUL.FTZ R47, R0, R47 ;  /* 0x0000002f002f7220 */ /* 0x000fe20000410000 */
[----:B------:R-:W-:Y:S01]  /*20d0*/  LEA.HI R48, R48, R19, RZ, 0x2 ;  /* 0x0000001330307211 */ /* 0x000fe200078f10ff */
        /* <DEDUP_REMOVED lines=9> */
[----:B------:R-:W-:Y:S01]  /*2170*/  FMUL.FTZ R45, R0, R45 ;  /* 0x0000002d002d7220 */ /* 0x000fe20000410000 */
[----:B------:R-:W-:Y:S01]  /*2180*/  MUFU.TANH R30, R30 ;  /* 0x0000001e001e7308 */ /* 0x000fe20000002400 */
[----:B-1----:R-:W-:Y:S01]  /*2190*/  LOP3.LUT R52, R48, 0x7ffffffc, RZ, 0xc0, !PT ;  /* 0x7ffffffc30347812 */ /* 0x002fe200078ec0ff */
[C---:B------:R-:W-:Y:S01]  /*21a0*/  FMUL.FTZ R76, R0.reuse, R76 ;  /* 0x0000004c004c7220 */ /* 0x040fe20000410000 */
[C---:B------:R-:W-:Y:S01]  /*21b0*/  FMUL.FTZ R58, R0.reuse, R58 ;  /* 0x0000003a003a7220 */ /* 0x040fe20000410000 */
[C---:B------:R-:W-:Y:S01]  /*21c0*/  FMUL.FTZ R49, R0.reuse, R49 ;  /* 0x0000003100317220 */ /* 0x040fe20000410000 */
[----:B------:R-:W-:Y:S01]  /*21d0*/  FMUL.FTZ R59, R0, R59 ;  /* 0x0000003b003b7220 */ /* 0x000fe20000410000 */
[----:B------:R-:W-:-:S02]  /*21e0*/  IMAD.IADD R52, R19, 0x1, -R52 ;  /* 0x0000000113347824 */ /* 0x000fc400078e0a34 */
[C---:B------:R-:W-:Y:S01]  /*21f0*/  FMUL.FTZ R62, R0.reuse, R62 ;  /* 0x0000003e003e7220 */ /* 0x040fe20000410000 */
[----:B------:R-:W1:Y:S01]  /*2200*/  MUFU.TANH R31, R31 ;  /* 0x0000001f001f7308 */ /* 0x000e620000002400 */
[----:B------:R-:W-:Y:S01]  /*2210*/  FMUL.FTZ R53, R0, R53 ;  /* 0x0000003500357220 */ /* 0x000fe20000410000 */
[----:B------:R-:W-:Y:S02]  /*2220*/  IMAD R52, R52, R11, 0x80 ;  /* 0x0000008034347424 */ /* 0x000fe400078e020b */
[C---:B------:R-:W-:Y:S01]  /*2230*/  FMUL.FTZ R63, R0.reuse, R63 ;  /* 0x0000003f003f7220 */ /* 0x040fe20000410000 */
[C---:B------:R-:W-:Y:S01]  /*2240*/  FMUL.FTZ R66, R0.reuse, R66 ;  /* 0x0000004200427220 */ /* 0x040fe20000410000 */
[C---:B------:R-:W-:Y:S01]  /*2250*/  FMUL.FTZ R57, R0.reuse, R57 ;  /* 0x0000003900397220 */ /* 0x040fe20000410000 */
[----:B------:R-:W-:Y:S02]  /*2260*/  IMAD.IADD R27, R27, 0x1, R52 ;  /* 0x000000011b1b7824 */ /* 0x000fe400078e0234 */
[C---:B------:R-:W-:Y:S01]  /*2270*/  FMUL.FTZ R67, R0.reuse, R67 ;  /* 0x0000004300437220 */ /* 0x040fe20000410000 */
[----:B------:R-:W-:Y:S01]  /*2280*/  MUFU.TANH R34, R34 ;  /* 0x0000002200227308 */ /* 0x000fe20000002400 */
[----:B------:R-:W-:Y:S01]  /*2290*/  FMUL.FTZ R70, R0, R70 ;  /* 0x0000004600467220 */ /* 0x000fe20000410000 */
[----:B------:R-:W-:-:S02]  /*22a0*/  IMAD R27, R26, -0x80, R27 ;  /* 0xffffff801a1b7824 */ /* 0x000fc400078e021b */
[C---:B------:R-:W-:Y:S01]  /*22b0*/  FMUL.FTZ R60, R0.reuse, R60 ;  /* 0x0000003c003c7220 */ /* 0x040fe20000410000 */
[C---:B------:R-:W-:Y:S01]  /*22c0*/  FMUL.FTZ R61, R0.reuse, R61 ;  /* 0x0000003d003d7220 */ /* 0x040fe20000410000 */
[C---:B------:R-:W-:Y:S01]  /*22d0*/  FMUL.FTZ R71, R0.reuse, R71 ;  /* 0x0000004700477220 */ /* 0x040fe20000410000 */
[C---:B------:R-:W-:Y:S01]  /*22e0*/  FMUL.FTZ R80, R0.reuse, R80 ;  /* 0x0000005000507220 */ /* 0x040fe20000410000 */
[C---:B------:R-:W-:Y:S01]  /*22f0*/  ISETP.GT.AND P2, PT, R27.reuse, RZ, PT ;  /* 0x000000ff1b00720c */ /* 0x040fe20003f44270 */
[----:B------:R-:W-:Y:S01]  /*2300*/  MUFU.TANH R35, R35 ;  /* 0x0000002300237308 */ /* 0x000fe20000002400 */
[C---:B------:R-:W-:Y:S01]  /*2310*/  ISETP.GT.AND P3, PT, R27.reuse, 0x1, PT ;  /* 0x000000011b00780c */ /* 0x040fe20003f64270 */
[C---:B------:R-:W-:Y:S01]  /*2320*/  FMUL.FTZ R74, R0.reuse, R74 ;  /* 0x0000004a004a7220 */ /* 0x040fe20000410000 */
[----:B------:R-:W-:Y:S01]  /*2330*/  ISETP.GT.AND P6, PT, R27, 0x8, PT ;  /* 0x000000081b00780c */ /* 0x000fe20003fc4270 */
[C---:B------:R-:W-:Y:S01]  /*2340*/  FMUL.FTZ R65, R0.reuse, R65 ;  /* 0x0000004100417220 */ /* 0x040fe20000410000 */
[----:B-1----:R-:W-:Y:S01]  /*2350*/  FSEL R31, R31, -INF , P3 ;  /* 0xff8000001f1f7808 */ /* 0x002fe20001800000 */
[C---:B------:R-:W-:Y:S01]  /*2360*/  FMUL.FTZ R75, R0.reuse, R75 ;  /* 0x0000004b004b7220 */ /* 0x040fe20000410000 */
[C---:B------:R-:W-:Y:S01]  /*2370*/  ISETP.GT.AND P5, PT, R27.reuse, 0x9, PT ;  /* 0x000000091b00780c */ /* 0x040fe20003fa4270 */
[----:B------:R-:W1:Y:S01]  /*2380*/  MUFU.TANH R38, R38 ;  /* 0x0000002600267308 */ /* 0x000e620000002400 */
[----:B------:R-:W-:Y:S01]  /*2390*/  ISETP.GT.AND P4, PT, R27, 0x10, PT ;  /* 0x000000101b00780c */ /* 0x000fe20003f84270 */
[----:B------:R-:W-:Y:S01]  /*23a0*/  FMUL.FTZ R69, R0, R69 ;  /* 0x0000004500457220 */ /* 0x000fe20000410000 */
[----:B------:R-:W-:Y:S01]  /*23b0*/  FSEL R4, R4, -INF , P2 ;  /* 0xff80000004047808 */ /* 0x000fe20001000000 */
[----:B------:R-:W-:Y:S01]  /*23c0*/  FMUL.FTZ R78, R0, R78 ;  /* 0x0000004e004e7220 */ /* 0x000fe20000410000 */
[----:B------:R-:W-:Y:S01]  /*23d0*/  FSEL R6, R6, -INF , P6 ;  /* 0xff80000006067808 */ /* 0x000fe20003000000 */
[C---:B------:R-:W-:Y:S01]  /*23e0*/  FMUL.FTZ R79, R0.reuse, R79 ;  /* 0x0000004f004f7220 */ /* 0x040fe20000410000 */
[C---:B------:R-:W-:Y:S01]  /*23f0*/  FMUL.FTZ R82, R0.reuse, R82 ;  /* 0x0000005200527220 */ /* 0x040fe20000410000 */
[----:B------:R-:W2:Y:S01]  /*2400*/  MUFU.TANH R5, R29 ;  /* 0x0000001d00057308 */ /* 0x000ea20000002400 */
        /* <DEDUP_REMOVED lines=8> */
[----:B-1----:R-:W-:Y:S01]  /*2490*/  FSEL R92, R38, -INF , P4 ;  /* 0xff800000265c7808 */ /* 0x002fe20002000000 */
[C---:B------:R-:W-:Y:S01]  /*24a0*/  FMUL.FTZ R81, R0.reuse, R81 ;  /* 0x0000005100517220 */ /* 0x040fe20000410000 */
[C---:B------:R-:W-:Y:S01]  /*24b0*/  FMUL.FTZ R84, R0.reuse, R84 ;  /* 0x0000005400547220 */ /* 0x040fe20000410000 */
[C---:B------:R-:W-:Y:S01]  /*24c0*/  FMUL.FTZ R85, R0.reuse, R85 ;  /* 0x0000005500557220 */ /* 0x040fe20000410000 */
[C---:B------:R-:W-:Y:S01]  /*24d0*/  FMUL.FTZ R88, R0.reuse, R88 ;  /* 0x0000005800587220 */ /* 0x040fe20000410000 */
[----:B------:R-:W-:-:S02]  /*24e0*/  FMUL.FTZ R89, R0, R89 ;  /* 0x0000005900597220 */ /* 0x000fc40000410000 */
[----:B------:R-:W1:Y:S01]  /*24f0*/  MUFU.TANH R39, R39 ;  /* 0x0000002700277308 */ /* 0x000e620000002400 */
[----:B--2---:R-:W-:Y:S02]  /*2500*/  FSEL R5, R5, -INF , P3 ;  /* 0xff80000005057808 */ /* 0x004fe40001800000 */
[----:B------:R-:W-:-:S05]  /*2510*/  ISETP.GT.AND P3, PT, R27, 0x18, PT ;  /* 0x000000181b00780c */ /* 0x000fca0003f64270 */
[----:B------:R2:W-:Y:S08]  /*2520*/  MUFU.TANH R44, R64 ;  /* 0x00000040002c7308 */ /* 0x0005f00000002400 */
[----:B------:R-:W3:Y:S01]  /*2530*/  MUFU.TANH R42, R42 ;  /* 0x0000002a002a7308 */ /* 0x000ee20000002400 */
[----:B--2---:R-:W-:Y:S02]  /*2540*/  FSEL R64, R30, -INF , P2 ;  /* 0xff8000001e407808 */ /* 0x004fe40001000000 */
[----:B------:R-:W-:-:S02]  /*2550*/  ISETP.GT.AND P2, PT, R27, 0x11, PT ;  /* 0x000000111b00780c */ /* 0x000fc40003f44270 */
[----:B------:R-:W-:Y:S02]  /*2560*/  FMNMX.FTZ R11, R64, R31, !PT ;  /* 0x0000001f400b7209 */ /* 0x000fe40007810000 */
[----:B-1----:R-:W-:Y:S01]  /*2570*/  FSEL R94, R39, -INF , P2 ;  /* 0xff800000275e7808 */ /* 0x002fe20001000000 */
[----:B------:R1:W-:Y:S08]  /*2580*/  MUFU.TANH R48, R68 ;  /* 0x0000004400307308 */ /* 0x0003f00000002400 */
[----:B------:R-:W2:Y:S01]  /*2590*/  MUFU.TANH R8, R33 ;  /* 0x0000002100087308 */ /* 0x000ea20000002400 */
[----:B-1----:R-:W-:-:S02]  /*25a0*/  FSEL R68, R34, -INF , P6 ;  /* 0xff80000022447808 */ /* 0x002fc40003000000 */
[----:B------:R-:W-:Y:S02]  /*25b0*/  ISETP.GT.AND P6, PT, R27, 0x19, PT ;  /* 0x000000191b00780c */ /* 0x000fe40003fc4270 */
[----:B------:R-:W-:Y:S02]  /*25c0*/  FMNMX.FTZ R11, R68, R11, !PT ;  /* 0x0000000b440b7209 */ /* 0x000fe40007810000 */
[----:B---3--:R-:W-:Y:S01]  /*25d0*/  FSEL R96, R42, -INF , P3 ;  /* 0xff8000002a607808 */ /* 0x008fe20001800000 */
[----:B------:R-:W1:Y:S08]  /*25e0*/  MUFU.TANH R43, R43 ;  /* 0x0000002b002b7308 */ /* 0x000e700000002400 */
[----:B------:R3:W-:Y:S01]  /*25f0*/  MUFU.TANH R52, R72 ;  /* 0x0000004800347308 */ /* 0x0007e20000002400 */
[----:B--2---:R-:W-:-:S07]  /*2600*/  FSEL R8, R8, -INF , P5 ;  /* 0xff80000008087808 */ /* 0x004fce0002800000 */
[----:B------:R-:W2:Y:S01]  /*2610*/  MUFU.TANH R10, R36 ;  /* 0x00000024000a7308 */ /* 0x000ea20000002400 */
[----:B---3--:R-:W-:Y:S02]  /*2620*/  FSEL R72, R35, -INF , P5 ;  /* 0xff80000023487808 */ /* 0x008fe40002800000 */
[----:B------:R-:W-:Y:S02]  /*2630*/  ISETP.GT.AND P5, PT, R27, 0x20, PT ;  /* 0x000000201b00780c */ /* 0x000fe40003fa4270 */
[----:B------:R-:W-:Y:S02]  /*2640*/  FMNMX.FTZ R11, R72, R11, !PT ;  /* 0x0000000b480b7209 */ /* 0x000fe40007810000 */
[----:B-1----:R-:W-:Y:S01]  /*2650*/  FSEL R98, R43, -INF , P6 ;  /* 0xff8000002b627808 */ /* 0x002fe20003000000 */
[----:B------:R-:W1:Y:S01]  /*2660*/  MUFU.TANH R46, R46 ;  /* 0x0000002e002e7308 */ /* 0x000e620000002400 */
[----:B------:R-:W-:Y:S02]  /*2670*/  FMNMX.FTZ R11, R92, R11, !PT ;  /* 0x0000000b5c0b7209 */ /* 0x000fe40007810000 */
[----:B------:R-:W-:-:S02]  /*2680*/  FSEL R22, R22, -INF , P5 ;  /* 0xff80000016167808 */ /* 0x000fc40002800000 */
[----:B------:R-:W-:-:S03]  /*2690*/  FMNMX.FTZ R11, R94, R11, !PT ;  /* 0x0000000b5e0b7209 */ /* 0x000fc60007810000 */
[----:B------:R-:W3:Y:S01]  /*26a0*/  MUFU.TANH R12, R37 ;  /* 0x00000025000c7308 */ /* 0x000ee20000002400 */
[----:B------:R-:W-:Y:S02]  /*26b0*/  FMNMX.FTZ R11, R96, R11, !PT ;  /* 0x0000000b600b7209 */ /* 0x000fe40007810000 */
[----:B--2---:R-:W-:Y:S02]  /*26c0*/  FSEL R10, R10, -INF , P4 ;  /* 0xff8000000a0a7808 */ /* 0x004fe40002000000 */
[C---:B------:R-:W-:Y:S02]  /*26d0*/  ISETP.GT.AND P4, PT, R27.reuse, 0x21, PT ;  /* 0x000000211b00780c */ /* 0x040fe40003f84270 */
[----:B------:R-:W-:Y:S01]  /*26e0*/  FMNMX.FTZ R11, R98, R11, !PT ;  /* 0x0000000b620b7209 */ /* 0x000fe20007810000 */
[----:B------:R-:W-:Y:S01]  /*26f0*/  MUFU.TANH R47, R47 ;  /* 0x0000002f002f7308 */ /* 0x000fe20000002400 */
[----:B-1----:R-:W-:Y:S02]  /*2700*/  FSEL R100, R46, -INF , P5 ;  /* 0xff8000002e647808 */ /* 0x002fe40002800000 */
[----:B------:R-:W-:-:S02]  /*2710*/  ISETP.GT.AND P5, PT, R27, 0x31, PT ;  /* 0x000000311b00780c */ /* 0x000fc40003fa4270 */
[----:B------:R-:W-:-:S03]  /*2720*/  FMNMX.FTZ R11, R100, R11, !PT ;  /* 0x0000000b640b7209 */ /* 0x000fc60007810000 */
[----:B------:R-:W1:Y:S01]  /*2730*/  MUFU.TANH R14, R40 ;  /* 0x00000028000e7308 */ /* 0x000e620000002400 */
[----:B---3--:R-:W-:Y:S02]  /*2740*/  FSEL R12, R12, -INF , P2 ;  /* 0xff8000000c0c7808 */ /* 0x008fe40001000000 */
[----:B------:R-:W-:-:S04]  /*2750*/  ISETP.GT.AND P2, PT, R27, 0x28, PT ;  /* 0x000000281b00780c */ /* 0x000fc80003f44270 */
[----:B------:R-:W-:Y:S01]  /*2760*/  FSEL R28, R28, -INF , P2 ;  /* 0xff8000001c1c7808 */ /* 0x000fe20001000000 */
[----:B------:R-:W2:Y:S08]  /*2770*/  MUFU.TANH R50, R50 ;  /* 0x0000003200327308 */ /* 0x000eb00000002400 */
[----:B------:R-:W3:Y:S01]  /*2780*/  MUFU.TANH R20, R41 ;  /* 0x0000002900147308 */ /* 0x000ee20000002400 */
[----:B-1----:R-:W-:-:S02]  /*2790*/  FSEL R14, R14, -INF , P3 ;  /* 0xff8000000e0e7808 */ /* 0x002fc40001800000 */
[----:B------:R-:W-:-:S05]  /*27a0*/  ISETP.GT.AND P3, PT, R27, 0x29, PT ;  /* 0x000000291b00780c */ /* 0x000fca0003f64270 */
[----:B------:R-:W1:Y:S01]  /*27b0*/  MUFU.TANH R51, R51 ;  /* 0x0000003300337308 */ /* 0x000e620000002400 */
[----:B--2---:R-:W-:Y:S02]  /*27c0*/  FSEL R102, R50, -INF , P2 ;  /* 0xff80000032667808 */ /* 0x004fe40001000000 */
[----:B------:R-:W-:-:S05]  /*27d0*/  ISETP.GT.AND P2, PT, R27, 0x39, PT ;  /* 0x000000391b00780c */ /* 0x000fca0003f44270 */
[----:B------:R-:W2:Y:S01]  /*27e0*/  MUFU.TANH R54, R54 ;  /* 0x0000003600367308 */ /* 0x000ea20000002400 */
[----:B---3--:R-:W-:Y:S02]  /*27f0*/  FSEL R20, R20, -INF , P6 ;  /* 0xff80000014147808 */ /* 0x008fe40003000000 */
[----:B------:R-:W-:-:S04]  /*2800*/  ISETP.GT.AND P6, PT, R27, 0x30, PT ;  /* 0x000000301b00780c */ /* 0x000fc80003fc4270 */
[----:B------:R-:W-:Y:S01]  /*2810*/  FSEL R32, R32, -INF , P6 ;  /* 0xff80000020207808 */ /* 0x000fe20003000000 */
[----:B------:R-:W3:Y:S01]  /*2820*/  MUFU.TANH R24, R45 ;  /* 0x0000002d00187308 */ /* 0x000ee20000002400 */
[----:B-1----:R-:W-:-:S07]  /*2830*/  FSEL R104, R51, -INF , P3 ;  /* 0xff80000033687808 */ /* 0x002fce0001800000 */
[----:B------:R-:W-:Y:S01]  /*2840*/  MUFU.TANH R36, R56 ;  /* 0x0000003800247308 */ /* 0x000fe20000002400 */
[----:B--2---:R-:W-:Y:S02]  /*2850*/  FSEL R106, R54, -INF , P6 ;  /* 0xff800000366a7808 */ /* 0x004fe40003000000 */
[----:B------:R-:W-:-:S05]  /*2860*/  ISETP.GT.AND P6, PT, R27, 0x41, PT ;  /* 0x000000411b00780c */ /* 0x000fca0003fc4270 */
[----:B------:R-:W1:Y:S01]  /*2870*/  MUFU.TANH R55, R55 ;  /* 0x0000003700377308 */ /* 0x000e620000002400 */
[----:B---3--:R-:W-:-:S07]  /*2880*/  FSEL R24, R24, -INF , P4 ;  /* 0xff80000018187808 */ /* 0x008fce0002000000 */
[----:B------:R2:W-:Y:S08]  /*2890*/  MUFU.TANH R56, R76 ;  /* 0x0000004c00387308 */ /* 0x0005f00000002400 */
[----:B------:R-:W3:Y:S01]  /*28a0*/  MUFU.TANH R58, R58 ;  /* 0x0000003a003a7308 */ /* 0x000ee20000002400 */
[----:B--2---:R-:W-:Y:S02]  /*28b0*/  FSEL R76, R47, -INF , P4 ;  /* 0xff8000002f4c7808 */ /* 0x004fe40002000000 */
[----:B------:R-:W-:-:S02]  /*28c0*/  ISETP.GT.AND P4, PT, R27, 0x38, PT ;  /* 0x000000381b00780c */ /* 0x000fc40003f84270 */
[----:B------:R-:W-:Y:S02]  /*28d0*/  FMNMX.FTZ R11, R76, R11, !PT ;  /* 0x0000000b4c0b7209 */ /* 0x000fe40007810000 */
[----:B-1----:R-:W-:Y:S01]  /*28e0*/  FSEL R108, R55, -INF , P5 ;  /* 0xff800000376c7808 */ /* 0x002fe20002800000 */
[----:B------:R-:W1:Y:S01]  /*28f0*/  MUFU.TANH R49, R49 ;  /* 0x0000003100317308 */ /* 0x000e620000002400 */
[----:B------:R-:W-:Y:S02]  /*2900*/  FMNMX.FTZ R11, R102, R11, !PT ;  /* 0x0000000b660b7209 */ /* 0x000fe40007810000 */
[----:B------:R-:W-:Y:S02]  /*2910*/  FSEL R36, R36, -INF , P4 ;  /* 0xff80000024247808 */ /* 0x000fe40002000000 */
[----:B------:R-:W-:-:S03]  /*2920*/  FMNMX.FTZ R11, R104, R11, !PT ;  /* 0x0000000b680b7209 */ /* 0x000fc60007810000 */
[----:B------:R-:W2:Y:S01]  /*2930*/  MUFU.TANH R59, R59 ;  /* 0x0000003b003b7308 */ /* 0x000ea20000002400 */
[----:B------:R-:W-:Y:S02]  /*2940*/  FMNMX.FTZ R11, R106, R11, !PT ;  /* 0x0000000b6a0b7209 */ /* 0x000fe40007810000 */
[----:B---3--:R-:W-:Y:S02]  /*2950*/  FSEL R110, R58, -INF , P4 ;  /* 0xff8000003a6e7808 */ /* 0x008fe40002000000 */
[----:B------:R-:W-:Y:S02]  /*2960*/  FMNMX.FTZ R11, R108, R11, !PT ;  /* 0x0000000b6c0b7209 */ /* 0x000fe40007810000 */
[----:B------:R-:W-:Y:S01]  /*2970*/  ISETP.GT.AND P4, PT, R27, 0x49, PT ;  /* 0x000000491b00780c */ /* 0x000fe20003f84270 */
[----:B------:R-:W3:Y:S01]  /*2980*/  MUFU.TANH R62, R62 ;  /* 0x0000003e003e7308 */ /* 0x000ee20000002400 */
[----:B-1----:R-:W-:Y:S02]  /*2990*/  FSEL R30, R49, -INF , P3 ;  /* 0xff800000311e7808 */ /* 0x002fe40001800000 */
[----:B------:R-:W-:-:S02]  /*29a0*/  ISETP.GT.AND P3, PT, R27, 0x40, PT ;  /* 0x000000401b00780c */ /* 0x000fc40003f64270 */
[----:B------:R-:W-:-:S03]  /*29b0*/  FMNMX.FTZ R11, R110, R11, !PT ;  /* 0x0000000b6e0b7209 */ /* 0x000fc60007810000 */
[----:B------:R-:W1:Y:S01]  /*29c0*/  MUFU.TANH R53, R53 ;  /* 0x0000003500357308 */ /* 0x000e620000002400 */
[----:B--2---:R-:W-:-:S04]  /*29d0*/  FSEL R112, R59, -INF , P2 ;  /* 0xff8000003b707808 */ /* 0x004fc80001000000 */
[----:B------:R-:W-:-:S03]  /*29e0*/  FMNMX.FTZ R11, R112, R11, !PT ;  /* 0x0000000b700b7209 */ /* 0x000fc60007810000 */
[----:B------:R-:W-:Y:S01]  /*29f0*/  MUFU.TANH R63, R63 ;  /* 0x0000003f003f7308 */ /* 0x000fe20000002400 */
[----:B---3--:R-:W-:-:S04]  /*2a00*/  FSEL R114, R62, -INF , P3 ;  /* 0xff8000003e727808 */ /* 0x008fc80001800000 */
[----:B------:R-:W-:-:S03]  /*2a10*/  FMNMX.FTZ R11, R114, R11, !PT ;  /* 0x0000000b720b7209 */ /* 0x000fc60007810000 */
[----:B------:R-:W2:Y:S01]  /*2a20*/  MUFU.TANH R66, R66 ;  /* 0x0000004200427308 */ /* 0x000ea20000002400 */
[----:B-1----:R-:W-:Y:S02]  /*2a30*/  FSEL R34, R53, -INF , P5 ;  /* 0xff80000035227808 */ /* 0x002fe40002800000 */
[----:B------:R-:W-:-:S04]  /*2a40*/  ISETP.GT.AND P5, PT, R27, 0x48, PT ;  /* 0x000000481b00780c */ /* 0x000fc80003fa4270 */
[----:B------:R-:W-:Y:S01]  /*2a50*/  FSEL R44, R44, -INF , P5 ;  /* 0xff8000002c2c7808 */ /* 0x000fe20002800000 */
[----:B------:R-:W1:Y:S08]  /*2a60*/  MUFU.TANH R57, R57 ;  /* 0x0000003900397308 */ /* 0x000e700000002400 */
[----:B------:R-:W3:Y:S01]  /*2a70*/  MUFU.TANH R67, R67 ;  /* 0x0000004300437308 */ /* 0x000ee20000002400 */
[----:B--2---:R-:W-:-:S02]  /*2a80*/  FSEL R116, R66, -INF , P5 ;  /* 0xff80000042747808 */ /* 0x004fc40002800000 */
[----:B------:R-:W-:-:S05]  /*2a90*/  ISETP.GT.AND P5, PT, R27, 0x59, PT ;  /* 0x000000591b00780c */ /* 0x000fca0003fa4270 */
[----:B------:R-:W2:Y:S01]  /*2aa0*/  MUFU.TANH R40, R60 ;  /* 0x0000003c00287308 */ /* 0x000ea20000002400 */
[----:B-1----:R-:W-:Y:S02]  /*2ab0*/  FSEL R38, R57, -INF , P2 ;  /* 0xff80000039267808 */ /* 0x002fe40001000000 */
[----:B------:R-:W-:-:S04]  /*2ac0*/  ISETP.GT.AND P2, PT, R27, 0x50, PT ;  /* 0x000000501b00780c */ /* 0x000fc80003f44270 */
[----:B------:R-:W-:Y:S01]  /*2ad0*/  FSEL R48, R48, -INF , P2 ;  /* 0xff80000030307808 */ /* 0x000fe20001000000 */
[----:B------:R-:W1:Y:S01]  /*2ae0*/  MUFU.TANH R70, R70 ;  /* 0x0000004600467308 */ /* 0x000e620000002400 */
[----:B---3--:R-:W-:-:S07]  /*2af0*/  FSEL R118, R67, -INF , P4 ;  /* 0xff80000043767808 */ /* 0x008fce0002000000 */
[----:B------:R-:W3:Y:S01]  /*2b00*/  MUFU.TANH R61, R61 ;  /* 0x0000003d003d7308 */ /* 0x000ee20000002400 */
[----:B--2---:R-:W-:Y:S02]  /*2b10*/  FSEL R40, R40, -INF , P3 ;  /* 0xff80000028287808 */ /* 0x004fe40001800000 */
[----:B------:R-:W-:-:S05]  /*2b20*/  ISETP.GT.AND P3, PT, R27, 0x51, PT ;  /* 0x000000511b00780c */ /* 0x000fca0003f64270 */
[----:B------:R-:W2:Y:S01]  /*2b30*/  MUFU.TANH R71, R71 ;  /* 0x0000004700477308 */ /* 0x000ea20000002400 */
[----:B-1----:R-:W-:Y:S02]  /*2b40*/  FSEL R120, R70, -INF , P2 ;  /* 0xff80000046787808 */ /* 0x002fe40001000000 */
[----:B------:R-:W-:-:S05]  /*2b50*/  ISETP.GT.AND P2, PT, R27, 0x68, PT ;  /* 0x000000681b00780c */ /* 0x000fca0003f44270 */
[----:B------:R1:W4:Y:S01]  /*2b60*/  MUFU.TANH R60, R80 ;  /* 0x00000050003c7308 */ /* 0x0003220000002400 */
[----:B---3--:R-:W-:-:S07]  /*2b70*/  FSEL R42, R61, -INF , P6 ;  /* 0xff8000003d2a7808 */ /* 0x008fce0003000000 */
[----:B------:R-:W3:Y:S01]  /*2b80*/  MUFU.TANH R74, R74 ;  /* 0x0000004a004a7308 */ /* 0x000ee20000002400 */
[----:B-1----:R-:W-:Y:S02]  /*2b90*/  FSEL R80, R63, -INF , P6 ;  /* 0xff8000003f507808 */ /* 0x002fe40003000000 */
[----:B------:R-:W-:Y:S02]  /*2ba0*/  ISETP.GT.AND P6, PT, R27, 0x58, PT ;  /* 0x000000581b00780c */ /* 0x000fe40003fc4270 */
[----:B------:R-:W-:Y:S02]  /*2bb0*/  FMNMX.FTZ R11, R80, R11, !PT ;  /* 0x0000000b500b7209 */ /* 0x000fe40007810000 */
[----:B--2---:R-:W-:Y:S01]  /*2bc0*/  FSEL R122, R71, -INF , P3 ;  /* 0xff800000477a7808 */ /* 0x004fe20001800000 */
[----:B------:R-:W1:Y:S01]  /*2bd0*/  MUFU.TANH R65, R65 ;  /* 0x0000004100417308 */ /* 0x000e620000002400 */
[----:B------:R-:W-:Y:S02]  /*2be0*/  FMNMX.FTZ R11, R116, R11, !PT ;  /* 0x0000000b740b7209 */ /* 0x000fe40007810000 */
[----:B------:R-:W-:-:S02]  /*2bf0*/  FSEL R52, R52, -INF , P6 ;  /* 0xff80000034347808 */ /* 0x000fc40003000000 */
[----:B------:R-:W-:Y:S02]  /*2c00*/  FMNMX.FTZ R11, R118, R11, !PT ;  /* 0x0000000b760b7209 */ /* 0x000fe40007810000 */
[----:B----4-:R-:W-:Y:S01]  /*2c10*/  FSEL R60, R60, -INF , P2 ;  /* 0xff8000003c3c7808 */ /* 0x010fe20001000000 */
[----:B------:R-:W2:Y:S01]  /*2c20*/  MUFU.TANH R75, R75 ;  /* 0x0000004b004b7308 */ /* 0x000ea20000002400 */
[----:B------:R-:W-:Y:S02]  /*2c30*/  FMNMX.FTZ R11, R120, R11, !PT ;  /* 0x0000000b780b7209 */ /* 0x000fe40007810000 */
[----:B---3--:R-:W-:Y:S02]  /*2c40*/  FSEL R74, R74, -INF , P6 ;  /* 0xff8000004a4a7808 */ /* 0x008fe40003000000 */
[----:B------:R-:W-:Y:S02]  /*2c50*/  FMNMX.FTZ R11, R122, R11, !PT ;  /* 0x0000000b7a0b7209 */ /* 0x000fe40007810000 */
[----:B------:R-:W-:Y:S01]  /*2c60*/  ISETP.GT.AND P6, PT, R27, 0x69, PT ;  /* 0x000000691b00780c */ /* 0x000fe20003fc4270 */
[----:B------:R-:W3:Y:S01]  /*2c70*/  MUFU.TANH R69, R69 ;  /* 0x0000004500457308 */ /* 0x000ee20000002400 */
[----:B-1----:R-:W-:-:S02]  /*2c80*/  FSEL R46, R65, -INF , P4 ;  /* 0xff800000412e7808 */ /* 0x002fc40002000000 */
[----:B------:R-:W-:Y:S02]  /*2c90*/  ISETP.GT.AND P4, PT, R27, 0x60, PT ;  /* 0x000000601b00780c */ /* 0x000fe40003f84270 */
[----:B------:R-:W-:Y:S02]  /*2ca0*/  FMNMX.FTZ R11, R74, R11, !PT ;  /* 0x0000000b4a0b7209 */ /* 0x000fe40007810000 */
[----:B------:R-:W-:Y:S01]  /*2cb0*/  FSEL R56, R56, -INF , P4 ;  /* 0xff80000038387808 */ /* 0x000fe20002000000 */
[----:B------:R-:W1:Y:S01]  /*2cc0*/  MUFU.TANH R78, R78 ;  /* 0x0000004e004e7308 */ /* 0x000e620000002400 */
[----:B--2---:R-:W-:Y:S01]  /*2cd0*/  FSEL R124, R75, -INF , P5 ;  /* 0xff8000004b7c7808 */ /* 0x004fe20002800000 */
[----:B------:R-:W-:-:S03]  /*2ce0*/  IMAD.MOV.U32 R75, RZ, RZ, R25 ;  /* 0x000000ffff4b7224 */ /* 0x000fc600078e0019 */
[----:B------:R-:W-:-:S03]  /*2cf0*/  FMNMX.FTZ R11, R124, R11, !PT ;  /* 0x0000000b7c0b7209 */ /* 0x000fc60007810000 */
[----:B------:R-:W2:Y:S01]  /*2d00*/  MUFU.TANH R79, R79 ;  /* 0x0000004f004f7308 */ /* 0x000ea20000002400 */
[----:B---3--:R-:W-:Y:S02]  /*2d10*/  FSEL R50, R69, -INF , P3 ;  /* 0xff80000045327808 */ /* 0x008fe40001800000 */
[----:B------:R-:W-:-:S05]  /*2d20*/  ISETP.GT.AND P3, PT, R27, 0x61, PT ;  /* 0x000000611b00780c */ /* 0x000fca0003f64270 */
[----:B------:R-:W3:Y:S01]  /*2d30*/  MUFU.TANH R82, R82 ;  /* 0x0000005200527308 */ /* 0x000ee20000002400 */
[----:B-1----:R-:W-:Y:S02]  /*2d40*/  FSEL R78, R78, -INF , P4 ;  /* 0xff8000004e4e7808 */ /* 0x002fe40002000000 */
[----:B------:R-:W-:Y:S02]  /*2d50*/  ISETP.GT.AND P4, PT, R27, 0x71, PT ;  /* 0x000000711b00780c */ /* 0x000fe40003f84270 */
[----:B------:R-:W-:-:S03]  /*2d60*/  FMNMX.FTZ R11, R78, R11, !PT ;  /* 0x0000000b4e0b7209 */ /* 0x000fc60007810000 */
[----:B------:R-:W1:Y:S01]  /*2d70*/  MUFU.TANH R73, R73 ;  /* 0x0000004900497308 */ /* 0x000e620000002400 */
[----:B--2---:R-:W-:Y:S01]  /*2d80*/  FSEL R126, R79, -INF , P3 ;  /* 0xff8000004f7e7808 */ /* 0x004fe20001800000 */
[----:B------:R-:W-:-:S03]  /*2d90*/  IMAD.MOV.U32 R79, RZ, RZ, R25 ;  /* 0x000000ffff4f7224 */ /* 0x000fc600078e0019 */
[----:B------:R-:W-:-:S03]  /*2da0*/  FMNMX.FTZ R11, R126, R11, !PT ;  /* 0x0000000b7e0b7209 */ /* 0x000fc60007810000 */
[----:B------:R-:W2:Y:S01]  /*2db0*/  MUFU.TANH R83, R83 ;  /* 0x0000005300537308 */ /* 0x000ea20000002400 */
[----:B---3--:R-:W-:Y:S02]  /*2dc0*/  FSEL R82, R82, -INF , P2 ;  /* 0xff80000052527808 */ /* 0x008fe40001000000 */
[----:B------:R-:W-:Y:S02]  /*2dd0*/  ISETP.GT.AND P2, PT, R27, 0x79, PT ;  /* 0x000000791b00780c */ /* 0x000fe40003f44270 */
[----:B------:R-:W-:-:S03]  /*2de0*/  FMNMX.FTZ R11, R82, R11, !PT ;  /* 0x0000000b520b7209 */ /* 0x000fc60007810000 */
[----:B------:R-:W3:Y:S01]  /*2df0*/  MUFU.TANH R86, R86 ;  /* 0x0000005600567308 */ /* 0x000ee20000002400 */
[----:B-1----:R-:W-:Y:S01]  /*2e00*/  FSEL R54, R73, -INF , P5 ;  /* 0xff80000049367808 */ /* 0x002fe20002800000 */
[----:B------:R-:W-:Y:S01]  /*2e10*/  IMAD.MOV.U32 R73, RZ, RZ, R25 ;  /* 0x000000ffff497224 */ /* 0x000fe200078e0019 */
[----:B------:R-:W-:-:S05]  /*2e20*/  ISETP.GT.AND P5, PT, R27, 0x70, PT ;  /* 0x000000701b00780c */ /* 0x000fca0003fa4270 */
[----:B------:R-:W1:Y:S01]  /*2e30*/  MUFU.TANH R77, R77 ;  /* 0x0000004d004d7308 */ /* 0x000e620000002400 */
[----:B--2---:R-:W-:Y:S01]  /*2e40*/  FSEL R128, R83, -INF , P6 ;  /* 0xff80000053807808 */ /* 0x004fe20003000000 */
[----:B------:R-:W-:-:S03]  /*2e50*/  IMAD.MOV.U32 R83, RZ, RZ, R25 ;  /* 0x000000ffff537224 */ /* 0x000fc600078e0019 */
[----:B------:R-:W-:-:S03]  /*2e60*/  FMNMX.FTZ R11, R128, R11, !PT ;  /* 0x0000000b800b7209 */ /* 0x000fc60007810000 */
[----:B------:R-:W2:Y:S01]  /*2e70*/  MUFU.TANH R87, R87 ;  /* 0x0000005700577308 */ /* 0x000ea20000002400 */
[----:B---3--:R-:W-:-:S04]  /*2e80*/  FSEL R86, R86, -INF , P5 ;  /* 0xff80000056567808 */ /* 0x008fc80002800000 */
        /* <DEDUP_REMOVED lines=9> */
[----:B------:R-:W-:Y:S01]  /*2f20*/  MUFU.TANH R81, R81 ;  /* 0x0000005100517308 */ /* 0x000fe20000002400 */
[----:B---3--:R-:W-:-:S04]  /*2f30*/  FSEL R132, R90, -INF , P3 ;  /* 0xff8000005a847808 */ /* 0x008fc80001800000 */
[----:B------:R-:W-:-:S03]  /*2f40*/  FMNMX.FTZ R11, R132, R11, !PT ;  /* 0x0000000b840b7209 */ /* 0x000fc60007810000 */
[----:B------:R-:W2:Y:S01]  /*2f50*/  MUFU.TANH R84, R84 ;  /* 0x0000005400547308 */ /* 0x000ea20000002400 */
[----:B-1----:R-:W-:Y:S01]  /*2f60*/  FSEL R134, R91, -INF , P2 ;  /* 0xff8000005b867808 */ /* 0x002fe20001000000 */
[----:B------:R-:W-:-:S03]  /*2f70*/  IMAD.MOV.U32 R91, RZ, RZ, R25 ;  /* 0x000000ffff5b7224 */ /* 0x000fc600078e0019 */
[----:B------:R-:W-:-:S03]  /*2f80*/  FMNMX.FTZ R11, R134, R11, !PT ;  /* 0x0000000b860b7209 */ /* 0x000fc60007810000 */
[----:B------:R-:W1:Y:S02]  /*2f90*/  MUFU.TANH R85, R85 ;  /* 0x0000005500557308 */ /* 0x000e640000002400 */
[----:B------:R-:W3:Y:S06]  /*2fa0*/  SHFL.BFLY PT, R62, R11, 0x2, 0x1f ;  /* 0x0c401f000b3e7f89 */ /* 0x000eec00000e0000 */
[----:B------:R-:W4:Y:S01]  /*2fb0*/  MUFU.TANH R88, R88 ;  /* 0x0000005800587308 */ /* 0x000f220000002400 */
[----:B--2---:R-:W-:-:S07]  /*2fc0*/  FSEL R84, R84, -INF , P5 ;  /* 0xff80000054547808 */ /* 0x004fce0002800000 */
[----:B------:R-:W2:Y:S01]  /*2fd0*/  MUFU.TANH R89, R89 ;  /* 0x0000005900597308 */ /* 0x000ea20000002400 */
[----:B-1----:R-:W-:Y:S01]  /*2fe0*/  FSEL R90, R85, -INF , P4 ;  /* 0xff800000555a7808 */ /* 0x002fe20002000000 */
[----:B------:R-:W-:Y:S01]  /*2ff0*/  IMAD.MOV.U32 R85, RZ, RZ, R25 ;  /* 0x000000ffff557224 */ /* 0x000fe200078e0019 */
[----:B----4-:R-:W-:Y:S02]  /*3000*/  FSEL R88, R88, -INF , P3 ;  /* 0xff80000058587808 */ /* 0x010fe40001800000 */
[----:B---3--:R-:W-:-:S05]  /*3010*/  FMNMX.FTZ R62, R11, R62, !PT ;  /* 0x0000003e0b3e7209 */ /* 0x008fca0007810000 */
[----:B------:R-:W1:Y:S02]  /*3020*/  SHFL.BFLY PT, R13, R62, 0x1, 0x1f ;  /* 0x0c201f003e0d7f89 */ /* 0x000e6400000e0000 */
[----:B-1----:R-:W-:-:S04]  /*3030*/  FMNMX.FTZ R194, R62, R13, !PT ;  /* 0x0000000d3ec27209 */ /* 0x002fc80007810000 */
[C---:B------:R-:W-:Y:S01]  /*3040*/  FSETP.NEU.FTZ.AND P0, PT, R194.reuse, -INF , PT ;  /* 0xff800000c200780b */ /* 0x040fe20003f1d000 */
[----:B------:R-:W-:-:S05]  /*3050*/  FFMA.FTZ R13, R194, R193, -8 ;  /* 0xc1000000c20d7423 */ /* 0x000fca00000100c1 */
[----:B------:R-:W-:Y:S02]  /*3060*/  FSEL R29, R13, RZ, P0 ;  /* 0x000000ff0d1d7208 */ /* 0x000fe40000000000 */
[----:B------:R-:W-:Y:S02]  /*3070*/  FMNMX.FTZ R13, R4, R5, !PT ;  /* 0x00000005040d7209 */ /* 0x000fe40007810000 */
[----:B------:R-:W-:Y:S01]  /*3080*/  ISETP.NE.AND P0, PT, R7, RZ, PT ;  /* 0x000000ff0700720c */ /* 0x000fe20003f05270 */
[--C-:B------:R-:W-:Y:S01]  /*3090*/  FFMA.FTZ R70, R76, R193, -R29.reuse ;  /* 0x000000c14c467223 */ /* 0x100fe2000001081d */
[----:B------:R-:W-:Y:S01]  /*30a0*/  FMNMX.FTZ R13, R6, R13, !PT ;  /* 0x0000000d060d7209 */ /* 0x000fe20007810000 */
[-CC-:B------:R-:W-:Y:S01]  /*30b0*/  FFMA.FTZ R62, R31, R193.reuse, -R29.reuse ;  /* 0x000000c11f3e7223 */ /* 0x180fe2000001081d */
[----:B------:R-:W-:Y:S01]  /*30c0*/  FSEL R76, R81, -INF , P6 ;  /* 0xff800000514c7808 */ /* 0x000fe20003000000 */
[--C-:B------:R-:W-:Y:S01]  /*30d0*/  FFMA.FTZ R31, R80, R193, -R29.reuse ;  /* 0x000000c1501f7223 */ /* 0x100fe2000001081d */
[----:B------:R-:W-:Y:S01]  /*30e0*/  FMNMX.FTZ R15, R8, R13, !PT ;  /* 0x0000000d080f7209 */ /* 0x000fe20007810000 */
[-CC-:B------:R-:W-:Y:S01]  /*30f0*/  FFMA.FTZ R92, R92, R193.reuse, -R29.reuse ;  /* 0x000000c15c5c7223 */ /* 0x180fe2000001081d */
[----:B--2---:R-:W-:Y:S01]  /*3100*/  FSEL R80, R89, -INF , P2 ;  /* 0xff80000059507808 */ /* 0x004fe20001000000 */
[--C-:B------:R-:W-:Y:S01]  /*3110*/  FFMA.FTZ R7, R64, R193, -R29.reuse ;  /* 0x000000c140077223 */ /* 0x100fe2000001081d */
[----:B------:R-:W-:Y:S01]  /*3120*/  FMNMX.FTZ R15, R10, R15, !PT ;  /* 0x0000000f0a0f7209 */ /* 0x000fe20007810000 */
[----:B------:R-:W-:Y:S01]  /*3130*/  MUFU.EX2 R13, R92 ;  /* 0x0000005c000d7308 */ /* 0x000fe20000000800 */
[-CC-:B------:R-:W-:Y:S01]  /*3140*/  FFMA.FTZ R74, R74, R193.reuse, -R29.reuse ;  /* 0x000000c14a4a7223 */ /* 0x180fe2000001081d */
[--C-:B------:R-:W-:Y:S01]  /*3150*/  FFMA.FTZ R11, R68, R193, -R29.reuse ;  /* 0x000000c1440b7223 */ /* 0x100fe2000001081d */
[----:B------:R-:W-:Y:S01]  /*3160*/  FMNMX.FTZ R15, R12, R15, !PT ;  /* 0x0000000f0c0f7209 */ /* 0x000fe20007810000 */
[-CC-:B------:R-:W-:Y:S01]  /*3170*/  FFMA.FTZ R64, R72, R193.reuse, -R29.reuse ;  /* 0x000000c148407223 */ /* 0x180fe2000001081d */
[-CC-:B------:R-:W-:Y:S01]  /*3180*/  FFMA.FTZ R66, R94, R193.reuse, -R29.reuse ;  /* 0x000000c15e427223 */ /* 0x180fe2000001081d */
        /* <DEDUP_REMOVED lines=34> */
[----:B------:R-:W-:Y:S01]  /*33b0*/  FFMA.FTZ R134, R134, R193, -R29 ;  /* 0x000000c186867223 */ /* 0x000fe2000001081d */
[----:B------:R-:W-:Y:S01]  /*33c0*/  MUFU.EX2 R11, R11 ;  /* 0x0000000b000b7308 */ /* 0x000fe20000000800 */
[--C-:B------:R-:W-:Y:S01]  /*33d0*/  IMAD.MOV.U32 R81, RZ, RZ, R25.reuse ;  /* 0x000000ffff517224 */ /* 0x100fe200078e0019 */
[----:B------:R-:W-:Y:S01]  /*33e0*/  FMNMX.FTZ R21, R38, R21, !PT ;  /* 0x0000001526157209 */ /* 0x000fe20007810000 */
[----:B------:R-:W-:-:S02]  /*33f0*/  IMAD.MOV.U32 R89, RZ, RZ, R25 ;  /* 0x000000ffff597224 */ /* 0x000fc400078e0019 */
[--C-:B------:R-:W-:Y:S01]  /*3400*/  IMAD.MOV.U32 R98, RZ, RZ, R25.reuse ;  /* 0x000000ffff627224 */ /* 0x100fe200078e0019 */
[----:B------:R-:W-:Y:S01]  /*3410*/  FMNMX.FTZ R21, R40, R21, !PT ;  /* 0x0000001528157209 */ /* 0x000fe20007810000 */
[----:B------:R-:W-:Y:S01]  /*3420*/  IMAD.MOV.U32 R108, RZ, RZ, R25 ;  /* 0x000000ffff6c7224 */ /* 0x000fe200078e0019 */
[----:B------:R-:W1:Y:S02]  /*3430*/  MUFU.EX2 R64, R64 ;  /* 0x0000004000407308 */ /* 0x000e640000000800 */
[----:B------:R-:W-:-:S04]  /*3440*/  FMNMX.FTZ R21, R42, R21, !PT ;  /* 0x000000152a157209 */ /* 0x000fc80007810000 */
[----:B------:R-:W-:Y:S02]  /*3450*/  FMNMX.FTZ R21, R44, R21, !PT ;  /* 0x000000152c157209 */ /* 0x000fe40007810000 */
[----:B------:R-:W-:Y:S02]  /*3460*/  MUFU.EX2 R94, R31 ;  /* 0x0000001f005e7308 */ /* 0x000fe40000000800 */
[----:B------:R-:W-:-:S04]  /*3470*/  FMNMX.FTZ R23, R46, R21, !PT ;  /* 0x000000152e177209 */ /* 0x000fc80007810000 */
[----:B------:R-:W-:Y:S02]  /*3480*/  FMNMX.FTZ R23, R48, R23, !PT ;  /* 0x0000001730177209 */ /* 0x000fe40007810000 */
[----:B------:R-:W-:Y:S01]  /*3490*/  MUFU.EX2 R66, R66 ;  /* 0x0000004200427308 */ /* 0x000fe20000000800 */
[----:B-1----:R-:W-:Y:S02]  /*34a0*/  F2FP.SATFINITE.E4M3.F32.PACK_AB_MERGE_C R229, R64, R11, RZ ;  /* 0x0000000b40e5723e */ /* 0x002fe400048070ff */
[----:B------:R-:W-:Y:S02]  /*34b0*/  FMNMX.FTZ R23, R50, R23, !PT ;  /* 0x0000001732177209 */ /* 0x000fe40007810000 */
[----:B------:R-:W-:Y:S02]  /*34c0*/  F2FP.SATFINITE.E4M3.F32.PACK_AB_MERGE_C R229, R62, R7, R229 ;  /* 0x000000073ee5723e */ /* 0x000fe400048070e5 */
[----:B------:R-:W-:Y:S01]  /*34d0*/  FMNMX.FTZ R23, R52, R23, !PT ;  /* 0x0000001734177209 */ /* 0x000fe20007810000 */
[----:B------:R1:W-:Y:S03]  /*34e0*/  MUFU.EX2 R15, R96 ;  /* 0x00000060000f7308 */ /* 0x0003e60000000800 */
[----:B------:R-:W-:-:S04]  /*34f0*/  FMNMX.FTZ R23, R54, R23, !PT ;  /* 0x0000001736177209 */ /* 0x000fc80007810000 */
[----:B------:R-:W-:Y:S01]  /*3500*/  FMNMX.FTZ R23, R56, R23, !PT ;  /* 0x0000001738177209 */ /* 0x000fe20007810000 */
[----:B------:R-:W2:Y:S01]  /*3510*/  MUFU.EX2 R68, R68 ;  /* 0x0000004400447308 */ /* 0x000ea20000000800 */
[----:B-1----:R-:W-:Y:S02]  /*3520*/  IMAD.MOV.U32 R96, RZ, RZ, R25 ;  /* 0x000000ffff607224 */ /* 0x002fe400078e0019 */
[----:B------:R-:W-:-:S04]  /*3530*/  FMNMX.FTZ R23, R58, R23, !PT ;  /* 0x000000173a177209 */ /* 0x000fc80007810000 */
[----:B------:R-:W-:Y:S01]  /*3540*/  FMNMX.FTZ R23, R60, R23, !PT ;  /* 0x000000173c177209 */ /* 0x000fe20007810000 */
[----:B------:R1:W-:Y:S03]  /*3550*/  MUFU.EX2 R19, R100 ;  /* 0x0000006400137308 */ /* 0x0003e60000000800 */
[----:B------:R-:W-:-:S04]  /*3560*/  FMNMX.FTZ R27, R76, R23, !PT ;  /* 0x000000174c1b7209 */ /* 0x000fc80007810000 */
[----:B------:R-:W-:Y:S01]  /*3570*/  FMNMX.FTZ R27, R84, R27, !PT ;  /* 0x0000001b541b7209 */ /* 0x000fe20007810000 */
[----:B------:R-:W-:Y:S01]  /*3580*/  MUFU.EX2 R70, R70 ;  /* 0x0000004600467308 */ /* 0x000fe20000000800 */
[----:B--2---:R-:W-:Y:S01]  /*3590*/  F2FP.SATFINITE.E4M3.F32.PACK_AB_MERGE_C R231, R68, R15, RZ ;  /* 0x0000000f44e7723e */ /* 0x004fe200048070ff */
[----:B-1----:R-:W-:Y:S01]  /*35a0*/  IMAD.MOV.U32 R100, RZ, RZ, R25 ;  /* 0x000000ffff647224 */ /* 0x002fe200078e0019 */
[----:B------:R-:W-:Y:S02]  /*35b0*/  FMNMX.FTZ R27, R90, R27, !PT ;  /* 0x0000001b5a1b7209 */ /* 0x000fe40007810000 */
[----:B------:R-:W-:Y:S02]  /*35c0*/  F2FP.SATFINITE.E4M3.F32.PACK_AB_MERGE_C R231, R66, R13, R231 ;  /* 0x0000000d42e7723e */ /* 0x000fe400048070e7 */
[----:B------:R-:W-:Y:S01]  /*35d0*/  FMNMX.FTZ R27, R88, R27, !PT ;  /* 0x0000001b581b7209 */ /* 0x000fe20007810000 */
[----:B------:R-:W-:Y:S03]  /*35e0*/  MUFU.EX2 R102, R102 ;  /* 0x0000006600667308 */ /* 0x000fe60000000800 */
[----:B------:R-:W-:-:S05]  /*35f0*/  FMNMX.FTZ R27, R80, R27, !PT ;  /* 0x0000001b501b7209 */ /* 0x000fca0007810000 */
[----:B------:R-:W1:Y:S01]  /*3600*/  SHFL.BFLY PT, R92, R27, 0x2, 0x1f ;  /* 0x0c401f001b5c7f89 */ /* 0x000e6200000e0000 */
[----:B------:R2:W-:Y:S08]  /*3610*/  MUFU.EX2 R51, R104 ;  /* 0x0000006800337308 */ /* 0x0005f00000000800 */
[----:B------:R3:W-:Y:S01]  /*3620*/  MUFU.EX2 R21, R106 ;  /* 0x0000006a00157308 */ /* 0x0007e20000000800 */
[----:B--2---:R-:W-:-:S07]  /*3630*/  IMAD.MOV.U32 R104, RZ, RZ, R25 ;  /* 0x000000ffff687224 */ /* 0x004fce00078e0019 */
[----:B------:R-:W-:Y:S01]  /*3640*/  MUFU.EX2 R72, R72 ;  /* 0x0000004800487308 */ /* 0x000fe20000000800 */
[----:B---3--:R-:W-:Y:S01]  /*3650*/  IMAD.MOV.U32 R106, RZ, RZ, R25 ;  /* 0x000000ffff6a7224 */ /* 0x008fe200078e0019 */
[----:B-1----:R-:W-:-:S06]  /*3660*/  FMNMX.FTZ R92, R27, R92, !PT ;  /* 0x0000005c1b5c7209 */ /* 0x002fcc0007810000 */
[----:B------:R-:W-:Y:S01]  /*3670*/  MUFU.EX2 R110, R110 ;  /* 0x0000006e006e7308 */ /* 0x000fe20000000800 */
[----:B------:R-:W1:Y:S07]  /*3680*/  SHFL.BFLY PT, R27, R92, 0x1, 0x1f ;  /* 0x0c201f005c1b7f89 */ /* 0x000e6e00000e0000 */
[----:B------:R2:W-:Y:S08]  /*3690*/  MUFU.EX2 R53, R112 ;  /* 0x0000007000357308 */ /* 0x0005f00000000800 */
[----:B------:R3:W-:Y:S01]  /*36a0*/  MUFU.EX2 R23, R114 ;  /* 0x0000007200177308 */ /* 0x0007e20000000800 */
[----:B--2---:R-:W-:-:S07]  /*36b0*/  IMAD.MOV.U32 R112, RZ, RZ, R25 ;  /* 0x000000ffff707224 */ /* 0x004fce00078e0019 */
[----:B------:R-:W-:Y:S01]  /*36c0*/  MUFU.EX2 R116, R116 ;  /* 0x0000007400747308 */ /* 0x000fe20000000800 */
[--C-:B---3--:R-:W-:Y:S01]  /*36d0*/  IMAD.MOV.U32 R114, RZ, RZ, R25.reuse ;  /* 0x000000ffff727224 */ /* 0x108fe200078e0019 */
[----:B-1----:R-:W-:Y:S01]  /*36e0*/  FMNMX.FTZ R206, R92, R27, !PT ;  /* 0x0000001b5cce7209 */ /* 0x002fe20007810000 */
[----:B------:R-:W-:-:S03]  /*36f0*/  IMAD.MOV.U32 R92, RZ, RZ, R25 ;  /* 0x000000ffff5c7224 */ /* 0x000fc600078e0019 */
[C---:B------:R-:W-:Y:S01]  /*3700*/  FSETP.NEU.FTZ.AND P2, PT, R206.reuse, -INF , PT ;  /* 0xff800000ce00780b */ /* 0x040fe20003f5d000 */
[----:B------:R-:W-:Y:S01]  /*3710*/  FFMA.FTZ R27, R206, R193, -8 ;  /* 0xc1000000ce1b7423 */ /* 0x000fe200000100c1 */
[----:B------:R-:W-:Y:S04]  /*3720*/  MUFU.EX2 R55, R118 ;  /* 0x0000007600377308 */ /* 0x000fe80000000800 */
[----:B------:R-:W-:-:S04]  /*3730*/  FSEL R27, R27, RZ, P2 ;  /* 0x000000ff1b1b7208 */ /* 0x000fc80001000000 */
[----:B------:R-:W-:Y:S01]  /*3740*/  MUFU.EX2 R120, R120 ;  /* 0x0000007800787308 */ /* 0x000fe20000000800 */
[-CC-:B------:R-:W-:Y:S01]  /*3750*/  FFMA.FTZ R4, R4, R193.reuse, -R27.reuse ;  /* 0x000000c104047223 */ /* 0x180fe2000001081b */
[-CC-:B------:R-:W-:Y:S01]  /*3760*/  FFMA.FTZ R5, R5, R193.reuse, -R27.reuse ;  /* 0x000000c105057223 */ /* 0x180fe2000001081b */
[-CC-:B------:R-:W-:Y:S01]  /*3770*/  FFMA.FTZ R6, R6, R193.reuse, -R27.reuse ;  /* 0x000000c106067223 */ /* 0x180fe2000001081b */
[-CC-:B------:R-:W-:Y:S01]  /*3780*/  FFMA.FTZ R8, R8, R193.reuse, -R27.reuse ;  /* 0x000000c108087223 */ /* 0x180fe2000001081b */
[-CC-:B------:R-:W-:Y:S01]  /*3790*/  FFMA.FTZ R10, R10, R193.reuse, -R27.reuse ;  /* 0x000000c10a0a7223 */ /* 0x180fe2000001081b */
[-CC-:B------:R-:W-:Y:S01]  /*37a0*/  FFMA.FTZ R12, R12, R193.reuse, -R27.reuse ;  /* 0x000000c10c0c7223 */ /* 0x180fe2000001081b */
[-CC-:B------:R-:W-:Y:S01]  /*37b0*/  FFMA.FTZ R14, R14, R193.reuse, -R27.reuse ;  /* 0x000000c10e0e7223 */ /* 0x180fe2000001081b */
[----:B------:R1:W-:Y:S01]  /*37c0*/  MUFU.EX2 R29, R4 ;  /* 0x00000004001d7308 */ /* 0x0003e20000000800 */
[-CC-:B------:R-:W-:Y:S01]  /*37d0*/  FFMA.FTZ R20, R20, R193.reuse, -R27.reuse ;  /* 0x000000c114147223 */ /* 0x180fe2000001081b */
[-CC-:B------:R-:W-:Y:S01]  /*37e0*/  FFMA.FTZ R22, R22, R193.reuse, -R27.reuse ;  /* 0x000000c116167223 */ /* 0x180fe2000001081b */
[-CC-:B------:R-:W-:Y:S01]  /*37f0*/  FFMA.FTZ R24, R24, R193.reuse, -R27.reuse ;  /* 0x000000c118187223 */ /* 0x180fe2000001081b */
[-CC-:B------:R-:W-:Y:S01]  /*3800*/  FFMA.FTZ R28, R28, R193.reuse, -R27.reuse ;  /* 0x000000c11c1c7223 */ /* 0x180fe2000001081b */
[-CC-:B------:R-:W-:Y:S01]  /*3810*/  FFMA.FTZ R30, R30, R193.reuse, -R27.reuse ;  /* 0x000000c11e1e7223 */ /* 0x180fe2000001081b */
[-CC-:B------:R-:W-:Y:S01]  /*3820*/  FFMA.FTZ R32, R32, R193.reuse, -R27.reuse ;  /* 0x000000c120207223 */ /* 0x180fe2000001081b */
[-CC-:B------:R-:W-:Y:S01]  /*3830*/  FFMA.FTZ R34, R34, R193.reuse, -R27.reuse ;  /* 0x000000c122227223 */ /* 0x180fe2000001081b */
[----:B------:R-:W2:Y:S01]  /*3840*/  MUFU.EX2 R74, R5 ;  /* 0x00000005004a7308 */ /* 0x000ea20000000800 */
[----:B-1----:R-:W-:Y:S01]  /*3850*/  FADD.FTZ R4, R7, R62 ;  /* 0x0000003e07047221 */ /* 0x002fe20000010000 */
[-CC-:B------:R-:W-:Y:S01]  /*3860*/  FFMA.FTZ R36, R36, R193.reuse, -R27.reuse ;  /* 0x000000c124247223 */ /* 0x180fe2000001081b */
[-CC-:B------:R-:W-:Y:S01]  /*3870*/  FFMA.FTZ R38, R38, R193.reuse, -R27.reuse ;  /* 0x000000c126267223 */ /* 0x180fe2000001081b */
[----:B------:R-:W-:Y:S01]  /*3880*/  FFMA.FTZ R40, R40, R193, -R27 ;  /* 0x000000c128287223 */ /* 0x000fe2000001081b */
[----:B------:R-:W-:Y:S01]  /*3890*/  FADD.FTZ R49, R11, R4 ;  /* 0x000000040b317221 */ /* 0x000fe20000010000 */
[----:B------:R-:W-:-:S02]  /*38a0*/  IMAD.U32 R4, RZ, RZ, UR36 ;  /* 0x00000024ff047e24 */ /* 0x000fc4000f8e00ff */
[-CC-:B------:R-:W-:Y:S01]  /*38b0*/  FFMA.FTZ R42, R42, R193.reuse, -R27.reuse ;  /* 0x000000c12a2a7223 */ /* 0x180fe2000001081b */
[----:B------:R-:W1:Y:S01]  /*38c0*/  MUFU.EX2 R6, R6 ;  /* 0x0000000600067308 */ /* 0x000e620000000800 */
[-CC-:B------:R-:W-:Y:S01]  /*38d0*/  FFMA.FTZ R44, R44, R193.reuse, -R27.reuse ;  /* 0x000000c12c2c7223 */ /* 0x180fe2000001081b */
[----:B------:R-:W-:Y:S02]  /*38e0*/  @!P1 VIADD R4, R4, 0x38840 ;  /* 0x0003884004049836 */ /* 0x000fe40000000000 */
[-CC-:B------:R-:W-:Y:S01]  /*38f0*/  FFMA.FTZ R46, R46, R193.reuse, -R27.reuse ;  /* 0x000000c12e2e7223 */ /* 0x180fe2000001081b */
[-CC-:B------:R-:W-:Y:S01]  /*3900*/  FFMA.FTZ R48, R48, R193.reuse, -R27.reuse ;  /* 0x000000c130307223 */ /* 0x180fe2000001081b */
[-CC-:B------:R-:W-:Y:S01]  /*3910*/  FFMA.FTZ R50, R50, R193.reuse, -R27.reuse ;  /* 0x000000c132327223 */ /* 0x180fe2000001081b */
[-CC-:B------:R-:W-:Y:S01]  /*3920*/  FFMA.FTZ R52, R52, R193.reuse, -R27.reuse ;  /* 0x000000c134347223 */ /* 0x180fe2000001081b */
[----:B------:R-:W-:Y:S01]  /*3930*/  @!P1 PRMT R4, RZ, 0x654, R4 ;  /* 0x00000654ff049816 */ /* 0x000fe20000000004 */
[----:B------:R1:W3:Y:S01]  /*3940*/  MUFU.EX2 R31, R8 ;  /* 0x00000008001f7308 */ /* 0x0002e20000000800 */
[----:B--2---:R-:W-:Y:S01]  /*3950*/  FADD.FTZ R47, R29, R74 ;  /* 0x0000004a1d2f7221 */ /* 0x004fe20000010000 */
[-CC-:B------:R-:W-:Y:S01]  /*3960*/  FFMA.FTZ R54, R54, R193.reuse, -R27.reuse ;  /* 0x000000c136367223 */ /* 0x180fe2000001081b */
[----:B------:R2:W-:Y:S01]  /*3970*/  @!P1 SYNCS.ARRIVE.TRANS64.RED.A1T0 RZ, [R4+URZ], RZ ;  /* 0x000000ff04ff99a7 */ /* 0x0005e2000810043f */
[-CC-:B------:R-:W-:Y:S01]  /*3980*/  FFMA.FTZ R56, R56, R193.reuse, -R27.reuse ;  /* 0x000000c138387223 */ /* 0x180fe2000001081b */
[-CC-:B------:R-:W-:Y:S01]  /*3990*/  FFMA.FTZ R58, R58, R193.reuse, -R27.reuse ;  /* 0x000000c13a3a7223 */ /* 0x180fe2000001081b */
[-CC-:B------:R-:W-:Y:S01]  /*39a0*/  FFMA.FTZ R60, R60, R193.reuse, -R27.reuse ;  /* 0x000000c13c3c7223 */ /* 0x180fe2000001081b */
[-C--:B------:R-:W-:Y:S01]  /*39b0*/  FFMA.FTZ R76, R76, R193.reuse, -R27 ;  /* 0x000000c14c4c7223 */ /* 0x080fe2000001081b */
[----:B------:R-:W4:Y:S01]  /*39c0*/  MUFU.EX2 R10, R10 ;  /* 0x0000000a000a7308 */ /* 0x000f220000000800 */
[----:B-1----:R-:W-:Y:S01]  /*39d0*/  FADD.FTZ R8, R6, R47 ;  /* 0x0000002f06087221 */ /* 0x002fe20000010000 */
[-CC-:B------:R-:W-:Y:S01]  /*39e0*/  FFMA.FTZ R84, R84, R193.reuse, -R27.reuse ;  /* 0x000000c154547223 */ /* 0x180fe2000001081b */
[-CC-:B------:R-:W-:Y:S01]  /*39f0*/  FFMA.FTZ R90, R90, R193.reuse, -R27.reuse ;  /* 0x000000c15a5a7223 */ /* 0x180fe2000001081b */
[-CC-:B------:R-:W-:Y:S01]  /*3a00*/  FFMA.FTZ R88, R88, R193.reuse, -R27.reuse ;  /* 0x000000c158587223 */ /* 0x180fe2000001081b */
[----:B------:R-:W-:Y:S01]  /*3a10*/  FFMA.FTZ R27, R80, R193, -R27 ;  /* 0x000000c1501b7223 */ /* 0x000fe2000001081b */
[----:B------:R-:W-:-:S02]  /*3a20*/  IMAD.MOV.U32 R62, RZ, RZ, R25 ;  /* 0x000000ffff3e7224 */ /* 0x000fc400078e0019 */
[----:B------:R1:W5:Y:S01]  /*3a30*/  MUFU.EX2 R33, R12 ;  /* 0x0000000c00217308 */ /* 0x0003620000000800 */
[----:B---3--:R-:W-:Y:S01]  /*3a40*/  FADD.FTZ R47, R31, R8 ;  /* 0x000000081f2f7221 */ /* 0x008fe20000010000 */
[--C-:B------:R-:W-:Y:S02]  /*3a50*/  IMAD.MOV.U32 R80, RZ, RZ, R25.reuse ;  /* 0x000000ffff507224 */ /* 0x100fe400078e0019 */
[----:B------:R-:W-:-:S04]  /*3a60*/  IMAD.MOV.U32 R118, RZ, RZ, R25 ;  /* 0x000000ffff767224 */ /* 0x000fc800078e0019 */
[----:B------:R-:W2:Y:S01]  /*3a70*/  MUFU.EX2 R14, R14 ;  /* 0x0000000e000e7308 */ /* 0x000ea20000000800 */
[----:B-1----:R-:W-:Y:S01]  /*3a80*/  FADD.FTZ R12, R64, R49 ;  /* 0x00000031400c7221 */ /* 0x002fe20000010000 */
[----:B----4-:R-:W-:Y:S01]  /*3a90*/  FADD.FTZ R8, R10, R47 ;  /* 0x0000002f0a087221 */ /* 0x010fe20000010000 */
[----:B------:R-:W-:Y:S02]  /*3aa0*/  IMAD.MOV.U32 R64, RZ, RZ, R25 ;  /* 0x000000ffff407224 */ /* 0x000fe400078e0019 */
[----:B------:R-:W-:-:S03]  /*3ab0*/  FADD.FTZ R49, R13, R12 ;  /* 0x0000000c0d317221 */ /* 0x000fc60000010000 */
[----:B------:R-:W1:Y:S01]  /*3ac0*/  MUFU.EX2 R5, R20 ;  /* 0x0000001400057308 */ /* 0x000e620000000800 */
[----:B------:R-:W-:Y:S01]  /*3ad0*/  FADD.FTZ R12, R66, R49 ;  /* 0x00000031420c7221 */ /* 0x000fe20000010000 */
[----:B-----5:R-:W-:Y:S01]  /*3ae0*/  FADD.FTZ R49, R33, R8 ;  /* 0x0000000821317221 */ /* 0x020fe20000010000 */
[----:B------:R-:W-:Y:S02]  /*3af0*/  IMAD.MOV.U32 R66, RZ, RZ, R25 ;  /* 0x000000ffff427224 */ /* 0x000fe400078e0019 */
[----:B------:R-:W-:Y:S01]  /*3b00*/  FADD.FTZ R69, R15, R12 ;  /* 0x0000000c0f457221 */ /* 0x000fe20000010000 */
[----:B------:R-:W-:Y:S02]  /*3b10*/  F2FP.SATFINITE.E4M3.F32.PACK_AB_MERGE_C R12, R31, R6, RZ ;  /* 0x000000061f0c723e */ /* 0x000fe400048070ff */
[----:B------:R-:W3:Y:S01]  /*3b20*/  MUFU.EX2 R22, R22 ;  /* 0x0000001600167308 */ /* 0x000ee20000000800 */
[----:B--2---:R-:W-:Y:S01]  /*3b30*/  FADD.FTZ R4, R14, R49 ;  /* 0x000000310e047221 */ /* 0x004fe20000010000 */
[----:B------:R-:W-:Y:S01]  /*3b40*/  FADD.FTZ R8, R68, R69 ;  /* 0x0000004544087221 */ /* 0x000fe20000010000 */
[----:B------:R-:W-:Y:S01]  /*3b50*/  F2FP.SATFINITE.E4M3.F32.PACK_AB_MERGE_C R228, R74, R29, R12 ;  /* 0x0000001d4ae4723e */ /* 0x000fe2000480700c */
[----:B------:R-:W-:-:S02]  /*3b60*/  IMAD.MOV.U32 R29, RZ, RZ, R25 ;  /* 0x000000ffff1d7224 */ /* 0x000fc400078e0019 */
[----:B------:R-:W-:Y:S01]  /*3b70*/  FADD.FTZ R69, R19, R8 ;  /* 0x0000000813457221 */ /* 0x000fe20000010000 */
[----:B------:R-:W-:Y:S01]  /*3b80*/  IMAD.MOV.U32 R68, RZ, RZ, R25 ;  /* 0x000000ffff447224 */ /* 0x000fe200078e0019 */
[----:B------:R2:W4:Y:S01]  /*3b90*/  MUFU.EX2 R35, R24 ;  /* 0x0000001800237308 */ /* 0x0005220000000800 */
[C---:B-1----:R-:W-:Y:S01]  /*3ba0*/  FADD.FTZ R49, R5.reuse, R4 ;  /* 0x0000000405317221 */ /* 0x042fe20000010000 */
[----:B------:R-:W-:Y:S01]  /*3bb0*/  FADD.FTZ R71, R70, R69 ;  /* 0x0000004546477221 */ /* 0x000fe20000010000 */
[----:B------:R-:W-:Y:S01]  /*3bc0*/  F2FP.SATFINITE.E4M3.F32.PACK_AB_MERGE_C R14, R5, R14, RZ ;  /* 0x0000000e050e723e */ /* 0x000fe200048070ff */
[----:B------:R-:W-:Y:S02]  /*3bd0*/  IMAD.MOV.U32 R74, RZ, RZ, R25 ;  /* 0x000000ffff4a7224 */ /* 0x000fe400078e0019 */
[----:B------:R-:W-:Y:S01]  /*3be0*/  FADD.FTZ R8, R102, R71 ;  /* 0x0000004766087221 */ /* 0x000fe20000010000 */
[----:B------:R-:W-:Y:S01]  /*3bf0*/  F2FP.SATFINITE.E4M3.F32.PACK_AB_MERGE_C R230, R33, R10, R14 ;  /* 0x0000000a21e6723e */ /* 0x000fe2000480700e */
[----:B------:R-:W1:Y:S01]  /*3c00*/  MUFU.EX2 R28, R28 ;  /* 0x0000001c001c7308 */ /* 0x000e620000000800 */
[----:B---3--:R-:W-:Y:S01]  /*3c10*/  FADD.FTZ R4, R22, R49 ;  /* 0x0000003116047221 */ /* 0x008fe20000010000 */
[C---:B------:R-:W-:Y:S01]  /*3c20*/  FADD.FTZ R8, R51.reuse, R8 ;  /* 0x0000000833087221 */ /* 0x040fe20000010000 */
[----:B------:R-:W-:Y:S01]  /*3c30*/  F2FP.SATFINITE.E4M3.F32.PACK_AB_MERGE_C R51, R51, R102, RZ ;  /* 0x000000663333723e */ /* 0x000fe200048070ff */
[----:B--2---:R-:W-:-:S02]  /*3c40*/  IMAD.MOV.U32 R24, RZ, RZ, R25 ;  /* 0x000000ffff187224 */ /* 0x004fc400078e0019 */
[----:B------:R-:W-:Y:S01]  /*3c50*/  FADD.FTZ R71, R21, R8 ;  /* 0x0000000815477221 */ /* 0x000fe20000010000 */
[----:B------:R-:W-:Y:S01]  /*3c60*/  F2FP.SATFINITE.E4M3.F32.PACK_AB_MERGE_C R217, R70, R19, R51 ;  /* 0x0000001346d9723e */ /* 0x000fe20004807033 */
[----:B------:R2:W3:Y:S01]  /*3c70*/  MUFU.EX2 R37, R30 ;  /* 0x0000001e00257308 */ /* 0x0004e20000000800 */
[----:B----4-:R-:W-:Y:S01]  /*3c80*/  FADD.FTZ R69, R35, R4 ;  /* 0x0000000423457221 */ /* 0x010fe20000010000 */
[----:B------:R-:W-:Y:S01]  /*3c90*/  FADD.FTZ R71, R72, R71 ;  /* 0x0000004748477221 */ /* 0x000fe20000010000 */
[--C-:B------:R-:W-:Y:S02]  /*3ca0*/  IMAD.MOV.U32 R33, RZ, RZ, R25.reuse ;  /* 0x000000ffff217224 */ /* 0x100fe400078e0019 */
[----:B------:R-:W-:Y:S02]  /*3cb0*/  IMAD.MOV.U32 R51, RZ, RZ, R25 ;  /* 0x000000ffff337224 */ /* 0x000fe400078e0019 */
[----:B------:R-:W-:Y:S01]  /*3cc0*/  FADD.FTZ R8, R110, R71 ;  /* 0x000000476e087221 */ /* 0x000fe20000010000 */
[C---:B------:R-:W-:Y:S01]  /*3cd0*/  F2FP.SATFINITE.E4M3.F32.PACK_AB_MERGE_C R110, R53.reuse, R110, RZ ;  /* 0x0000006e356e723e */ /* 0x040fe200048070ff */
[----:B------:R-:W4:Y:S01]  /*3ce0*/  MUFU.EX2 R32, R32 ;  /* 0x0000002000207308 */ /* 0x000f220000000800 */
[----:B-1----:R-:W-:Y:S01]  /*3cf0*/  FADD.FTZ R4, R28, R69 ;  /* 0x000000451c047221 */ /* 0x002fe20000010000 */
[----:B------:R-:W-:Y:S01]  /*3d00*/  FADD.FTZ R8, R53, R8 ;  /* 0x0000000835087221 */ /* 0x000fe20000010000 */
[----:B------:R-:W-:Y:S01]  /*3d10*/  F2FP.SATFINITE.E4M3.F32.PACK_AB_MERGE_C R219, R72, R21, R110 ;  /* 0x0000001548db723e */ /* 0x000fe2000480706e */
[----:B--2---:R-:W-:-:S02]  /*3d20*/  IMAD.MOV.U32 R30, RZ, RZ, R25 ;  /* 0x000000ffff1e7224 */ /* 0x004fc400078e0019 */
[----:B------:R-:W-:Y:S01]  /*3d30*/  FADD.FTZ R31, R23, R8 ;  /* 0x00000008171f7221 */ /* 0x000fe20000010000 */
[----:B------:R-:W-:Y:S01]  /*3d40*/  IMAD.MOV.U32 R53, RZ, RZ, R25 ;  /* 0x000000ffff357224 */ /* 0x000fe200078e0019 */
[----:B------:R-:W1:Y:S01]  /*3d50*/  MUFU.EX2 R39, R34 ;  /* 0x0000002200277308 */ /* 0x000e620000000800 */
[C---:B---3--:R-:W-:Y:S01]  /*3d60*/  FADD.FTZ R69, R37.reuse, R4 ;  /* 0x0000000425457221 */ /* 0x048fe20000010000 */
[----:B------:R-:W-:Y:S01]  /*3d70*/  FADD.FTZ R31, R94, R31 ;  /* 0x0000001f5e1f7221 */ /* 0x000fe20000010000 */
[----:B------:R-:W-:Y:S01]  /*3d80*/  F2FP.SATFINITE.E4M3.F32.PACK_AB_MERGE_C R28, R37, R28, RZ ;  /* 0x0000001c251c723e */ /* 0x000fe200048070ff */
[----:B------:R-:W-:Y:S02]  /*3d90*/  IMAD.MOV.U32 R37, RZ, RZ, R25 ;  /* 0x000000ffff257224 */ /* 0x000fe400078e0019 */
[----:B------:R-:W-:Y:S01]  /*3da0*/  FADD.FTZ R6, R116, R31 ;  /* 0x0000001f74067221 */ /* 0x000fe20000010000 */
[C---:B------:R-:W-:Y:S01]  /*3db0*/  F2FP.SATFINITE.E4M3.F32.PACK_AB_MERGE_C R116, R55.reuse, R116, RZ ;  /* 0x000000743774723e */ /* 0x040fe200048070ff */
[----:B------:R-:W2:Y:S01]  /*3dc0*/  MUFU.EX2 R36, R36 ;  /* 0x0000002400247308 */ /* 0x000ea20000000800 */
[----:B----4-:R-:W-:Y:S01]  /*3dd0*/  FADD.FTZ R4, R32, R69 ;  /* 0x0000004520047221 */ /* 0x010fe20000010000 */
[----:B------:R-:W-:Y:S01]  /*3de0*/  FADD.FTZ R55, R55, R6 ;  /* 0x0000000637377221 */ /* 0x000fe20000010000 */
[----:B------:R-:W-:Y:S01]  /*3df0*/  F2FP.SATFINITE.E4M3.F32.PACK_AB_MERGE_C R221, R94, R23, R116 ;  /* 0x000000175edd723e */ /* 0x000fe20004807074 */
[----:B------:R-:W-:Y:S01]  /*3e00*/  IMAD.MOV.U32 R31, RZ, RZ, R25 ;  /* 0x000000ffff1f7224 */ /* 0x000fe200078e0019 */
[----:B------:R-:W-:Y:S01]  /*3e10*/  F2FP.SATFINITE.E4M3.F32.PACK_AB_MERGE_C R216, R35, R22, R28 ;  /* 0x0000001623d8723e */ /* 0x000fe2000480701c */
[----:B------:R-:W-:Y:S01]  /*3e20*/  FADD.FTZ R6, R120, R55 ;  /* 0x0000003778067221 */ /* 0x000fe20000010000 */
[--C-:B------:R-:W-:Y:S01]  /*3e30*/  IMAD.MOV.U32 R28, RZ, RZ, R25.reuse ;  /* 0x000000ffff1c7224 */ /* 0x100fe200078e0019 */
[----:B------:R3:W4:Y:S01]  /*3e40*/  MUFU.EX2 R41, R38 ;  /* 0x0000002600297308 */ /* 0x0007220000000800 */
[----:B-1----:R-:W-:Y:S01]  /*3e50*/  FADD.FTZ R15, R39, R4 ;  /* 0x00000004270f7221 */ /* 0x002fe20000010000 */
[----:B------:R-:W-:-:S02]  /*3e60*/  IMAD.MOV.U32 R35, RZ, RZ, R25 ;  /* 0x000000ffff237224 */ /* 0x000fc400078e0019 */
[--C-:B------:R-:W-:Y:S02]  /*3e70*/  IMAD.MOV.U32 R34, RZ, RZ, R25.reuse ;  /* 0x000000ffff227224 */ /* 0x100fe400078e0019 */
[----:B------:R-:W-:Y:S02]  /*3e80*/  IMAD.MOV.U32 R55, RZ, RZ, R25 ;  /* 0x000000ffff377224 */ /* 0x000fe400078e0019 */
[----:B------:R-:W1:Y:S01]  /*3e90*/  MUFU.EX2 R40, R40 ;  /* 0x0000002800287308 */ /* 0x000e620000000800 */
[----:B--2---:R-:W-:Y:S01]  /*3ea0*/  FADD.FTZ R4, R36, R15 ;  /* 0x0000000f24047221 */ /* 0x004fe20000010000 */
[--C-:B---3--:R-:W-:Y:S02]  /*3eb0*/  IMAD.MOV.U32 R38, RZ, RZ, R25.reuse ;  /* 0x000000ffff267224 */ /* 0x108fe400078e0019 */
[--C-:B------:R-:W-:Y:S02]  /*3ec0*/  IMAD.MOV.U32 R69, RZ, RZ, R25.reuse ;  /* 0x000000ffff457224 */ /* 0x100fe400078e0019 */
[----:B------:R-:W-:-:S02]  /*3ed0*/  IMAD.MOV.U32 R71, RZ, RZ, R25 ;  /* 0x000000ffff477224 */ /* 0x000fc400078e0019 */
[----:B------:R2:W3:Y:S01]  /*3ee0*/  MUFU.EX2 R43, R42 ;  /* 0x0000002a002b7308 */ /* 0x0004e20000000800 */
[C---:B----4-:R-:W-:Y:S01]  /*3ef0*/  FADD.FTZ R15, R41.reuse, R4 ;  /* 0x00000004290f7221 */ /* 0x050fe20000010000 */
[----:B------:R-:W-:Y:S01]  /*3f00*/  F2FP.SATFINITE.E4M3.F32.PACK_AB_MERGE_C R36, R41, R36, RZ ;  /* 0x000000242924723e */ /* 0x000fe200048070ff */
[--C-:B------:R-:W-:Y:S02]  /*3f10*/  IMAD.MOV.U32 R41, RZ, RZ, R25.reuse ;  /* 0x000000ffff297224 */ /* 0x100fe400078e0019 */
[--C-:B------:R-:W-:Y:S01]  /*3f20*/  IMAD.MOV.U32 R70, RZ, RZ, R25.reuse ;  /* 0x000000ffff467224 */ /* 0x100fe200078e0019 */
[----:B------:R-:W-:Y:S01]  /*3f30*/  F2FP.SATFINITE.E4M3.F32.PACK_AB_MERGE_C R218, R39, R32, R36 ;  /* 0x0000002027da723e */ /* 0x000fe20004807024 */
[----:B------:R-:W-:Y:S01]  /*3f40*/  IMAD.MOV.U32 R32, RZ, RZ, R25 ;  /* 0x000000ffff207224 */ /* 0x000fe200078e0019 */
[----:B------:R-:W4:Y:S01]  /*3f50*/  MUFU.EX2 R44, R44 ;  /* 0x0000002c002c7308 */ /* 0x000f220000000800 */
[----:B-1----:R-:W-:Y:S01]  /*3f60*/  FADD.FTZ R4, R40, R15 ;  /* 0x0000000f28047221 */ /* 0x002fe20000010000 */
[----:B------:R-:W-:-:S02]  /*3f70*/  IMAD.MOV.U32 R36, RZ, RZ, R25 ;  /* 0x000000ffff247224 */ /* 0x000fc400078e0019 */
[--C-:B------:R-:W-:Y:S02]  /*3f80*/  IMAD.MOV.U32 R39, RZ, RZ, R25.reuse ;  /* 0x000000ffff277224 */ /* 0x100fe400078e0019 */
[--C-:B--2---:R-:W-:Y:S02]  /*3f90*/  IMAD.MOV.U32 R42, RZ, RZ, R25.reuse ;  /* 0x000000ffff2a7224 */ /* 0x104fe400078e0019 */
[----:B------:R1:W2:Y:S01]  /*3fa0*/  MUFU.EX2 R45, R46 ;  /* 0x0000002e002d7308 */ /* 0x0002a20000000800 */
[----:B---3--:R-:W-:Y:S01]  /*3fb0*/  FADD.FTZ R15, R43, R4 ;  /* 0x000000042b0f7221 */ /* 0x008fe20000010000 */
[--C-:B------:R-:W-:Y:S02]  /*3fc0*/  IMAD.MOV.U32 R72, RZ, RZ, R25.reuse ;  /* 0x000000ffff487224 */ /* 0x100fe400078e0019 */
[--C-:B------:R-:W-:Y:S02]  /*3fd0*/  IMAD.MOV.U32 R94, RZ, RZ, R25.reuse ;  /* 0x000000ffff5e7224 */ /* 0x100fe400078e0019 */
[----:B------:R-:W-:-:S02]  /*3fe0*/  IMAD.MOV.U32 R102, RZ, RZ, R25 ;  /* 0x000000ffff667224 */ /* 0x000fc400078e0019 */
[----:B------:R-:W3:Y:S01]  /*3ff0*/  MUFU.EX2 R48, R48 ;  /* 0x0000003000307308 */ /* 0x000ee20000000800 */
[----:B----4-:R-:W-:Y:S01]  /*4000*/  FADD.FTZ R4, R44, R15 ;  /* 0x0000000f2c047221 */ /* 0x010fe20000010000 */
[--C-:B-1----:R-:W-:Y:S02]  /*4010*/  IMAD.MOV.U32 R46, RZ, RZ, R25.reuse ;  /* 0x000000ffff2e7224 */ /* 0x102fe400078e0019 */
[--C-:B------:R-:W-:Y:S02]  /*4020*/  IMAD.MOV.U32 R110, RZ, RZ, R25.reuse ;  /* 0x000000ffff6e7224 */ /* 0x100fe400078e0019 */
[----:B------:R-:W-:Y:S02]  /*4030*/  IMAD.MOV.U32 R116, RZ, RZ, R25 ;  /* 0x000000ffff747224 */ /* 0x000fe400078e0019 */
[----:B------:R-:W1:Y:S01]  /*4040*/  MUFU.EX2 R57, R122 ;  /* 0x0000007a00397308 */ /* 0x000e620000000800 */
[C---:B--2---:R-:W-:Y:S01]  /*4050*/  F2FP.SATFINITE.E4M3.F32.PACK_AB_MERGE_C R44, R45.reuse, R44, RZ ;  /* 0x0000002c2d2c723e */ /* 0x044fe200048070ff */
[----:B------:R-:W-:-:S03]  /*4060*/  FADD.FTZ R45, R45, R4 ;  /* 0x000000042d2d7221 */ /* 0x000fc60000010000 */
[----:B------:R-:W-:Y:S01]  /*4070*/  F2FP.SATFINITE.E4M3.F32.PACK_AB_MERGE_C R220, R43, R40, R44 ;  /* 0x000000282bdc723e */ /* 0x000fe2000480702c */
[----:B------:R-:W-:Y:S02]  /*4080*/  IMAD.MOV.U32 R40, RZ, RZ, R25 ;  /* 0x000000ffff287224 */ /* 0x000fe400078e0019 */
[----:B------:R2:W4:Y:S01]  /*4090*/  MUFU.EX2 R47, R50 ;  /* 0x00000032002f7308 */ /* 0x0005220000000800 */
[----:B---3--:R-:W-:Y:S01]  /*40a0*/  FADD.FTZ R4, R48, R45 ;  /* 0x0000002d30047221 */ /* 0x008fe20000010000 */
[--C-:B------:R-:W-:Y:S02]  /*40b0*/  IMAD.MOV.U32 R43, RZ, RZ, R25.reuse ;  /* 0x000000ffff2b7224 */ /* 0x100fe400078e0019 */
[--C-:B------:R-:W-:Y:S02]  /*40c0*/  IMAD.MOV.U32 R45, RZ, RZ, R25.reuse ;  /* 0x000000ffff2d7224 */ /* 0x100fe400078e0019 */
[--C-:B------:R-:W-:Y:S02]  /*40d0*/  IMAD.MOV.U32 R44, RZ, RZ, R25.reuse ;  /* 0x000000ffff2c7224 */ /* 0x100fe400078e0019 */
[----:B------:R-:W3:Y:S01]  /*40e0*/  MUFU.EX2 R52, R52 ;  /* 0x0000003400347308 */ /* 0x000ee20000000800 */
[----:B-1----:R-:W-:Y:S01]  /*40f0*/  FADD.FTZ R6, R57, R6 ;  /* 0x0000000639067221 */ /* 0x002fe20000010000 */
[----:B--2---:R-:W-:-:S02]  /*4100*/  IMAD.MOV.U32 R50, RZ, RZ, R25 ;  /* 0x000000ffff327224 */ /* 0x004fc400078e0019 */
[----:B------:R-:W-:Y:S02]  /*4110*/  IMAD.MOV.U32 R122, RZ, RZ, R25 ;  /* 0x000000ffff7a7224 */ /* 0x000fe400078e0019 */
[----:B------:R-:W-:Y:S02]  /*4120*/  FADD.FTZ R15, R59, R6 ;  /* 0x000000063b0f7221 */ /* 0x000fe40000010000 */
[----:B------:R1:W2:Y:S01]  /*4130*/  MUFU.EX2 R49, R54 ;  /* 0x0000003600317308 */ /* 0x0002a20000000800 */
[----:B----4-:R-:W-:-:S07]  /*4140*/  FADD.FTZ R13, R47, R4 ;  /* 0x000000042f0d7221 */ /* 0x010fce0000010000 */
[----:B------:R-:W4:Y:S01]  /*4150*/  MUFU.EX2 R124, R124 ;  /* 0x0000007c007c7308 */ /* 0x000f220000000800 */
[----:B---3--:R-:W-:Y:S01]  /*4160*/  FADD.FTZ R4, R52, R13 ;  /* 0x0000000d34047221 */ /* 0x008fe20000010000 */
[----:B-1----:R-:W-:-:S06]  /*4170*/  IMAD.MOV.U32 R54, RZ, RZ, R25 ;  /* 0x000000ffff367224 */ /* 0x002fcc00078e0019 */
[----:B------:R-:W-:Y:S01]  /*4180*/  MUFU.EX2 R82, R82 ;  /* 0x0000005200527308 */ /* 0x000fe20000000800 */
[C---:B--2---:R-:W-:Y:S01]  /*4190*/  F2FP.SATFINITE.E4M3.F32.PACK_AB_MERGE_C R52, R49.reuse, R52, RZ ;  /* 0x000000343134723e */ /* 0x044fe200048070ff */
[----:B------:R-:W-:-:S03]  /*41a0*/  FADD.FTZ R49, R49, R4 ;  /* 0x0000000431317221 */ /* 0x000fc60000010000 */
[----:B------:R-:W-:Y:S01]  /*41b0*/  F2FP.SATFINITE.E4M3.F32.PACK_AB_MERGE_C R222, R47, R48, R52 ;  /* 0x000000302fde723e */ /* 0x000fe20004807034 */
[----:B------:R-:W-:Y:S02]  /*41c0*/  IMAD.MOV.U32 R47, RZ, RZ, R25 ;  /* 0x000000ffff2f7224 */ /* 0x000fe400078e0019 */
[----:B------:R1:W2:Y:S01]  /*41d0*/  MUFU.EX2 R63, R128 ;  /* 0x00000080003f7308 */ /* 0x0002a20000000800 */
[C---:B----4-:R-:W-:Y:S01]  /*41e0*/  FADD.FTZ R15, R124.reuse, R15 ;  /* 0x0000000f7c0f7221 */ /* 0x050fe20000010000 */
[----:B------:R-:W-:Y:S01]  /*41f0*/  F2FP.SATFINITE.E4M3.F32.PACK_AB_MERGE_C R59, R124, R59, RZ ;  /* 0x0000003b7c3b723e */ /* 0x000fe200048070ff */
[--C-:B------:R-:W-:Y:S02]  /*4200*/  IMAD.MOV.U32 R48, RZ, RZ, R25.reuse ;  /* 0x000000ffff307224 */ /* 0x100fe400078e0019 */
[----:B------:R-:W-:Y:S01]  /*4210*/  IMAD.MOV.U32 R52, RZ, RZ, R25 ;  /* 0x000000ffff347224 */ /* 0x000fe200078e0019 */
[----:B------:R-:W-:Y:S01]  /*4220*/  F2FP.SATFINITE.E4M3.F32.PACK_AB_MERGE_C R223, R57, R120, R59 ;  /* 0x0000007839df723e */ /* 0x000fe2000480703b */
[--C-:B------:R-:W-:Y:S01]  /*4230*/  IMAD.MOV.U32 R57, RZ, RZ, R25.reuse ;  /* 0x000000ffff397224 */ /* 0x100fe200078e0019 */
[----:B------:R-:W3:Y:S01]  /*4240*/  MUFU.EX2 R78, R78 ;  /* 0x0000004e004e7308 */ /* 0x000ee20000000800 */
[----:B------:R-:W-:-:S02]  /*4250*/  IMAD.MOV.U32 R59, RZ, RZ, R25 ;  /* 0x000000ffff3b7224 */ /* 0x000fc400078e0019 */
[--C-:B------:R-:W-:Y:S02]  /*4260*/  IMAD.MOV.U32 R120, RZ, RZ, R25.reuse ;  /* 0x000000ffff787224 */ /* 0x100fe400078e0019 */
[--C-:B------:R-:W-:Y:S02]  /*4270*/  IMAD.MOV.U32 R124, RZ, RZ, R25.reuse ;  /* 0x000000ffff7c7224 */ /* 0x100fe400078e0019 */
[----:B-1----:R-:W-:Y:S01]  /*4280*/  IMAD.MOV.U32 R128, RZ, RZ, R25 ;  /* 0x000000ffff807224 */ /* 0x002fe200078e0019 */
[----:B------:R-:W1:Y:S01]  /*4290*/  MUFU.EX2 R56, R56 ;  /* 0x0000003800387308 */ /* 0x000e620000000800 */
[----:B--2---:R-:W-:-:S07]  /*42a0*/  F2FP.SATFINITE.E4M3.F32.PACK_AB_MERGE_C R8, R63, R82, RZ ;  /* 0x000000523f08723e */ /* 0x004fce00048070ff */
[----:B------:R2:W4:Y:S01]  /*42b0*/  MUFU.EX2 R61, R126 ;  /* 0x0000007e003d7308 */ /* 0x0005220000000800 */
[----:B---3--:R-:W-:-:S07]  /*42c0*/  FADD.FTZ R6, R78, R15 ;  /* 0x0000000f4e067221 */ /* 0x008fce0000010000 */
[----:B------:R-:W-:Y:S01]  /*42d0*/  MUFU.EX2 R132, R132 ;  /* 0x0000008400847308 */ /* 0x000fe20000000800 */
[----:B-1----:R-:W-:Y:S01]  /*42e0*/  FADD.FTZ R4, R56, R49 ;  /* 0x0000003138047221 */ /* 0x002fe20000010000 */
[--C-:B------:R-:W-:Y:S02]  /*42f0*/  IMAD.MOV.U32 R49, RZ, RZ, R25.reuse ;  /* 0x000000ffff317224 */ /* 0x100fe400078e0019 */
[----:B--2---:R-:W-:-:S04]  /*4300*/  IMAD.MOV.U32 R126, RZ, RZ, R25 ;  /* 0x000000ffff7e7224 */ /* 0x004fc800078e0019 */
[----:B------:R1:W2:Y:S01]  /*4310*/  MUFU.EX2 R67, R134 ;  /* 0x0000008600437308 */ /* 0x0002a20000000800 */
[C---:B----4-:R-:W-:Y:S01]  /*4320*/  F2FP.SATFINITE.E4M3.F32.PACK_AB_MERGE_C R225, R61.reuse, R78, R8 ;  /* 0x0000004e3de1723e */ /* 0x050fe20004807008 */
[----:B------:R-:W-:Y:S01]  /*4330*/  FADD.FTZ R61, R61, R6 ;  /* 0x000000063d3d7221 */ /* 0x000fe20000010000 */
[----:B------:R-:W-:-:S03]  /*4340*/  IMAD.MOV.U32 R78, RZ, RZ, R25 ;  /* 0x000000ffff4e7224 */ /* 0x000fc600078e0019 */
[----:B------:R-:W-:Y:S01]  /*4350*/  FADD.FTZ R82, R82, R61 ;  /* 0x0000003d52527221 */ /* 0x000fe20000010000 */
[--C-:B------:R-:W-:Y:S01]  /*4360*/  IMAD.MOV.U32 R61, RZ, RZ, R25.reuse ;  /* 0x000000ffff3d7224 */ /* 0x100fe200078e0019 */
[----:B------:R3:W4:Y:S01]  /*4370*/  MUFU.EX2 R11, R58 ;  /* 0x0000003a000b7308 */ /* 0x0007220000000800 */
[--C-:B-1----:R-:W-:Y:S02]  /*4380*/  IMAD.MOV.U32 R134, RZ, RZ, R25.reuse ;  /* 0x000000ffff867224 */ /* 0x102fe400078e0019 */
[----:B------:R-:W-:Y:S01]  /*4390*/  FADD.FTZ R63, R63, R82 ;  /* 0x000000523f3f7221 */ /* 0x000fe20000010000 */
[----:B------:R-:W-:-:S04]  /*43a0*/  IMAD.MOV.U32 R82, RZ, RZ, R25 ;  /* 0x000000ffff527224 */ /* 0x000fc800078e0019 */
[----:B------:R-:W1:Y:S01]  /*43b0*/  MUFU.EX2 R86, R86 ;  /* 0x0000005600567308 */ /* 0x000e620000000800 */
[----:B--2---:R-:W-:Y:S01]  /*43c0*/  F2FP.SATFINITE.E4M3.F32.PACK_AB_MERGE_C R8, R67, R132, RZ ;  /* 0x000000844308723e */ /* 0x004fe200048070ff */
[----:B---3--:R-:W-:-:S06]  /*43d0*/  IMAD.MOV.U32 R58, RZ, RZ, R25 ;  /* 0x000000ffff3a7224 */ /* 0x008fcc00078e0019 */
[----:B------:R2:W3:Y:S01]  /*43e0*/  MUFU.EX2 R65, R130 ;  /* 0x0000008200417308 */ /* 0x0004e20000000800 */
[----:B----4-:R-:W-:-:S07]  /*43f0*/  FADD.FTZ R13, R11, R4 ;  /* 0x000000040b0d7221 */ /* 0x010fce0000010000 */
[----:B------:R-:W4:Y:S01]  /*4400*/  MUFU.EX2 R60, R60 ;  /* 0x0000003c003c7308 */ /* 0x000f220000000800 */
[----:B-1----:R-:W-:Y:S01]  /*4410*/  FADD.FTZ R6, R86, R63 ;  /* 0x0000003f56067221 */ /* 0x002fe20000010000 */
[--C-:B------:R-:W-:Y:S02]  /*4420*/  IMAD.MOV.U32 R63, RZ, RZ, R25.reuse ;  /* 0x000000ffff3f7224 */ /* 0x100fe400078e0019 */
[----:B--2---:R-:W-:-:S04]  /*4430*/  IMAD.MOV.U32 R130, RZ, RZ, R25 ;  /* 0x000000ffff827224 */ /* 0x004fc800078e0019 */
[----:B------:R1:W2:Y:S01]  /*4440*/  MUFU.EX2 R5, R76 ;  /* 0x0000004c00057308 */ /* 0x0002a20000000800 */
[C---:B---3--:R-:W-:Y:S01]  /*4450*/  F2FP.SATFINITE.E4M3.F32.PACK_AB_MERGE_C R227, R65.reuse, R86, R8 ;  /* 0x0000005641e3723e */ /* 0x048fe20004807008 */
[----:B------:R-:W-:Y:S02]  /*4460*/  VIADD R8, R26, 0xfffffffe ;  /* 0xfffffffe1a087836 */ /* 0x000fe40000000000 */
[----:B------:R-:W-:Y:S01]  /*4470*/  FADD.FTZ R65, R65, R6 ;  /* 0x0000000641417221 */ /* 0x000fe20000010000 */
[--C-:B------:R-:W-:Y:S02]  /*4480*/  IMAD.MOV.U32 R26, RZ, RZ, R25.reuse ;  /* 0x000000ffff1a7224 */ /* 0x100fe400078e0019 */
[----:B------:R-:W-:Y:S01]  /*4490*/  IMAD.MOV.U32 R86, RZ, RZ, R25 ;  /* 0x000000ffff567224 */ /* 0x000fe200078e0019 */
[----:B------:R-:W-:Y:S01]  /*44a0*/  ISETP.GE.AND P2, PT, R8, R17, PT ;  /* 0x000000110800720c */ /* 0x000fe20003f46270 */
[----:B------:R-:W3:Y:S01]  /*44b0*/  MUFU.EX2 R84, R84 ;  /* 0x0000005400547308 */ /* 0x000ee20000000800 */
[----:B----4-:R-:W-:Y:S01]  /*44c0*/  FADD.FTZ R4, R60, R13 ;  /* 0x0000000d3c047221 */ /* 0x010fe20000010000 */
[----:B------:R-:W-:Y:S01]  /*44d0*/  FADD.FTZ R132, R132, R65 ;  /* 0x0000004184847221 */ /* 0x000fe20000010000 */
[----:B------:R-:W-:-:S02]  /*44e0*/  IMAD.MOV.U32 R65, RZ, RZ, R25 ;  /* 0x000000ffff417224 */ /* 0x000fc400078e0019 */
[----:B-1----:R-:W-:-:S03]  /*44f0*/  IMAD.MOV.U32 R76, RZ, RZ, R25 ;  /* 0x000000ffff4c7224 */ /* 0x002fc600078e0019 */
[----:B------:R1:W4:Y:S01]  /*4500*/  MUFU.EX2 R7, R90 ;  /* 0x0000005a00077308 */ /* 0x0003220000000800 */
[C---:B--2---:R-:W-:Y:S01]  /*4510*/  F2FP.SATFINITE.E4M3.F32.PACK_AB_MERGE_C R60, R5.reuse, R60, RZ ;  /* 0x0000003c053c723e */ /* 0x044fe200048070ff */
[----:B------:R-:W-:-:S03]  /*4520*/  FADD.FTZ R5, R5, R4 ;  /* 0x0000000405057221 */ /* 0x000fc60000010000 */
[----:B------:R-:W-:Y:S01]  /*4530*/  F2FP.SATFINITE.E4M3.F32.PACK_AB_MERGE_C R224, R11, R56, R60 ;  /* 0x000000380be0723e */ /* 0x000fe2000480703c */
[----:B------:R-:W-:Y:S02]  /*4540*/  IMAD.MOV.U32 R56, RZ, RZ, R25 ;  /* 0x000000ffff387224 */ /* 0x000fe400078e0019 */
[----:B------:R-:W2:Y:S01]  /*4550*/  MUFU.EX2 R88, R88 ;  /* 0x0000005800587308 */ /* 0x000ea20000000800 */
[----:B---3--:R-:W-:Y:S01]  /*4560*/  FADD.FTZ R4, R84, R5 ;  /* 0x0000000554047221 */ /* 0x008fe20000010000 */
[--C-:B------:R-:W-:Y:S02]  /*4570*/  IMAD.MOV.U32 R60, RZ, RZ, R25.reuse ;  /* 0x000000ffff3c7224 */ /* 0x100fe400078e0019 */
[----:B-1----:R-:W-:-:S04]  /*4580*/  IMAD.MOV.U32 R90, RZ, RZ, R25 ;  /* 0x000000ffff5a7224 */ /* 0x002fc800078e0019 */
[----:B------:R-:W1:Y:S01]  /*4590*/  MUFU.EX2 R27, R27 ;  /* 0x0000001b001b7308 */ /* 0x000e620000000800 */
[----:B----4-:R-:W-:-:S04]  /*45a0*/  FADD.FTZ R5, R7, R4 ;  /* 0x0000000407057221 */ /* 0x010fc80000010000 */
[----:B--2---:R-:W-:Y:S01]  /*45b0*/  FADD.FTZ R6, R88, R5 ;  /* 0x0000000558067221 */ /* 0x004fe20000010000 */
[----:B------:R-:W-:Y:S01]  /*45c0*/  IMAD.MOV.U32 R5, RZ, RZ, RZ ;  /* 0x000000ffff057224 */ /* 0x000fe200078e00ff */
[C---:B-1----:R-:W-:Y:S02]  /*45d0*/  F2FP.SATFINITE.E4M3.F32.PACK_AB_MERGE_C R4, R27.reuse, R88, RZ ;  /* 0x000000581b04723e */ /* 0x042fe400048070ff */
[----:B------:R-:W-:Y:S01]  /*45e0*/  FADD.FTZ R6, R27, R6 ;  /* 0x000000061b067221 */ /* 0x000fe20000010000 */
[--C-:B------:R-:W-:Y:S01]  /*45f0*/  IMAD.MOV.U32 R27, RZ, RZ, R25.reuse ;  /* 0x000000ffff1b7224 */ /* 0x100fe200078e0019 */
[----:B------:R-:W-:Y:S01]  /*4600*/  F2FP.SATFINITE.E4M3.F32.PACK_AB_MERGE_C R226, R7, R84, R4 ;  /* 0x0000005407e2723e */ /* 0x000fe20004807004 */
[----:B------:R-:W-:Y:S01]  /*4610*/  FADD.FTZ R7, R67, R132 ;  /* 0x0000008443077221 */ /* 0x000fe20000010000 */
[--C-:B------:R-:W-:Y:S02]  /*4620*/  IMAD.MOV.U32 R67, RZ, RZ, R25.reuse ;  /* 0x000000ffff437224 */ /* 0x100fe400078e0019 */
[----:B------:R-:W-:-:S02]  /*4630*/  IMAD.MOV.U32 R84, RZ, RZ, R25 ;  /* 0x000000ffff547224 */ /* 0x000fc400078e0019 */
[--C-:B------:R-:W-:Y:S02]  /*4640*/  IMAD.MOV.U32 R88, RZ, RZ, R25.reuse ;  /* 0x000000ffff587224 */ /* 0x100fe400078e0019 */
[----:B------:R-:W-:Y:S01]  /*4650*/  IMAD.MOV.U32 R132, RZ, RZ, R25 ;  /* 0x000000ffff847224 */ /* 0x000fe200078e0019 */
[----:B0-----:R-:W-:Y:S06]  /*4660*/  @!P2 BRA `(.L_x_19) ;  /* 0x0000002c00b8a947 */ /* 0x001fec0003800000 */
[----:B------:R-:W-:Y:S01]  /*4670*/  IMAD.MOV.U32 R9, RZ, RZ, R194 ;  /* 0x000000ffff097224 */ /* 0x000fe200078e00c2 */
[----:B------:R-:W-:Y:S01]  /*4680*/  CS2R R150, SRZ ;  /* 0x0000000000967805 */ /* 0x000fe2000001ff00 */
[----:B------:R-:W-:Y:S01]  /*4690*/  IMAD.MOV.U32 R4, RZ, RZ, R206 ;  /* 0x000000ffff047224 */ /* 0x000fe200078e00ce */
[----:B------:R-:W-:Y:S01]  /*46a0*/  CS2R R148, SRZ ;  /* 0x0000000000947805 */ /* 0x000fe2000001ff00 */
[----:B------:R-:W-:Y:S01]  /*46b0*/  IMAD.MOV.U32 R10, RZ, RZ, RZ ;  /* 0x000000ffff0a7224 */ /* 0x000fe200078e00ff */
        /* <DEDUP_REMOVED lines=61> */
[----:B------:R-:W-:Y:S01]  /*4a90*/  CS2R R24, SRZ ;  /* 0x0000000000187805 */ /* 0x000fe2000001ff00 */
[----:B------:R-:W-:-:S06]  /*4aa0*/  UMOV UR4, URZ ;  /* 0x0000003f00047c82 */ /* 0x000fcc0008000000 */
.L_x_29:
[----:B------:R-:W-:Y:S01]  /*4ab0*/  ISETP.NE.AND P3, PT, RZ, UR37, PT ;  /* 0x00000025ff007c0c */ /* 0x000fe2000bf65270 */
[----:B------:R-:W-:-:S04]  /*4ac0*/  UISETP.NE.AND UP0, UPT, UR4, 0x1, UPT ;  /* 0x000000010400788c */ /* 0x000fc8000bf05270 */
[----:B------:R-:W-:-:S06]  /*4ad0*/  USEL UR7, URZ, 0x1, UP0 ;  /* 0x000000013f077887 */ /* 0x000fcc0008000000 */
[----:B------:R-:W-:Y:S02]  /*4ae0*/  LOP3.LUT R5, R10, UR7, RZ, 0x3c, !PT ;  /* 0x000000070a057c12 */ /* 0x000fe4000f8e3cff */
[----:B------:R-:W-:Y:S05]  /*4af0*/  @P3 BRA `(.L_x_20) ;  /* 0x0000000000343947 */ /* 0x000fea0003800000 */
[----:B------:R-:W-:Y:S05]  /*4b00*/  @!P0 BRA `(.L_x_21) ;  /* 0x0000000000048947 */ /* 0x000fea0003800000 */
[----:B------:R-:W-:Y:S01]  /*4b10*/  BPT.TRAP 0x1 ;  /* 0x000000040000795c */ /* 0x000fe20000300000 */
.L_x_21:
[----:B------:R-:W-:Y:S01]  /*4b20*/  UIADD3 UR7, UR4, 0x1, URZ ;  /* 0x0000000104077890 */ /* 0x000fe2000fffe03f */
[----:B------:R-:W-:-:S03]  /*4b30*/  SHF.L.U32 R11, R5, 0x1f, RZ ;  /* 0x0000001f050b7819 */ /* 0x000fc600000006ff */
[----:B------:R-:W-:-:S04]  /*4b40*/  UISETP.NE.AND UP0, UPT, UR7, 0x2, UPT ;  /* 0x000000020700788c */ /* 0x000fc8000bf05270 */
[----:B------:R-:W-:-:S04]  /*4b50*/  USEL UR7, UR7, URZ, UP0 ;  /* 0x0000003f07077287 */ /* 0x000fc80008000000 */
[----:B------:R-:W-:-:S09]  /*4b60*/  ULEA UR7, UR7, UR36, 0x3 ;  /* 0x0000002407077291 */ /* 0x000fd2000f8e183f */
[----:B------:R0:W1:Y:S01]  /*4b70*/  SYNCS.PHASECHK.TRANS64.TRYWAIT P2, [UR7+0x38830], R11 ;  /* 0x0388300bff0075a7 */ /* 0x0000620008040147 */
[----:B------:R-:W-:Y:S05]  /*4b80*/  @!P0 BRA `(.L_x_22) ;  /* 0x0000000000048947 */ /* 0x000fea0003800000 */
[----:B------:R-:W-:Y:S01]  /*4b90*/  BPT.TRAP 0x1 ;  /* 0x000000040000795c */ /* 0x000fe20000300000 */
.L_x_22:
[----:B-1----:R-:W-:Y:S05]  /*4ba0*/  @P2 BRA `(.L_x_20) ;  /* 0x0000000000082947 */ /* 0x002fea0003800000 */
[----:B------:R-:W1:Y:S02]  /*4bb0*/  SYNCS.PHASECHK.TRANS64.TRYWAIT P2, [UR7+0x38830], R11 ;  /* 0x0388300bff0075a7 */ /* 0x000e640008040147 */
[----:B-1----:R-:W-:Y:S05]  /*4bc0*/  @!P2 BRA `(.L_x_23) ;  /* 0x000000b000fca947 */ /* 0x002fea0003800000 */
.L_x_20:
[----:B01----:R-:W-:Y:S01]  /*4bd0*/  VIADD R11, R18, 0x8 ;  /* 0x00000008120b7836 */ /* 0x003fe20000000000 */
[----:B------:R-:W-:Y:S01]  /*4be0*/  UIADD3 UR7, UR4, 0x1, URZ ;  /* 0x0000000104077890 */ /* 0x000fe2000fffe03f */
[----:B------:R-:W-:Y:S01]  /*4bf0*/  R2UR UR44, R2 ;  /* 0x00000000022c72ca */ /* 0x000fe200000e0000 */
[----:B------:R-:W-:Y:S01]  /*4c00*/  UMOV UR47, 0x40000040 ;  /* 0x40000040002f7882 */ /* 0x000fe20000000000 */
[----:B------:R-:W-:Y:S01]  /*4c10*/  R2UR UR45, R3 ;  /* 0x00000000032d72ca */ /* 0x000fe200000e0000 */
[----:B------:R0:W-:Y:S01]  /*4c20*/  BAR.SYNC.DEFER_BLOCKING R11, 0x100 ;  /* 0x0004000b0000751d */ /* 0x0001e20000010000 */
[----:B------:R-:W-:-:S04]  /*4c30*/  UISETP.NE.AND UP0, UPT, UR7, 0x2, UPT ;  /* 0x000000020700788c */ /* 0x000fc8000bf05270 */
[----:B------:R-:W-:Y:S01]  /*4c40*/  USEL UR7, UR7, URZ, UP0 ;  /* 0x0000003f07077287 */ /* 0x000fe20008000000 */
[----:B------:R-:W-:Y:S01]  /*4c50*/  UMOV UR11, 0x40000040 ;  /* 0x40000040000b7882 */ /* 0x000fe20000000000 */
[----:B------:R-:W-:Y:S02]  /*4c60*/  UMOV UR15, 0x40000040 ;  /* 0x40000040000f7882 */ /* 0x000fe40000000000 */
[----:B------:R-:W-:Y:S01]  /*4c70*/  ULEA UR46, UR7, UR6, 0xb ;  /* 0x00000006072e7291 */ /* 0x000fe2000f8e583f */
[----:B------:R-:W-:Y:S01]  /*4c80*/  UMOV UR19, 0x40000040 ;  /* 0x4000004000137882 */ /* 0x000fe20000000000 */
[----:B------:R-:W-:Y:S02]  /*4c90*/  UMOV UR23, 0x40000040 ;  /* 0x4000004000177882 */ /* 0x000fe40000000000 */
[----:B------:R-:W-:Y:S02]  /*4ca0*/  UIADD3 UR10, UR46, 0x2, URZ ;  /* 0x000000022e0a7890 */ /* 0x000fe4000fffe03f */
[----:B------:R-:W-:-:S02]  /*4cb0*/  UIADD3 UR14, UR46, 0x4, URZ ;  /* 0x000000042e0e7890 */ /* 0x000fc4000fffe03f */
[----:B------:R-:W-:Y:S02]  /*4cc0*/  UIADD3 UR18, UR46, 0x6, URZ ;  /* 0x000000062e127890 */ /* 0x000fe4000fffe03f */
[----:B------:R-:W-:Y:S02]  /*4cd0*/  UIADD3 UR22, UR46, 0x400, URZ ;  /* 0x000004002e167890 */ /* 0x000fe4000fffe03f */
[----:B------:R-:W-:Y:S01]  /*4ce0*/  UIADD3 UR26, UR46, 0x402, URZ ;  /* 0x000004022e1a7890 */ /* 0x000fe2000fffe03f */
[----:B------:R-:W-:Y:S01]  /*4cf0*/  UMOV UR27, 0x40000040 ;  /* 0x40000040001b7882 */ /* 0x000fe20000000000 */
[----:B------:R-:W-:Y:S01]  /*4d00*/  WARPGROUP.ARRIVE ;  /* 0x00000000000079c5 */ /* 0x000fe20000000000 */
[----:B------:R-:W-:Y:S01]  /*4d10*/  UIADD3 UR30, UR46, 0x404, URZ ;  /* 0x000004042e1e7890 */ /* 0x000fe2000fffe03f */
[----:B------:R-:W-:Y:S01]  /*4d20*/  UMOV UR31, 0x40000040 ;  /* 0x40000040001f7882 */ /* 0x000fe20000000000 */
[----:B------:R-:W-:-:S03]  /*4d30*/  UIADD3 UR34, UR46, 0x406, URZ ;  /* 0x000004062e227890 */ /* 0x000fc6000fffe03f */
[----:B------:R-:W-:Y:S01]  /*4d40*/  QGMMA.64x128x32.F32.E4M3.E4M3 R152, gdesc[UR44], RZ, !UPT, gsb0 ;  /* 0x01e000002c9879f3 */ /* 0x000fe2000c0008ff */
[----:B------:R-:W-:Y:S02]  /*4d50*/  UMOV UR35, 0x40000040 ;  /* 0x4000004000237882 */ /* 0x000fe40000000000 */
        /* <DEDUP_REMOVED lines=22> */
[----:B0-----:R-:W-:Y:S05]  /*4ec0*/  @P3 BRA `(.L_x_24) ;  /* 0x0000000000283947 */ /* 0x001fea0003800000 */
[----:B------:R-:W-:Y:S05]  /*4ed0*/  @!P0 BRA `(.L_x_25) ;  /* 0x0000000000048947 */ /* 0x000fea0003800000 */
[----:B------:R-:W-:Y:S01]  /*4ee0*/  BPT.TRAP 0x1 ;  /* 0x000000040000795c */ /* 0x000fe20000300000 */
.L_x_25:
[----:B------:R-:W-:Y:S01]  /*4ef0*/  ULEA UR10, UR4, UR36, 0x3 ;  /* 0x00000024040a7291 */ /* 0x000fe2000f8e183f */
[----:B------:R-:W-:-:S08]  /*4f00*/  SHF.L.U32 R10, R10, 0x1f, RZ ;  /* 0x0000001f0a0a7819 */ /* 0x000fd000000006ff */
[----:B------:R0:W1:Y:S01]  /*4f10*/  SYNCS.PHASECHK.TRANS64.TRYWAIT P2, [UR10+0x38850], R10 ;  /* 0x0388500aff0075a7 */ /* 0x000062000804014a */
[----:B------:R-:W-:Y:S05]  /*4f20*/  @!P0 BRA `(.L_x_26) ;  /* 0x0000000000048947 */ /* 0x000fea0003800000 */
[----:B------:R-:W-:Y:S01]  /*4f30*/  BPT.TRAP 0x1 ;  /* 0x000000040000795c */ /* 0x000fe20000300000 */
.L_x_26:
[----:B-1----:R-:W-:Y:S05]  /*4f40*/  @P2 BRA `(.L_x_24) ;  /* 0x0000000000082947 */ /* 0x002fea0003800000 */
[----:B------:R-:W1:Y:S02]  /*4f50*/  SYNCS.PHASECHK.TRANS64.TRYWAIT P2, [UR10+0x38850], R10 ;  /* 0x0388500aff0075a7 */ /* 0x000e64000804014a */
[----:B-1----:R-:W-:Y:S05]  /*4f60*/  @!P2 BRA `(.L_x_27) ;  /* 0x000000b0002ca947 */ /* 0x002fea0003800000 */
.L_x_24:
[----:B------:R-:W-:Y:S01]  /*4f70*/  UIADD3 UR10, UR36, 0x400, URZ ;  /* 0x00000400240a7890 */ /* 0x000fe2000fffe03f */
[----:B------:R-:W-:Y:S01]  /*4f80*/  WARPGROUP.ARRIVE ;  /* 0x00000000000079c5 */ /* 0x000fe20000000000 */
[----:B------:R-:W-:Y:S01]  /*4f90*/  UMOV UR11, 0x40000040 ;  /* 0x40000040000b7882 */ /* 0x000fe20000000000 */
[----:B------:R-:W-:Y:S01]  /*4fa0*/  UMOV UR15, 0x40000040 ;  /* 0x40000040000f7882 */ /* 0x000fe20000000000 */
[----:B------:R-:W-:Y:S01]  /*4fb0*/  USHF.R.U32.HI UR10, URZ, 0x4, UR10 ;  /* 0x000000043f0a7899 */ /* 0x000fe2000801160a */
[C---:B-1----:R-:W-:Y:S01]  /*4fc0*/  FMUL.FTZ R11, R0.reuse, R152 ;  /* 0x00000098000b7220 */ /* 0x042fe20000410000 */
[C---:B------:R-:W-:Y:S01]  /*4fd0*/  FMUL.FTZ R12, R0.reuse, R154 ;  /* 0x0000009a000c7220 */ /* 0x040fe20000410000 */
[C---:B0-----:R-:W-:Y:S01]  /*4fe0*/  FMUL.FTZ R10, R0.reuse, R153 ;  /* 0x00000099000a7220 */ /* 0x041fe20000410000 */
[----:B------:R-:W-:Y:S01]  /*4ff0*/  ULOP3.LUT UR10, UR10, 0x3fff, URZ, 0xc0, !UPT ;  /* 0x00003fff0a0a7892 */ /* 0x000fe2000f8ec03f */
[C---:B------:R-:W-:Y:S01]  /*5000*/  FMUL.FTZ R13, R0.reuse, R155 ;  /* 0x0000009b000d7220 */ /* 0x040fe20000410000 */
[C---:B------:R-:W-:Y:S01]  /*5010*/  FMUL.FTZ R14, R0.reuse, R156 ;  /* 0x0000009c000e7220 */ /* 0x040fe20000410000 */
[----:B------:R-:W0:Y:S01]  /*5020*/  MUFU.TANH R11, R11 ;  /* 0x0000000b000b7308 */ /* 0x000e220000002400 */
[----:B------:R-:W-:Y:S01]  /*5030*/  ULOP3.LUT UR10, UR10, 0x10000, URZ, 0xfc, !UPT ;  /* 0x000100000a0a7892 */ /* 0x000fe2000f8efc3f */
[C---:B------:R-:W-:Y:S01]  /*5040*/  FMUL.FTZ R19, R0.reuse, R158 ;  /* 0x0000009e00137220 */ /* 0x040fe20000410000 */
[C---:B------:R-:W-:Y:S01]  /*5050*/  FMUL.FTZ R15, R0.reuse, R157 ;  /* 0x0000009d000f7220 */ /* 0x040fe20000410000 */
[C---:B------:R-:W-:Y:S01]  /*5060*/  FMUL.FTZ R20, R0.reuse, R159 ;  /* 0x0000009f00147220 */ /* 0x040fe20000410000 */
[----:B------:R-:W-:Y:S01]  /*5070*/  ULEA UR10, UR4, UR10, 0xb ;  /* 0x0000000a040a7291 */ /* 0x000fe2000f8e583f */
[C---:B------:R-:W-:Y:S01]  /*5080*/  FMUL.FTZ R21, R0.reuse, R160 ;  /* 0x000000a000157220 */ /* 0x040fe20000410000 */
[C---:B------:R-:W-:Y:S01]  /*5090*/  FMUL.FTZ R23, R0.reuse, R162 ;  /* 0x000000a200177220 */ /* 0x040fe20000410000 */
[----:B------:R-:W1:Y:S01]  /*50a0*/  MUFU.TANH R12, R12 ;  /* 0x0000000c000c7308 */ /* 0x000e620000002400 */
[----:B------:R-:W-:Y:S01]  /*50b0*/  UIADD3 UR14, UR10, 0x2, URZ ;  /* 0x000000020a0e7890 */ /* 0x000fe2000fffe03f */
[C---:B------:R-:W-:Y:S01]  /*50c0*/  FMUL.FTZ R22, R0.reuse, R161 ;  /* 0x000000a100167220 */ /* 0x040fe20000410000 */
[C---:B------:R-:W-:Y:S01]  /*50d0*/  FMUL.FTZ R160, R0.reuse, R171 ;  /* 0x000000ab00a07220 */ /* 0x040fe20000410000 */
[C---:B------:R-:W-:Y:S01]  /*50e0*/  FMUL.FTZ R171, R0.reuse, R182 ;  /* 0x000000b600ab7220 */ /* 0x040fe20000410000 */
[C---:B------:R-:W-:Y:S01]  /*50f0*/  FMUL.FTZ R182, R0.reuse, R193 ;  /* 0x000000c100b67220 */ /* 0x040fe20000410000 */
[----:B------:R-:W-:Y:S01]  /*5100*/  QGMMA.64x256x32.F32.E4M3.E4M3 R24, R228, gdesc[UR8], R24, gsb0 ;  /* 0x03e00008e4187df3 */ /* 0x000fe20008000818 */
[C---:B------:R-:W-:Y:S01]  /*5110*/  FMUL.FTZ R159, R0.reuse, R170 ;  /* 0x000000aa009f7220 */ /* 0x040fe20000410000 */
[----:B------:R-:W2:Y:S01]  /*5120*/  MUFU.TANH R10, R10 ;  /* 0x0000000a000a7308 */ /* 0x000ea20000002400 */
[----:B0-----:R-:W-:Y:S01]  /*5130*/  FMNMX.FTZ R193, R11, R4, !PT ;  /* 0x000000040bc17209 */ /* 0x001fe20007810000 */
[C---:B------:R-:W-:Y:S01]  /*5140*/  FMUL.FTZ R152, R0.reuse, R163 ;  /* 0x000000a300987220 */ /* 0x040fe20000410000 */
[C---:B------:R-:W-:Y:S01]  /*5150*/  FMUL.FTZ R153, R0.reuse, R164 ;  /* 0x000000a400997220 */ /* 0x040fe20000410000 */
[C---:B------:R-:W-:Y:S01]  /*5160*/  FMUL.FTZ R170, R0.reuse, R181 ;  /* 0x000000b500aa7220 */ /* 0x040fe20000410000 */
[C---:B------:R-:W-:Y:S01]  /*5170*/  FMUL.FTZ R181, R0.reuse, R192 ;  /* 0x000000c000b57220 */ /* 0x040fe20000410000 */
[C---:B------:R-:W-:Y:S01]  /*5180*/  FMUL.FTZ R161, R0.reuse, R172 ;  /* 0x000000ac00a17220 */ /* 0x040fe20000410000 */
[----:B------:R-:W-:Y:S01]  /*5190*/  FMUL.FTZ R154, R0, R165 ;  /* 0x000000a5009a7220 */ /* 0x000fe20000410000 */
[----:B------:R-:W0:Y:S01]  /*51a0*/  MUFU.TANH R13, R13 ;  /* 0x0000000d000d7308 */ /* 0x000e220000002400 */
[----:B-1----:R-:W-:Y:S01]  /*51b0*/  FMNMX.FTZ R192, R12, R9, !PT ;  /* 0x000000090cc07209 */ /* 0x002fe20007810000 */
[C---:B------:R-:W-:Y:S01]  /*51c0*/  FMUL.FTZ R155, R0.reuse, R166 ;  /* 0x000000a6009b7220 */ /* 0x040fe20000410000 */
[C---:B------:R-:W-:Y:S01]  /*51d0*/  FMUL.FTZ R163, R0.reuse, R174 ;  /* 0x000000ae00a37220 */ /* 0x040fe20000410000 */
[C---:B------:R-:W-:Y:S01]  /*51e0*/  FMUL.FTZ R172, R0.reuse, R183 ;  /* 0x000000b700ac7220 */ /* 0x040fe20000410000 */
[C---:B------:R-:W-:Y:S01]  /*51f0*/  FMUL.FTZ R174, R0.reuse, R185 ;  /* 0x000000b900ae7220 */ /* 0x040fe20000410000 */
[C---:B------:R-:W-:Y:S01]  /*5200*/  FMUL.FTZ R183, R0.reuse, R194 ;  /* 0x000000c200b77220 */ /* 0x040fe20000410000 */
[----:B------:R-:W-:Y:S01]  /*5210*/  FMUL.FTZ R185, R0, R196 ;  /* 0x000000c400b97220 */ /* 0x000fe20000410000 */
[----:B------:R-:W1:Y:S01]  /*5220*/  MUFU.TANH R14, R14 ;  /* 0x0000000e000e7308 */ /* 0x000e620000002400 */
[----:B--2---:R-:W-:Y:S01]  /*5230*/  FMNMX.FTZ R193, R10, R193, !PT ;  /* 0x000000c10ac17209 */ /* 0x004fe20007810000 */
[C---:B------:R-:W-:Y:S01]  /*5240*/  FMUL.FTZ R156, R0.reuse, R167 ;  /* 0x000000a7009c7220 */ /* 0x040fe20000410000 */
[C---:B------:R-:W-:Y:S01]  /*5250*/  FMUL.FTZ R157, R0.reuse, R168 ;  /* 0x000000a8009d7220 */ /* 0x040fe20000410000 */
[C---:B------:R-:W-:Y:S01]  /*5260*/  FMUL.FTZ R158, R0.reuse, R169 ;  /* 0x000000a9009e7220 */ /* 0x040fe20000410000 */
[C---:B------:R-:W-:Y:S01]  /*5270*/  FMUL.FTZ R162, R0.reuse, R173 ;  /* 0x000000ad00a27220 */ /* 0x040fe20000410000 */
[C---:B------:R-:W-:Y:S01]  /*5280*/  FMUL.FTZ R173, R0.reuse, R184 ;  /* 0x000000b800ad7220 */ /* 0x040fe20000410000 */
        /* <DEDUP_REMOVED lines=16> */
[C---:B------:R-:W-:Y:S01]  /*5390*/  FMUL.FTZ R176, R0.reuse, R187 ;  /* 0x000000bb00b07220 */ /* 0x040fe20000410000 */
        /* <DEDUP_REMOVED lines=14> */
[----:B------:R-:W-:Y:S01]  /*5480*/  FMUL.FTZ R214, R0, R214 ;  /* 0x000000d600d67220 */ /* 0x000fe20000410000 */
[----:B------:R-:W-:Y:S01]  /*5490*/  UMOV UR11, 0x40000040 ;  /* 0x40000040000b7882 */ /* 0x000fe20000000000 */
[----:B------:R-:W0:Y:S01]  /*54a0*/  MUFU.TANH R23, R23 ;  /* 0x0000001700177308 */ /* 0x000e220000002400 */
[----:B-1----:R-:W-:-:S07]  /*54b0*/  FMNMX.FTZ R194, R20, R193, !PT ;  /* 0x000000c114c27209 */ /* 0x002fce0007810000 */
[----:B------:R-:W1:Y:S01]  /*54c0*/  MUFU.TANH R22, R22 ;  /* 0x0000001600167308 */ /* 0x000e620000002400 */
[----:B--2---:R-:W-:Y:S01]  /*54d0*/  FMNMX.FTZ R193, R21, R196, !PT ;  /* 0x000000c415c17209 */ /* 0x004fe20007810000 */
[----:B------:R-:W-:-:S06]  /*54e0*/  FMUL.FTZ R196, R0, R204 ;  /* 0x000000cc00c47220 */ /* 0x000fcc0000410000 */
[----:B------:R-:W2:Y:S01]  /*54f0*/  MUFU.TANH R152, R152 ;  /* 0x0000009800987308 */ /* 0x000ea20000002400 */
[----:B0-----:R-:W-:-:S07]  /*5500*/  FMNMX.FTZ R195, R23, R194, !PT ;  /* 0x000000c217c37209 */ /* 0x001fce0007810000 */
[----:B------:R-:W0:Y:S01]  /*5510*/  MUFU.TANH R153, R153 ;  /* 0x0000009900997308 */ /* 0x000e220000002400 */
[----:B-1----:R-:W-:-:S07]  /*5520*/  FMNMX.FTZ R194, R22, R193, !PT ;  /* 0x000000c116c27209 */ /* 0x002fce0007810000 */
[----:B------:R-:W1:Y:S01]  /*5530*/  MUFU.TANH R154, R154 ;  /* 0x0000009a009a7308 */ /* 0x000e620000002400 */
[----:B--2---:R-:W-:-:S07]  /*5540*/  FMNMX.FTZ R200, R152, R195, !PT ;  /* 0x000000c398c87209 */ /* 0x004fce0007810000 */
[----:B------:R-:W2:Y:S01]  /*5550*/  MUFU.TANH R155, R155 ;  /* 0x0000009b009b7308 */ /* 0x000ea20000002400 */
[----:B0-----:R-:W-:-:S07]  /*5560*/  FMNMX.FTZ R193, R153, R194, !PT ;  /* 0x000000c299c17209 */ /* 0x001fce0007810000 */
        /* <DEDUP_REMOVED lines=12> */
[----:B0-----:R-:W-:Y:S01]  /*5630*/  FMNMX.FTZ R195, R159, R202, !PT ;  /* 0x000000ca9fc37209 */ /* 0x001fe20007810000 */
[----:B------:R-:W-:-:S06]  /*5640*/  FMUL.FTZ R202, R0, R207 ;  /* 0x000000cf00ca7220 */ /* 0x000fcc0000410000 */
[----:B------:R-:W0:Y:S01]  /*5650*/  MUFU.TANH R162, R162 ;  /* 0x000000a200a27308 */ /* 0x000e220000002400 */
[----:B-1----:R-:W-:-:S07]  /*5660*/  FMNMX.FTZ R204, R160, R195, !PT ;  /* 0x000000c3a0cc7209 */ /* 0x002fce0007810000 */
[----:B------:R-:W1:Y:S01]  /*5670*/  MUFU.TANH R163, R163 ;  /* 0x000000a300a37308 */ /* 0x000e620000002400 */
[----:B--2---:R-:W-:-:S07]  /*5680*/  FMNMX.FTZ R193, R161, R194, !PT ;  /* 0x000000c2a1c17209 */ /* 0x004fce0007810000 */
[----:B------:R-:W2:Y:S01]  /*5690*/  MUFU.TANH R164, R164 ;  /* 0x000000a400a47308 */ /* 0x000ea20000002400 */
[----:B0-----:R-:W-:-:S07]  /*56a0*/  FMNMX.FTZ R194, R162, R193, !PT ;  /* 0x000000c1a2c27209 */ /* 0x001fce0007810000 */
[----:B------:R-:W0:Y:S01]  /*56b0*/  MUFU.TANH R165, R165 ;  /* 0x000000a500a57308 */ /* 0x000e220000002400 */
[----:B-1----:R-:W-:Y:S01]  /*56c0*/  FMNMX.FTZ R195, R163, R204, !PT ;  /* 0x000000cca3c37209 */ /* 0x002fe20007810000 */
[C---:B------:R-:W-:Y:S01]  /*56d0*/  FMUL.FTZ R204, R0.reuse, R208 ;  /* 0x000000d000cc7220 */ /* 0x040fe20000410000 */
[----:B------:R-:W-:Y:S01]  /*56e0*/  FMUL.FTZ R208, R0, R209 ;  /* 0x000000d100d07220 */ /* 0x000fe20000410000 */
[----:B------:R-:W-:-:S04]  /*56f0*/  IMAD.U32 R209, RZ, RZ, UR7 ;  /* 0x00000007ffd17e24 */ /* 0x000fc8000f8e00ff */
[----:B------:R-:W1:Y:S01]  /*5700*/  MUFU.TANH R166, R166 ;  /* 0x000000a600a67308 */ /* 0x000e620000002400 */
[----:B--2---:R-:W-:Y:S02]  /*5710*/  FMNMX.FTZ R206, R164, R195, !PT ;  /* 0x000000c3a4ce7209 */ /* 0x004fe40007810000 */
[----:B------:R-:W-:-:S05]  /*5720*/  @!P1 LEA R209, R209, UR36, 0x3 ;  /* 0x00000024d1d19c11 */ /* 0x000fca000f8e18ff */
        /* <DEDUP_REMOVED lines=20> */
[----:B------:R-:W-:Y:S02]  /*5870*/  WARPGROUP.DEPBAR.LE gsb0, 0x0 ;  /* 0x00008000000079c5 */ /* 0x000fe40000010000 */
[----:B------:R-:W-:Y:S01]  /*5880*/  WARPGROUP.ARRIVE ;  /* 0x00000000000079c5 */ /* 0x000fe20000000000 */
[----:B------:R-:W-:-:S03]  /*5890*/  FMUL.FTZ R228, R0, R211 ;  /* 0x000000d300e47220 */ /* 0x000fc60000410000 */
[----:B------:R-:W0:Y:S01]  /*58a0*/  MUFU.TANH R177, R177 ;  /* 0x000000b100b17308 */ /* 0x000e220000002400 */
[----:B-1----:R-:W-:Y:S01]  /*58b0*/  FMNMX.FTZ R195, R175, R206, !PT ;  /* 0x000000ceafc37209 */ /* 0x002fe20007810000 */
[----:B------:R-:W-:Y:S01]  /*58c0*/  FMUL.FTZ R230, R0, R213 ;  /* 0x000000d500e67220 */ /* 0x000fe20000410000 */
[----:B------:R-:W-:Y:S01]  /*58d0*/  QGMMA.64x256x32.F32.E4M3.E4M3 R24, R216, gdesc[UR12], R24, gsb0 ;  /* 0x03e0000cd8187df3 */ /* 0x000fe20008000818 */
[----:B------:R-:W-:Y:S01]  /*58e0*/  UIADD3 UR14, UR10, 0x4, URZ ;  /* 0x000000040a0e7890 */ /* 0x000fe2000fffe03f */
[----:B------:R-:W-:-:S03]  /*58f0*/  UMOV UR15, 0x40000040 ;  /* 0x40000040000f7882 */ /* 0x000fc60000000000 */
[----:B------:R-:W1:Y:S01]  /*5900*/  MUFU.TANH R178, R178 ;  /* 0x000000b200b27308 */ /* 0x000e620000002400 */
[----:B--2---:R-:W-:Y:S01]  /*5910*/  FMNMX.FTZ R206, R176, R195, !PT ;  /* 0x000000c3b0ce7209 */ /* 0x004fe20007810000 */
[----:B------:R-:W-:-:S06]  /*5920*/  UIADD3 UR10, UR10, 0x6, URZ ;  /* 0x000000060a0a7890 */ /* 0x000fcc000fffe03f */
        /* <DEDUP_REMOVED lines=49> */
[----:B0-----:R-:W-:-:S04]  /*5c40*/  FMNMX.FTZ R193, R212, R193, !PT ;  /* 0x000000c1d4c17209 */ /* 0x001fc80007810000 */
[----:B-1----:R-:W-:Y:S02]  /*5c50*/  FMNMX.FTZ R197, R230, R193, !PT ;  /* 0x000000c1e6c57209 */ /* 0x002fe40007810000 */
[----:B------:R-:W0:Y:S03]  /*5c60*/  LDC R193, c[0x0][0x988] ;  /* 0x00026200ffc17b82 */ /* 0x000e260000000800 */
[----:B------:R-:W1:Y:S01]  /*5c70*/  SHFL.BFLY PT, R194, R197, 0x2, 0x1f ;  /* 0x0c401f00c5c27f89 */ /* 0x000e6200000e0000 */
[----:B--2---:R-:W-:Y:S02]  /*5c80*/  FMNMX.FTZ R195, R214, R195, !PT ;  /* 0x000000c3d6c37209 */ /* 0x004fe40007810000 */
[----:B-1----:R-:W-:Y:S01]  /*5c90*/  FMNMX.FTZ R199, R197, R194, !PT ;  /* 0x000000c2c5c77209 */ /* 0x002fe20007810000 */
[----:B------:R-:W-:Y:S02]  /*5ca0*/  WARPGROUP.DEPBAR.LE gsb0, 0x0 ;  /* 0x00008000000079c5 */ /* 0x000fe40000010000 */
[----:B------:R-:W-:Y:S01]  /*5cb0*/  WARPGROUP.ARRIVE ;  /* 0x00000000000079c5 */ /* 0x000fe20000000000 */
[----:B------:R-:W-:-:S05]  /*5cc0*/  FMUL.FTZ R216, R0, R215 ;  /* 0x000000d700d87220 */ /* 0x000fca0000410000 */
[----:B------:R-:W-:Y:S01]  /*5cd0*/  QGMMA.64x256x32.F32.E4M3.E4M3 R24, R220, gdesc[UR12], R24, gsb0 ;  /* 0x03e0000cdc187df3 */ /* 0x000fe20008000818 */
[----:B------:R-:W1:Y:S02]  /*5ce0*/  MUFU.TANH R216, R216 ;  /* 0x000000d800d87308 */ /* 0x000e640000002400 */
[----:B-1----:R-:W-:-:S05]  /*5cf0*/  FMNMX.FTZ R195, R216, R195, !PT ;  /* 0x000000c3d8c37209 */ /* 0x002fca0007810000 */
[----:B------:R-:W1:Y:S02]  /*5d00*/  SHFL.BFLY PT, R206, R195, 0x2, 0x1f ;  /* 0x0c401f00c3ce7f89 */ /* 0x000e6400000e0000 */
[----:B-1----:R-:W-:Y:S02]  /*5d10*/  FMNMX.FTZ R201, R195, R206, !PT ;  /* 0x000000cec3c97209 */ /* 0x002fe40007810000 */
[----:B------:R-:W1:Y:S04]  /*5d20*/  SHFL.BFLY PT, R206, R199, 0x1, 0x1f ;  /* 0x0c201f00c7ce7f89 */ /* 0x000e6800000e0000 */
[----:B------:R-:W2:Y:S01]  /*5d30*/  SHFL.BFLY PT, R194, R201, 0x1, 0x1f ;  /* 0x0c201f00c9c27f89 */ /* 0x000ea200000e0000 */
[----:B-1----:R-:W-:Y:S02]  /*5d40*/  FMNMX.FTZ R206, R199, R206, !PT ;  /* 0x000000cec7ce7209 */ /* 0x002fe40007810000 */
[----:B--2---:R-:W-:-:S03]  /*5d50*/  FMNMX.FTZ R194, R201, R194, !PT ;  /* 0x000000c2c9c27209 */ /* 0x004fc60007810000 */
[C---:B0-----:R-:W-:Y:S01]  /*5d60*/  FFMA.FTZ R218, R206.reuse, R193, -8 ;  /* 0xc1000000ceda7423 */ /* 0x041fe200000100c1 */
[----:B------:R-:W-:-:S03]  /*5d70*/  FADD.FTZ R4, -R206, R4 ;  /* 0x00000004ce047221 */ /* 0x000fc60000010100 */
[-CC-:B------:R-:W-:Y:S01]  /*5d80*/  FFMA.FTZ R232, R11, R193.reuse, -R218.reuse ;  /* 0x000000c10be87223 */ /* 0x180fe200000108da */
[----:B------:R-:W-:-:S01]  /*5d90*/  FFMA.FTZ R11, R10, R193, -R218 ;  /* 0x000000c10a0b7223 */ /* 0x000fc200000108da */
        /* <DEDUP_REMOVED lines=24> */
[-C--:B------:R-:W-:Y:S01]  /*5f20*/  FMUL.FTZ R203, R4, R193.reuse ;  /* 0x000000c104cb7220 */ /* 0x080fe20000410000 */
[----:B------:R-:W-:-:S01]  /*5f30*/  FFMA.FTZ R196, R204, R193, -R218 ;  /* 0x000000c1ccc47223 */ /* 0x000fc200000108da */
[C---:B------:R-:W-:Y:S01]  /*5f40*/  FADD.FTZ R4, -R194.reuse, R9 ;  /* 0x00000009c2047221 */ /* 0x040fe20000010100 */
[----:B------:R-:W-:-:S01]  /*5f50*/  FFMA.FTZ R204, R194, R193, -8 ;  /* 0xc1000000c2cc7423 */ /* 0x000fc200000100c1 */
[----:B------:R-:W-:Y:S01]  /*5f60*/  MUFU.EX2 R9, R203 ;  /* 0x000000cb00097308 */ /* 0x000fe20000000800 */
[----:B------:R-:W-:-:S01]  /*5f70*/  FFMA.FTZ R15, R15, R193, -R218 ;  /* 0x000000c10f0f7223 */ /* 0x000fc200000108da */
[-C--:B------:R-:W-:Y:S01]  /*5f80*/  FMUL.FTZ R4, R4, R193.reuse ;  /* 0x000000c104047220 */ /* 0x080fe20000410000 */
[----:B------:R-:W-:-:S01]  /*5f90*/  FFMA.FTZ R201, R12, R193, -R204 ;  /* 0x000000c10cc97223 */ /* 0x000fc200000108cc */
[-CC-:B------:R-:W-:Y:S01]  /*5fa0*/  FFMA.FTZ R12, R13, R193.reuse, -R204.reuse ;  /* 0x000000c10d0c7223 */ /* 0x180fe200000108cc */
[----:B------:R-:W-:-:S01]  /*5fb0*/  FFMA.FTZ R13, R19, R193, -R204 ;  /* 0x000000c1130d7223 */ /* 0x000fc200000108cc */
[-CC-:B------:R-:W-:Y:S01]  /*5fc0*/  FFMA.FTZ R20, R20, R193.reuse, -R204.reuse ;  /* 0x000000c114147223 */ /* 0x180fe200000108cc */
[----:B------:R-:W-:-:S01]  /*5fd0*/  FFMA.FTZ R19, R23, R193, -R204 ;  /* 0x000000c117137223 */ /* 0x000fc200000108cc */
[----:B------:R-:W0:Y:S01]  /*5fe0*/  MUFU.EX2 R232, R232 ;  /* 0x000000e800e87308 */ /* 0x000e220000000800 */
[----:B------:R-:W-:-:S01]  /*5ff0*/  FFMA.FTZ R23, R155, R193, -R204 ;  /* 0x000000c19b177223 */ /* 0x000fc200000108cc */
[-CC-:B------:R-:W-:Y:S01]  /*6000*/  FFMA.FTZ R152, R152, R193.reuse, -R204.reuse ;  /* 0x000000c198987223 */ /* 0x180fe200000108cc */
[----:B------:R-:W-:-:S01]  /*6010*/  FFMA.FTZ R155, R159, R193, -R204 ;  /* 0x000000c19f9b7223 */ /* 0x000fc200000108cc */
[-CC-:B------:R-:W-:Y:S01]  /*6020*/  FFMA.FTZ R159, R163, R193.reuse, -R204.reuse ;  /* 0x000000c1a39f7223 */ /* 0x180fe200000108cc */
[----:B------:R-:W-:-:S01]  /*6030*/  FFMA.FTZ R163, R167, R193, -R204 ;  /* 0x000000c1a7a37223 */ /* 0x000fc200000108cc */
[-CC-:B------:R-:W-:Y:S01]  /*6040*/  FFMA.FTZ R167, R171, R193.reuse, -R204.reuse ;  /* 0x000000c1aba77223 */ /* 0x180fe200000108cc */
[----:B------:R-:W-:-:S01]  /*6050*/  FFMA.FTZ R171, R175, R193, -R204 ;  /* 0x000000c1afab7223 */ /* 0x000fc200000108cc */
[----:B------:R-:W-:Y:S01]  /*6060*/  MUFU.EX2 R4, R4 ;  /* 0x0000000400047308 */ /* 0x000fe20000000800 */
[----:B------:R-:W-:-:S01]  /*6070*/  FFMA.FTZ R175, R179, R193, -R204 ;  /* 0x000000c1b3af7223 */ /* 0x000fc200000108cc */
[-C--:B------:R-:W-:Y:S01]  /*6080*/  FFMA.FTZ R156, R156, R193.reuse, -R204 ;  /* 0x000000c19c9c7223 */ /* 0x080fe200000108cc */
[----:B------:R-:W-:-:S01]  /*6090*/  FFMA.FTZ R197, R208, R193, -R218 ;  /* 0x000000c1d0c57223 */ /* 0x000fc200000108da */
[-CC-:B------:R-:W-:Y:S01]  /*60a0*/  FFMA.FTZ R160, R160, R193.reuse, -R204.reuse ;  /* 0x000000c1a0a07223 */ /* 0x180fe200000108cc */
[----:B------:R-:W-:-:S01]  /*60b0*/  FFMA.FTZ R164, R164, R193, -R204 ;  /* 0x000000c1a4a47223 */ /* 0x000fc200000108cc */
[-CC-:B------:R-:W-:Y:S01]  /*60c0*/  FFMA.FTZ R168, R168, R193.reuse, -R204.reuse ;  /* 0x000000c1a8a87223 */ /* 0x180fe200000108cc */
[----:B------:R-:W-:-:S01]  /*60d0*/  FFMA.FTZ R172, R172, R193, -R204 ;  /* 0x000000c1acac7223 */ /* 0x000fc200000108cc */
[----:B------:R-:W1:Y:S01]  /*60e0*/  MUFU.EX2 R201, R201 ;  /* 0x000000c900c97308 */ /* 0x000e620000000800 */
[----:B0-----:R-:W-:-:S01]  /*60f0*/  FFMA.FTZ R6, R9, R6, R232 ;  /* 0x0000000609067223 */ /* 0x001fc200000100e8 */
[-CC-:B------:R-:W-:Y:S01]  /*6100*/  FFMA.FTZ R176, R176, R193.reuse, -R204.reuse ;  /* 0x000000c1b0b07223 */ /* 0x180fe200000108cc */
[----:B------:R-:W-:-:S01]  /*6110*/  FFMA.FTZ R180, R180, R193, -R204 ;  /* 0x000000c1b4b47223 */ /* 0x000fc200000108cc */
[-CC-:B------:R-:W-:Y:S01]  /*6120*/  FFMA.FTZ R184, R184, R193.reuse, -R204.reuse ;  /* 0x000000c1b8b87223 */ /* 0x180fe200000108cc */
[----:B------:R-:W-:-:S01]  /*6130*/  FFMA.FTZ R188, R188, R193, -R204 ;  /* 0x000000c1bcbc7223 */ /* 0x000fc200000108cc */
[-C--:B------:R-:W-:Y:S01]  /*6140*/  FFMA.FTZ R192, R192, R193.reuse, -R204 ;  /* 0x000000c1c0c07223 */ /* 0x080fe200000108cc */
[----:B------:R-:W-:-:S01]  /*6150*/  FFMA.FTZ R195, R198, R193, -R218 ;  /* 0x000000c1c6c37223 */ /* 0x000fc200000108da */
[----:B------:R-:W0:Y:S01]  /*6160*/  MUFU.EX2 R11, R11 ;  /* 0x0000000b000b7308 */ /* 0x000e220000000800 */
[----:B------:R-:W-:-:S01]  /*6170*/  FFMA.FTZ R198, R212, R193, -R218 ;  /* 0x000000c1d4c67223 */ /* 0x000fc200000108da */
[----:B------:R-:W-:-:S06]  /*6180*/  FFMA.FTZ R199, R230, R193, -R218 ;  /* 0x000000c1e6c77223 */ /* 0x000fcc00000108da */
[----:B------:R-:W2:Y:S01]  /*6190*/  MUFU.EX2 R12, R12 ;  /* 0x0000000c000c7308 */ /* 0x000ea20000000800 */
[----:B-1----:R-:W-:-:S07]  /*61a0*/  FFMA.FTZ R7, R4, R7, R201 ;  /* 0x0000000704077223 */ /* 0x002fce00000100c9 */
[----:B------:R-:W1:Y:S01]  /*61b0*/  MUFU.EX2 R10, R10 ;  /* 0x0000000a000a7308 */ /* 0x000e620000000800 */
[----:B0-----:R-:W-:-:S07]  /*61c0*/  FADD.FTZ R179, R11, R6 ;  /* 0x000000060bb37221 */ /* 0x001fce0000010000 */
[----:B------:R-:W0:Y:S01]  /*61d0*/  MUFU.EX2 R13, R13 ;  /* 0x0000000d000d7308 */ /* 0x000e220000000800 */
[----:B--2---:R-:W-:-:S07]  /*61e0*/  FADD.FTZ R6, R12, R7 ;  /* 0x000000070c067221 */ /* 0x004fce0000010000 */
[----:B------:R-:W2:Y:S01]  /*61f0*/  MUFU.EX2 R15, R15 ;  /* 0x0000000f000f7308 */ /* 0x000ea20000000800 */
[----:B-1----:R-:W-:-:S01]  /*6200*/  FADD.FTZ R208, R10, R179 ;  /* 0x000000b30ad07221 */ /* 0x002fc20000010000 */
[----:B------:R-:W-:-:S06]  /*6210*/  FFMA.FTZ R179, R183, R193, -R204 ;  /* 0x000000c1b7b37223 */ /* 0x000fcc00000108cc */
[----:B------:R-:W1:Y:S01]  /*6220*/  MUFU.EX2 R20, R20 ;  /* 0x0000001400147308 */ /* 0x000e620000000800 */
[----:B0-----:R-:W-:-:S07]  /*6230*/  FADD.FTZ R7, R13, R6 ;  /* 0x000000060d077221 */ /* 0x001fce0000010000 */
[----:B------:R-:W0:Y:S01]  /*6240*/  MUFU.EX2 R14, R14 ;  /* 0x0000000e000e7308 */ /* 0x000e220000000800 */
[----:B--2---:R-:W-:-:S07]  /*6250*/  FADD.FTZ R203, R15, R208 ;  /* 0x000000d00fcb7221 */ /* 0x004fce0000010000 */
[----:B------:R-:W2:Y:S01]  /*6260*/  MUFU.EX2 R19, R19 ;  /* 0x0000001300137308 */ /* 0x000ea20000000800 */
[----:B-1----:R-:W-:-:S07]  /*6270*/  FADD.FTZ R6, R20, R7 ;  /* 0x0000000714067221 */ /* 0x002fce0000010000 */
        /* <DEDUP_REMOVED lines=9> */
[----:B--2---:R-:W-:-:S01]  /*6310*/  FADD.FTZ R208, R22, R183 ;  /* 0x000000b716d07221 */ /* 0x004fc20000010000 */
[----:B------:R-:W-:-:S06]  /*6320*/  FFMA.FTZ R183, R187, R193, -R204 ;  /* 0x000000c1bbb77223 */ /* 0x000fcc00000108cc */
[----:B------:R-:W2:Y:S01]  /*6330*/  MUFU.EX2 R156, R156 ;  /* 0x0000009c009c7308 */ /* 0x000ea20000000800 */
[----:B-1----:R-:W-:-:S07]  /*6340*/  FADD.FTZ R7, R23, R6 ;  /* 0x0000000617077221 */ /* 0x002fce0000010000 */
[----:B------:R-:W1:Y:S01]  /*6350*/  MUFU.EX2 R154, R154 ;  /* 0x0000009a009a7308 */ /* 0x000e620000000800 */
[----:B0-----:R-:W-:-:S07]  /*6360*/  FADD.FTZ R203, R153, R208 ;  /* 0x000000d099cb7221 */ /* 0x001fce0000010000 */
[----:B------:R-:W0:Y:S01]  /*6370*/  MUFU.EX2 R155, R155 ;  /* 0x0000009b009b7308 */ /* 0x000e220000000800 */
[----:B--2---:R-:W-:-:S01]  /*6380*/  FADD.FTZ R6, R156, R7 ;  /* 0x000000079c067221 */ /* 0x004fc20000010000 */
[----:B------:R-:W-:Y:S02]  /*6390*/  WARPGROUP.DEPBAR.LE gsb0, 0x0 ;  /* 0x00008000000079c5 */ /* 0x000fe40000010000 */
[----:B------:R-:W-:-:S04]  /*63a0*/  WARPGROUP.ARRIVE ;  /* 0x00000000000079c5 */ /* 0x000fc80000000000 */
[----:B------:R-:W2:Y:S01]  /*63b0*/  MUFU.EX2 R157, R157 ;  /* 0x0000009d009d7308 */ /* 0x000ea20000000800 */
[----:B-1----:R-:W-:-:S01]  /*63c0*/  FADD.FTZ R208, R154, R203 ;  /* 0x000000cb9ad07221 */ /* 0x002fc20000010000 */
[----:B------:R-:W-:Y:S06]  /*63d0*/  QGMMA.64x256x32.F32.E4M3.E4M3 R24, R224, gdesc[UR8], R24, gsb0 ;  /* 0x03e00008e0187df3 */ /* 0x000fec0008000818 */
[----:B------:R-:W1:Y:S01]  /*63e0*/  MUFU.EX2 R160, R160 ;  /* 0x000000a000a07308 */ /* 0x000e620000000800 */
[----:B0-----:R-:W-:-:S07]  /*63f0*/  FADD.FTZ R7, R155, R6 ;  /* 0x000000069b077221 */ /* 0x001fce0000010000 */
[----:B------:R-:W0:Y:S01]  /*6400*/  MUFU.EX2 R158, R158 ;  /* 0x0000009e009e7308 */ /* 0x000e220000000800 */
[----:B--2---:R-:W-:-:S07]  /*6410*/  FADD.FTZ R187, R157, R208 ;  /* 0x000000d09dbb7221 */ /* 0x004fce0000010000 */
[----:B------:R-:W2:Y:S01]  /*6420*/  MUFU.EX2 R159, R159 ;  /* 0x0000009f009f7308 */ /* 0x000ea20000000800 */
[----:B-1----:R-:W-:-:S07]  /*6430*/  FADD.FTZ R6, R160, R7 ;  /* 0x00000007a0067221 */ /* 0x002fce0000010000 */
[----:B------:R-:W1:Y:S01]  /*6440*/  MUFU.EX2 R161, R161 ;  /* 0x000000a100a17308 */ /* 0x000e620000000800 */
[----:B0-----:R-:W-:-:S01]  /*6450*/  FADD.FTZ R208, R158, R187 ;  /* 0x000000bb9ed07221 */ /* 0x001fc20000010000 */
[----:B------:R-:W-:-:S06]  /*6460*/  FFMA.FTZ R187, R191, R193, -R204 ;  /* 0x000000c1bfbb7223 */ /* 0x000fcc00000108cc */
        /* <DEDUP_REMOVED lines=42> */
[----:B-1----:R-:W-:-:S01]  /*6710*/  FADD.FTZ R208, R178, R203 ;  /* 0x000000cbb2d07221 */ /* 0x002fc20000010000 */
[----:B------:R-:W-:-:S06]  /*6720*/  FFMA.FTZ R203, R228, R193, -R204 ;  /* 0x000000c1e4cb7223 */ /* 0x000fcc00000108cc */
[----:B------:R-:W1:Y:S01]  /*6730*/  MUFU.EX2 R184, R184 ;  /* 0x000000b800b87308 */ /* 0x000e620000000800 */
[----:B0-----:R-:W-:-:S01]  /*6740*/  FADD.FTZ R7, R179, R6 ;  /* 0x00000006b3077221 */ /* 0x001fc20000010000 */
[----:B------:R-:W-:-:S06]  /*6750*/  IADD3 R6, -R18, 0xb, RZ ;  /* 0x0000000b12067810 */ /* 0x000fcc0007ffe1ff */
[----:B------:R-:W0:Y:S01]  /*6760*/  MUFU.EX2 R182, R182 ;  /* 0x000000b600b67308 */ /* 0x000e220000000800 */
[----:B--2---:R-:W-:-:S07]  /*6770*/  FADD.FTZ R205, R181, R208 ;  /* 0x000000d0b5cd7221 */ /* 0x004fce0000010000 */
[----:B------:R-:W2:Y:S01]  /*6780*/  MUFU.EX2 R183, R183 ;  /* 0x000000b700b77308 */ /* 0x000ea20000000800 */
[----:B-1----:R-:W-:-:S07]  /*6790*/  FADD.FTZ R208, R184, R7 ;  /* 0x00000007b8d07221 */ /* 0x002fce0000010000 */
[----:B------:R-:W1:Y:S01]  /*67a0*/  MUFU.EX2 R185, R185 ;  /* 0x000000b900b97308 */ /* 0x000e620000000800 */
[----:B0-----:R-:W-:-:S01]  /*67b0*/  FADD.FTZ R210, R182, R205 ;  /* 0x000000cdb6d27221 */ /* 0x001fc20000010000 */
[-CC-:B------:R-:W-:Y:S01]  /*67c0*/  FFMA.FTZ R205, R214, R193.reuse, -R204.reuse ;  /* 0x000000c1d6cd7223 */ /* 0x180fe200000108cc */
[----:B------:R-:W-:-:S05]  /*67d0*/  FFMA.FTZ R204, R216, R193, -R204 ;  /* 0x000000c1d8cc7223 */ /* 0x000fca00000108cc */
        /* <DEDUP_REMOVED lines=12> */
[----:B------:R-:W-:Y:S02]  /*68a0*/  WARPGROUP.DEPBAR.LE gsb0, 0x0 ;  /* 0x00008000000079c5 */ /* 0x000fe40000010000 */
[----:B------:R0:W-:Y:S06]  /*68b0*/  BAR.ARV R6, 0x100 ;  /* 0x000400060000751d */ /* 0x0001ec0000002000 */
[----:B------:R-:W3:Y:S01]  /*68c0*/  MUFU.EX2 R191, R191 ;  /* 0x000000bf00bf7308 */ /* 0x000ee20000000800 */
[----:B--2---:R-:W-:-:S01]  /*68d0*/  FADD.FTZ R208, R192, R7 ;  /* 0x00000007c0d07221 */ /* 0x004fc20000010000 */
[----:B0-----:R-:W-:-:S02]  /*68e0*/  @!P1 VIADD R6, R209, 0x38840 ;  /* 0x00038840d1069836 */ /* 0x001fc40000000000 */
[----:B-1----:R-:W-:-:S03]  /*68f0*/  FADD.FTZ R210, R190, R207 ;  /* 0x000000cfbed27221 */ /* 0x002fc60000010000 */
[----:B------:R-:W-:Y:S01]  /*6900*/  @!P1 PRMT R6, RZ, 0x654, R6 ;  /* 0x00000654ff069816 */ /* 0x000fe20000000006 */
[----:B------:R-:W0:Y:S03]  /*6910*/  MUFU.EX2 R195, R195 ;  /* 0x000000c300c37308 */ /* 0x000e260000000800 */
[----:B------:R1:W-:Y:S05]  /*6920*/  @!P1 SYNCS.ARRIVE.TRANS64.RED.A1T0 RZ, [R6+URZ], RZ ;  /* 0x000000ff06ff99a7 */ /* 0x0003ea000810043f */
[----:B------:R-:W2:Y:S01]  /*6930*/  MUFU.EX2 R200, R200 ;  /* 0x000000c800c87308 */ /* 0x000ea20000000800 */
[----:B---3--:R-:W-:-:S07]  /*6940*/  FADD.FTZ R7, R191, R208 ;  /* 0x000000d0bf077221 */ /* 0x008fce0000010000 */
        /* <DEDUP_REMOVED lines=16> */
[----:B-1----:R-:W-:-:S03]  /*6a50*/  FADD.FTZ R6, R199, R6 ;  /* 0x00000006c7067221 */ /* 0x002fc60000010000 */
[----:B0-----:R-:W-:Y:S01]  /*6a60*/  FADD.FTZ R7, R204, R208 ;  /* 0x000000d0cc077221 */ /* 0x001fe20000010000 */
[----:B------:R-:W-:Y:S06]  /*6a70*/  @!P0 BRA `(.L_x_28) ;  /* 0x0000000000048947 */ /* 0x000fec0003800000 */
[----:B------:R-:W-:Y:S01]  /*6a80*/  BPT.TRAP 0x1 ;  /* 0x000000040000795c */ /* 0x000fe20000300000 */
.L_x_28:
[----:B------:R-:W-:Y:S01]  /*6a90*/  ULEA UR4, UR4, UR36, 0x3 ;  /* 0x0000002404047291 */ /* 0x000fe2000f8e183f */
[----:B------:R-:W-:Y:S01]  /*6aa0*/  ISETP.GT.AND P2, PT, R8, R17, PT ;  /* 0x000000110800720c */ /* 0x000fe20003f44270 */
[----:B------:R-:W-:Y:S01]  /*6ab0*/  FMUL.FTZ R24, R24, R9 ;  /* 0x0000000918187220 */ /* 0x000fe20000410000 */
[----:B------:R-:W-:Y:S01]  /*6ac0*/  F2FP.SATFINITE.E4M3.F32.PACK_AB_MERGE_C R10, R15, R10, RZ ;  /* 0x0000000a0f0a723e */ /* 0x000fe200048070ff */
[----:B------:R-:W-:Y:S01]  /*6ad0*/  UIADD3 UR4, UR4, 0x38860, URZ ;  /* 0x0003886004047890 */ /* 0x000fe2000fffe03f */
[----:B------:R-:W-:Y:S01]  /*6ae0*/  F2FP.SATFINITE.E4M3.F32.PACK_AB_MERGE_C R13, R20, R13, RZ ;  /* 0x0000000d140d723e */ /* 0x000fe200048070ff */
[----:B------:R-:W-:Y:S01]  /*6af0*/  FMUL.FTZ R25, R25, R9 ;  /* 0x0000000919197220 */ /* 0x000fe20000410000 */
[----:B------:R-:W-:Y:S01]  /*6b00*/  F2FP.SATFINITE.E4M3.F32.PACK_AB_MERGE_C R22, R153, R22, RZ ;  /* 0x000000169916723e */ /* 0x000fe200048070ff */
[----:B------:R-:W-:Y:S01]  /*6b10*/  UPRMT UR4, UR5, 0x654, UR4 ;  /* 0x0000065405047896 */ /* 0x000fe20008000004 */
[----:B------:R-:W-:Y:S01]  /*6b20*/  F2FP.SATFINITE.E4M3.F32.PACK_AB_MERGE_C R23, R156, R23, RZ ;  /* 0x000000179c17723e */ /* 0x000fe200048070ff */
[-C--:B------:R-:W-:Y:S01]  /*6b30*/  FMUL.FTZ R28, R28, R9.reuse ;  /* 0x000000091c1c7220 */ /* 0x080fe20000410000 */
[----:B------:R-:W-:Y:S01]  /*6b40*/  F2FP.SATFINITE.E4M3.F32.PACK_AB_MERGE_C R158, R161, R158, RZ ;  /* 0x0000009ea19e723e */ /* 0x000fe200048070ff */
[----:B------:R-:W-:Y:S01]  /*6b50*/  FMUL.FTZ R29, R29, R9 ;  /* 0x000000091d1d7220 */ /* 0x000fe20000410000 */
[----:B------:R-:W-:Y:S01]  /*6b60*/  F2FP.SATFINITE.E4M3.F32.PACK_AB_MERGE_C R159, R164, R159, RZ ;  /* 0x0000009fa49f723e */ /* 0x000fe200048070ff */
[-C--:B------:R-:W-:Y:S01]  /*6b70*/  FMUL.FTZ R32, R32, R9.reuse ;  /* 0x0000000920207220 */ /* 0x080fe20000410000 */
[----:B------:R-:W-:Y:S01]  /*6b80*/  F2FP.SATFINITE.E4M3.F32.PACK_AB_MERGE_C R166, R169, R166, RZ ;  /* 0x000000a6a9a6723e */ /* 0x000fe200048070ff */
[----:B------:R-:W-:Y:S01]  /*6b90*/  FMUL.FTZ R33, R33, R9 ;  /* 0x0000000921217220 */ /* 0x000fe20000410000 */
[----:B------:R-:W-:Y:S01]  /*6ba0*/  F2FP.SATFINITE.E4M3.F32.PACK_AB_MERGE_C R167, R172, R167, RZ ;  /* 0x000000a7aca7723e */ /* 0x000fe200048070ff */
[----:B------:R-:W-:Y:S01]  /*6bb0*/  SYNCS.ARRIVE.TRANS64.RED.A1T0 RZ, [UR4], RZ ;  /* 0x000000ffffff79a7 */ /* 0x000fe20008100404 */
[----:B------:R-:W-:Y:S01]  /*6bc0*/  F2FP.SATFINITE.E4M3.F32.PACK_AB_MERGE_C R174, R177, R174, RZ ;  /* 0x000000aeb1ae723e */ /* 0x000fe200048070ff */
[----:B------:R-:W-:Y:S01]  /*6bd0*/  UMOV UR4, UR7 ;  /* 0x0000000700047c82 */ /* 0x000fe20008000000 */
        /* <DEDUP_REMOVED lines=14> */
[----:B------:R-:W-:Y:S01]  /*6cc0*/  F2FP.SATFINITE.E4M3.F32.PACK_AB_MERGE_C R228, R11, R232, R10 ;  /* 0x000000e80be4723e */ /* 0x000fe2000480700a */
[-C--:B------:R-:W-:Y:S01]  /*6cd0*/  FMUL.FTZ R49, R49, R9.reuse ;  /* 0x0000000931317220 */ /* 0x080fe20000410000 */
        /* <DEDUP_REMOVED lines=49> */
[----:B------:R-:W-:Y:S01]  /*6ff0*/  FMUL.FTZ R149, R149, R9 ;  /* 0x0000000995957220 */ /* 0x000fe20000410000 */
        /* <DEDUP_REMOVED lines=64> */
[----:B------:R-:W-:Y:S01]  /*7400*/  F2FP.SATFINITE.E4M3.F32.PACK_AB_MERGE_C R229, R12, R201, R13 ;  /* 0x000000c90ce5723e */ /* 0x000fe2000480700d */
[----:B------:R-:W-:Y:S01]  /*7410*/  VIADD R8, R8, 0xffffffff ;  /* 0xffffffff08087836 */ /* 0x000fe20000000000 */
[----:B------:R-:W-:Y:S01]  /*7420*/  F2FP.SATFINITE.E4M3.F32.PACK_AB_MERGE_C R230, R21, R14, R22 ;  /* 0x0000000e15e6723e */ /* 0x000fe20004807016 */
[----:B------:R-:W-:Y:S01]  /*7430*/  IMAD.MOV.U32 R9, RZ, RZ, R194 ;  /* 0x000000ffff097224 */ /* 0x000fe200078e00c2 */
[----:B------:R-:W-:Y:S01]  /*7440*/  F2FP.SATFINITE.E4M3.F32.PACK_AB_MERGE_C R231, R152, R19, R23 ;  /* 0x0000001398e7723e */ /* 0x000fe20004807017 */
[----:B------:R-:W-:Y:S01]  /*7450*/  IMAD.MOV.U32 R4, RZ, RZ, R206 ;  /* 0x000000ffff047224 */ /* 0x000fe200078e00ce */
[----:B------:R-:W-:Y:S01]  /*7460*/  F2FP.SATFINITE.E4M3.F32.PACK_AB_MERGE_C R216, R157, R154, R158 ;  /* 0x0000009a9dd8723e */ /* 0x000fe2000480709e */
[----:B------:R-:W-:Y:S01]  /*7470*/  IMAD.MOV.U32 R10, RZ, RZ, R5 ;  /* 0x000000ffff0a7224 */ /* 0x000fe200078e0005 */
[----:B------:R-:W-:-:S02]  /*7480*/  F2FP.SATFINITE.E4M3.F32.PACK_AB_MERGE_C R217, R160, R155, R159 ;  /* 0x0000009ba0d9723e */ /* 0x000fc4000480709f */
[----:B------:R-:W-:Y:S02]  /*7490*/  F2FP.SATFINITE.E4M3.F32.PACK_AB_MERGE_C R218, R165, R162, R166 ;  /* 0x000000a2a5da723e */ /* 0x000fe400048070a6 */
[----:B------:R-:W-:Y:S02]  /*74a0*/  F2FP.SATFINITE.E4M3.F32.PACK_AB_MERGE_C R219, R168, R163, R167 ;  /* 0x000000a3a8db723e */ /* 0x000fe400048070a7 */
[----:B------:R-:W-:Y:S02]  /*74b0*/  F2FP.SATFINITE.E4M3.F32.PACK_AB_MERGE_C R220, R173, R170, R174 ;  /* 0x000000aaaddc723e */ /* 0x000fe400048070ae */
[----:B------:R-:W-:Y:S02]  /*74c0*/  F2FP.SATFINITE.E4M3.F32.PACK_AB_MERGE_C R221, R176, R171, R175 ;  /* 0x000000abb0dd723e */ /* 0x000fe400048070af */
[----:B------:R-:W-:Y:S02]  /*74d0*/  F2FP.SATFINITE.E4M3.F32.PACK_AB_MERGE_C R222, R181, R178, R182 ;  /* 0x000000b2b5de723e */ /* 0x000fe400048070b6 */
[----:B------:R-:W-:-:S02]  /*74e0*/  F2FP.SATFINITE.E4M3.F32.PACK_AB_MERGE_C R223, R184, R179, R183 ;  /* 0x000000b3b8df723e */ /* 0x000fc400048070b7 */
[----:B------:R-:W-:Y:S02]  /*74f0*/  F2FP.SATFINITE.E4M3.F32.PACK_AB_MERGE_C R224, R189, R186, R190 ;  /* 0x000000babde0723e */ /* 0x000fe400048070be */
[----:B------:R-:W-:Y:S02]  /*7500*/  F2FP.SATFINITE.E4M3.F32.PACK_AB_MERGE_C R225, R192, R187, R191 ;  /* 0x000000bbc0e1723e */ /* 0x000fe400048070bf */
[----:B------:R-:W-:Y:S02]  /*7510*/  F2FP.SATFINITE.E4M3.F32.PACK_AB_MERGE_C R226, R197, R196, R198 ;  /* 0x000000c4c5e2723e */ /* 0x000fe400048070c6 */
[----:B------:R-:W-:Y:S01]  /*7520*/  F2FP.SATFINITE.E4M3.F32.PACK_AB_MERGE_C R227, R203, R202, R205 ;  /* 0x000000cacbe3723e */ /* 0x000fe200048070cd */
[----:B------:R-:W-:Y:S06]  /*7530*/  @P2 BRA `(.L_x_29) ;  /* 0xffffffd4005c2947 */ /* 0x000fec000383ffff */
[----:B------:R-:W-:-:S07]  /*7540*/  IMAD.U32 R9, RZ, RZ, UR7 ;  /* 0x00000007ff097e24 */ /* 0x000fce000f8e00ff */
.L_x_19:
[----:B------:R-:W-:Y:S06]  /*7550*/  BAR.ARV 0x8, 0x180 ;  /* 0x0206000000007b1d */ /* 0x000fec0000002000 */
[----:B------:R-:W-:Y:S05]  /*7560*/  @!P0 BRA `(.L_x_30) ;  /* 0x0000000000048947 */ /* 0x000fea0003800000 */
[----:B------:R-:W-:Y:S01]  /*7570*/  BPT.TRAP 0x1 ;  /* 0x000000040000795c */ /* 0x000fe20000300000 */
.L_x_30:
[----:B------:R-:W-:Y:S02]  /*7580*/  R2UR UR7, R9 ;  /* 0x00000000090772ca */ /* 0x000fe400000e0000 */
[----:B------:R-:W-:-:S11]  /*7590*/  SHF.L.U32 R5, R5, 0x1f, RZ ;  /* 0x0000001f05057819 */ /* 0x000fd600000006ff */
[----:B------:R-:W-:-:S09]  /*75a0*/  ULEA UR7, UR7, UR36, 0x3 ;  /* 0x0000002407077291 */ /* 0x000fd2000f8e183f */
[----:B------:R0:W1:Y:S01]  /*75b0*/  SYNCS.PHASECHK.TRANS64.TRYWAIT P1, [UR7+0x38850], R5 ;  /* 0x03885005ff0075a7 */ /* 0x0000620008020147 */
[----:B------:R-:W-:Y:S05]  /*75c0*/  @!P0 BRA `(.L_x_31) ;  /* 0x0000000000048947 */ /* 0x000fea0003800000 */
[----:B------:R-:W-:Y:S01]  /*75d0*/  BPT.TRAP 0x1 ;  /* 0x000000040000795c */ /* 0x000fe20000300000 */
.L_x_31:
[----:B-1----:R-:W-:Y:S05]  /*75e0*/  @P1 BRA `(.L_x_32) ;  /* 0x0000000000081947 */ /* 0x002fea0003800000 */
[----:B------:R-:W1:Y:S02]  /*75f0*/  SYNCS.PHASECHK.TRANS64.TRYWAIT P1, [UR7+0x38850], R5 ;  /* 0x03885005ff0075a7 */ /* 0x000e640008020147 */
[----:B-1----:R-:W-:Y:S05]  /*7600*/  @!P1 BRA `(.L_x_33) ;  /* 0x00000088009c9947 */ /* 0x002fea0003800000 */
.L_x_32:
[----:B------:R-:W-:Y:S01]  /*7610*/  UIADD3 UR36, UR36, 0x400, URZ ;  /* 0x0000040024247890 */ /* 0x000fe2000fffe03f */
[----:B------:R-:W-:Y:S01]  /*7620*/  R2UR UR6, R9 ;  /* 0x00000000090672ca */ /* 0x000fe200000e0000 */
[----:B------:R-:W-:Y:S01]  /*7630*/  WARPGROUP.ARRIVE ;  /* 0x00000000000079c5 */ /* 0x000fe20000000000 */
[----:B------:R-:W-:Y:S01]  /*7640*/  UMOV UR11, 0x40000040 ;  /* 0x40000040000b7882 */ /* 0x000fe20000000000 */
[----:B------:R-:W-:Y:S01]  /*7650*/  USHF.R.U32.HI UR36, URZ, 0x4, UR36 ;  /* 0x000000043f247899 */ /* 0x000fe20008011624 */
[----:B------:R-:W2:Y:S01]  /*7660*/  LDC.64 R8, c[0x0][0x9a0] ;  /* 0x00026800ff087b82 */ /* 0x000ea20000000a00 */
[----:B------:R-:W-:Y:S02]  /*7670*/  IMAD.MOV.U32 R17, RZ, RZ, 0x3f800000 ;  /* 0x3f800000ff117424 */ /* 0x000fe400078e00ff */
[----:B------:R-:W-:-:S04]  /*7680*/  ULOP3.LUT UR36, UR36, 0x3fff, URZ, 0xc0, !UPT ;  /* 0x00003fff24247892 */ /* 0x000fc8000f8ec03f */
[----:B------:R-:W-:-:S04]  /*7690*/  ULOP3.LUT UR4, UR36, 0x10000, URZ, 0xfc, !UPT ;  /* 0x0001000024047892 */ /* 0x000fc8000f8efc3f */
[----:B------:R-:W-:-:S04]  /*76a0*/  ULEA UR4, UR6, UR4, 0xb ;  /* 0x0000000406047291 */ /* 0x000fc8000f8e583f */
[----:B------:R-:W-:-:S03]  /*76b0*/  UIADD3 UR6, UR4, 0x2, URZ ;  /* 0x0000000204067890 */ /* 0x000fc6000fffe03f */
[----:B------:R-:W-:Y:S02]  /*76c0*/  UMOV UR10, UR4 ;  /* 0x00000004000a7c82 */ /* 0x000fe40008000000 */
[----:B------:R-:W-:Y:S01]  /*76d0*/  QGMMA.64x256x32.F32.E4M3.E4M3 R24, R228, gdesc[UR8], R24, gsb0 ;  /* 0x03e00008e4187df3 */ /* 0x000fe20008000818 */
[----:B------:R-:W-:Y:S01]  /*76e0*/  UMOV UR11, 0x40000040 ;  /* 0x40000040000b7882 */ /* 0x000fe20000000000 */
[----:B------:R-:W-:Y:S01]  /*76f0*/  UMOV UR10, UR6 ;  /* 0x00000006000a7c82 */ /* 0x000fe20008000000 */
[----:B------:R-:W-:Y:S01]  /*7700*/  UIADD3 UR6, UR4, 0x4, URZ ;  /* 0x0000000404067890 */ /* 0x000fe2000fffe03f */
[----:B--2---:R-:W-:-:S04]  /*7710*/  ISETP.NE.U32.AND P1, PT, R8, RZ, PT ;  /* 0x000000ff0800720c */ /* 0x004fc80003f25070 */
[----:B------:R-:W-:-:S13]  /*7720*/  ISETP.NE.AND.EX P1, PT, R9, RZ, PT, P1 ;  /* 0x000000ff0900720c */ /* 0x000fda0003f25310 */
[----:B01----:R-:W0:Y:S01]  /*7730*/  @P1 LDC.64 R4, c[0x0][0x9c8] ;  /* 0x00027200ff041b82 */ /* 0x003e220000000a00 */
[----:B------:R-:W-:-:S07]  /*7740*/  @P1 SHF.R.S32.HI R13, RZ, 0x1f, R16 ;  /* 0x0000001fff0d1819 */ /* 0x000fce0000011410 */
[----:B------:R-:W1:Y:S01]  /*7750*/  @P1 LDC.64 R10, c[0x0][0x9d0] ;  /* 0x00027400ff0a1b82 */ /* 0x000e620000000a00 */
[C---:B0-----:R-:W-:Y:S02]  /*7760*/  @P1 IMAD R0, R4.reuse, UR38, RZ ;  /* 0x0000002604001c24 */ /* 0x041fe4000f8e02ff */
[----:B------:R-:W-:-:S04]  /*7770*/  @P1 IMAD.WIDE.U32 R2, R4, UR39, RZ ;  /* 0x0000002704021c25 */ /* 0x000fc8000f8e00ff */
[----:B------:R-:W-:Y:S02]  /*7780*/  @P1 IMAD R5, R5, UR39, R0 ;  /* 0x0000002705051c24 */ /* 0x000fe4000f8e0200 */
[-C--:B-1----:R-:W-:Y:S02]  /*7790*/  @P1 IMAD R0, R13, R10.reuse, RZ ;  /* 0x0000000a0d001224 */ /* 0x082fe400078e02ff */
[----:B------:R-:W-:Y:S02]  /*77a0*/  @P1 IMAD.IADD R3, R3, 0x1, R5 ;  /* 0x0000000103031824 */ /* 0x000fe400078e0205 */
[C---:B------:R-:W-:Y:S02]  /*77b0*/  @P1 IMAD R5, R16.reuse, R11, R0 ;  /* 0x0000000b10051224 */ /* 0x040fe400078e0200 */
[----:B------:R-:W-:-:S04]  /*77c0*/  @P1 IMAD.WIDE.U32 R2, R16, R10, R2 ;  /* 0x0000000a10021225 */ /* 0x000fc800078e0002 */
[----:B------:R-:W-:Y:S01]  /*77d0*/  @P1 IMAD.IADD R0, R3, 0x1, R5 ;  /* 0x0000000103001824 */ /* 0x000fe200078e0205 */
[----:B------:R-:W-:-:S04]  /*77e0*/  @P1 LEA R4, P2, R2, R8, 0x2 ;  /* 0x0000000802041211 */ /* 0x000fc800078410ff */
[----:B------:R-:W-:-:S05]  /*77f0*/  @P1 LEA.HI.X R5, R2, R9, R0, 0x2, P2 ;  /* 0x0000000902051211 */ /* 0x000fca00010f1400 */
[----:B------:R0:W2:Y:S01]  /*7800*/  @P1 LDG.E R17, desc[UR40][R4.64] ;  /* 0x0000002804111981 */ /* 0x0000a2000c1e1900 */
[----:B------:R-:W-:Y:S02]  /*7810*/  WARPGROUP.DEPBAR.LE gsb0, 0x0 ;  /* 0x00008000000079c5 */ /* 0x000fe40000010000 */
[----:B------:R-:W-:-:S06]  /*7820*/  WARPGROUP.ARRIVE ;  /* 0x00000000000079c5 */ /* 0x000fcc0000000000 */
[----:B------:R-:W-:Y:S01]  /*7830*/  QGMMA.64x256x32.F32.E4M3.E4M3 R24, R216, gdesc[UR8], R24, gsb0 ;  /* 0x03e00008d8187df3 */ /* 0x000fe20008000818 */
[----:B------:R-:W-:Y:S01]  /*7840*/  UMOV UR10, UR6 ;  /* 0x00000006000a7c82 */ /* 0x000fe20008000000 */
[----:B------:R-:W-:Y:S01]  /*7850*/  UMOV UR11, 0x40000040 ;  /* 0x40000040000b7882 */ /* 0x000fe20000000000 */
[----:B------:R-:W-:Y:S01]  /*7860*/  UIADD3 UR4, UR4, 0x6, URZ ;  /* 0x0000000604047890 */ /* 0x000fe2000fffe03f */
[----:B------:R-:W1:Y:S04]  /*7870*/  SHFL.BFLY PT, R3, R6, 0x2, 0x1f ;  /* 0x0c401f0006037f89 */ /* 0x000e6800000e0000 */
[----:B------:R-:W3:Y:S01]  /*7880*/  SHFL.BFLY PT, R2, R7, 0x2, 0x1f ;  /* 0x0c401f0007027f89 */ /* 0x000ee200000e0000 */
[----:B------:R-:W-:Y:S02]  /*7890*/  WARPGROUP.DEPBAR.LE gsb0, 0x0 ;  /* 0x00008000000079c5 */ /* 0x000fe40000010000 */
[----:B------:R-:W-:-:S15]  /*78a0*/  WARPGROUP.ARRIVE ;  /* 0x00000000000079c5 */ /* 0x000fde0000000000 */
[----:B------:R-:W-:-:S02]  /*78b0*/  NOP ;  /* 0x0000000000007918 */ /* 0x000fc40000000000 */
[----:B------:R-:W-:Y:S01]  /*78c0*/  QGMMA.64x256x32.F32.E4M3.E4M3 R24, R220, gdesc[UR8], R24, gsb0 ;  /* 0x03e00008dc187df3 */ /* 0x000fe20008000818 */
[----:B------:R-:W-:Y:S01]  /*78d0*/  UMOV UR10, UR4 ;  /* 0x00000004000a7c82 */ /* 0x000fe20008000000 */
[----:B------:R-:W-:Y:S01]  /*78e0*/  UMOV UR11, 0x40000040 ;  /* 0x40000040000b7882 */ /* 0x000fe20000000000 */
[----:B-1----:R-:W-:Y:S01]  /*78f0*/  FADD.FTZ R3, R3, R6 ;  /* 0x0000000603037221 */ /* 0x002fe20000010000 */
[----:B---3--:R-:W-:-:S04]  /*7900*/  FADD.FTZ R2, R2, R7 ;  /* 0x0000000702027221 */ /* 0x008fc80000010000 */
[----:B------:R-:W1:Y:S04]  /*7910*/  SHFL.BFLY PT, R0, R3, 0x1, 0x1f ;  /* 0x0c201f0003007f89 */ /* 0x000e6800000e0000 */
[----:B------:R-:W3:Y:S01]  /*7920*/  SHFL.BFLY PT, R9, R2, 0x1, 0x1f ;  /* 0x0c201f0002097f89 */ /* 0x000ee200000e0000 */
[----:B0-----:R-:W-:Y:S02]  /*7930*/  IMAD.MOV.U32 R4, RZ, RZ, RZ ;  /* 0x000000ffff047224 */ /* 0x001fe400078e00ff */
[----:B-1----:R-:W-:Y:S01]  /*7940*/  FADD.FTZ R10, R3, R0 ;  /* 0x00000000030a7221 */ /* 0x002fe20000010000 */
[----:B---3--:R-:W-:-:S04]  /*7950*/  FADD.FTZ R9, R2, R9 ;  /* 0x0000000902097221 */ /* 0x008fc80000010000 */
[C---:B------:R-:W-:Y:S01]  /*7960*/  FSETP.NE.FTZ.AND P1, PT, R10.reuse, RZ, PT ;  /* 0x000000ff0a00720b */ /* 0x040fe20003f35000 */
[----:B------:R-:W-:Y:S01]  /*7970*/  FMUL.FTZ R5, R10, 0.00390625 ;  /* 0x3b8000000a057820 */ /* 0x000fe20000410000 */
[----:B------:R-:W-:-:S04]  /*7980*/  FMUL.FTZ R11, R9, 0.00390625 ;  /* 0x3b800000090b7820 */ /* 0x000fc80000410000 */
[----:B------:R-:W-:Y:S02]  /*7990*/  FSETP.NE.FTZ.AND P2, PT, R5, RZ, PT ;  /* 0x000000ff0500720b */ /* 0x000fe40003f55000 */
[----:B------:R-:W-:-:S05]  /*79a0*/  FSETP.NE.FTZ.AND P3, PT, R11, RZ, PT ;  /* 0x000000ff0b00720b */ /* 0x000fca0003f75000 */
[----:B------:R-:W-:Y:S01]  /*79b0*/  @P1 MUFU.RCP R4, R10 ;  /* 0x0000000a00041308 */ /* 0x000fe20000001000 */
[----:B------:R-:W-:Y:S01]  /*79c0*/  FSETP.NE.FTZ.AND P1, PT, R9, RZ, PT ;  /* 0x000000ff0900720b */ /* 0x000fe20003f35000 */
[----:B------:R-:W-:-:S06]  /*79d0*/  IMAD.MOV.U32 R8, RZ, RZ, RZ ;  /* 0x000000ffff087224 */ /* 0x000fcc00078e00ff */
[----:B------:R-:W0:Y:S08]  /*79e0*/  @P2 MUFU.LG2 R5, R5 ;  /* 0x0000000500052308 */ /* 0x000e300000000c00 */
[----:B------:R-:W1:Y:S08]  /*79f0*/  @P3 MUFU.LG2 R7, R11 ;  /* 0x0000000b00073308 */ /* 0x000e700000000c00 */
[----:B------:R-:W3:Y:S01]  /*7a00*/  @P1 MUFU.RCP R8, R9 ;  /* 0x0000000900081308 */ /* 0x000ee20000001000 */
[C---:B------:R-:W-:Y:S01]  /*7a10*/  @P2 FMUL.FTZ R3, R193.reuse, 0.69314718246459960938 ;  /* 0x3f317218c1032820 */ /* 0x040fe20000410000 */
[----:B------:R-:W-:Y:S01]  /*7a20*/  @P3 FMUL.FTZ R12, R193, 0.69314718246459960938 ;  /* 0x3f317218c10c3820 */ /* 0x000fe20000410000 */
[----:B0-----:R-:W-:Y:S01]  /*7a30*/  @P2 FMUL.FTZ R6, R5, 0.69314718246459960938 ;  /* 0x3f31721805062820 */ /* 0x001fe20000410000 */
[----:B------:R-:W-:-:S02]  /*7a40*/  IMAD.MOV.U32 R2, RZ, RZ, -0x800000 ;  /* 0xff800000ff027424 */ /* 0x000fc400078e00ff */
[----:B--2---:R-:W-:Y:S01]  /*7a50*/  FMUL.FTZ R18, R4, R17 ;  /* 0x0000001104127220 */ /* 0x004fe20000410000 */
[----:B------:R-:W-:Y:S02]  /*7a60*/  IMAD.MOV.U32 R0, RZ, RZ, -0x800000 ;  /* 0xff800000ff007424 */ /* 0x000fe400078e00ff */
[----:B-1----:R-:W-:Y:S01]  /*7a70*/  @P3 FMUL.FTZ R7, R7, 0.69314718246459960938 ;  /* 0x3f31721807073820 */ /* 0x002fe20000410000 */
[----:B------:R-:W-:-:S03]  /*7a80*/  @P2 FFMA.FTZ R2, R3, R206, R6 ;  /* 0x000000ce03022223 */ /* 0x000fc60000010006 */
[----:B------:R-:W-:Y:S01]  /*7a90*/  @P3 FFMA.FTZ R0, R12, R194, R7 ;  /* 0x000000c20c003223 */ /* 0x000fe20000010007 */
[----:B---3--:R-:W-:Y:S01]  /*7aa0*/  FMUL.FTZ R17, R8, R17 ;  /* 0x0000001108117220 */ /* 0x008fe20000410000 */
[----:B------:R-:W-:Y:S02]  /*7ab0*/  WARPGROUP.DEPBAR.LE gsb0, 0x0 ;  /* 0x00008000000079c5 */ /* 0x000fe40000010000 */
[----:B------:R-:W-:-:S06]  /*7ac0*/  WARPGROUP.ARRIVE ;  /* 0x00000000000079c5 */ /* 0x000fcc0000000000 */
[----:B------:R-:W-:Y:S03]  /*7ad0*/  QGMMA.64x256x32.F32.E4M3.E4M3 R24, R224, gdesc[UR8], R24, gsb0 ;  /* 0x03e00008e0187df3 */ /* 0x000fe60008000818 */
[----:B------:R-:W-:Y:S02]  /*7ae0*/  WARPGROUP.DEPBAR.LE gsb0, 0x0 ;  /* 0x00008000000079c5 */ /* 0x000fe40000010000 */
[----:B------:R-:W-:Y:S05]  /*7af0*/  @!P0 BRA `(.L_x_34) ;  /* 0x0000000000048947 */ /* 0x000fea0003800000 */
[----:B------:R-:W-:Y:S01]  /*7b00*/  BPT.TRAP 0x1 ;  /* 0x000000040000795c */ /* 0x000fe20000300000 */
.L_x_34:
[----:B------:R-:W-:Y:S01]  /*7b10*/  UIADD3 UR4, UR7, 0x38860, URZ ;  /* 0x0003886007047890 */ /* 0x000fe2000fffe03f */
[-C--:B------:R-:W-:Y:S01]  /*7b20*/  FMUL.FTZ R152, R29, R18.reuse ;  /* 0x000000121d987220 */ /* 0x080fe20000410000 */
[-C--:B------:R-:W-:Y:S01]  /*7b30*/  FMUL.FTZ R8, R93, R18.reuse ;  /* 0x000000125d087220 */ /* 0x080fe20000410000 */
[-C--:B------:R-:W-:Y:S01]  /*7b40*/  FMUL.FTZ R4, R109, R18.reuse ;  /* 0x000000126d047220 */ /* 0x080fe20000410000 */
[----:B------:R-:W-:Y:S01]  /*7b50*/  UPRMT UR4, UR5, 0x654, UR4 ;  /* 0x0000065405047896 */ /* 0x000fe20008000004 */
        /* <DEDUP_REMOVED lines=8> */
[----:B------:R-:W-:Y:S01]  /*7be0*/  SYNCS.ARRIVE.TRANS64.RED.A1T0 RZ, [UR4], RZ ;  /* 0x000000ffffff79a7 */ /* 0x000fe20008100404 */
        /* <DEDUP_REMOVED lines=111> */
[----:B------:R-:W-:Y:S01]  /*82e0*/  PLOP3.LUT P0, PT, PT, PT, PT, 0x8, 0x0 ;  /* 0x000000000000781c */ /* 0x000fe20003f0e170 */
[-C--:B------:R-:W-:Y:S01]  /*82f0*/  FMUL.FTZ R134, R134, R17.reuse ;  /* 0x0000001186867220 */ /* 0x080fe20000410000 */
[-C--:B------:R-:W-:Y:S01]  /*8300*/  FMUL.FTZ R131, R131, R17.reuse ;  /* 0x0000001183837220 */ /* 0x080fe20000410000 */
[-C--:B------:R-:W-:Y:S01]  /*8310*/  FMUL.FTZ R142, R142, R17.reuse ;  /* 0x000000118e8e7220 */ /* 0x080fe20000410000 */
[-C--:B------:R-:W-:Y:S01]  /*8320*/  FMUL.FTZ R139, R139, R17.reuse ;  /* 0x000000118b8b7220 */ /* 0x080fe20000410000 */
[-C--:B------:R-:W-:Y:S01]  /*8330*/  FMUL.FTZ R150, R150, R17.reuse ;  /* 0x0000001196967220 */ /* 0x080fe20000410000 */
[----:B------:R-:W-:-:S07]  /*8340*/  FMUL.FTZ R147, R147, R17 ;  /* 0x0000001193937220 */ /* 0x000fce0000410000 */
.L_x_12:
[----:B------:R-:W-:Y:S05]  /*8350*/  @P0 BRA `(.L_x_35) ;  /* 0x0000003800540947 */ /* 0x000fea0003800000 */
[----:B------:R-:W0:Y:S01]  /*8360*/  S2R R18, SR_TID.X ;  /* 0x0000000000127919 */ /* 0x000e220000002100 */
[----:B------:R-:W-:Y:S01]  /*8370*/  ULDC.64 UR4, c[0x4][0x38] ;  /* 0x01000e0000047ab9 */ /* 0x000fe20000000a00 */
[----:B------:R-:W-:Y:S01]  /*8380*/  ULDC.64 UR6, c[0x0][0xb38] ;  /* 0x0002ce0000067ab9 */ /* 0x000fe20000000a00 */
[----:B------:R-:W-:Y:S01]  /*8390*/  ULDC.64 UR8, c[0x0][0xb28] ;  /* 0x0002ca0000087ab9 */ /* 0x000fe20000000a00 */
[----:B0-----:R-:W-:-:S05]  /*83a0*/  IMAD.SHL.U32 R17, R18, 0x4, RZ ;  /* 0x0000000412117824 */ /* 0x001fca00078e00ff */
[----:B------:R-:W-:Y:S01]  /*83b0*/  LOP3.LUT R17, R17, 0xc, RZ, 0xc0, !PT ;  /* 0x0000000c11117812 */ /* 0x000fe200078ec0ff */
[----:B------:R-:W-:Y:S03]  /*83c0*/  BAR.SYNC.DEFER_BLOCKING 0x1, 0x100 ;  /* 0x0044000000007b1d */ /* 0x000fe60000010000 */
[----:B------:R-:W-:-:S05]  /*83d0*/  IADD3 R26, P0, R17, UR4, RZ ;  /* 0x00000004111a7c10 */ /* 0x000fca000ff1e0ff */
[----:B------:R-:W-:Y:S01]  /*83e0*/  IMAD.X R27, RZ, RZ, UR5, P0 ;  /* 0x00000005ff1b7e24 */ /* 0x000fe200080e06ff */
[----:B------:R-:W-:-:S04]  /*83f0*/  ULDC.64 UR4, c[0x0][0xbd0] ;  /* 0x0002f40000047ab9 */ /* 0x000fc80000000a00 */
[----:B------:R0:W2:Y:S01]  /*8400*/  LDG.E.CONSTANT R26, desc[UR40][R26.64] ;  /* 0x000000281a1a7981 */ /* 0x0000a2000c1e9900 */
[C---:B------:R-:W-:Y:S01]  /*8410*/  LOP3.LUT P0, R17, R18.reuse, 0x3, RZ, 0xc0, !PT ;  /* 0x0000000312117812 */ /* 0x040fe2000780c0ff */
[----:B------:R-:W-:Y:S01]  /*8420*/  VIADD R18, R18, 0xffffff80 ;  /* 0xffffff8012127836 */ /* 0x000fe20000000000 */
[----:B------:R-:W-:Y:S02]  /*8430*/  BSSY B0, `(.L_x_36) ;  /* 0x00002ad000007945 */ /* 0x000fe40003800000 */
[----:B------:R-:W-:-:S04]  /*8440*/  ISETP.EQ.OR P0, PT, R17, 0x3, !P0 ;  /* 0x000000031100780c */ /* 0x000fc80004702670 */
[----:B------:R-:W-:Y:S02]  /*8450*/  SEL R157, R41, R8, P0 ;  /* 0x00000008299d7207 */ /* 0x000fe40000000000 */
[----:B------:R-:W-:Y:S02]  /*8460*/  SEL R8, R8, R41, P0 ;  /* 0x0000002908087207 */ /* 0x000fe40000000000 */
[----:B------:R-:W-:Y:S02]  /*8470*/  SEL R41, R7, R76, P0 ;  /* 0x0000004c07297207 */ /* 0x000fe40000000000 */
[----:B------:R-:W-:Y:S02]  /*8480*/  SEL R76, R76, R7, P0 ;  /* 0x000000074c4c7207 */ /* 0x000fe40000000000 */
[----:B------:R-:W-:Y:S02]  /*8490*/  SHF.R.S32.HI R7, RZ, 0x1f, R18 ;  /* 0x0000001fff077819 */ /* 0x000fe40000011412 */
[----:B------:R-:W-:-:S02]  /*84a0*/  SEL R163, R25, R4, P0 ;  /* 0x0000000419a37207 */ /* 0x000fc40000000000 */
[----:B------:R-:W-:Y:S02]  /*84b0*/  SEL R25, R4, R25, P0 ;  /* 0x0000001904197207 */ /* 0x000fe40000000000 */
[----:B------:R-:W-:Y:S02]  /*84c0*/  LEA.HI R4, R7, R18, RZ, 0x7 ;  /* 0x0000001207047211 */ /* 0x000fe400078f38ff */
[----:B------:R-:W-:Y:S02]  /*84d0*/  SEL R161, R5, R72, P0 ;  /* 0x0000004805a17207 */ /* 0x000fe40000000000 */
[----:B------:R-:W-:Y:S02]  /*84e0*/  SEL R105, R36, R29, P0 ;  /* 0x0000001d24697207 */ /* 0x000fe40000000000 */
[----:B------:R-:W-:Y:S02]  /*84f0*/  SEL R72, R72, R5, P0 ;  /* 0x0000000548487207 */ /* 0x000fe40000000000 */
[----:B------:R-:W-:-:S02]  /*8500*/  SEL R29, R29, R36, P0 ;  /* 0x000000241d1d7207 */ /* 0x000fc40000000000 */
[----:B------:R-:W-:Y:S02]  /*8510*/  SEL R165, R3, R68, P0 ;  /* 0x0000004403a57207 */ /* 0x000fe40000000000 */
[----:B------:R-:W-:Y:S02]  /*8520*/  LOP3.LUT R5, R4, 0xffffff80, RZ, 0xc0, !PT ;  /* 0xffffff8004057812 */ /* 0x000fe400078ec0ff */
[----:B------:R-:W-:Y:S02]  /*8530*/  SEL R3, R68, R3, P0 ;  /* 0x0000000344037207 */ /* 0x000fe40000000000 */
[----:B------:R-:W-:Y:S02]  /*8540*/  SEL R181, R30, R31, P0 ;  /* 0x0000001f1eb57207 */ /* 0x000fe40000000000 */
[----:B------:R-:W-:Y:S02]  /*8550*/  SEL R36, R31, R30, P0 ;  /* 0x0000001e1f247207 */ /* 0x000fe40000000000 */
[----:B------:R-:W-:-:S02]  /*8560*/  SEL R31, R38, R39, P0 ;  /* 0x00000027261f7207 */ /* 0x000fc40000000000 */
[----:B------:R-:W-:Y:S02]  /*8570*/  SEL R68, R39, R38, P0 ;  /* 0x0000002627447207 */ /* 0x000fe40000000000 */
[----:B------:R-:W-:Y:S01]  /*8580*/  SEL R39, R42, R81, P0 ;  /* 0x000000512a277207 */ /* 0x000fe20000000000 */
[----:B------:R-:W1:Y:S01]  /*8590*/  S2R R38, SR_CTAID.X ;  /* 0x0000000000267919 */ /* 0x000e620000002500 */
[----:B------:R-:W-:Y:S01]  /*85a0*/  SEL R81, R81, R42, P0 ;  /* 0x0000002a51517207 */ /* 0x000fe20000000000 */
[----:B------:R-:W-:Y:S01]  /*85b0*/  IMAD.IADD R42, R18, 0x1, -R5 ;  /* 0x00000001122a7824 */ /* 0x000fe200078e0a05 */
[----:B------:R-:W-:Y:S02]  /*85c0*/  SEL R155, R49, R10, P0 ;  /* 0x0000000a319b7207 */ /* 0x000fe40000000000 */
[----:B------:R-:W-:Y:S02]  /*85d0*/  SEL R10, R10, R49, P0 ;  /* 0x000000310a0a7207 */ /* 0x000fe40000000000 */
[----:B------:R-:W-:-:S02]  /*85e0*/  SEL R49, R9, R80, P0 ;  /* 0x0000005009317207 */ /* 0x000fc40000000000 */
[----:B------:R-:W-:Y:S02]  /*85f0*/  SEL R9, R80, R9, P0 ;  /* 0x0000000950097207 */ /* 0x000fe40000000000 */
[----:B------:R-:W-:Y:S02]  /*8600*/  SEL R189, R62, R63, P0 ;  /* 0x0000003f3ebd7207 */ /* 0x000fe40000000000 */
[----:B------:R-:W-:Y:S02]  /*8610*/  SEL R80, R63, R62, P0 ;  /* 0x0000003e3f507207 */ /* 0x000fe40000000000 */
[----:B------:R-:W-:Y:S02]  /*8620*/  SEL R113, R24, R101, P0 ;  /* 0x0000006518717207 */ /* 0x000fe40000000000 */
[----:B------:R-:W-:Y:S02]  /*8630*/  SHF.R.S32.HI R63, RZ, 0x1f, R42 ;  /* 0x0000001fff3f7819 */ /* 0x000fe4000001142a */
[----:B------:R-:W-:-:S02]  /*8640*/  SEL R24, R101, R24, P0 ;  /* 0x0000001865187207 */ /* 0x000fc40000000000 */
[----:B------:R-:W-:Y:S02]  /*8650*/  SEL R101, R44, R23, P0 ;  /* 0x000000172c657207 */ /* 0x000fe40000000000 */
[----:B------:R-:W-:Y:S02]  /*8660*/  SEL R23, R23, R44, P0 ;  /* 0x0000002c17177207 */ /* 0x000fe40000000000 */
[----:B------:R-:W-:Y:S02]  /*8670*/  SEL R159, R33, R6, P0 ;  /* 0x00000006219f7207 */ /* 0x000fe40000000000 */
[----:B------:R-:W-:Y:S02]  /*8680*/  LEA.HI R44, R63, R42, RZ, 0x2 ;  /* 0x0000002a3f2c7211 */ /* 0x000fe400078f10ff */
[----:B0-----:R-:W-:Y:S02]  /*8690*/  SHF.R.S32.HI R27, RZ, 0x7, R4 ;  /* 0x00000007ff1b7819 */ /* 0x001fe40000011404 */
[----:B------:R-:W-:-:S02]  /*86a0*/  SEL R199, R86, R87, P0 ;  /* 0x0000005756c77207 */ /* 0x000fc40000000000 */
[----:B------:R-:W-:Y:S02]  /*86b0*/  SEL R33, R6, R33, P0 ;  /* 0x0000002106217207 */ /* 0x000fe40000000000 */
[----:B------:R-:W-:Y:S02]  /*86c0*/  SEL R87, R87, R86, P0 ;  /* 0x0000005657577207 */ /* 0x000fe40000000000 */
[----:B------:R-:W-:Y:S02]  /*86d0*/  LEA.HI R7, R7, R18, RZ, 0x2 ;  /* 0x0000001207077211 */ /* 0x000fe400078f10ff */
[----:B------:R-:W-:Y:S02]  /*86e0*/  SEL R141, R77, R14, P0 ;  /* 0x0000000e4d8d7207 */ /* 0x000fe40000000000 */
[--C-:B------:R-:W-:Y:S02]  /*86f0*/  SHF.R.S32.HI R5, RZ, 0x2, R44.reuse ;  /* 0x00000002ff057819 */ /* 0x100fe4000001142c */
[----:B------:R-:W-:-:S02]  /*8700*/  SHF.R.S32.HI R6, RZ, 0x1f, R44 ;  /* 0x0000001fff067819 */ /* 0x000fc4000001142c */
[----:B------:R-:W-:Y:S02]  /*8710*/  LEA.HI R4, R4, R27, RZ, 0x1 ;  /* 0x0000001b04047211 */ /* 0x000fe400078f08ff */
[----:B------:R-:W-:Y:S02]  /*8720*/  SEL R14, R14, R77, P0 ;  /* 0x0000004d0e0e7207 */ /* 0x000fe40000000000 */
[----:B------:R-:W-:Y:S02]  /*8730*/  LOP3.LUT R7, R7, 0xfffffffc, RZ, 0xc0, !PT ;  /* 0xfffffffc07077812 */ /* 0x000fe400078ec0ff */
[----:B------:R-:W-:Y:S02]  /*8740*/  LEA.HI R6, R6, R5, RZ, 0x3 ;  /* 0x0000000506067211 */ /* 0x000fe400078f18ff */
[----:B------:R-:W-:Y:S02]  /*8750*/  LOP3.LUT R4, R4, 0x3fffffe, RZ, 0xc0, !PT ;  /* 0x03fffffe04047812 */ /* 0x000fe400078ec0ff */
[----:B------:R-:W-:-:S02]  /*8760*/  SEL R179, R28, R65, P0 ;  /* 0x000000411cb37207 */ /* 0x000fc40000000000 */
[----:B------:R-:W-:Y:S01]  /*8770*/  SEL R65, R65, R28, P0 ;  /* 0x0000001c41417207 */ /* 0x000fe20000000000 */
[----:B------:R-:W-:Y:S01]  /*8780*/  IMAD.IADD R28, R18, 0x1, -R7 ;  /* 0x00000001121c7824 */ /* 0x000fe200078e0a07 */
[----:B------:R-:W-:Y:S01]  /*8790*/  SEL R195, R74, R75, P0 ;  /* 0x0000004b4ac37207 */ /* 0x000fe20000000000 */
[----:B------:R-:W-:Y:S01]  /*87a0*/  IMAD.IADD R18, R27, 0x1, -R4 ;  /* 0x000000011b127824 */ /* 0x000fe200078e0a04 */
[----:B------:R-:W-:Y:S02]  /*87b0*/  SEL R74, R75, R74, P0 ;  /* 0x0000004a4b4a7207 */ /* 0x000fe40000000000 */
[----:B------:R-:W-:Y:S02]  /*87c0*/  LOP3.LUT R6, R6, 0xfffffff8, RZ, 0xc0, !PT ;  /* 0xfffffff806067812 */ /* 0x000fe400078ec0ff */
[----:B------:R-:W-:Y:S02]  /*87d0*/  SHF.R.S32.HI R75, RZ, 0x1f, R16 ;  /* 0x0000001fff4b7819 */ /* 0x000fe40000011410 */
[----:B------:R-:W-:Y:S01]  /*87e0*/  LEA.HI R4, R63, R42, RZ, 0x5 ;  /* 0x0000002a3f047211 */ /* 0x000fe200078f28ff */
[----:B------:R-:W-:Y:S01]  /*87f0*/  IMAD.IADD R7, R5, 0x1, -R6 ;  /* 0x0000000105077824 */ /* 0x000fe200078e0a06 */
[----:B------:R-:W-:Y:S01]  /*8800*/  SEL R59, R32, R117, P0 ;  /* 0x00000075203b7207 */ /* 0x000fe20000000000 */
[C---:B------:R-:W-:Y:S01]  /*8810*/  IMAD R27, R75.reuse, UR4, RZ ;  /* 0x000000044b1b7c24 */ /* 0x040fe2000f8e02ff */
[----:B------:R-:W-:Y:S01]  /*8820*/  SHF.R.S32.HI R6, RZ, 0x5, R4 ;  /* 0x00000005ff067819 */ /* 0x000fe20000011404 */
[----:B------:R-:W-:Y:S01]  /*8830*/  IMAD R75, R75, UR6, RZ ;  /* 0x000000064b4b7c24 */ /* 0x000fe2000f8e02ff */
[----:B------:R-:W-:Y:S01]  /*8840*/  SEL R32, R117, R32, P0 ;  /* 0x0000002075207207 */ /* 0x000fe20000000000 */
[----:B------:R-:W-:Y:S01]  /*8850*/  IMAD R63, R16, UR5, R27 ;  /* 0x00000005103f7c24 */ /* 0x000fe2000f8e021b */
[----:B------:R-:W-:Y:S01]  /*8860*/  SEL R117, R22, R93, P0 ;  /* 0x0000005d16757207 */ /* 0x000fe20000000000 */
[----:B------:R-:W-:Y:S01]  /*8870*/  IMAD R27, R6, 0x10, R7 ;  /* 0x00000010061b7824 */ /* 0x000fe200078e0207 */
[----:B------:R-:W-:Y:S01]  /*8880*/  SEL R35, R153, R104, P0 ;  /* 0x0000006899237207 */ /* 0x000fe20000000000 */
[C---:B------:R-:W-:Y:S01]  /*8890*/  IMAD R75, R16.reuse, UR7, R75 ;  /* 0x00000007104b7c24 */ /* 0x040fe2000f8e024b */
[----:B------:R-:W-:Y:S01]  /*88a0*/  SEL R22, R93, R22, P0 ;  /* 0x000000165d167207 */ /* 0x000fe20000000000 */
[----:B------:R-:W-:Y:S01]  /*88b0*/  IMAD.WIDE.U32 R6, R16, UR6, RZ ;  /* 0x0000000610067c25 */ /* 0x000fe2000f8e00ff */
[----:B------:R-:W-:Y:S01]  /*88c0*/  SEL R149, R57, R12, P0 ;  /* 0x0000000c39957207 */ /* 0x000fe20000000000 */
[----:B------:R-:W-:Y:S01]  /*88d0*/  ULDC.64 UR6, c[0x0][0xb48] ;  /* 0x0002d20000067ab9 */ /* 0x000fe20000000a00 */
[----:B------:R-:W-:Y:S01]  /*88e0*/  SEL R177, R64, R145, P0 ;  /* 0x0000009140b17207 */ /* 0x000fe20000000000 */
[----:B------:R-:W-:Y:S01]  /*88f0*/  IMAD.IADD R7, R7, 0x1, R75 ;  /* 0x0000000107077824 */ /* 0x000fe200078e024b */
[----:B------:R-:W-:Y:S01]  /*8900*/  SEL R153, R104, R153, P0 ;  /* 0x0000009968997207 */ /* 0x000fe20000000000 */
[----:B------:R-:W-:Y:S01]  /*8910*/  IMAD.WIDE.U32 R4, R16, UR4, RZ ;  /* 0x0000000410047c25 */ /* 0x000fe2000f8e00ff */
[----:B------:R-:W-:Y:S01]  /*8920*/  SEL R93, R52, R21, P0 ;  /* 0x00000015345d7207 */ /* 0x000fe20000000000 */
[----:B------:R-:W0:Y:S01]  /*8930*/  S2UR UR4, SR_CTAID.Y ;  /* 0x00000000000479c3 */ /* 0x000e220000002600 */
[----:B------:R-:W-:Y:S01]  /*8940*/  SEL R12, R12, R57, P0 ;  /* 0x000000390c0c7207 */ /* 0x000fe20000000000 */
[----:B------:R-:W-:Y:S01]  /*8950*/  IMAD.IADD R5, R5, 0x1, R63 ;  /* 0x0000000105057824 */ /* 0x000fe200078e023f */
[----:B------:R-:W-:Y:S01]  /*8960*/  SEL R64, R145, R64, P0 ;  /* 0x0000004091407207 */ /* 0x000fe20000000000 */
[----:B------:R-:W-:Y:S01]  /*8970*/  IMAD R27, R18, 0x40, R27 ;  /* 0x00000040121b7824 */ /* 0x000fe200078e021b */
[----:B------:R-:W-:-:S02]  /*8980*/  SEL R21, R21, R52, P0 ;  /* 0x0000003415157207 */ /* 0x000fc40000000000 */
[----:B------:R-:W-:Y:S02]  /*8990*/  SEL R57, R11, R84, P0 ;  /* 0x000000540b397207 */ /* 0x000fe40000000000 */
[----:B------:R-:W-:Y:S02]  /*89a0*/  SEL R145, R148, R69, P0 ;  /* 0x0000004594917207 */ /* 0x000fe40000000000 */
[----:B------:R-:W-:Y:S02]  /*89b0*/  SEL R11, R84, R11, P0 ;  /* 0x0000000b540b7207 */ /* 0x000fe40000000000 */
[----:B------:R-:W-:Y:S02]  /*89c0*/  SEL R69, R69, R148, P0 ;  /* 0x0000009445457207 */ /* 0x000fe40000000000 */
[----:B------:R-:W-:Y:S02]  /*89d0*/  SEL R221, R130, R131, P0 ;  /* 0x0000008382dd7207 */ /* 0x000fe40000000000 */
        /* <DEDUP_REMOVED lines=40> */
[----:B------:R-:W-:Y:S02]  /*8c60*/  LEA.HI R30, R28, R28, RZ, 0x1 ;  /* 0x0000001c1c1e7211 */ /* 0x000fe400078f08ff */
[----:B------:R-:W-:Y:S02]  /*8c70*/  SEL R167, R116, R37, P0 ;  /* 0x0000002574a77207 */ /* 0x000fe40000000000 */
[----:B------:R-:W-:-:S02]  /*8c80*/  LOP3.LUT R63, R30, 0x1ffffffe, RZ, 0xc0, !PT ;  /* 0x1ffffffe1e3f7812 */ /* 0x000fc400078ec0ff */
[----:B------:R-:W-:Y:S02]  /*8c90*/  SEL R173, R48, R129, P0 ;  /* 0x0000008130ad7207 */ /* 0x000fe40000000000 */
[----:B------:R-:W-:Y:S01]  /*8ca0*/  SEL R77, R55, R54, P0 ;  /* 0x00000036374d7207 */ /* 0x000fe20000000000 */
[----:B------:R-:W-:Y:S01]  /*8cb0*/  IMAD.IADD R28, R28, 0x1, -R63 ;  /* 0x000000011c1c7824 */ /* 0x000fe200078e0a3f */
[----:B------:R-:W-:Y:S02]  /*8cc0*/  SEL R48, R129, R48, P0 ;  /* 0x0000003081307207 */ /* 0x000fe40000000000 */
[----:B------:R-:W-:Y:S01]  /*8cd0*/  SEL R37, R37, R116, P0 ;  /* 0x0000007425257207 */ /* 0x000fe20000000000 */
[--C-:B------:R-:W-:Y:S01]  /*8ce0*/  IMAD R28, R28, 0x8, R27.reuse ;  /* 0x000000081c1c7824 */ /* 0x100fe200078e021b */
[----:B------:R-:W-:Y:S01]  /*8cf0*/  SEL R129, R132, R53, P0 ;  /* 0x0000003584817207 */ /* 0x000fe20000000000 */
[----:B-1----:R-:W-:Y:S01]  /*8d00*/  IMAD R27, R38, 0x80, R27 ;  /* 0x00000080261b7824 */ /* 0x002fe200078e021b */
        /* <DEDUP_REMOVED lines=9> */
[----:B------:R-:W-:Y:S02]  /*8da0*/  LOP3.LUT R63, R44, 0x7ffffffc, RZ, 0xc0, !PT ;  /* 0x7ffffffc2c3f7812 */ /* 0x000fe400078ec0ff */
[----:B------:R-:W-:Y:S02]  /*8db0*/  SEL R15, R96, R15, P0 ;  /* 0x0000000f600f7207 */ /* 0x000fe40000000000 */
        /* <DEDUP_REMOVED lines=16> */
[----:B------:R-:W-:Y:S01]  /*8ec0*/  SEL R197, R78, R79, P0 ;  /* 0x0000004f4ec57207 */ /* 0x000fe20000000000 */
[----:B--2---:R1:W-:Y:S01]  /*8ed0*/  SHFL.IDX PT, R86, R159, R26, 0x1c1f ;  /* 0x001c1f1a9f567589 */ /* 0x0043e200000e0000 */
[----:B------:R-:W-:-:S02]  /*8ee0*/  SEL R78, R79, R78, P0 ;  /* 0x0000004e4f4e7207 */ /* 0x000fc40000000000 */
[----:B------:R-:W-:Y:S01]  /*8ef0*/  LOP3.LUT P1, RZ, R42, 0x3, RZ, 0xc0, !PT ;  /* 0x000000032aff7812 */ /* 0x000fe2000782c0ff */
[----:B------:R-:W-:Y:S01]  /*8f00*/  SHFL.IDX PT, R141, R141, R26, 0x1c1f ;  /* 0x001c1f1a8d8d7589 */ /* 0x000fe200000e0000 */
[----:B------:R-:W-:-:S03]  /*8f10*/  SEL R19, R19, R60, P0 ;  /* 0x0000003c13137207 */ /* 0x000fc60000000000 */
[----:B------:R-:W-:Y:S01]  /*8f20*/  SHFL.IDX PT, R35, R35, R26, 0x1c1f ;  /* 0x001c1f1a23237589 */ /* 0x000fe200000e0000 */
[----:B-1----:R-:W-:-:S03]  /*8f30*/  LOP3.LUT R159, R26, 0x2, RZ, 0x3c, !PT ;  /* 0x000000021a9f7812 */ /* 0x002fc600078e3cff */
[----:B------:R-:W-:Y:S04]  /*8f40*/  SHFL.IDX PT, R120, R113, R26, 0x1c1f ;  /* 0x001c1f1a71787589 */ /* 0x000fe800000e0000 */
[----:B------:R-:W1:Y:S04]  /*8f50*/  SHFL.IDX PT, R172, R14, R159, 0x1c1f ;  /* 0x001c1f9f0eac7589 */ /* 0x000e6800000e0000 */
[----:B------:R-:W2:Y:S04]  /*8f60*/  SHFL.IDX PT, R160, R153, R159, 0x1c1f ;  /* 0x001c1f9f99a07589 */ /* 0x000ea800000e0000 */
[----:B------:R-:W-:Y:S04]  /*8f70*/  SHFL.IDX PT, R111, R93, R26, 0x1c1f ;  /* 0x001c1f1a5d6f7589 */ /* 0x000fe800000e0000 */
[----:B------:R-:W-:Y:S04]  /*8f80*/  SHFL.IDX PT, R166, R21, R159, 0x1c1f ;  /* 0x001c1f9f15a67589 */ /* 0x000fe800000e0000 */
[----:B------:R-:W-:Y:S04]  /*8f90*/  SHFL.IDX PT, R75, R57, R26, 0x1c1f ;  /* 0x001c1f1a394b7589 */ /* 0x000fe800000e0000 */
[----:B------:R-:W-:Y:S04]  /*8fa0*/  SHFL.IDX PT, R113, R145, R26, 0x1c1f ;  /* 0x001c1f1a91717589 */ /* 0x000fe800000e0000 */
[----:B------:R-:W-:Y:S04]  /*8fb0*/  SHFL.IDX PT, R182, R11, R159, 0x1c1f ;  /* 0x001c1f9f0bb67589 */ /* 0x000fe800000e0000 */
[----:B------:R1:W-:Y:S04]  /*8fc0*/  SHFL.IDX PT, R154, R69, R159, 0x1c1f ;  /* 0x001c1f9f459a7589 */ /* 0x0003e800000e0000 */
[----:B------:R-:W-:Y:S04]  /*8fd0*/  SHFL.IDX PT, R155, R155, R26, 0x1c1f ;  /* 0x001c1f1a9b9b7589 */ /* 0x000fe800000e0000 */
[----:B------:R2:W-:Y:S01]  /*8fe0*/  SHFL.IDX PT, R180, R10, R159, 0x1c1f ;  /* 0x001c1f9f0ab47589 */ /* 0x0005e200000e0000 */
[----:B-1----:R-:W-:-:S03]  /*8ff0*/  SEL R69, R172, R141, P0 ;  /* 0x0000008dac457207 */ /* 0x002fc60000000000 */
[----:B------:R-:W-:Y:S04]  /*9000*/  SHFL.IDX PT, R114, R39, R26, 0x1c1f ;  /* 0x001c1f1a27727589 */ /* 0x000fe800000e0000 */
[----:B------:R-:W-:Y:S01]  /*9010*/  SHFL.IDX PT, R39, R131, R26, 0x1c1f ;  /* 0x001c1f1a83277589 */ /* 0x000fe200000e0000 */
[----:B--2---:R-:W-:-:S03]  /*9020*/  SEL R10, R35, R160, P0 ;  /* 0x000000a0230a7207 */ /* 0x004fc60000000000 */
[----:B------:R1:W-:Y:S04]  /*9030*/  SHFL.IDX PT, R131, R67, R159, 0x1c1f ;  /* 0x001c1f9f43837589 */ /* 0x0003e800000e0000 */
[----:B------:R-:W-:Y:S04]  /*9040*/  SHFL.IDX PT, R90, R163, R26, 0x1c1f ;  /* 0x001c1f1aa35a7589 */ /* 0x000fe800000e0000 */
[----:B------:R-:W-:Y:S01]  /*9050*/  SHFL.IDX PT, R88, R161, R26, 0x1c1f ;  /* 0x001c1f1aa1587589 */ /* 0x000fe200000e0000 */
[----:B-1----:R-:W-:Y:S02]  /*9060*/  SEL R67, R141, R172, P0 ;  /* 0x000000ac8d437207 */ /* 0x002fe40000000000 */
[----:B------:R-:W1:Y:S01]  /*9070*/  LDC R141, c[0x0][0xbe8] ;  /* 0x0002fa00ff8d7b82 */ /* 0x000e620000000800 */
[----:B------:R-:W2:Y:S04]  /*9080*/  SHFL.IDX PT, R163, R24, R159, 0x1c1f ;  /* 0x001c1f9f18a37589 */ /* 0x000ea800000e0000 */
[----:B------:R-:W-:Y:S04]  /*9090*/  SHFL.IDX PT, R124, R59, R26, 0x1c1f ;  /* 0x001c1f1a3b7c7589 */ /* 0x000fe800000e0000 */
[----:B------:R-:W-:Y:S04]  /*90a0*/  SHFL.IDX PT, R123, R105, R26, 0x1c1f ;  /* 0x001c1f1a697b7589 */ /* 0x000fe800000e0000 */
[----:B------:R-:W-:Y:S04]  /*90b0*/  SHFL.IDX PT, R121, R121, R26, 0x1c1f ;  /* 0x001c1f1a79797589 */ /* 0x000fe800000e0000 */
[----:B------:R-:W3:Y:S04]  /*90c0*/  SHFL.IDX PT, R162, R29, R159, 0x1c1f ;  /* 0x001c1f9f1da27589 */ /* 0x000ee800000e0000 */
[----:B------:R-:W4:Y:S01]  /*90d0*/  SHFL.IDX PT, R161, R32, R159, 0x1c1f ;  /* 0x001c1f9f20a17589 */ /* 0x000f2200000e0000 */
[----:B-1----:R-:W-:-:S03]  /*90e0*/  ISETP.NE.AND P2, PT, R141, 0x1, PT ;  /* 0x000000018d00780c */ /* 0x002fc60003f45270 */
[----:B------:R-:W-:Y:S01]  /*90f0*/  SHFL.IDX PT, R152, R34, R159, 0x1c1f ;  /* 0x001c1f9f22987589 */ /* 0x000fe200000e0000 */
[----:B--2---:R-:W-:-:S03]  /*9100*/  SEL R24, R163, R120, P0 ;  /* 0x00000078a3187207 */ /* 0x004fc60000000000 */
[----:B------:R-:W-:Y:S04]  /*9110*/  SHFL.IDX PT, R125, R125, R26, 0x1c1f ;  /* 0x001c1f1a7d7d7589 */ /* 0x000fe800000e0000 */
[----:B------:R-:W-:Y:S04]  /*9120*/  SHFL.IDX PT, R115, R31, R26, 0x1c1f ;  /* 0x001c1f1a1f737589 */ /* 0x000fe800000e0000 */
[----:B------:R-:W-:Y:S04]  /*9130*/  SHFL.IDX PT, R104, R47, R26, 0x1c1f ;  /* 0x001c1f1a2f687589 */ /* 0x000fe800000e0000 */
[----:B------:R1:W-:Y:S01]  /*9140*/  SHFL.IDX PT, R170, R20, R159, 0x1c1f ;  /* 0x001c1f9f14aa7589 */ /* 0x0003e200000e0000 */
[----:B---3--:R-:W-:-:S03]  /*9150*/  SEL R21, R162, R123, P0 ;  /* 0x0000007ba2157207 */ /* 0x008fc60000000000 */
[----:B------:R-:W-:Y:S01]  /*9160*/  SHFL.IDX PT, R146, R68, R159, 0x1c1f ;  /* 0x001c1f9f44927589 */ /* 0x000fe200000e0000 */
[----:B----4-:R-:W-:-:S03]  /*9170*/  SEL R14, R124, R161, P0 ;  /* 0x000000a17c0e7207 */ /* 0x010fc60000000000 */
[----:B------:R-:W2:Y:S01]  /*9180*/  SHFL.IDX PT, R151, R81, R159, 0x1c1f ;  /* 0x001c1f9f51977589 */ /* 0x000ea200000e0000 */
[----:B-1----:R-:W-:-:S03]  /*9190*/  SEL R20, R161, R124, P0 ;  /* 0x0000007ca1147207 */ /* 0x002fc60000000000 */
[----:B------:R-:W-:Y:S04]  /*91a0*/  SHFL.IDX PT, R145, R89, R159, 0x1c1f ;  /* 0x001c1f9f59917589 */ /* 0x000fe800000e0000 */
[----:B------:R-:W-:Y:S04]  /*91b0*/  SHFL.IDX PT, R105, R183, R26, 0x1c1f ;  /* 0x001c1f1ab7697589 */ /* 0x000fe800000e0000 */
[----:B------:R-:W-:Y:S04]  /*91c0*/  SHFL.IDX PT, R144, R73, R159, 0x1c1f ;  /* 0x001c1f9f49907589 */ /* 0x000fe800000e0000 */
[----:B------:R-:W-:Y:S04]  /*91d0*/  SHFL.IDX PT, R147, R147, R26, 0x1c1f ;  /* 0x001c1f1a93937589 */ /* 0x000fe800000e0000 */
[----:B------:R-:W-:Y:S04]  /*91e0*/  SHFL.IDX PT, R178, R13, R159, 0x1c1f ;  /* 0x001c1f9f0db27589 */ /* 0x000fe800000e0000 */
[----:B------:R-:W-:Y:S01]  /*91f0*/  SHFL.IDX PT, R158, R85, R159, 0x1c1f ;  /* 0x001c1f9f559e7589 */ /* 0x000fe200000e0000 */
[----:B--2---:R-:W-:-:S02]  /*9200*/  SEL R124, R114, R151, P0 ;  /* 0x00000097727c7207 */ /* 0x004fc40000000000 */
[----:B------:R-:W-:Y:S01]  /*9210*/  SEL R114, R151, R114, P0 ;  /* 0x0000007297727207 */ /* 0x000fe20000000000 */
[----:B------:R1:W-:Y:S01]  /*9220*/  SHFL.IDX PT, R176, R12, R159, 0x1c1f ;  /* 0x001c1f9f0cb07589 */ /* 0x0003e200000e0000 */
[----:B------:R-:W0:Y:S03]  /*9230*/  LDC R151, c[0x0][0xc50] ;  /* 0x00031400ff977b82 */ /* 0x000e260000000800 */
[----:B------:R-:W-:Y:S04]  /*9240*/  SHFL.IDX PT, R93, R167, R26, 0x1c1f ;  /* 0x001c1f1aa75d7589 */ /* 0x000fe800000e0000 */
[----:B------:R-:W-:Y:S01]  /*9250*/  SHFL.IDX PT, R31, R139, R26, 0x1c1f ;  /* 0x001c1f1a8b1f7589 */ /* 0x000fe200000e0000 */
[----:B-1----:R-:W-:-:S03]  /*9260*/  SEL R12, R160, R35, P0 ;  /* 0x00000023a00c7207 */ /* 0x002fc60000000000 */
[----:B------:R1:W-:Y:S01]  /*9270*/  SHFL.IDX PT, R85, R33, R159, 0x1c1f ;  /* 0x001c1f9f21557589 */ /* 0x0003e200000e0000 */
[----:B------:R-:W-:-:S03]  /*9280*/  SEL R35, R166, R111, P0 ;  /* 0x0000006fa6237207 */ /* 0x000fc60000000000 */
[----:B------:R-:W2:Y:S04]  /*9290*/  SHFL.IDX PT, R149, R149, R26, 0x1c1f ;  /* 0x001c1f1a95957589 */ /* 0x000ea800000e0000 */
[----:B------:R-:W-:Y:S01]  /*92a0*/  SHFL.IDX PT, R118, R179, R26, 0x1c1f ;  /* 0x001c1f1ab3767589 */ /* 0x000fe200000e0000 */
[----:B-1----:R-:W-:-:S03]  /*92b0*/  SEL R33, R111, R166, P0 ;  /* 0x000000a66f217207 */ /* 0x002fc60000000000 */
[----:B------:R1:W-:Y:S01]  /*92c0*/  SHFL.IDX PT, R167, R76, R159, 0x1c1f ;  /* 0x001c1f9f4ca77589 */ /* 0x0003e200000e0000 */
[----:B------:R-:W-:Y:S02]  /*92d0*/  SEL R111, R113, R154, P0 ;  /* 0x0000009a716f7207 */ /* 0x000fe40000000000 */
[----:B------:R-:W-:Y:S01]  /*92e0*/  SEL R113, R154, R113, P0 ;  /* 0x000000719a717207 */ /* 0x000fe20000000000 */
[----:B------:R-:W-:Y:S04]  /*92f0*/  SHFL.IDX PT, R153, R65, R159, 0x1c1f ;  /* 0x001c1f9f41997589 */ /* 0x000fe800000e0000 */
[----:B------:R3:W-:Y:S01]  /*9300*/  SHFL.IDX PT, R139, R74, R159, 0x1c1f ;  /* 0x001c1f9f4a8b7589 */ /* 0x0007e200000e0000 */
[----:B-1----:R-:W-:-:S03]  /*9310*/  SEL R76, R182, R75, P0 ;  /* 0x0000004bb64c7207 */ /* 0x002fc60000000000 */
[----:B------:R1:W-:Y:S04]  /*9320*/  SHFL.IDX PT, R128, R77, R159, 0x1c1f ;  /* 0x001c1f9f4d807589 */ /* 0x0003e800000e0000 */
[----:B------:R-:W4:Y:S01]  /*9330*/  SHFL.IDX PT, R127, R43, R26, 0x1c1f ;  /* 0x001c1f1a2b7f7589 */ /* 0x000f2200000e0000 */
[----:B--2---:R-:W-:Y:S02]  /*9340*/  SEL R73, R176, R149, P0 ;  /* 0x00000095b0497207 */ /* 0x004fe40000000000 */
[----:B---3--:R-:W-:Y:S01]  /*9350*/  SEL R74, R75, R182, P0 ;  /* 0x000000b64b4a7207 */ /* 0x008fe20000000000 */
[----:B------:R-:W-:Y:S01]  /*9360*/  SHFL.IDX PT, R103, R129, R26, 0x1c1f ;  /* 0x001c1f1a81677589 */ /* 0x000fe200000e0000 */
[----:B------:R-:W-:Y:S02]  /*9370*/  SEL R75, R155, R180, P0 ;  /* 0x000000b49b4b7207 */ /* 0x000fe40000000000 */
[----:B-1----:R-:W-:Y:S01]  /*9380*/  SEL R77, R180, R155, P0 ;  /* 0x0000009bb44d7207 */ /* 0x002fe20000000000 */
[----:B------:R-:W1:Y:S01]  /*9390*/  SHFL.IDX PT, R95, R185, R26, 0x1c1f ;  /* 0x001c1f1ab95f7589 */ /* 0x000e6200000e0000 */
[----:B------:R-:W2:Y:S03]  /*93a0*/  LDC.64 R154, c[0x0][0xbd8] ;  /* 0x0002f600ff9a7b82 */ /* 0x000ea60000000a00 */
[----:B------:R-:W-:Y:S04]  /*93b0*/  SHFL.IDX PT, R94, R187, R26, 0x1c1f ;  /* 0x001c1f1abb5e7589 */ /* 0x000fe800000e0000 */
[----:B------:R-:W-:Y:S04]  /*93c0*/  SHFL.IDX PT, R129, R97, R159, 0x1c1f ;  /* 0x001c1f9f61817589 */ /* 0x000fe800000e0000 */
[----:B------:R-:W-:Y:S04]  /*93d0*/  SHFL.IDX PT, R108, R175, R26, 0x1c1f ;  /* 0x001c1f1aaf6c7589 */ /* 0x000fe800000e0000 */
[----:B------:R-:W-:Y:S01]  /*93e0*/  SHFL.IDX PT, R63, R189, R26, 0x1c1f ;  /* 0x001c1f1abd3f7589 */ /* 0x000fe200000e0000 */
[----:B----4-:R-:W-:-:S02]  /*93f0*/  SEL R11, R127, R158, P0 ;  /* 0x0000009e7f0b7207 */ /* 0x010fc40000000000 */
[----:B------:R-:W-:Y:S01]  /*9400*/  SEL R13, R158, R127, P0 ;  /* 0x0000007f9e0d7207 */ /* 0x000fe20000000000 */
[----:B------:R-:W-:Y:S04]  /*9410*/  SHFL.IDX PT, R132, R80, R159, 0x1c1f ;  /* 0x001c1f9f50847589 */ /* 0x000fe800000e0000 */
[----:B------:R3:W-:Y:S01]  /*9420*/  SHFL.IDX PT, R168, R22, R159, 0x1c1f ;  /* 0x001c1f9f16a87589 */ /* 0x0007e200000e0000 */
[----:B-1----:R-:W-:-:S03]  /*9430*/  SEL R127, R95, R128, P0 ;  /* 0x000000805f7f7207 */ /* 0x002fc60000000000 */
[----:B------:R-:W-:Y:S04]  /*9440*/  SHFL.IDX PT, R175, R40, R159, 0x1c1f ;  /* 0x001c1f9f28af7589 */ /* 0x000fe800000e0000 */
[----:B------:R-:W-:Y:S01]  /*9450*/  SHFL.IDX PT, R30, R51, R26, 0x1c1f ;  /* 0x001c1f1a331e7589 */ /* 0x000fe200000e0000 */
[----:B---3--:R-:W-:-:S03]  /*9460*/  SEL R22, R120, R163, P0 ;  /* 0x000000a378167207 */ /* 0x008fc60000000000 */
[----:B------:R-:W-:Y:S01]  /*9470*/  SHFL.IDX PT, R133, R133, R26, 0x1c1f ;  /* 0x001c1f1a85857589 */ /* 0x000fe200000e0000 */
[----:B------:R-:W-:-:S03]  /*9480*/  SEL R120, R121, R152, P0 ;  /* 0x0000009879787207 */ /* 0x000fc60000000000 */
[----:B------:R-:W-:Y:S04]  /*9490*/  SHFL.IDX PT, R83, R157, R26, 0x1c1f ;  /* 0x001c1f1a9d537589 */ /* 0x000fe800000e0000 */
[----:B------:R1:W3:Y:S04]  /*94a0*/  SHFL.IDX PT, R174, R15, R159, 0x1c1f ;  /* 0x001c1f9f0fae7589 */ /* 0x0002e800000e0000 */
[----:B------:R-:W-:Y:S04]  /*94b0*/  SHFL.IDX PT, R192, R53, R159, 0x1c1f ;  /* 0x001c1f9f35c07589 */ /* 0x000fe800000e0000 */
[----:B------:R4:W-:Y:S01]  /*94c0*/  SHFL.IDX PT, R40, R122, R159, 0x1c1f ;  /* 0x001c1f9f7a287589 */ /* 0x0009e200000e0000 */
[----:B-1----:R-:W-:-:S03]  /*94d0*/  SEL R15, R123, R162, P0 ;  /* 0x000000a27b0f7207 */ /* 0x002fc60000000000 */
[----:B------:R-:W-:Y:S01]  /*94e0*/  SHFL.IDX PT, R51, R193, R26, 0x1c1f ;  /* 0x001c1f1ac1337589 */ /* 0x000fe200000e0000 */
[----:B------:R-:W-:-:S03]  /*94f0*/  SEL R123, R146, R115, P0 ;  /* 0x00000073927b7207 */ /* 0x000fc60000000000 */
[----:B------:R1:W-:Y:S01]  /*9500*/  SHFL.IDX PT, R157, R64, R159, 0x1c1f ;  /* 0x001c1f9f409d7589 */ /* 0x0003e200000e0000 */
[----:B----4-:R-:W-:-:S03]  /*9510*/  SEL R122, R152, R121, P0 ;  /* 0x00000079987a7207 */ /* 0x010fc60000000000 */
[----:B------:R4:W-:Y:S01]  /*9520*/  SHFL.IDX PT, R148, R36, R159, 0x1c1f ;  /* 0x001c1f9f24947589 */ /* 0x0009e200000e0000 */
[----:B------:R-:W-:Y:S02]  /*9530*/  SEL R121, R115, R146, P0 ;  /* 0x0000009273797207 */ /* 0x000fe40000000000 */
[----:B------:R-:W-:Y:S01]  /*9540*/  SEL R115, R144, R105, P0 ;  /* 0x0000006990737207 */ /* 0x000fe20000000000 */
[----:B------:R5:W-:Y:S01]  /*9550*/  SHFL.IDX PT, R136, R70, R159, 0x1c1f ;  /* 0x001c1f9f46887589 */ /* 0x000be200000e0000 */
[----:B------:R-:W0:Y:S01]  /*9560*/  @P2 LDC R146, c[0x0][0xbf0] ;  /* 0x0002fc00ff922b82 */ /* 0x000e220000000800 */
[----:B-1----:R-:W-:Y:S02]  /*9570*/  SEL R64, R170, R125, P0 ;  /* 0x0000007daa407207 */ /* 0x002fe40000000000 */
[----:B------:R1:W-:Y:S01]  /*9580*/  SHFL.IDX PT, R53, R126, R159, 0x1c1f ;  /* 0x001c1f9f7e357589 */ /* 0x0003e200000e0000 */
[----:B---3--:R-:W-:Y:S02]  /*9590*/  SEL R68, R174, R133, P0 ;  /* 0x00000085ae447207 */ /* 0x008fe40000000000 */
[----:B----4-:R-:W-:Y:S01]  /*95a0*/  SEL R36, R125, R170, P0 ;  /* 0x000000aa7d247207 */ /* 0x010fe20000000000 */
[----:B------:R-:W-:Y:S01]  /*95b0*/  SHFL.IDX PT, R52, R195, R26, 0x1c1f ;  /* 0x001c1f1ac3347589 */ /* 0x000fe200000e0000 */
[----:B------:R-:W-:-:S02]  /*95c0*/  SEL R125, R105, R144, P0 ;  /* 0x00000090697d7207 */ /* 0x000fc40000000000 */
[----:B-----5:R-:W-:Y:S01]  /*95d0*/  SEL R70, R147, R178, P0 ;  /* 0x000000b293467207 */ /* 0x020fe20000000000 */
[----:B------:R-:W-:Y:S01]  /*95e0*/  SHFL.IDX PT, R99, R171, R26, 0x1c1f ;  /* 0x001c1f1aab637589 */ /* 0x000fe200000e0000 */
[----:B------:R-:W-:Y:S02]  /*95f0*/  SEL R105, R128, R95, P0 ;  /* 0x0000005f80697207 */ /* 0x000fe40000000000 */
[----:B-1----:R-:W-:Y:S01]  /*9600*/  SEL R126, R104, R145, P0 ;  /* 0x00000091687e7207 */ /* 0x002fe20000000000 */
[----:B------:R1:W-:Y:S01]  /*9610*/  SHFL.IDX PT, R171, R72, R159, 0x1c1f ;  /* 0x001c1f9f48ab7589 */ /* 0x0003e200000e0000 */
[----:B------:R-:W-:Y:S02]  /*9620*/  SEL R104, R145, R104, P0 ;  /* 0x0000006891687207 */ /* 0x000fe40000000000 */
[----:B------:R-:W3:Y:S01]  /*9630*/  LDC.64 R144, c[0x0][0xb40] ;  /* 0x0002d000ff907b82 */ /* 0x000ee20000000a00 */
[----:B------:R-:W-:Y:S01]  /*9640*/  SHFL.IDX PT, R112, R177, R26, 0x1c1f ;  /* 0x001c1f1ab1707589 */ /* 0x000fe200000e0000 */
[----:B------:R-:W-:-:S02]  /*9650*/  SEL R128, R94, R129, P0 ;  /* 0x000000815e807207 */ /* 0x000fc40000000000 */
[----:B------:R-:W-:Y:S01]  /*9660*/  SEL R94, R129, R94, P0 ;  /* 0x0000005e815e7207 */ /* 0x000fe20000000000 */
[----:B------:R-:W4:Y:S01]  /*9670*/  SHFL.IDX PT, R190, R45, R159, 0x1c1f ;  /* 0x001c1f9f2dbe7589 */ /* 0x000f2200000e0000 */
[----:B------:R-:W-:Y:S02]  /*9680*/  SEL R129, R63, R132, P0 ;  /* 0x000000843f817207 */ /* 0x000fe40000000000 */
[----:B-1----:R-:W-:Y:S01]  /*9690*/  SEL R72, R178, R147, P0 ;  /* 0x00000093b2487207 */ /* 0x002fe20000000000 */
[----:B------:R-:W-:Y:S01]  /*96a0*/  SHFL.IDX PT, R177, R48, R159, 0x1c1f ;  /* 0x001c1f9f30b17589 */ /* 0x000fe200000e0000 */
[----:B------:R-:W1:Y:S01]  /*96b0*/  @P2 LDC R147, c[0x0][0xbec] ;  /* 0x0002fb00ff932b82 */ /* 0x000e620000000800 */
[----:B------:R-:W-:Y:S02]  /*96c0*/  SEL R95, R132, R63, P0 ;  /* 0x0000003f845f7207 */ /* 0x000fe40000000000 */
[----:B------:R5:W-:Y:S04]  /*96d0*/  SHFL.IDX PT, R48, R71, R159, 0x1c1f ;  /* 0x001c1f9f47307589 */ /* 0x000be800000e0000 */
[----:B------:R2:W-:Y:S04]  /*96e0*/  SHFL.IDX PT, R45, R116, R159, 0x1c1f ;  /* 0x001c1f9f742d7589 */ /* 0x0005e800000e0000 */
[----:B------:R-:W-:Y:S01]  /*96f0*/  SHFL.IDX PT, R156, R61, R159, 0x1c1f ;  /* 0x001c1f9f3d9c7589 */ /* 0x000fe200000e0000 */
[----:B-----5:R-:W-:Y:S01]  /*9700*/  SEL R71, R149, R176, P0 ;  /* 0x000000b095477207 */ /* 0x020fe20000000000 */
[----:B---3--:R-:W-:Y:S01]  /*9710*/  IMAD.WIDE.U32 R6, R144, UR39, R6 ;  /* 0x0000002790067c25 */ /* 0x008fe2000f8e0006 */
[----:B------:R-:W3:Y:S01]  /*9720*/  @P2 LDC R149, c[0x0][0xbf0] ;  /* 0x0002fc00ff952b82 */ /* 0x000ee20000000800 */
[----:B------:R-:W-:Y:S01]  /*9730*/  SHFL.IDX PT, R119, R181, R26, 0x1c1f ;  /* 0x001c1f1ab5777589 */ /* 0x000fe200000e0000 */
[----:B--2---:R-:W-:-:S02]  /*9740*/  SEL R116, R118, R153, P0 ;  /* 0x0000009976747207 */ /* 0x004fc40000000000 */
[----:B------:R-:W-:Y:S01]  /*9750*/  SEL R118, R153, R118, P0 ;  /* 0x0000007699767207 */ /* 0x000fe20000000000 */
[----:B------:R2:W-:Y:S01]  /*9760*/  SHFL.IDX PT, R61, R138, R159, 0x1c1f ;  /* 0x001c1f9f8a3d7589 */ /* 0x0005e200000e0000 */
[----:B----4-:R-:W-:Y:S02]  /*9770*/  SEL R97, R99, R190, P0 ;  /* 0x000000be63617207 */ /* 0x010fe40000000000 */
[----:B------:R-:W4:Y:S01]  /*9780*/  @P2 LDC R153, c[0x0][0xbec] ;  /* 0x0002fb00ff992b82 */ /* 0x000f220000000800 */
[----:B------:R-:W-:Y:S01]  /*9790*/  SHFL.IDX PT, R181, R143, R26, 0x1c1f ;  /* 0x001c1f1a8fb57589 */ /* 0x000fe200000e0000 */
[----:B------:R-:W-:-:S03]  /*97a0*/  SEL R99, R190, R99, P0 ;  /* 0x00000063be637207 */ /* 0x000fc60000000000 */
[----:B------:R-:W-:Y:S01]  /*97b0*/  SHFL.IDX PT, R50, R191, R26, 0x1c1f ;  /* 0x001c1f1abf327589 */ /* 0x000fe200000e0000 */
[----:B--2---:R-:W-:-:S03]  /*97c0*/  IMAD R138, R154, UR38, RZ ;  /* 0x000000269a8a7c24 */ /* 0x004fc6000f8e02ff */
[----:B------:R2:W5:Y:S01]  /*97d0*/  SHFL.IDX PT, R143, R66, R159, 0x1c1f ;  /* 0x001c1f9f428f7589 */ /* 0x00056200000e0000 */
[----:B------:R-:W-:Y:S02]  /*97e0*/  IMAD R63, R155, UR39, R138 ;  /* 0x000000279b3f7c24 */ /* 0x000fe4000f8e028a */
[----:B------:R-:W-:Y:S01]  /*97f0*/  IMAD.MOV R138, RZ, RZ, -R16 ;  /* 0x000000ffff8a7224 */ /* 0x000fe200078e0a10 */
[----:B------:R-:W-:Y:S01]  /*9800*/  SHFL.IDX PT, R100, R109, R26, 0x1c1f ;  /* 0x001c1f1a6d647589 */ /* 0x000fe200000e0000 */
[----:B------:R-:W-:Y:S01]  /*9810*/  IMAD.WIDE.U32 R154, R154, UR39, R4 ;  /* 0x000000279a9a7c25 */ /* 0x000fe2000f8e0004 */
[----:B------:R-:W-:Y:S02]  /*9820*/  SEL R4, R52, R139, P0 ;  /* 0x0000008b34047207 */ /* 0x000fe40000000000 */
[----:B------:R-:W-:Y:S01]  /*9830*/  SHFL.IDX PT, R109, R137, R26, 0x1c1f ;  /* 0x001c1f1a896d7589 */ /* 0x000fe200000e0000 */
[----:B--2---:R-:W-:Y:S01]  /*9840*/  SEL R66, R133, R174, P0 ;  /* 0x000000ae85427207 */ /* 0x004fe20000000000 */
[----:B0-----:R-:W-:Y:S01]  /*9850*/  IMAD R151, R151, R138, UR4 ;  /* 0x0000000497977e24 */ /* 0x001fe2000f8e028a */
[----:B------:R-:W-:Y:S01]  /*9860*/  SEL R133, R51, R136, P0 ;  /* 0x0000008833857207 */ /* 0x000fe20000000000 */
[----:B-1----:R-:W-:Y:S01]  /*9870*/  @P2 IMAD.HI.U32 R16, R28, R147, RZ ;  /* 0x000000931c102227 */ /* 0x002fe200078e00ff */
[----:B------:R-:W-:Y:S01]  /*9880*/  SEL R51, R136, R51, P0 ;  /* 0x0000003388337207 */ /* 0x000fe20000000000 */
[----:B------:R-:W-:Y:S01]  /*9890*/  ULDC.64 UR4, c[0x0][0xbe0] ;  /* 0x0002f80000047ab9 */ /* 0x000fe20000000a00 */
[----:B------:R-:W-:Y:S01]  /*98a0*/  SEL R136, R139, R52, P0 ;  /* 0x000000348b887207 */ /* 0x000fe20000000000 */
[----:B------:R-:W-:Y:S01]  /*98b0*/  IMAD R52, R144, UR38, RZ ;  /* 0x0000002690347c24 */ /* 0x000fe2000f8e02ff */
[----:B------:R-:W-:Y:S01]  /*98c0*/  SHFL.IDX PT, R54, R197, R26, 0x1c1f ;  /* 0x001c1f1ac5367589 */ /* 0x000fe200000e0000 */
[----:B------:R-:W-:-:S02]  /*98d0*/  IMAD.IADD R155, R155, 0x1, R63 ;  /* 0x000000019b9b7824 */ /* 0x000fc400078e023f */
[----:B------:R-:W-:Y:S01]  /*98e0*/  IMAD R145, R145, UR39, R52 ;  /* 0x0000002791917c24 */ /* 0x000fe2000f8e0234 */
[----:B------:R-:W-:Y:S01]  /*98f0*/  SHF.R.S32.HI R52, RZ, 0x1f, R151 ;  /* 0x0000001fff347819 */ /* 0x000fe20000011497 */
[----:B------:R-:W-:Y:S01]  /*9900*/  IMAD.MOV.U32 R63, RZ, RZ, R28 ;  /* 0x000000ffff3f7224 */ /* 0x000fe200078e001c */
[----:B---3--:R-:W-:Y:S01]  /*9910*/  @P2 SHF.R.U32.HI R63, RZ, R149, R16 ;  /* 0x00000095ff3f2219 */ /* 0x008fe20000011610 */
[----:B------:R-:W-:Y:S01]  /*9920*/  IMAD.IADD R145, R7, 0x1, R145 ;  /* 0x0000000107917824 */ /* 0x000fe200078e0291 */
[----:B------:R-:W0:Y:S01]  /*9930*/  SHFL.IDX PT, R137, R78, R159, 0x1c1f ;  /* 0x001c1f9f4e897589 */ /* 0x000e2200000e0000 */
[----:B------:R-:W-:Y:S01]  /*9940*/  IMAD R7, R52, UR4, RZ ;  /* 0x0000000434077c24 */ /* 0x000fe2000f8e02ff */
[----:B-----5:R-:W-:Y:S01]  /*9950*/  SEL R132, R50, R143, P0 ;  /* 0x0000008f32847207 */ /* 0x020fe20000000000 */
[----:B----4-:R-:W-:Y:S01]  /*9960*/  @P2 IMAD.HI.U32 R153, R28, R153, RZ ;  /* 0x000000991c992227 */ /* 0x010fe200078e00ff */
[----:B------:R-:W-:Y:S01]  /*9970*/  SEL R50, R143, R50, P0 ;  /* 0x000000328f327207 */ /* 0x000fe20000000000 */
[----:B------:R-:W-:Y:S01]  /*9980*/  SHFL.IDX PT, R55, R55, R26, 0x1c1f ;  /* 0x001c1f1a37377589 */ /* 0x000fe200000e0000 */
[----:B------:R-:W-:Y:S01]  /*9990*/  SHF.R.S32.HI R139, RZ, 0x1f, R63 ;  /* 0x0000001fff8b7819 */ /* 0x000fe2000001143f */
[----:B------:R-:W-:-:S02]  /*99a0*/  IMAD.MOV.U32 R144, RZ, RZ, R6 ;  /* 0x000000ffff907224 */ /* 0x000fc400078e0006 */
[C---:B------:R-:W-:Y:S01]  /*99b0*/  IMAD R16, R151.reuse, UR5, R7 ;  /* 0x0000000597107c24 */ /* 0x040fe2000f8e0207 */
[----:B------:R-:W1:Y:S01]  /*99c0*/  SHFL.IDX PT, R140, R82, R159, 0x1c1f ;  /* 0x001c1f9f528c7589 */ /* 0x000e6200000e0000 */
[----:B------:R-:W-:Y:S01]  /*99d0*/  IMAD.WIDE.U32 R6, R151, UR4, R154 ;  /* 0x0000000497067c25 */ /* 0x000fe2000f8e009a */
[----:B------:R-:W-:Y:S02]  /*99e0*/  ULDC.64 UR4, c[0x0][0xb30] ;  /* 0x0002cc0000047ab9 */ /* 0x000fe40000000a00 */
[----:B------:R-:W2:Y:S01]  /*99f0*/  SHFL.IDX PT, R117, R117, R26, 0x1c1f ;  /* 0x001c1f1a75757589 */ /* 0x000ea200000e0000 */
[----:B------:R-:W-:Y:S01]  /*9a00*/  IMAD.MOV.U32 R143, RZ, RZ, R28 ;  /* 0x000000ffff8f7224 */ /* 0x000fe200078e001c */
[----:B------:R-:W-:Y:S01]  /*9a10*/  @P2 SHF.R.U32.HI R143, RZ, R146, R153 ;  /* 0x00000092ff8f2219 */ /* 0x000fe20000011699 */
[----:B------:R-:W-:Y:S01]  /*9a20*/  IMAD R52, R52, UR6, RZ ;  /* 0x0000000634347c24 */ /* 0x000fe2000f8e02ff */
[----:B------:R-:W-:Y:S01]  /*9a30*/  IADD3 R138, P2, R63, R6, RZ ;  /* 0x000000063f8a7210 */ /* 0x000fe20007f5e0ff */
[----:B------:R-:W-:Y:S01]  /*9a40*/  IMAD.MOV R63, RZ, RZ, -R63 ;  /* 0x000000ffff3f7224 */ /* 0x000fe200078e0a3f */
[----:B------:R-:W-:Y:S01]  /*9a50*/  SHF.R.S32.HI R6, RZ, 0x1f, R143 ;  /* 0x0000001fff067819 */ /* 0x000fe2000001148f */
[----:B------:R-:W-:Y:S01]  /*9a60*/  IMAD R147, R151, UR7, R52 ;  /* 0x0000000797937c24 */ /* 0x000fe2000f8e0234 */
[----:B------:R-:W-:Y:S01]  /*9a70*/  IADD3.X R139, R139, R7, R16, P2, !PT ;  /* 0x000000078b8b7210 */ /* 0x000fe200017fe410 */
[----:B------:R-:W-:Y:S01]  /*9a80*/  IMAD.WIDE.U32 R144, R151, UR6, R144 ;  /* 0x0000000697907c25 */ /* 0x000fe2000f8e0090 */
[----:B------:R-:W-:Y:S01]  /*9a90*/  ULDC.64 UR6, c[0x0][0xbc8] ;  /* 0x0002f20000067ab9 */ /* 0x000fe20000000a00 */
[----:B0-----:R-:W-:Y:S01]  /*9aa0*/  SEL R5, R54, R137, P0 ;  /* 0x0000008936057207 */ /* 0x001fe20000000000 */
[----:B------:R-:W-:Y:S01]  /*9ab0*/  SHFL.IDX PT, R79, R49, R26, 0x1c1f ;  /* 0x001c1f1a314f7589 */ /* 0x000fe200000e0000 */
[----:B------:R-:W-:Y:S01]  /*9ac0*/  IMAD R63, R141, R63, R28 ;  /* 0x0000003f8d3f7224 */ /* 0x000fe200078e021c */
[----:B------:R-:W-:Y:S01]  /*9ad0*/  SEL R137, R137, R54, P0 ;  /* 0x0000003689897207 */ /* 0x000fe20000000000 */
[----:B------:R-:W-:Y:S01]  /*9ae0*/  IMAD R6, R6, UR4, RZ ;  /* 0x0000000406067c24 */ /* 0x000fe2000f8e02ff */
[----:B------:R-:W0:Y:S01]  /*9af0*/  SHFL.IDX PT, R186, R9, R159, 0x1c1f ;  /* 0x001c1f9f09ba7589 */ /* 0x000e2200000e0000 */
[----:B------:R-:W-:Y:S01]  /*9b00*/  IMAD.IADD R145, R145, 0x1, R147 ;  /* 0x0000000191917824 */ /* 0x000fe200078e0293 */
[----:B------:R-:W-:Y:S01]  /*9b10*/  SHF.R.S32.HI R16, RZ, 0x1f, R63 ;  /* 0x0000001fff107819 */ /* 0x000fe2000001143f */
[C---:B------:R-:W-:Y:S01]  /*9b20*/  IMAD R149, R143.reuse, UR5, R6 ;  /* 0x000000058f957c24 */ /* 0x040fe2000f8e0206 */
[----:B------:R-:W3:Y:S01]  /*9b30*/  S2UR UR5, SR_CgaCtaId ;  /* 0x00000000000579c3 */ /* 0x000ee20000008800 */
[----:B------:R-:W-:Y:S01]  /*9b40*/  IMAD.MOV R52, RZ, RZ, -R143 ;  /* 0x000000ffff347224 */ /* 0x000fe200078e0a8f */
[----:B-1----:R-:W-:Y:S01]  /*9b50*/  SEL R54, R140, R55, P0 ;  /* 0x000000378c367207 */ /* 0x002fe20000000000 */
[----:B------:R-:W-:Y:S01]  /*9b60*/  IMAD.WIDE.U32 R6, R143, UR4, R144 ;  /* 0x000000048f067c25 */ /* 0x000fe2000f8e0090 */
[----:B--2---:R-:W-:Y:S01]  /*9b70*/  SEL R32, R117, R168, P0 ;  /* 0x000000a875207207 */ /* 0x004fe20000000000 */
[----:B------:R-:W-:Y:S01]  /*9b80*/  UMOV UR4, 0x400 ;  /* 0x0000040000047882 */ /* 0x000fe20000000000 */
[----:B------:R-:W-:Y:S01]  /*9b90*/  SEL R34, R168, R117, P0 ;  /* 0x00000075a8227207 */ /* 0x000fe20000000000 */
[----:B------:R-:W-:Y:S01]  /*9ba0*/  IMAD R16, R16, UR6, RZ ;  /* 0x0000000610107c24 */ /* 0x000fe2000f8e02ff */
[----:B------:R-:W-:Y:S01]  /*9bb0*/  SEL R117, R119, R148, P0 ;  /* 0x0000009477757207 */ /* 0x000fe20000000000 */
[----:B------:R-:W-:Y:S01]  /*9bc0*/  IMAD R147, R141, R52, R28 ;  /* 0x000000348d937224 */ /* 0x000fe200078e021c */
[----:B------:R-:W-:Y:S01]  /*9bd0*/  SEL R119, R148, R119, P0 ;  /* 0x0000007794777207 */ /* 0x000fe20000000000 */
[----:B------:R-:W-:Y:S01]  /*9be0*/  IMAD.IADD R7, R7, 0x1, R149 ;  /* 0x0000000107077824 */ /* 0x000fe200078e0295 */
[----:B------:R-:W1:Y:S01]  /*9bf0*/  SHFL.IDX PT, R184, R8, R159, 0x1c1f ;  /* 0x001c1f9f08b87589 */ /* 0x000e6200000e0000 */
[C---:B------:R-:W-:Y:S01]  /*9c00*/  IMAD R143, R63.reuse, UR7, R16 ;  /* 0x000000073f8f7c24 */ /* 0x040fe2000f8e0210 */
[----:B------:R-:W-:Y:S01]  /*9c10*/  SHF.R.S32.HI R28, RZ, 0x1f, R147 ;  /* 0x0000001fff1c7819 */ /* 0x000fe20000011493 */
[----:B------:R-:W-:Y:S01]  /*9c20*/  IMAD.WIDE.U32 R138, R63, UR6, R138 ;  /* 0x000000063f8a7c25 */ /* 0x000fe2000f8e008a */
[----:B------:R-:W-:Y:S01]  /*9c30*/  ULDC.64 UR6, c[0x0][0xba8] ;  /* 0x0002ea0000067ab9 */ /* 0x000fe20000000a00 */
[----:B------:R-:W-:Y:S02]  /*9c40*/  SHFL.IDX PT, R92, R165, R26, 0x1c1f ;  /* 0x001c1f1aa55c7589 */ /* 0x000fe400000e0000 */
[----:B------:R-:W-:Y:S01]  /*9c50*/  IMAD.WIDE.U32 R144, R147, UR8, R6 ;  /* 0x0000000893907c25 */ /* 0x000fe2000f8e0006 */
[----:B------:R-:W-:Y:S01]  /*9c60*/  SEL R6, R55, R140, P0 ;  /* 0x0000008c37067207 */ /* 0x000fe20000000000 */
[----:B------:R-:W-:Y:S01]  /*9c70*/  SHFL.IDX PT, R98, R169, R26, 0x1c1f ;  /* 0x001c1f1aa9627589 */ /* 0x000fe200000e0000 */
[----:B------:R-:W-:Y:S01]  /*9c80*/  LEA R140, P2, R138, UR6, 0x2 ;  /* 0x000000068a8c7c11 */ /* 0x000fe2000f8410ff */
[----:B------:R-:W-:Y:S01]  /*9c90*/  IMAD.IADD R55, R139, 0x1, R143 ;  /* 0x000000018b377824 */ /* 0x000fe200078e028f */
[----:B------:R-:W-:Y:S01]  /*9ca0*/  ULDC UR6, c[0x0][0xa88] ;  /* 0x0002a20000067ab9 */ /* 0x000fe20000000800 */
[----:B------:R-:W-:Y:S01]  /*9cb0*/  IMAD R28, R28, UR8, RZ ;  /* 0x000000081c1c7c24 */ /* 0x000fe2000f8e02ff */
[----:B---3--:R-:W-:Y:S01]  /*9cc0*/  ULEA UR4, UR5, UR4, 0x18 ;  /* 0x0000000405047291 */ /* 0x008fe2000f8ec03f */
[----:B------:R-:W-:Y:S01]  /*9cd0*/  SHFL.IDX PT, R146, R140, RZ, 0x1c1f ;  /* 0x001c1fff8c927589 */ /* 0x000fe200000e0000 */
[----:B------:R-:W-:Y:S01]  /*9ce0*/  LEA.HI.X R138, R138, UR7, R55, 0x2, P2 ;  /* 0x000000078a8a7c11 */ /* 0x000fe200090f1437 */
[----:B------:R-:W-:Y:S01]  /*9cf0*/  IMAD R63, R147, UR9, R28 ;  /* 0x00000009933f7c24 */ /* 0x000fe2000f8e021c */
[----:B------:R-:W-:Y:S01]  /*9d00*/  UIADD3 UR4, UR4, 0x38820, URZ ;  /* 0x0003882004047890 */ /* 0x000fe2000fffe03f */
[----:B------:R-:W-:Y:S01]  /*9d10*/  SHFL.IDX PT, R148, R140, 0x1, 0x1c1f ;  /* 0x003c1f008c947f89 */ /* 0x000fe200000e0000 */
[----:B------:R-:W-:Y:S01]  /*9d20*/  IMAD R16, R141, UR6, RZ ;  /* 0x000000068d107c24 */ /* 0x000fe2000f8e02ff */
[----:B------:R-:W-:Y:S01]  /*9d30*/  ULDC.64 UR8, c[0x0][0xb00] ;  /* 0x0002c00000087ab9 */ /* 0x000fe20000000a00 */
[----:B------:R-:W-:Y:S01]  /*9d40*/  IMAD.IADD R7, R145, 0x1, R63 ;  /* 0x0000000191077824 */ /* 0x000fe200078e023f */
[----:B------:R-:W-:Y:S01]  /*9d50*/  SHFL.IDX PT, R147, R138, RZ, 0x1c1f ;  /* 0x001c1fff8a937589 */ /* 0x000fe200000e0000 */
[C---:B------:R-:W-:Y:S01]  /*9d60*/  VIADD R63, R27.reuse, 0x8 ;  /* 0x000000081b3f7836 */ /* 0x040fe20000000000 */
[----:B------:R-:W-:Y:S01]  /*9d70*/  ISETP.GE.OR P2, PT, R27, R16, P1 ;  /* 0x000000101b00720c */ /* 0x000fe20000f46670 */
[----:B------:R-:W-:Y:S01]  /*9d80*/  UPRMT UR4, URZ, 0x654, UR4 ;  /* 0x000006543f047896 */ /* 0x000fe20008000004 */
[----:B------:R-:W-:Y:S01]  /*9d90*/  SHFL.IDX PT, R149, R138, 0x1, 0x1c1f ;  /* 0x003c1f008a957f89 */ /* 0x000fe200000e0000 */
[----:B------:R-:W-:-:S02]  /*9da0*/  LEA R28, P3, R144, UR8, 0x2 ;  /* 0x00000008901c7c11 */ /* 0x000fc4000f8610ff */
[-C--:B------:R-:W-:Y:S01]  /*9db0*/  ISETP.GE.OR P1, PT, R63, R16.reuse, P1 ;  /* 0x000000103f00720c */ /* 0x080fe20000f26670 */
[----:B------:R-:W-:Y:S01]  /*9dc0*/  SHFL.IDX PT, R179, R56, R159, 0x1c1f ;  /* 0x001c1f9f38b37589 */ /* 0x000fe200000e0000 */
[----:B------:R-:W-:Y:S02]  /*9dd0*/  LEA.HI.X R52, R144, UR9, R7, 0x2, P3 ;  /* 0x0000000990347c11 */ /* 0x000fe400098f1407 */
[----:B------:R-:W-:Y:S01]  /*9de0*/  ISETP.GE.AND P3, PT, R27, R16, PT ;  /* 0x000000101b00720c */ /* 0x000fe20003f66270 */
[----:B------:R-:W-:Y:S01]  /*9df0*/  SHFL.IDX PT, R101, R101, R26, 0x1c1f ;  /* 0x001c1f1a65657589 */ /* 0x000fe200000e0000 */
[----:B------:R-:W-:Y:S01]  /*9e00*/  SYNCS.ARRIVE.TRANS64.RED.A1T0 RZ, [UR4], RZ ;  /* 0x000000ffffff79a7 */ /* 0x000fe20008100404 */
[----:B0-----:R-:W-:Y:S02]  /*9e10*/  SEL R78, R79, R186, P0 ;  /* 0x000000ba4f4e7207 */ /* 0x001fe40000000000 */
[----:B------:R-:W-:Y:S01]  /*9e20*/  SHFL.IDX PT, R102, R173, R26, 0x1c1f ;  /* 0x001c1f1aad667589 */ /* 0x000fe200000e0000 */
[----:B------:R-:W-:-:S02]  /*9e30*/  SEL R80, R186, R79, P0 ;  /* 0x0000004fba507207 */ /* 0x000fc40000000000 */
[----:B-1----:R-:W-:Y:S01]  /*9e40*/  SEL R79, R83, R184, P0 ;  /* 0x000000b8534f7207 */ /* 0x002fe20000000000 */
[----:B------:R-:W-:Y:S01]  /*9e50*/  SHFL.IDX PT, R57, R199, R26, 0x1c1f ;  /* 0x001c1f1ac7397589 */ /* 0x000fe200000e0000 */
[----:B------:R-:W-:Y:S02]  /*9e60*/  SEL R81, R184, R83, P0 ;  /* 0x00000053b8517207 */ /* 0x000fe40000000000 */
[----:B------:R-:W-:Y:S01]  /*9e70*/  SEL R83, R86, R85, P0 ;  /* 0x0000005556537207 */ /* 0x000fe20000000000 */
[----:B------:R-:W-:Y:S01]  /*9e80*/  SHFL.IDX PT, R38, R135, R26, 0x1c1f ;  /* 0x001c1f1a87267589 */ /* 0x000fe200000e0000 */
[----:B------:R-:W-:Y:S02]  /*9e90*/  SEL R85, R85, R86, P0 ;  /* 0x0000005655557207 */ /* 0x000fe40000000000 */
[----:B------:R-:W-:Y:S01]  /*9ea0*/  SEL R86, R88, R171, P0 ;  /* 0x000000ab58567207 */ /* 0x000fe20000000000 */
[----:B------:R-:W0:Y:S01]  /*9eb0*/  SHFL.IDX PT, R164, R23, R159, 0x1c1f ;  /* 0x001c1f9f17a47589 */ /* 0x000e2200000e0000 */
[----:B------:R-:W-:-:S03]  /*9ec0*/  SEL R88, R171, R88, P0 ;  /* 0x00000058ab587207 */ /* 0x000fc60000000000 */
[----:B------:R-:W1:Y:S04]  /*9ed0*/  SHFL.IDX PT, R165, R19, R159, 0x1c1f ;  /* 0x001c1f9f13a57589 */ /* 0x000e6800000e0000 */
[----:B------:R2:W3:Y:S04]  /*9ee0*/  SHFL.IDX PT, R169, R25, R159, 0x1c1f ;  /* 0x001c1f9f19a97589 */ /* 0x0004e800000e0000 */
[----:B------:R3:W4:Y:S04]  /*9ef0*/  SHFL.IDX PT, R56, R87, R159, 0x1c1f ;  /* 0x001c1f9f57387589 */ /* 0x00072800000e0000 */
[----:B------:R-:W5:Y:S04]  /*9f00*/  SHFL.IDX PT, R84, R41, R26, 0x1c1f ;  /* 0x001c1f1a29547589 */ /* 0x000f6800000e0000 */
[----:B------:R-:W-:Y:S04]  /*9f10*/  SHFL.IDX PT, R58, R201, R26, 0x1c1f ;  /* 0x001c1f1ac93a7589 */ /* 0x000fe800000e0000 */
[----:B------:R-:W5:Y:S01]  /*9f20*/  SHFL.IDX PT, R59, R203, R26, 0x1c1f ;  /* 0x001c1f1acb3b7589 */ /* 0x000f6200000e0000 */
[----:B0-----:R-:W-:-:S02]  /*9f30*/  SEL R23, R101, R164, P0 ;  /* 0x000000a465177207 */ /* 0x001fc40000000000 */
[----:B--2---:R-:W-:Y:S01]  /*9f40*/  SEL R25, R164, R101, P0 ;  /* 0x00000065a4197207 */ /* 0x004fe20000000000 */
[----:B------:R-:W-:Y:S01]  /*9f50*/  SHFL.IDX PT, R62, R207, R26, 0x1c1f ;  /* 0x001c1f1acf3e7589 */ /* 0x000fe200000e0000 */
[----:B-1----:R-:W-:Y:S02]  /*9f60*/  SEL R65, R165, R100, P0 ;  /* 0x00000064a5417207 */ /* 0x002fe40000000000 */
[----:B------:R-:W-:Y:S01]  /*9f70*/  SEL R101, R103, R192, P0 ;  /* 0x000000c067657207 */ /* 0x000fe20000000000 */
[----:B------:R0:W1:Y:S01]  /*9f80*/  SHFL.IDX PT, R188, R37, R159, 0x1c1f ;  /* 0x001c1f9f25bc7589 */ /* 0x00006200000e0000 */
[----:B---3--:R-:W-:Y:S02]  /*9f90*/  SEL R87, R90, R169, P0 ;  /* 0x000000a95a577207 */ /* 0x008fe40000000000 */
[----:B------:R-:W-:Y:S01]  /*9fa0*/  SEL R89, R169, R90, P0 ;  /* 0x0000005aa9597207 */ /* 0x000fe20000000000 */
[----:B------:R-:W2:Y:S01]  /*9fb0*/  SHFL.IDX PT, R173, R3, R159, 0x1c1f ;  /* 0x001c1f9f03ad7589 */ /* 0x000ea200000e0000 */
[----:B----4-:R-:W-:-:S02]  /*9fc0*/  SEL R7, R57, R56, P0 ;  /* 0x0000003839077207 */ /* 0x010fc40000000000 */
[----:B------:R-:W-:Y:S01]  /*9fd0*/  SEL R55, R56, R57, P0 ;  /* 0x0000003938377207 */ /* 0x000fe20000000000 */
[----:B------:R-:W3:Y:S01]  /*9fe0*/  SHFL.IDX PT, R135, R91, R159, 0x1c1f ;  /* 0x001c1f9f5b877589 */ /* 0x000ee200000e0000 */
[----:B-----5:R-:W-:Y:S02]  /*9ff0*/  SEL R82, R84, R167, P0 ;  /* 0x000000a754527207 */ /* 0x020fe40000000000 */
[----:B0-----:R-:W-:Y:S01]  /*a000*/  SEL R37, R100, R165, P0 ;  /* 0x000000a564257207 */ /* 0x001fe20000000000 */
[----:B------:R0:W4:Y:S01]  /*a010*/  SHFL.IDX PT, R19, R96, R159, 0x1c1f ;  /* 0x001c1f9f60137589 */ /* 0x00012200000e0000 */
[----:B------:R-:W-:Y:S02]  /*a020*/  SEL R100, R102, R177, P0 ;  /* 0x000000b166647207 */ /* 0x000fe40000000000 */
[----:B------:R-:W-:Y:S01]  /*a030*/  SEL R84, R167, R84, P0 ;  /* 0x00000054a7547207 */ /* 0x000fe20000000000 */
[----:B------:R-:W-:Y:S01]  /*a040*/  SHFL.IDX PT, R60, R205, R26, 0x1c1f ;  /* 0x001c1f1acd3c7589 */ /* 0x000fe200000e0000 */
[----:B------:R-:W-:-:S02]  /*a050*/  SEL R57, R59, R48, P0 ;  /* 0x000000303b397207 */ /* 0x000fc40000000000 */
[----:B------:R-:W-:Y:S01]  /*a060*/  SEL R102, R177, R102, P0 ;  /* 0x00000066b1667207 */ /* 0x000fe20000000000 */
[----:B------:R-:W5:Y:S01]  /*a070*/  SHFL.IDX PT, R150, R150, R159, 0x1c1f ;  /* 0x001c1f9f96967589 */ /* 0x000f6200000e0000 */
[----:B------:R-:W-:Y:S02]  /*a080*/  SEL R103, R192, R103, P0 ;  /* 0x00000067c0677207 */ /* 0x000fe40000000000 */
[----:B0-----:R-:W-:Y:S01]  /*a090*/  SEL R96, R98, R175, P0 ;  /* 0x000000af62607207 */ /* 0x001fe20000000000 */
[----:B------:R-:W-:Y:S01]  /*a0a0*/  @!P2 ST.E desc[UR40][R146.64], R2 ;  /* 0x000000029200a985 */ /* 0x000fe2000c101928 */
[----:B-1----:R-:W-:Y:S02]  /*a0b0*/  SEL R91, R93, R188, P0 ;  /* 0x000000bc5d5b7207 */ /* 0x002fe40000000000 */
[----:B------:R-:W-:Y:S01]  /*a0c0*/  SEL R93, R188, R93, P0 ;  /* 0x0000005dbc5d7207 */ /* 0x000fe20000000000 */
[----:B------:R-:W-:Y:S01]  /*a0d0*/  @!P1 ST.E desc[UR40][R148.64], R0 ;  /* 0x0000000094009985 */ /* 0x000fe2000c101928 */
[----:B--2---:R-:W-:-:S02]  /*a0e0*/  SEL R90, R92, R173, P0 ;  /* 0x000000ad5c5a7207 */ /* 0x004fc40000000000 */
[----:B------:R-:W-:Y:S01]  /*a0f0*/  SEL R92, R173, R92, P0 ;  /* 0x0000005cad5c7207 */ /* 0x000fe20000000000 */
[----:B------:R-:W0:Y:S01]  /*a100*/  SHFL.IDX PT, R49, R209, R26, 0x1c1f ;  /* 0x001c1f1ad1317589 */ /* 0x000e2200000e0000 */
[----:B---3--:R-:W-:Y:S02]  /*a110*/  SEL R56, R58, R135, P0 ;  /* 0x000000873a387207 */ /* 0x008fe40000000000 */
[----:B------:R-:W-:Y:S01]  /*a120*/  SEL R98, R175, R98, P0 ;  /* 0x00000062af627207 */ /* 0x000fe20000000000 */
[----:B------:R-:W1:Y:S01]  /*a130*/  SHFL.IDX PT, R47, R211, R26, 0x1c1f ;  /* 0x001c1f1ad32f7589 */ /* 0x000e6200000e0000 */
[----:B----4-:R-:W-:Y:S02]  /*a140*/  SEL R139, R62, R19, P0 ;  /* 0x000000133e8b7207 */ /* 0x010fe40000000000 */
[----:B------:R-:W-:Y:S01]  /*a150*/  SEL R141, R19, R62, P0 ;  /* 0x0000003e138d7207 */ /* 0x000fe20000000000 */
[----:B------:R-:W2:Y:S01]  /*a160*/  SHFL.IDX PT, R46, R213, R26, 0x1c1f ;  /* 0x001c1f1ad52e7589 */ /* 0x000ea200000e0000 */
[----:B------:R-:W-:Y:S01]  /*a170*/  SEL R58, R135, R58, P0 ;  /* 0x0000003a873a7207 */ /* 0x000fe20000000000 */
[----:B------:R-:W-:Y:S01]  /*a180*/  IMAD.SHL.U32 R19, R18, 0x2, RZ ;  /* 0x0000000212137824 */ /* 0x000fe200078e00ff */
[----:B------:R-:W-:Y:S01]  /*a190*/  SEL R59, R48, R59, P0 ;  /* 0x0000003b303b7207 */ /* 0x000fe20000000000 */
[----:B------:R-:W3:Y:S01]  /*a1a0*/  SHFL.IDX PT, R44, R215, R26, 0x1c1f ;  /* 0x001c1f1ad72c7589 */ /* 0x000ee200000e0000 */
[----:B-----5:R-:W-:-:S02]  /*a1b0*/  SEL R3, R181, R150, P0 ;  /* 0x00000096b5037207 */ /* 0x020fc40000000000 */
[----:B------:R-:W-:Y:S01]  /*a1c0*/  SEL R9, R150, R181, P0 ;  /* 0x000000b596097207 */ /* 0x000fe20000000000 */
[----:B------:R-:W4:Y:S01]  /*a1d0*/  SHFL.IDX PT, R43, R217, R26, 0x1c1f ;  /* 0x001c1f1ad92b7589 */ /* 0x000f2200000e0000 */
[----:B------:R-:W-:Y:S02]  /*a1e0*/  SEL R138, R60, R131, P0 ;  /* 0x000000833c8a7207 */ /* 0x000fe40000000000 */
[----:B------:R-:W-:Y:S01]  /*a1f0*/  SEL R140, R131, R60, P0 ;  /* 0x0000003c838c7207 */ /* 0x000fe20000000000 */
[----:B------:R-:W0:Y:S04]  /*a200*/  SHFL.IDX PT, R42, R219, R26, 0x1c1f ;  /* 0x001c1f1adb2a7589 */ /* 0x000e2800000e0000 */
[----:B------:R-:W0:Y:S04]  /*a210*/  SHFL.IDX PT, R41, R221, R26, 0x1c1f ;  /* 0x001c1f1add297589 */ /* 0x000e2800000e0000 */
[----:B------:R5:W0:Y:S04]  /*a220*/  SHFL.IDX PT, R26, R110, R159, 0x1c1f ;  /* 0x001c1f9f6e1a7589 */ /* 0x000a2800000e0000 */
[----:B------:R1:W0:Y:S04]  /*a230*/  SHFL.IDX PT, R8, R106, R159, 0x1c1f ;  /* 0x001c1f9f6a087589 */ /* 0x00022800000e0000 */
[----:B------:R2:W0:Y:S01]  /*a240*/  SHFL.IDX PT, R29, R107, R159, 0x1c1f ;  /* 0x001c1f9f6b1d7589 */ /* 0x00042200000e0000 */
[----:B-----5:R-:W-:-:S03]  /*a250*/  SEL R110, R112, R157, P0 ;  /* 0x0000009d706e7207 */ /* 0x020fc60000000000 */
[----:B------:R0:W0:Y:S01]  /*a260*/  SHFL.IDX PT, R134, R134, R159, 0x1c1f ;  /* 0x001c1f9f86867589 */ /* 0x00002200000e0000 */
[----:B------:R-:W-:Y:S02]  /*a270*/  SEL R112, R157, R112, P0 ;  /* 0x000000709d707207 */ /* 0x000fe40000000000 */
[----:B-1----:R-:W-:Y:S01]  /*a280*/  SEL R106, R108, R179, P0 ;  /* 0x000000b36c6a7207 */ /* 0x002fe20000000000 */
[----:B------:R1:W0:Y:S01]  /*a290*/  SHFL.IDX PT, R130, R130, R159, 0x1c1f ;  /* 0x001c1f9f82827589 */ /* 0x00022200000e0000 */
[----:B------:R-:W-:Y:S02]  /*a2a0*/  SEL R108, R179, R108, P0 ;  /* 0x0000006cb36c7207 */ /* 0x000fe40000000000 */
[----:B--2---:R-:W-:Y:S01]  /*a2b0*/  SEL R107, R109, R156, P0 ;  /* 0x0000009c6d6b7207 */ /* 0x004fe20000000000 */
[----:B------:R1:W2:Y:S01]  /*a2c0*/  SHFL.IDX PT, R142, R142, R159, 0x1c1f ;  /* 0x001c1f9f8e8e7589 */ /* 0x0002a200000e0000 */
[----:B------:R-:W-:-:S03]  /*a2d0*/  SEL R109, R156, R109, P0 ;  /* 0x0000006d9c6d7207 */ /* 0x000fc60000000000 */
[----:B------:R1:W0:Y:S04]  /*a2e0*/  SHFL.IDX PT, R17, R17, R159, 0x1c1f ;  /* 0x001c1f9f11117589 */ /* 0x00022800000e0000 */
[----:B------:R1:W0:Y:S04]  /*a2f0*/  SHFL.IDX PT, R144, R28, RZ, 0x1c1f ;  /* 0x001c1fff1c907589 */ /* 0x00022800000e0000 */
[----:B------:R1:W0:Y:S01]  /*a300*/  SHFL.IDX PT, R145, R52, RZ, 0x1c1f ;  /* 0x001c1fff34917589 */ /* 0x00022200000e0000 */
[----:B---34-:R-:W-:Y:S05]  /*a310*/  @P3 BRA `(.L_x_37) ;  /* 0x0000000800f83947 */ /* 0x018fea0003800000 */
[----:B------:R-:W-:Y:S01]  /*a320*/  ULDC UR4, c[0x0][0xac8] ;  /* 0x0002b20000047ab9 */ /* 0x000fe20000000800 */
[C---:B------:R-:W-:Y:S01]  /*a330*/  VIADD R0, R19.reuse, 0x8 ;  /* 0x0000000813007836 */ /* 0x040fe20000000000 */
[C---:B------:R-:W-:Y:S01]  /*a340*/  ISETP.GE.AND P1, PT, R19.reuse, UR4, PT ;  /* 0x0000000413007c0c */ /* 0x040fe2000bf26270 */
[C---:B------:R-:W-:Y:S02]  /*a350*/  VIADD R18, R19.reuse, 0x10 ;  /* 0x0000001013127836 */ /* 0x040fe40000000000 */
[C---:B------:R-:W-:Y:S01]  /*a360*/  VIADD R27, R19.reuse, 0x18 ;  /* 0x00000018131b7836 */ /* 0x040fe20000000000 */
[----:B------:R-:W-:Y:S01]  /*a370*/  ISETP.GE.AND P4, PT, R0, UR4, PT ;  /* 0x0000000400007c0c */ /* 0x000fe2000bf86270 */
[C---:B------:R-:W-:Y:S01]  /*a380*/  VIADD R60, R19.reuse, 0x20 ;  /* 0x00000020133c7836 */ /* 0x040fe20000000000 */
[----:B------:R-:W-:Y:S01]  /*a390*/  ISETP.GE.AND P5, PT, R18, UR4, PT ;  /* 0x0000000412007c0c */ /* 0x000fe2000bfa6270 */
[----:B------:R-:W-:Y:S01]  /*a3a0*/  VIADD R62, R19, 0x28 ;  /* 0x00000028133e7836 */ /* 0x000fe20000000000 */
[----:B------:R-:W-:Y:S01]  /*a3b0*/  ISETP.GE.AND P6, PT, R27, UR4, PT ;  /* 0x000000041b007c0c */ /* 0x000fe2000bfc6270 */
[----:B------:R-:W-:-:S03]  /*a3c0*/  VIADD R135, R19, 0x30 ;  /* 0x0000003013877836 */ /* 0x000fc60000000000 */
[----:B------:R-:W-:Y:S01]  /*a3d0*/  ISETP.GE.AND P2, PT, R62, UR4, PT ;  /* 0x000000043e007c0c */ /* 0x000fe2000bf46270 */
[----:B0-----:R-:W-:Y:S01]  /*a3e0*/  @!P1 IMAD.WIDE R146, R19, 0x4, R144 ;  /* 0x0000000413929825 */ /* 0x001fe200078e0290 */
[----:B------:R-:W-:-:S03]  /*a3f0*/  ISETP.GE.AND P3, PT, R135, UR4, PT ;  /* 0x0000000487007c0c */ /* 0x000fc6000bf66270 */
[----:B------:R-:W-:Y:S01]  /*a400*/  @!P4 LEA.HI R0, R0, R0, RZ, 0x1 ;  /* 0x000000000000c211 */ /* 0x000fe200078f08ff */
[----:B------:R0:W-:Y:S01]  /*a410*/  @!P1 ST.E.64 desc[UR40][R146.64], R10 ;  /* 0x0000000a92009985 */ /* 0x0001e2000c101b28 */
[----:B------:R-:W-:Y:S02]  /*a420*/  ISETP.GE.AND P1, PT, R60, UR4, PT ;  /* 0x000000043c007c0c */ /* 0x000fe4000bf26270 */
[----:B------:R-:W-:Y:S02]  /*a430*/  @!P5 LEA.HI R18, R18, R18, RZ, 0x1 ;  /* 0x000000121212d211 */ /* 0x000fe400078f08ff */
[----:B------:R-:W-:Y:S02]  /*a440*/  @!P6 LEA.HI R48, R27, R27, RZ, 0x1 ;  /* 0x0000001b1b30e211 */ /* 0x000fe400078f08ff */
[----:B------:R-:W-:Y:S01]  /*a450*/  @!P4 LOP3.LUT R27, R0, 0xfffffffe, RZ, 0xc0, !PT ;  /* 0xfffffffe001bc812 */ /* 0x000fe200078ec0ff */
[C---:B------:R-:W-:Y:S01]  /*a460*/  VIADD R0, R19.reuse, 0x38 ;  /* 0x0000003813007836 */ /* 0x040fe20000000000 */
[----:B------:R-:W-:Y:S01]  /*a470*/  @!P5 LOP3.LUT R131, R18, 0xfffffffe, RZ, 0xc0, !PT ;  /* 0xfffffffe1283d812 */ /* 0x000fe200078ec0ff */
[C---:B------:R-:W-:Y:S01]  /*a480*/  VIADD R18, R19.reuse, 0x40 ;  /* 0x0000004013127836 */ /* 0x040fe20000000000 */
[----:B------:R-:W-:Y:S01]  /*a490*/  @!P6 LOP3.LUT R149, R48, 0xfffffffe, RZ, 0xc0, !PT ;  /* 0xfffffffe3095e812 */ /* 0x000fe200078ec0ff */
[----:B------:R-:W-:Y:S01]  /*a4a0*/  VIADD R48, R19, 0x48 ;  /* 0x0000004813307836 */ /* 0x000fe20000000000 */
[----:B------:R-:W-:Y:S01]  /*a4b0*/  @!P2 LEA.HI R62, R62, R62, RZ, 0x1 ;  /* 0x0000003e3e3ea211 */ /* 0x000fe200078f08ff */
[----:B0-----:R-:W-:Y:S01]  /*a4c0*/  @!P4 IMAD.WIDE R10, R27, 0x4, R144 ;  /* 0x000000041b0ac825 */ /* 0x001fe200078e0290 */
[----:B------:R-:W-:-:S02]  /*a4d0*/  @!P1 LEA.HI R60, R60, R60, RZ, 0x1 ;  /* 0x0000003c3c3c9211 */ /* 0x000fc400078f08ff */
[----:B------:R-:W-:Y:S01]  /*a4e0*/  @!P3 LEA.HI R135, R135, R135, RZ, 0x1 ;  /* 0x000000878787b211 */ /* 0x000fe200078f08ff */
[--C-:B------:R-:W-:Y:S01]  /*a4f0*/  @!P5 IMAD.WIDE R146, R131, 0x4, R144.reuse ;  /* 0x000000048392d825 */ /* 0x100fe200078e0290 */
[----:B------:R0:W-:Y:S01]  /*a500*/  @!P4 ST.E.64 desc[UR40][R10.64], R12 ;  /* 0x0000000c0a00c985 */ /* 0x0001e2000c101b28 */
[----:B------:R-:W-:Y:S02]  /*a510*/  @!P1 LOP3.LUT R27, R60, 0xfffffffe, RZ, 0xc0, !PT ;  /* 0xfffffffe3c1b9812 */ /* 0x000fe400078ec0ff */
[--C-:B------:R-:W-:Y:S01]  /*a520*/  @!P6 IMAD.WIDE R148, R149, 0x4, R144.reuse ;  /* 0x000000049594e825 */ /* 0x100fe200078e0290 */
[----:B------:R3:W-:Y:S01]  /*a530*/  @!P5 ST.E.64 desc[UR40][R146.64], R14 ;  /* 0x0000000e9200d985 */ /* 0x0007e2000c101b28 */
[----:B------:R-:W-:Y:S02]  /*a540*/  ISETP.GE.AND P4, PT, R0, UR4, PT ;  /* 0x0000000400007c0c */ /* 0x000fe4000bf86270 */
[----:B------:R-:W-:Y:S01]  /*a550*/  ISETP.GE.AND P5, PT, R18, UR4, PT ;  /* 0x0000000412007c0c */ /* 0x000fe2000bfa6270 */
[----:B------:R4:W-:Y:S01]  /*a560*/  @!P6 ST.E.64 desc[UR40][R148.64], R20 ;  /* 0x000000149400e985 */ /* 0x0009e2000c101b28 */
[----:B------:R-:W-:Y:S01]  /*a570*/  ISETP.GE.AND P6, PT, R48, UR4, PT ;  /* 0x0000000430007c0c */ /* 0x000fe2000bfc6270 */
[----:B------:R-:W-:Y:S01]  /*a580*/  VIADD R60, R19, 0x60 ;  /* 0x00000060133c7836 */ /* 0x000fe20000000000 */
[----:B0-----:R-:W-:Y:S01]  /*a590*/  @!P2 LOP3.LUT R13, R62, 0xfffffffe, RZ, 0xc0, !PT ;  /* 0xfffffffe3e0da812 */ /* 0x001fe200078ec0ff */
[----:B------:R-:W-:Y:S01]  /*a5a0*/  @!P1 IMAD.WIDE R10, R27, 0x4, R144 ;  /* 0x000000041b0a9825 */ /* 0x000fe200078e0290 */
[----:B---3--:R-:W-:-:S03]  /*a5b0*/  @!P3 LOP3.LUT R15, R135, 0xfffffffe, RZ, 0xc0, !PT ;  /* 0xfffffffe870fb812 */ /* 0x008fc600078ec0ff */
[--C-:B------:R-:W-:Y:S01]  /*a5c0*/  @!P2 IMAD.WIDE R12, R13, 0x4, R144.reuse ;  /* 0x000000040d0ca825 */ /* 0x100fe200078e0290 */
[----:B------:R0:W-:Y:S01]  /*a5d0*/  @!P1 ST.E.64 desc[UR40][R10.64], R22 ;  /* 0x000000160a009985 */ /* 0x0001e2000c101b28 */
[----:B------:R-:W-:Y:S02]  /*a5e0*/  @!P4 LEA.HI R0, R0, R0, RZ, 0x1 ;  /* 0x000000000000c211 */ /* 0x000fe400078f08ff */
[----:B------:R-:W-:Y:S01]  /*a5f0*/  @!P3 IMAD.WIDE R14, R15, 0x4, R144 ;  /* 0x000000040f0eb825 */ /* 0x000fe200078e0290 */
[----:B------:R3:W-:Y:S01]  /*a600*/  @!P2 ST.E.64 desc[UR40][R12.64], R24 ;  /* 0x000000180c00a985 */ /* 0x0007e2000c101b28 */
[----:B------:R-:W-:Y:S02]  /*a610*/  @!P5 LEA.HI R18, R18, R18, RZ, 0x1 ;  /* 0x000000121212d211 */ /* 0x000fe400078f08ff */
[C---:B----4-:R-:W-:Y:S01]  /*a620*/  VIADD R20, R19.reuse, 0x50 ;  /* 0x0000005013147836 */ /* 0x050fe20000000000 */
[----:B------:R4:W-:Y:S01]  /*a630*/  @!P3 ST.E.64 desc[UR40][R14.64], R32 ;  /* 0x000000200e00b985 */ /* 0x0009e2000c101b28 */
[C---:B------:R-:W-:Y:S01]  /*a640*/  VIADD R27, R19.reuse, 0x58 ;  /* 0x00000058131b7836 */ /* 0x040fe20000000000 */
[----:B------:R-:W-:Y:S01]  /*a650*/  @!P4 LOP3.LUT R21, R0, 0xfffffffe, RZ, 0xc0, !PT ;  /* 0xfffffffe0015c812 */ /* 0x000fe200078ec0ff */
[----:B------:R-:W-:Y:S01]  /*a660*/  VIADD R0, R19, 0x68 ;  /* 0x0000006813007836 */ /* 0x000fe20000000000 */
[----:B------:R-:W-:-:S02]  /*a670*/  ISETP.GE.AND P3, PT, R20, UR4, PT ;  /* 0x0000000414007c0c */ /* 0x000fc4000bf66270 */
[----:B------:R-:W-:Y:S01]  /*a680*/  @!P6 LEA.HI R48, R48, R48, RZ, 0x1 ;  /* 0x000000303030e211 */ /* 0x000fe200078f08ff */
[--C-:B0-----:R-:W-:Y:S01]  /*a690*/  @!P4 IMAD.WIDE R10, R21, 0x4, R144.reuse ;  /* 0x00000004150ac825 */ /* 0x101fe200078e0290 */
[----:B------:R-:W-:Y:S02]  /*a6a0*/  @!P5 LOP3.LUT R23, R18, 0xfffffffe, RZ, 0xc0, !PT ;  /* 0xfffffffe1217d812 */ /* 0x000fe400078ec0ff */
[----:B------:R-:W-:Y:S01]  /*a6b0*/  ISETP.GE.AND P1, PT, R27, UR4, PT ;  /* 0x000000041b007c0c */ /* 0x000fe2000bf26270 */
[----:B------:R-:W-:Y:S01]  /*a6c0*/  VIADD R18, R19, 0x70 ;  /* 0x0000007013127836 */ /* 0x000fe20000000000 */
[----:B------:R-:W-:Y:S01]  /*a6d0*/  ISETP.GE.AND P2, PT, R60, UR4, PT ;  /* 0x000000043c007c0c */ /* 0x000fe2000bf46270 */
[--C-:B---3--:R-:W-:Y:S01]  /*a6e0*/  @!P5 IMAD.WIDE R12, R23, 0x4, R144.reuse ;  /* 0x00000004170cd825 */ /* 0x108fe200078e0290 */
[----:B----4-:R-:W-:Y:S01]  /*a6f0*/  @!P6 LOP3.LUT R15, R48, 0xfffffffe, RZ, 0xc0, !PT ;  /* 0xfffffffe300fe812 */ /* 0x010fe200078ec0ff */
[----:B------:R0:W-:Y:S01]  /*a700*/  @!P4 ST.E.64 desc[UR40][R10.64], R34 ;  /* 0x000000220a00c985 */ /* 0x0001e2000c101b28 */
[----:B------:R-:W-:Y:S01]  /*a710*/  ISETP.GE.AND P4, PT, R0, UR4, PT ;  /* 0x0000000400007c0c */ /* 0x000fe2000bf86270 */
[----:B------:R-:W-:Y:S01]  /*a720*/  VIADD R22, R19, 0x80 ;  /* 0x0000008013167836 */ /* 0x000fe20000000000 */
[----:B------:R-:W-:Y:S01]  /*a730*/  @!P3 LEA.HI R20, R20, R20, RZ, 0x1 ;  /* 0x000000141414b211 */ /* 0x000fe200078f08ff */
[----:B------:R-:W-:Y:S01]  /*a740*/  @!P6 IMAD.WIDE R14, R15, 0x4, R144 ;  /* 0x000000040f0ee825 */ /* 0x000fe200078e0290 */
[----:B------:R3:W-:Y:S01]  /*a750*/  @!P5 ST.E.64 desc[UR40][R12.64], R36 ;  /* 0x000000240c00d985 */ /* 0x0007e2000c101b28 */
[----:B------:R-:W-:-:S02]  /*a760*/  ISETP.GE.AND P5, PT, R18, UR4, PT ;  /* 0x0000000412007c0c */ /* 0x000fc4000bfa6270 */
[----:B------:R-:W-:Y:S01]  /*a770*/  @!P3 LOP3.LUT R21, R20, 0xfffffffe, RZ, 0xc0, !PT ;  /* 0xfffffffe1415b812 */ /* 0x000fe200078ec0ff */
[----:B------:R-:W-:Y:S01]  /*a780*/  VIADD R20, R19, 0x78 ;  /* 0x0000007813147836 */ /* 0x000fe20000000000 */
[----:B------:R4:W-:Y:S01]  /*a790*/  @!P6 ST.E.64 desc[UR40][R14.64], R64 ;  /* 0x000000400e00e985 */ /* 0x0009e2000c101b28 */
[----:B------:R-:W-:Y:S01]  /*a7a0*/  @!P1 LEA.HI R27, R27, R27, RZ, 0x1 ;  /* 0x0000001b1b1b9211 */ /* 0x000fe200078f08ff */
[----:B------:R-:W-:Y:S01]  /*a7b0*/  VIADD R23, R19, 0x88 ;  /* 0x0000008813177836 */ /* 0x000fe20000000000 */
[----:B------:R-:W-:Y:S01]  /*a7c0*/  @!P2 LEA.HI R60, R60, R60, RZ, 0x1 ;  /* 0x0000003c3c3ca211 */ /* 0x000fe200078f08ff */
[--C-:B0-----:R-:W-:Y:S01]  /*a7d0*/  @!P3 IMAD.WIDE R10, R21, 0x4, R144.reuse ;  /* 0x00000004150ab825 */ /* 0x101fe200078e0290 */
[----:B------:R-:W-:Y:S02]  /*a7e0*/  @!P1 LOP3.LUT R27, R27, 0xfffffffe, RZ, 0xc0, !PT ;  /* 0xfffffffe1b1b9812 */ /* 0x000fe400078ec0ff */
[----:B------:R-:W-:Y:S02]  /*a7f0*/  @!P4 LEA.HI R0, R0, R0, RZ, 0x1 ;  /* 0x000000000000c211 */ /* 0x000fe400078f08ff */
[----:B------:R0:W-:Y:S01]  /*a800*/  @!P3 ST.E.64 desc[UR40][R10.64], R66 ;  /* 0x000000420a00b985 */ /* 0x0001e2000c101b28 */
[----:B------:R-:W-:Y:S01]  /*a810*/  ISETP.GE.AND P3, PT, R20, UR4, PT ;  /* 0x0000000414007c0c */ /* 0x000fe2000bf66270 */
[----:B---3--:R-:W-:Y:S01]  /*a820*/  @!P1 IMAD.WIDE R12, R27, 0x4, R144 ;  /* 0x000000041b0c9825 */ /* 0x008fe200078e0290 */
[----:B------:R-:W-:-:S02]  /*a830*/  @!P5 LEA.HI R18, R18, R18, RZ, 0x1 ;  /* 0x000000121212d211 */ /* 0x000fc400078f08ff */
[----:B----4-:R-:W-:Y:S02]  /*a840*/  @!P2 LOP3.LUT R15, R60, 0xfffffffe, RZ, 0xc0, !PT ;  /* 0xfffffffe3c0fa812 */ /* 0x010fe400078ec0ff */
[----:B------:R3:W-:Y:S01]  /*a850*/  @!P1 ST.E.64 desc[UR40][R12.64], R68 ;  /* 0x000000440c009985 */ /* 0x0007e2000c101b28 */
[----:B------:R-:W-:Y:S02]  /*a860*/  ISETP.GE.AND P6, PT, R22, UR4, PT ;  /* 0x0000000416007c0c */ /* 0x000fe4000bfc6270 */
[--C-:B------:R-:W-:Y:S01]  /*a870*/  @!P2 IMAD.WIDE R14, R15, 0x4, R144.reuse ;  /* 0x000000040f0ea825 */ /* 0x100fe200078e0290 */
[----:B------:R-:W-:Y:S02]  /*a880*/  @!P4 LOP3.LUT R21, R0, 0xfffffffe, RZ, 0xc0, !PT ;  /* 0xfffffffe0015c812 */ /* 0x000fe400078ec0ff */
[----:B------:R-:W-:Y:S01]  /*a890*/  ISETP.GE.AND P1, PT, R23, UR4, PT ;  /* 0x0000000417007c0c */ /* 0x000fe2000bf26270 */
[----:B------:R-:W-:Y:S01]  /*a8a0*/  VIADD R0, R19, 0x90 ;  /* 0x0000009013007836 */ /* 0x000fe20000000000 */
[----:B------:R-:W-:Y:S01]  /*a8b0*/  @!P3 LEA.HI R20, R20, R20, RZ, 0x1 ;  /* 0x000000141414b211 */ /* 0x000fe200078f08ff */
[----:B------:R4:W-:Y:S01]  /*a8c0*/  @!P2 ST.E.64 desc[UR40][R14.64], R70 ;  /* 0x000000460e00a985 */ /* 0x0009e2000c101b28 */
[----:B0-----:R-:W-:-:S02]  /*a8d0*/  @!P4 IMAD.WIDE R10, R21, 0x4, R144 ;  /* 0x00000004150ac825 */ /* 0x001fc400078e0290 */
[----:B------:R-:W-:Y:S02]  /*a8e0*/  ISETP.GE.AND P2, PT, R0, UR4, PT ;  /* 0x0000000400007c0c */ /* 0x000fe4000bf46270 */
[----:B---3--:R-:W-:Y:S01]  /*a8f0*/  @!P5 LOP3.LUT R13, R18, 0xfffffffe, RZ, 0xc0, !PT ;  /* 0xfffffffe120dd812 */ /* 0x008fe200078ec0ff */
[----:B------:R-:W-:Y:S01]  /*a900*/  VIADD R18, R19, 0x98 ;  /* 0x0000009813127836 */ /* 0x000fe20000000000 */
[----:B------:R0:W-:Y:S01]  /*a910*/  @!P4 ST.E.64 desc[UR40][R10.64], R72 ;  /* 0x000000480a00c985 */ /* 0x0001e2000c101b28 */
[----:B------:R-:W-:Y:S02]  /*a920*/  @!P6 LEA.HI R22, R22, R22, RZ, 0x1 ;  /* 0x000000161616e211 */ /* 0x000fe400078f08ff */
[--C-:B------:R-:W-:Y:S01]  /*a930*/  @!P5 IMAD.WIDE R12, R13, 0x4, R144.reuse ;  /* 0x000000040d0cd825 */ /* 0x100fe200078e0290 */
[----:B------:R-:W-:Y:S02]  /*a940*/  @!P1 LEA.HI R23, R23, R23, RZ, 0x1 ;  /* 0x0000001717179211 */ /* 0x000fe400078f08ff */
[----:B------:R-:W-:Y:S01]  /*a950*/  @!P6 LOP3.LUT R21, R22, 0xfffffffe, RZ, 0xc0, !PT ;  /* 0xfffffffe1615e812 */ /* 0x000fe200078ec0ff */
[----:B------:R-:W-:Y:S01]  /*a960*/  VIADD R22, R19, 0xa0 ;  /* 0x000000a013167836 */ /* 0x000fe20000000000 */
[----:B----4-:R-:W-:Y:S01]  /*a970*/  @!P3 LOP3.LUT R15, R20, 0xfffffffe, RZ, 0xc0, !PT ;  /* 0xfffffffe140fb812 */ /* 0x010fe200078ec0ff */
[----:B------:R3:W-:Y:S01]  /*a980*/  @!P5 ST.E.64 desc[UR40][R12.64], R74 ;  /* 0x0000004a0c00d985 */ /* 0x0007e2000c101b28 */
[----:B------:R-:W-:Y:S01]  /*a990*/  @!P2 LEA.HI R0, R0, R0, RZ, 0x1 ;  /* 0x000000000000a211 */ /* 0x000fe200078f08ff */
[----:B------:R-:W-:Y:S01]  /*a9a0*/  @!P6 IMAD.WIDE R20, R21, 0x4, R144 ;  /* 0x000000041514e825 */ /* 0x000fe200078e0290 */
[----:B------:R-:W-:-:S02]  /*a9b0*/  ISETP.GE.AND P4, PT, R22, UR4, PT ;  /* 0x0000000416007c0c */ /* 0x000fc4000bf86270 */
[----:B0-----:R-:W-:Y:S01]  /*a9c0*/  @!P1 LOP3.LUT R11, R23, 0xfffffffe, RZ, 0xc0, !PT ;  /* 0xfffffffe170b9812 */ /* 0x001fe200078ec0ff */
[----:B------:R-:W-:Y:S01]  /*a9d0*/  @!P3 IMAD.WIDE R14, R15, 0x4, R144 ;  /* 0x000000040f0eb825 */ /* 0x000fe200078e0290 */
[----:B------:R-:W-:-:S03]  /*a9e0*/  @!P2 LOP3.LUT R23, R0, 0xfffffffe, RZ, 0xc0, !PT ;  /* 0xfffffffe0017a812 */ /* 0x000fc600078ec0ff */
[--C-:B------:R-:W-:Y:S01]  /*a9f0*/  @!P1 IMAD.WIDE R10, R11, 0x4, R144.reuse ;  /* 0x000000040b0a9825 */ /* 0x100fe200078e0290 */
[----:B------:R0:W-:Y:S01]  /*aa00*/  @!P3 ST.E.64 desc[UR40][R14.64], R76 ;  /* 0x0000004c0e00b985 */ /* 0x0001e2000c101b28 */
[----:B------:R-:W-:Y:S02]  /*aa10*/  ISETP.GE.AND P3, PT, R18, UR4, PT ;  /* 0x0000000412007c0c */ /* 0x000fe4000bf66270 */
[----:B------:R-:W-:Y:S01]  /*aa20*/  VIADD R0, R19, 0xa8 ;  /* 0x000000a813007836 */ /* 0x000fe20000000000 */
[----:B------:R4:W-:Y:S01]  /*aa30*/  @!P6 ST.E.64 desc[UR40][R20.64], R78 ;  /* 0x0000004e1400e985 */ /* 0x0009e2000c101b28 */
[----:B---3--:R-:W-:Y:S01]  /*aa40*/  @!P2 IMAD.WIDE R12, R23, 0x4, R144 ;  /* 0x00000004170ca825 */ /* 0x008fe200078e0290 */
[----:B------:R-:W-:Y:S02]  /*aa50*/  @!P4 LEA.HI R22, R22, R22, RZ, 0x1 ;  /* 0x000000161616c211 */ /* 0x000fe400078f08ff */
[----:B------:R3:W-:Y:S01]  /*aa60*/  @!P1 ST.E.64 desc[UR40][R10.64], R80 ;  /* 0x000000500a009985 */ /* 0x0007e2000c101b28 */
[----:B------:R-:W-:Y:S01]  /*aa70*/  ISETP.GE.AND P1, PT, R0, UR4, PT ;  /* 0x0000000400007c0c */ /* 0x000fe2000bf26270 */
[----:B------:R-:W-:-:S02]  /*aa80*/  VIADD R23, R19, 0xb8 ;  /* 0x000000b813177836 */ /* 0x000fc40000000000 */
[----:B------:R5:W-:Y:S02]  /*aa90*/  @!P2 ST.E.64 desc[UR40][R12.64], R82 ;  /* 0x000000520c00a985 */ /* 0x000be4000c101b28 */
[----:B------:R-:W-:Y:S01]  /*aaa0*/  @!P3 LEA.HI R18, R18, R18, RZ, 0x1 ;  /* 0x000000121212b211 */ /* 0x000fe200078f08ff */
[----:B0-----:R-:W-:Y:S01]  /*aab0*/  VIADD R14, R19, 0xb0 ;  /* 0x000000b0130e7836 */ /* 0x001fe20000000000 */
[----:B------:R-:W-:Y:S02]  /*aac0*/  ISETP.GE.AND P5, PT, R23, UR4, PT ;  /* 0x0000000417007c0c */ /* 0x000fe4000bfa6270 */
[----:B------:R-:W-:Y:S01]  /*aad0*/  @!P3 LOP3.LUT R15, R18, 0xfffffffe, RZ, 0xc0, !PT ;  /* 0xfffffffe120fb812 */ /* 0x000fe200078ec0ff */
[C---:B----4-:R-:W-:Y:S01]  /*aae0*/  VIADD R20, R19.reuse, 0xc0 ;  /* 0x000000c013147836 */ /* 0x050fe20000000000 */
[----:B------:R-:W-:Y:S01]  /*aaf0*/  ISETP.GE.AND P6, PT, R14, UR4, PT ;  /* 0x000000040e007c0c */ /* 0x000fe2000bfc6270 */
[----:B------:R-:W-:Y:S01]  /*ab00*/  VIADD R18, R19, 0xc8 ;  /* 0x000000c813127836 */ /* 0x000fe20000000000 */
[----:B------:R-:W-:Y:S01]  /*ab10*/  @!P1 LEA.HI R0, R0, R0, RZ, 0x1 ;  /* 0x0000000000009211 */ /* 0x000fe200078f08ff */
[----:B---3--:R-:W-:Y:S01]  /*ab20*/  @!P3 IMAD.WIDE R10, R15, 0x4, R144 ;  /* 0x000000040f0ab825 */ /* 0x008fe200078e0290 */
[----:B------:R-:W-:-:S02]  /*ab30*/  ISETP.GE.AND P2, PT, R20, UR4, PT ;  /* 0x0000000414007c0c */ /* 0x000fc4000bf46270 */
[----:B------:R-:W-:Y:S02]  /*ab40*/  @!P1 LOP3.LUT R15, R0, 0xfffffffe, RZ, 0xc0, !PT ;  /* 0xfffffffe000f9812 */ /* 0x000fe400078ec0ff */
[----:B------:R0:W-:Y:S01]  /*ab50*/  @!P3 ST.E.64 desc[UR40][R10.64], R84 ;  /* 0x000000540a00b985 */ /* 0x0001e2000c101b28 */
[----:B------:R-:W-:Y:S02]  /*ab60*/  ISETP.GE.AND P3, PT, R18, UR4, PT ;  /* 0x0000000412007c0c */ /* 0x000fe4000bf66270 */
[----:B------:R-:W-:Y:S02]  /*ab70*/  @!P5 LEA.HI R23, R23, R23, RZ, 0x1 ;  /* 0x000000171717d211 */ /* 0x000fe400078f08ff */
[----:B------:R-:W-:Y:S01]  /*ab80*/  @!P6 LEA.HI R0, R14, R14, RZ, 0x1 ;  /* 0x0000000e0e00e211 */ /* 0x000fe200078f08ff */
[--C-:B------:R-:W-:Y:S01]  /*ab90*/  @!P1 IMAD.WIDE R14, R15, 0x4, R144.reuse ;  /* 0x000000040f0e9825 */ /* 0x100fe200078e0290 */
[----:B-----5:R-:W-:Y:S02]  /*aba0*/  @!P4 LOP3.LUT R13, R22, 0xfffffffe, RZ, 0xc0, !PT ;  /* 0xfffffffe160dc812 */ /* 0x020fe400078ec0ff */
[----:B------:R-:W-:Y:S01]  /*abb0*/  @!P6 LOP3.LUT R21, R0, 0xfffffffe, RZ, 0xc0, !PT ;  /* 0xfffffffe0015e812 */ /* 0x000fe200078ec0ff */
[----:B------:R-:W-:Y:S01]  /*abc0*/  VIADD R0, R19, 0xd0 ;  /* 0x000000d013007836 */ /* 0x000fe20000000000 */
[----:B------:R-:W-:Y:S01]  /*abd0*/  @!P2 LEA.HI R20, R20, R20, RZ, 0x1 ;  /* 0x000000141414a211 */ /* 0x000fe200078f08ff */
[----:B------:R-:W-:Y:S01]  /*abe0*/  @!P4 IMAD.WIDE R12, R13, 0x4, R144 ;  /* 0x000000040d0cc825 */ /* 0x000fe200078e0290 */
[----:B------:R-:W-:-:S02]  /*abf0*/  @!P5 LOP3.LUT R23, R23, 0xfffffffe, RZ, 0xc0, !PT ;  /* 0xfffffffe1717d812 */ /* 0x000fc400078ec0ff */
[----:B------:R-:W-:Y:S01]  /*ac00*/  @!P3 LEA.HI R18, R18, R18, RZ, 0x1 ;  /* 0x000000121212b211 */ /* 0x000fe200078f08ff */
[--C-:B0-----:R-:W-:Y:S01]  /*ac10*/  @!P6 IMAD.WIDE R10, R21, 0x4, R144.reuse ;  /* 0x00000004150ae825 */ /* 0x101fe200078e0290 */
[----:B------:R-:W-:Y:S01]  /*ac20*/  @!P2 LOP3.LUT R25, R20, 0xfffffffe, RZ, 0xc0, !PT ;  /* 0xfffffffe1419a812 */ /* 0x000fe200078ec0ff */
[----:B------:R0:W-:Y:S02]  /*ac30*/  @!P4 ST.E.64 desc[UR40][R12.64], R86 ;  /* 0x000000560c00c985 */ /* 0x0001e4000c101b28 */
[----:B------:R-:W-:Y:S01]  /*ac40*/  @!P5 IMAD.WIDE R20, R23, 0x4, R144 ;  /* 0x000000041714d825 */ /* 0x000fe200078e0290 */
[----:B------:R-:W-:Y:S01]  /*ac50*/  @!P3 LOP3.LUT R23, R18, 0xfffffffe, RZ, 0xc0, !PT ;  /* 0xfffffffe1217b812 */ /* 0x000fe200078ec0ff */
[----:B------:R3:W-:Y:S01]  /*ac60*/  @!P1 ST.E.64 desc[UR40][R14.64], R88 ;  /* 0x000000580e009985 */ /* 0x0007e2000c101b28 */
[----:B------:R-:W-:Y:S01]  /*ac70*/  ISETP.GE.AND P1, PT, R0, UR4, PT ;  /* 0x0000000400007c0c */ /* 0x000fe2000bf26270 */
[C---:B------:R-:W-:Y:S02]  /*ac80*/  VIADD R18, R19.reuse, 0xd8 ;  /* 0x000000d813127836 */ /* 0x040fe40000000000 */
[----:B------:R4:W-:Y:S01]  /*ac90*/  @!P6 ST.E.64 desc[UR40][R10.64], R90 ;  /* 0x0000005a0a00e985 */ /* 0x0009e2000c101b28 */
[----:B------:R-:W-:-:S03]  /*aca0*/  VIADD R22, R19, 0xe0 ;  /* 0x000000e013167836 */ /* 0x000fc60000000000 */
[----:B------:R-:W-:Y:S01]  /*acb0*/  @!P5 ST.E.64 desc[UR40][R20.64], R92 ;  /* 0x0000005c1400d985 */ /* 0x000fe2000c101b28 */
[----:B0-----:R-:W-:-:S04]  /*acc0*/  @!P2 IMAD.WIDE R12, R25, 0x4, R144 ;  /* 0x00000004190ca825 */ /* 0x001fc800078e0290 */
[----:B---3--:R-:W-:Y:S01]  /*acd0*/  @!P3 IMAD.WIDE R14, R23, 0x4, R144 ;  /* 0x00000004170eb825 */ /* 0x008fe200078e0290 */
[----:B------:R0:W-:Y:S01]  /*ace0*/  @!P2 ST.E.64 desc[UR40][R12.64], R96 ;  /* 0x000000600c00a985 */ /* 0x0001e2000c101b28 */
[----:B------:R-:W-:Y:S02]  /*acf0*/  ISETP.GE.AND P2, PT, R18, UR4, PT ;  /* 0x0000000412007c0c */ /* 0x000fe4000bf46270 */
[C---:B------:R-:W-:Y:S01]  /*ad00*/  VIADD R23, R19.reuse, 0xe8 ;  /* 0x000000e813177836 */ /* 0x040fe20000000000 */
[----:B------:R3:W-:Y:S01]  /*ad10*/  @!P3 ST.E.64 desc[UR40][R14.64], R98 ;  /* 0x000000620e00b985 */ /* 0x0007e2000c101b28 */
[C---:B----4-:R-:W-:Y:S01]  /*ad20*/  VIADD R11, R19.reuse, 0xf8 ;  /* 0x000000f8130b7836 */ /* 0x050fe20000000000 */
[----:B------:R-:W-:Y:S01]  /*ad30*/  ISETP.GE.AND P3, PT, R22, UR4, PT ;  /* 0x0000000416007c0c */ /* 0x000fe2000bf66270 */
[----:B------:R-:W-:Y:S01]  /*ad40*/  VIADD R10, R19, 0xf0 ;  /* 0x000000f0130a7836 */ /* 0x000fe20000000000 */
[----:B------:R-:W-:Y:S02]  /*ad50*/  ISETP.GE.AND P4, PT, R23, UR4, PT ;  /* 0x0000000417007c0c */ /* 0x000fe4000bf86270 */
[----:B------:R-:W-:-:S02]  /*ad60*/  ISETP.GE.AND P6, PT, R11, UR4, PT ;  /* 0x000000040b007c0c */ /* 0x000fc4000bfc6270 */
[----:B------:R-:W-:Y:S02]  /*ad70*/  ISETP.GE.AND P5, PT, R10, UR4, PT ;  /* 0x000000040a007c0c */ /* 0x000fe4000bfa6270 */
[----:B------:R-:W-:Y:S02]  /*ad80*/  @!P1 LEA.HI R0, R0, R0, RZ, 0x1 ;  /* 0x0000000000009211 */ /* 0x000fe400078f08ff */
[----:B------:R-:W-:-:S03]  /*ad90*/  @!P2 LEA.HI R18, R18, R18, RZ, 0x1 ;  /* 0x000000121212a211 */ /* 0x000fc600078f08ff */
[----:B------:R-:W-:Y:S02]  /*ada0*/  @!P3 LEA.HI R22, R22, R22, RZ, 0x1 ;  /* 0x000000161616b211 */ /* 0x000fe400078f08ff */
[----:B------:R-:W-:Y:S02]  /*adb0*/  @!P4 LEA.HI R23, R23, R23, RZ, 0x1 ;  /* 0x000000171717c211 */ /* 0x000fe400078f08ff */
[----:B0-----:R-:W-:Y:S02]  /*adc0*/  @!P6 LEA.HI R12, R11, R11, RZ, 0x1 ;  /* 0x0000000b0b0ce211 */ /* 0x001fe400078f08ff */
[----:B------:R-:W-:Y:S02]  /*add0*/  @!P5 LEA.HI R10, R10, R10, RZ, 0x1 ;  /* 0x0000000a0a0ad211 */ /* 0x000fe400078f08ff */
[----:B------:R-:W-:Y:S02]  /*ade0*/  @!P1 LOP3.LUT R11, R0, 0xfffffffe, RZ, 0xc0, !PT ;  /* 0xfffffffe000b9812 */ /* 0x000fe400078ec0ff */
[----:B------:R-:W-:-:S02]  /*adf0*/  @!P2 LOP3.LUT R13, R18, 0xfffffffe, RZ, 0xc0, !PT ;  /* 0xfffffffe120da812 */ /* 0x000fc400078ec0ff */
[----:B---3--:R-:W-:Y:S02]  /*ae00*/  @!P3 LOP3.LUT R15, R22, 0xfffffffe, RZ, 0xc0, !PT ;  /* 0xfffffffe160fb812 */ /* 0x008fe400078ec0ff */
[----:B------:R-:W-:Y:S02]  /*ae10*/  @!P4 LOP3.LUT R21, R23, 0xfffffffe, RZ, 0xc0, !PT ;  /* 0xfffffffe1715c812 */ /* 0x000fe400078ec0ff */
[----:B------:R-:W-:Y:S01]  /*ae20*/  @!P5 LOP3.LUT R23, R10, 0xfffffffe, RZ, 0xc0, !PT ;  /* 0xfffffffe0a17d812 */ /* 0x000fe200078ec0ff */
[----:B------:R-:W-:Y:S01]  /*ae30*/  @!P1 IMAD.WIDE R10, R11, 0x4, R144 ;  /* 0x000000040b0a9825 */ /* 0x000fe200078e0290 */
[----:B------:R-:W-:-:S03]  /*ae40*/  @!P6 LOP3.LUT R25, R12, 0xfffffffe, RZ, 0xc0, !PT ;  /* 0xfffffffe0c19e812 */ /* 0x000fc600078ec0ff */
[--C-:B------:R-:W-:Y:S01]  /*ae50*/  @!P2 IMAD.WIDE R12, R13, 0x4, R144.reuse ;  /* 0x000000040d0ca825 */ /* 0x100fe200078e0290 */
[----:B------:R3:W-:Y:S03]  /*ae60*/  @!P1 ST.E.64 desc[UR40][R10.64], R100 ;  /* 0x000000640a009985 */ /* 0x0007e6000c101b28 */
[--C-:B------:R-:W-:Y:S01]  /*ae70*/  @!P3 IMAD.WIDE R14, R15, 0x4, R144.reuse ;  /* 0x000000040f0eb825 */ /* 0x100fe200078e0290 */
[----:B------:R3:W-:Y:S03]  /*ae80*/  @!P2 ST.E.64 desc[UR40][R12.64], R102 ;  /* 0x000000660c00a985 */ /* 0x0007e6000c101b28 */
[--C-:B------:R-:W-:Y:S01]  /*ae90*/  @!P4 IMAD.WIDE R20, R21, 0x4, R144.reuse ;  /* 0x000000041514c825 */ /* 0x100fe200078e0290 */
[----:B------:R3:W-:Y:S03]  /*aea0*/  @!P3 ST.E.64 desc[UR40][R14.64], R106 ;  /* 0x0000006a0e00b985 */ /* 0x0007e6000c101b28 */
[--C-:B------:R-:W-:Y:S01]  /*aeb0*/  @!P5 IMAD.WIDE R22, R23, 0x4, R144.reuse ;  /* 0x000000041716d825 */ /* 0x100fe200078e0290 */
[----:B------:R3:W-:Y:S03]  /*aec0*/  @!P4 ST.E.64 desc[UR40][R20.64], R108 ;  /* 0x0000006c1400c985 */ /* 0x0007e6000c101b28 */
[----:B------:R-:W-:Y:S01]  /*aed0*/  @!P6 IMAD.WIDE R144, R25, 0x4, R144 ;  /* 0x000000041990e825 */ /* 0x000fe200078e0290 */
[----:B------:R3:W-:Y:S04]  /*aee0*/  @!P5 ST.E.64 desc[UR40][R22.64], R110 ;  /* 0x0000006e1600d985 */ /* 0x0007e8000c101b28 */
[----:B------:R3:W-:Y:S02]  /*aef0*/  @!P6 ST.E.64 desc[UR40][R144.64], R112 ;  /* 0x000000709000e985 */ /* 0x0007e4000c101b28 */
.L_x_37:
[----:B------:R-:W-:Y:S05]  /*af00*/  BSYNC B0 ;  /* 0x0000000000007941 */ /* 0x000fea0003800000 */
.L_x_36:
[----:B------:R-:W-:Y:S01]  /*af10*/  ISETP.GE.AND P1, PT, R63, R16, PT ;  /* 0x000000103f00720c */ /* 0x000fe20003f26270 */
[----:B---3--:R-:W3:Y:S01]  /*af20*/  SHFL.IDX PT, R11, R52, 0x1, 0x1c1f ;  /* 0x003c1f00340b7f89 */ /* 0x008ee200000e0000 */
[----:B0-----:R-:W-:Y:S02]  /*af30*/  SEL R13, R47, R26, P0 ;  /* 0x0000001a2f0d7207 */ /* 0x001fe40000000000 */
[----:B------:R-:W-:Y:S01]  /*af40*/  SEL R15, R26, R47, P0 ;  /* 0x0000002f1a0f7207 */ /* 0x000fe20000000000 */
[----:B------:R1:W4:Y:S01]  /*af50*/  SHFL.IDX PT, R10, R28, 0x1, 0x1c1f ;  /* 0x003c1f001c0a7f89 */ /* 0x00032200000e0000 */
[----:B------:R-:W-:Y:S02]  /*af60*/  SEL R20, R46, R29, P0 ;  /* 0x0000001d2e147207 */ /* 0x000fe40000000000 */
[----:B------:R-:W-:Y:S02]  /*af70*/  SEL R12, R49, R8, P0 ;  /* 0x00000008310c7207 */ /* 0x000fe40000000000 */
[----:B------:R-:W-:-:S02]  /*af80*/  SEL R14, R8, R49, P0 ;  /* 0x00000031080e7207 */ /* 0x000fc40000000000 */
[----:B------:R-:W-:Y:S02]  /*af90*/  SEL R46, R29, R46, P0 ;  /* 0x0000002e1d2e7207 */ /* 0x000fe40000000000 */
[----:B------:R-:W-:Y:S02]  /*afa0*/  SEL R26, R41, R130, P0 ;  /* 0x00000082291a7207 */ /* 0x000fe40000000000 */
[----:B------:R-:W-:Y:S02]  /*afb0*/  SEL R27, R39, R134, P0 ;  /* 0x00000086271b7207 */ /* 0x000fe40000000000 */
[----:B------:R-:W-:Y:S02]  /*afc0*/  SEL R131, R134, R39, P0 ;  /* 0x0000002786837207 */ /* 0x000fe40000000000 */
[----:B-1----:R-:W-:Y:S02]  /*afd0*/  SEL R28, R38, R61, P0 ;  /* 0x0000003d261c7207 */ /* 0x002fe40000000000 */
        /* <DEDUP_REMOVED lines=8> */
[----:B--2---:R-:W-:Y:S02]  /*b060*/  SEL R29, R31, R142, P0 ;  /* 0x0000008e1f1d7207 */ /* 0x004fe40000000000 */
[----:B------:R-:W-:Y:S02]  /*b070*/  SEL R39, R142, R31, P0 ;  /* 0x0000001f8e277207 */ /* 0x000fe40000000000 */
[----:B------:R-:W-:Y:S02]  /*b080*/  SEL R2, R30, R17, P0 ;  /* 0x000000111e027207 */ /* 0x000fe40000000000 */
[----:B------:R-:W-:Y:S01]  /*b090*/  SEL R8, R17, R30, P0 ;  /* 0x0000001e11087207 */ /* 0x000fe20000000000 */
[----:B---34-:R-:W-:Y:S06]  /*b0a0*/  @P1 BRA `(.L_x_10) ;  /* 0x0000004c008c1947 */ /* 0x018fec0003800000 */
[C---:B------:R-:W-:Y:S01]  /*b0b0*/  VIADD R0, R19.reuse, 0x8 ;  /* 0x0000000813007836 */ /* 0x040fe20000000000 */
[----:B------:R-:W-:Y:S01]  /*b0c0*/  ULDC UR4, c[0x0][0xac8] ;  /* 0x0002b20000047ab9 */ /* 0x000fe20000000800 */
[C---:B------:R-:W-:Y:S01]  /*b0d0*/  VIADD R16, R19.reuse, 0x10 ;  /* 0x0000001013107836 */ /* 0x040fe20000000000 */
[C---:B------:R-:W-:Y:S01]  /*b0e0*/  ISETP.GE.AND P3, PT, R19.reuse, UR4, PT ;  /* 0x0000000413007c0c */ /* 0x040fe2000bf66270 */
[C---:B------:R-:W-:Y:S01]  /*b0f0*/  VIADD R18, R19.reuse, 0x18 ;  /* 0x0000001813127836 */ /* 0x040fe20000000000 */
[----:B------:R-:W-:Y:S01]  /*b100*/  ISETP.GE.AND P4, PT, R0, UR4, PT ;  /* 0x0000000400007c0c */ /* 0x000fe2000bf86270 */
[C---:B------:R-:W-:Y:S01]  /*b110*/  VIADD R34, R19.reuse, 0x20 ;  /* 0x0000002013227836 */ /* 0x040fe20000000000 */
[----:B------:R-:W-:Y:S01]  /*b120*/  ISETP.GE.AND P5, PT, R16, UR4, PT ;  /* 0x0000000410007c0c */ /* 0x000fe2000bfa6270 */
[C---:B------:R-:W-:Y:S01]  /*b130*/  VIADD R35, R19.reuse, 0x28 ;  /* 0x0000002813237836 */ /* 0x040fe20000000000 */
[----:B------:R-:W-:Y:S01]  /*b140*/  ISETP.GE.AND P0, PT, R18, UR4, PT ;  /* 0x0000000412007c0c */ /* 0x000fe2000bf06270 */
[C---:B------:R-:W-:Y:S01]  /*b150*/  VIADD R36, R19.reuse, 0x30 ;  /* 0x0000003013247836 */ /* 0x040fe20000000000 */
[----:B------:R-:W-:Y:S01]  /*b160*/  ISETP.GE.AND P1, PT, R34, UR4, PT ;  /* 0x0000000422007c0c */ /* 0x000fe2000bf26270 */
[----:B------:R-:W-:Y:S01]  /*b170*/  VIADD R40, R19, 0x38 ;  /* 0x0000003813287836 */ /* 0x000fe20000000000 */
[----:B------:R-:W-:Y:S01]  /*b180*/  ISETP.GE.AND P2, PT, R35, UR4, PT ;  /* 0x0000000423007c0c */ /* 0x000fe2000bf46270 */
[----:B------:R-:W-:-:S04]  /*b190*/  VIADD R41, R19, 0x40 ;  /* 0x0000004013297836 */ /* 0x000fc80000000000 */
[----:B------:R-:W-:Y:S02]  /*b1a0*/  @!P4 LEA.HI R0, R0, R0, RZ, 0x1 ;  /* 0x000000000000c211 */ /* 0x000fe400078f08ff */
[----:B------:R-:W-:Y:S02]  /*b1b0*/  @!P5 LEA.HI R16, R16, R16, RZ, 0x1 ;  /* 0x000000101010d211 */ /* 0x000fe400078f08ff */
[----:B------:R-:W-:Y:S02]  /*b1c0*/  @!P4 LOP3.LUT R31, R0, 0xfffffffe, RZ, 0xc0, !PT ;  /* 0xfffffffe001fc812 */ /* 0x000fe400078ec0ff */
[----:B------:R-:W-:Y:S01]  /*b1d0*/  @!P5 LOP3.LUT R33, R16, 0xfffffffe, RZ, 0xc0, !PT ;  /* 0xfffffffe1021d812 */ /* 0x000fe200078ec0ff */
[--C-:B------:R-:W-:Y:S01]  /*b1e0*/  @!P3 IMAD.WIDE R16, R19, 0x4, R10.reuse ;  /* 0x000000041310b825 */ /* 0x100fe200078e020a */
[----:B------:R-:W-:Y:S02]  /*b1f0*/  @!P0 LEA.HI R18, R18, R18, RZ, 0x1 ;  /* 0x0000001212128211 */ /* 0x000fe400078f08ff */
[----:B------:R-:W-:Y:S01]  /*b200*/  @!P1 LEA.HI R34, R34, R34, RZ, 0x1 ;  /* 0x0000002222229211 */ /* 0x000fe200078f08ff */
[----:B------:R-:W-:Y:S01]  /*b210*/  @!P4 IMAD.WIDE R30, R31, 0x4, R10 ;  /* 0x000000041f1ec825 */ /* 0x000fe200078e020a */
[----:B------:R0:W-:Y:S01]  /*b220*/  @!P3 ST.E.64 desc[UR40][R16.64], R116 ;  /* 0x000000741000b985 */ /* 0x0001e2000c101b28 */
[----:B------:R-:W-:-:S02]  /*b230*/  @!P2 LEA.HI R0, R35, R35, RZ, 0x1 ;  /* 0x000000232300a211 */ /* 0x000fc400078f08ff */
[--C-:B------:R-:W-:Y:S01]  /*b240*/  @!P5 IMAD.WIDE R32, R33, 0x4, R10.reuse ;  /* 0x000000042120d825 */ /* 0x100fe200078e020a */
[----:B------:R1:W-:Y:S01]  /*b250*/  @!P4 ST.E.64 desc[UR40][R30.64], R118 ;  /* 0x000000761e00c985 */ /* 0x0003e2000c101b28 */
[----:B------:R-:W-:Y:S02]  /*b260*/  @!P0 LOP3.LUT R35, R18, 0xfffffffe, RZ, 0xc0, !PT ;  /* 0xfffffffe12238812 */ /* 0x000fe400078ec0ff */
[----:B------:R-:W-:Y:S01]  /*b270*/  ISETP.GE.AND P3, PT, R36, UR4, PT ;  /* 0x0000000424007c0c */ /* 0x000fe2000bf66270 */
[----:B------:R2:W-:Y:S01]  /*b280*/  @!P5 ST.E.64 desc[UR40][R32.64], R120 ;  /* 0x000000782000d985 */ /* 0x0005e2000c101b28 */
[----:B------:R-:W-:Y:S01]  /*b290*/  @!P1 LOP3.LUT R37, R34, 0xfffffffe, RZ, 0xc0, !PT ;  /* 0xfffffffe22259812 */ /* 0x000fe200078ec0ff */
[C---:B------:R-:W-:Y:S01]  /*b2a0*/  VIADD R18, R19.reuse, 0x50 ;  /* 0x0000005013127836 */ /* 0x040fe20000000000 */
[----:B------:R-:W-:Y:S01]  /*b2b0*/  ISETP.GE.AND P4, PT, R40, UR4, PT ;  /* 0x0000000428007c0c */ /* 0x000fe2000bf86270 */
[----:B------:R-:W-:Y:S01]  /*b2c0*/  VIADD R34, R19, 0x58 ;  /* 0x0000005813227836 */ /* 0x000fe20000000000 */
[----:B------:R-:W-:Y:S01]  /*b2d0*/  ISETP.GE.AND P5, PT, R41, UR4, PT ;  /* 0x0000000429007c0c */ /* 0x000fe2000bfa6270 */
[----:B0-----:R-:W-:-:S04]  /*b2e0*/  @!P0 IMAD.WIDE R16, R35, 0x4, R10 ;  /* 0x0000000423108825 */ /* 0x001fc800078e020a */
[--C-:B-1----:R-:W-:Y:S01]  /*b2f0*/  @!P1 IMAD.WIDE R30, R37, 0x4, R10.reuse ;  /* 0x00000004251e9825 */ /* 0x102fe200078e020a */
[----:B------:R0:W-:Y:S01]  /*b300*/  @!P0 ST.E.64 desc[UR40][R16.64], R122 ;  /* 0x0000007a10008985 */ /* 0x0001e2000c101b28 */
[----:B------:R-:W-:Y:S02]  /*b310*/  @!P3 LEA.HI R36, R36, R36, RZ, 0x1 ;  /* 0x000000242424b211 */ /* 0x000fe400078f08ff */
[----:B--2---:R-:W-:Y:S01]  /*b320*/  @!P2 LOP3.LUT R33, R0, 0xfffffffe, RZ, 0xc0, !PT ;  /* 0xfffffffe0021a812 */ /* 0x004fe200078ec0ff */
[----:B------:R-:W-:Y:S01]  /*b330*/  VIADD R0, R19, 0x48 ;  /* 0x0000004813007836 */ /* 0x000fe20000000000 */
[----:B------:R1:W-:Y:S01]  /*b340*/  @!P1 ST.E.64 desc[UR40][R30.64], R124 ;  /* 0x0000007c1e009985 */ /* 0x0003e2000c101b28 */
[----:B------:R-:W-:Y:S02]  /*b350*/  ISETP.GE.AND P1, PT, R18, UR4, PT ;  /* 0x0000000412007c0c */ /* 0x000fe4000bf26270 */
[----:B------:R-:W-:Y:S01]  /*b360*/  @!P2 IMAD.WIDE R32, R33, 0x4, R10 ;  /* 0x000000042120a825 */ /* 0x000fe200078e020a */
[----:B------:R-:W-:-:S02]  /*b370*/  ISETP.GE.AND P0, PT, R0, UR4, PT ;  /* 0x0000000400007c0c */ /* 0x000fc4000bf06270 */
[----:B------:R-:W-:Y:S02]  /*b380*/  @!P4 LEA.HI R40, R40, R40, RZ, 0x1 ;  /* 0x000000282828c211 */ /* 0x000fe400078f08ff */
[----:B------:R-:W-:Y:S01]  /*b390*/  @!P5 LEA.HI R41, R41, R41, RZ, 0x1 ;  /* 0x000000292929d211 */ /* 0x000fe200078f08ff */
[----:B------:R2:W-:Y:S01]  /*b3a0*/  @!P2 ST.E.64 desc[UR40][R32.64], R114 ;  /* 0x000000722000a985 */ /* 0x0005e2000c101b28 */
[----:B------:R-:W-:Y:S01]  /*b3b0*/  @!P3 LOP3.LUT R35, R36, 0xfffffffe, RZ, 0xc0, !PT ;  /* 0xfffffffe2423b812 */ /* 0x000fe200078ec0ff */
[C---:B------:R-:W-:Y:S01]  /*b3c0*/  VIADD R36, R19.reuse, 0x60 ;  /* 0x0000006013247836 */ /* 0x040fe20000000000 */
[----:B------:R-:W-:Y:S01]  /*b3d0*/  @!P4 LOP3.LUT R37, R40, 0xfffffffe, RZ, 0xc0, !PT ;  /* 0xfffffffe2825c812 */ /* 0x000fe200078ec0ff */
[----:B------:R-:W-:Y:S01]  /*b3e0*/  VIADD R40, R19, 0x68 ;  /* 0x0000006813287836 */ /* 0x000fe20000000000 */
[----:B------:R-:W-:Y:S01]  /*b3f0*/  ISETP.GE.AND P2, PT, R34, UR4, PT ;  /* 0x0000000422007c0c */ /* 0x000fe2000bf46270 */
[----:B0-----:R-:W-:Y:S01]  /*b400*/  @!P3 IMAD.WIDE R16, R35, 0x4, R10 ;  /* 0x000000042310b825 */ /* 0x001fe200078e020a */
[----:B------:R-:W-:-:S02]  /*b410*/  @!P1 LEA.HI R18, R18, R18, RZ, 0x1 ;  /* 0x0000001212129211 */ /* 0x000fc400078f08ff */
[----:B------:R-:W-:Y:S01]  /*b420*/  @!P0 LEA.HI R0, R0, R0, RZ, 0x1 ;  /* 0x0000000000008211 */ /* 0x000fe200078f08ff */
[--C-:B-1----:R-:W-:Y:S01]  /*b430*/  @!P4 IMAD.WIDE R30, R37, 0x4, R10.reuse ;  /* 0x00000004251ec825 */ /* 0x102fe200078e020a */
[----:B------:R0:W-:Y:S01]  /*b440*/  @!P3 ST.E.64 desc[UR40][R16.64], R126 ;  /* 0x0000007e1000b985 */ /* 0x0001e2000c101b28 */
[----:B------:R-:W-:Y:S02]  /*b450*/  ISETP.GE.AND P3, PT, R36, UR4, PT ;  /* 0x0000000424007c0c */ /* 0x000fe4000bf66270 */
[----:B--2---:R-:W-:Y:S01]  /*b460*/  @!P5 LOP3.LUT R33, R41, 0xfffffffe, RZ, 0xc0, !PT ;  /* 0xfffffffe2921d812 */ /* 0x004fe200078ec0ff */
[----:B------:R1:W-:Y:S01]  /*b470*/  @!P4 ST.E.64 desc[UR40][R30.64], R104 ;  /* 0x000000681e00c985 */ /* 0x0003e2000c101b28 */
[----:B------:R-:W-:Y:S01]  /*b480*/  @!P0 LOP3.LUT R35, R0, 0xfffffffe, RZ, 0xc0, !PT ;  /* 0xfffffffe00238812 */ /* 0x000fe200078ec0ff */
[----:B------:R-:W-:Y:S01]  /*b490*/  VIADD R41, R19, 0x70 ;  /* 0x0000007013297836 */ /* 0x000fe20000000000 */
[----:B------:R-:W-:Y:S01]  /*b4a0*/  @!P1 LOP3.LUT R37, R18, 0xfffffffe, RZ, 0xc0, !PT ;  /* 0xfffffffe12259812 */ /* 0x000fe200078ec0ff */
[----:B------:R-:W-:Y:S01]  /*b4b0*/  @!P5 IMAD.WIDE R32, R33, 0x4, R10 ;  /* 0x000000042120d825 */ /* 0x000fe200078e020a */
[----:B------:R-:W-:-:S02]  /*b4c0*/  @!P2 LEA.HI R34, R34, R34, RZ, 0x1 ;  /* 0x000000222222a211 */ /* 0x000fc400078f08ff */
[----:B------:R-:W-:Y:S01]  /*b4d0*/  ISETP.GE.AND P4, PT, R41, UR4, PT ;  /* 0x0000000429007c0c */ /* 0x000fe2000bf86270 */
[----:B------:R-:W-:Y:S01]  /*b4e0*/  VIADD R0, R19, 0x78 ;  /* 0x0000007813007836 */ /* 0x000fe20000000000 */
[----:B------:R2:W-:Y:S01]  /*b4f0*/  @!P5 ST.E.64 desc[UR40][R32.64], R128 ;  /* 0x000000802000d985 */ /* 0x0005e2000c101b28 */
[----:B------:R-:W-:Y:S01]  /*b500*/  ISETP.GE.AND P5, PT, R40, UR4, PT ;  /* 0x0000000428007c0c */ /* 0x000fe2000bfa6270 */
[--C-:B0-----:R-:W-:Y:S01]  /*b510*/  @!P0 IMAD.WIDE R16, R35, 0x4, R10.reuse ;  /* 0x0000000423108825 */ /* 0x101fe200078e020a */
[----:B------:R-:W-:Y:S02]  /*b520*/  @!P3 LEA.HI R36, R36, R36, RZ, 0x1 ;  /* 0x000000242424b211 */ /* 0x000fe400078f08ff */
[----:B------:R-:W-:Y:S01]  /*b530*/  ISETP.GE.AND P6, PT, R0, UR4, PT ;  /* 0x0000000400007c0c */ /* 0x000fe2000bfc6270 */
[----:B-1----:R-:W-:Y:S01]  /*b540*/  @!P1 IMAD.WIDE R30, R37, 0x4, R10 ;  /* 0x00000004251e9825 */ /* 0x002fe200078e020a */
[----:B------:R0:W-:Y:S01]  /*b550*/  @!P0 ST.E.64 desc[UR40][R16.64], R94 ;  /* 0x0000005e10008985 */ /* 0x0001e2000c101b28 */
[----:B------:R-:W-:-:S02]  /*b560*/  @!P3 LOP3.LUT R35, R36, 0xfffffffe, RZ, 0xc0, !PT ;  /* 0xfffffffe2423b812 */ /* 0x000fc400078ec0ff */
[----:B------:R-:W-:Y:S01]  /*b570*/  VIADD R18, R19, 0x80 ;  /* 0x0000008013127836 */ /* 0x000fe20000000000 */
[----:B------:R1:W-:Y:S01]  /*b580*/  @!P1 ST.E.64 desc[UR40][R30.64], R132 ;  /* 0x000000841e009985 */ /* 0x0003e2000c101b28 */
[----:B------:R-:W-:Y:S01]  /*b590*/  @!P4 LEA.HI R41, R41, R41, RZ, 0x1 ;  /* 0x000000292929c211 */ /* 0x000fe200078f08ff */
[C---:B------:R-:W-:Y:S01]  /*b5a0*/  VIADD R36, R19.reuse, 0x90 ;  /* 0x0000009013247836 */ /* 0x040fe20000000000 */
[----:B--2---:R-:W-:Y:S01]  /*b5b0*/  @!P2 LOP3.LUT R33, R34, 0xfffffffe, RZ, 0xc0, !PT ;  /* 0xfffffffe2221a812 */ /* 0x004fe200078ec0ff */
[----:B------:R-:W-:Y:S01]  /*b5c0*/  VIADD R34, R19, 0x88 ;  /* 0x0000008813227836 */ /* 0x000fe20000000000 */
[----:B------:R-:W-:Y:S02]  /*b5d0*/  ISETP.GE.AND P1, PT, R18, UR4, PT ;  /* 0x0000000412007c0c */ /* 0x000fe4000bf26270 */
[----:B------:R-:W-:Y:S01]  /*b5e0*/  @!P5 LEA.HI R40, R40, R40, RZ, 0x1 ;  /* 0x000000282828d211 */ /* 0x000fe200078f08ff */
[----:B------:R-:W-:Y:S01]  /*b5f0*/  @!P2 IMAD.WIDE R32, R33, 0x4, R10 ;  /* 0x000000042120a825 */ /* 0x000fe200078e020a */
[----:B------:R-:W-:-:S02]  /*b600*/  ISETP.GE.AND P0, PT, R34, UR4, PT ;  /* 0x0000000422007c0c */ /* 0x000fc4000bf06270 */
[----:B------:R-:W-:Y:S01]  /*b610*/  @!P5 LOP3.LUT R37, R40, 0xfffffffe, RZ, 0xc0, !PT ;  /* 0xfffffffe2825d812 */ /* 0x000fe200078ec0ff */
[--C-:B0-----:R-:W-:Y:S01]  /*b620*/  @!P3 IMAD.WIDE R16, R35, 0x4, R10.reuse ;  /* 0x000000042310b825 */ /* 0x101fe200078e020a */
[----:B------:R0:W-:Y:S01]  /*b630*/  @!P2 ST.E.64 desc[UR40][R32.64], R50 ;  /* 0x000000322000a985 */ /* 0x0001e2000c101b28 */
[----:B------:R-:W-:Y:S02]  /*b640*/  @!P6 LEA.HI R0, R0, R0, RZ, 0x1 ;  /* 0x000000000000e211 */ /* 0x000fe400078f08ff */
[----:B-1----:R-:W-:Y:S01]  /*b650*/  @!P5 IMAD.WIDE R30, R37, 0x4, R10 ;  /* 0x00000004251ed825 */ /* 0x002fe200078e020a */
[----:B------:R1:W-:Y:S01]  /*b660*/  @!P3 ST.E.64 desc[UR40][R16.64], R4 ;  /* 0x000000041000b985 */ /* 0x0003e2000c101b28 */
[----:B------:R-:W-:Y:S02]  /*b670*/  @!P1 LEA.HI R18, R18, R18, RZ, 0x1 ;  /* 0x0000001212129211 */ /* 0x000fe400078f08ff */
[----:B------:R-:W-:Y:S01]  /*b680*/  @!P6 LOP3.LUT R35, R0, 0xfffffffe, RZ, 0xc0, !PT ;  /* 0xfffffffe0023e812 */ /* 0x000fe200078ec0ff */
[----:B------:R2:W-:Y:S01]  /*b690*/  @!P5 ST.E.64 desc[UR40][R30.64], R136 ;  /* 0x000000881e00d985 */ /* 0x0005e2000c101b28 */
[----:B------:R-:W-:Y:S01]  /*b6a0*/  @!P0 LEA.HI R34, R34, R34, RZ, 0x1 ;  /* 0x0000002222228211 */ /* 0x000fe200078f08ff */
[C---:B------:R-:W-:Y:S01]  /*b6b0*/  VIADD R0, R19.reuse, 0x98 ;  /* 0x0000009813007836 */ /* 0x040fe20000000000 */
[----:B------:R-:W-:Y:S01]  /*b6c0*/  ISETP.GE.AND P2, PT, R36, UR4, PT ;  /* 0x0000000424007c0c */ /* 0x000fe2000bf46270 */
[----:B------:R-:W-:Y:S01]  /*b6d0*/  VIADD R37, R19, 0xa0 ;  /* 0x000000a013257836 */ /* 0x000fe20000000000 */
[----:B0-----:R-:W-:-:S02]  /*b6e0*/  @!P4 LOP3.LUT R33, R41, 0xfffffffe, RZ, 0xc0, !PT ;  /* 0xfffffffe2921c812 */ /* 0x001fc400078ec0ff */
[----:B------:R-:W-:Y:S02]  /*b6f0*/  ISETP.GE.AND P3, PT, R0, UR4, PT ;  /* 0x0000000400007c0c */ /* 0x000fe4000bf66270 */
[----:B-1----:R-:W-:Y:S01]  /*b700*/  @!P1 LOP3.LUT R17, R18, 0xfffffffe, RZ, 0xc0, !PT ;  /* 0xfffffffe12119812 */ /* 0x002fe200078ec0ff */
[----:B------:R-:W-:Y:S01]  /*b710*/  @!P4 IMAD.WIDE R32, R33, 0x4, R10 ;  /* 0x000000042120c825 */ /* 0x000fe200078e020a */
[----:B--2---:R-:W-:-:S03]  /*b720*/  @!P0 LOP3.LUT R31, R34, 0xfffffffe, RZ, 0xc0, !PT ;  /* 0xfffffffe221f8812 */ /* 0x004fc600078ec0ff */
[----:B------:R-:W-:Y:S01]  /*b730*/  VIADD R18, R19, 0xa8 ;  /* 0x000000a813127836 */ /* 0x000fe20000000000 */
[----:B------:R0:W-:Y:S01]  /*b740*/  @!P4 ST.E.64 desc[UR40][R32.64], R6 ;  /* 0x000000062000c985 */ /* 0x0001e2000c101b28 */
[--C-:B------:R-:W-:Y:S01]  /*b750*/  @!P6 IMAD.WIDE R4, R35, 0x4, R10.reuse ;  /* 0x000000042304e825 */ /* 0x100fe200078e020a */
[----:B------:R-:W-:Y:S02]  /*b760*/  ISETP.GE.AND P4, PT, R37, UR4, PT ;  /* 0x0000000425007c0c */ /* 0x000fe4000bf86270 */
[----:B------:R-:W-:Y:S01]  /*b770*/  ISETP.GE.AND P5, PT, R18, UR4, PT ;  /* 0x0000000412007c0c */ /* 0x000fe2000bfa6270 */
[----:B------:R-:W-:Y:S01]  /*b780*/  VIADD R30, R19, 0xb0 ;  /* 0x000000b0131e7836 */ /* 0x000fe20000000000 */
[----:B------:R1:W-:Y:S01]  /*b790*/  @!P6 ST.E.64 desc[UR40][R4.64], R54 ;  /* 0x000000360400e985 */ /* 0x0003e2000c101b28 */
[----:B------:R-:W-:Y:S02]  /*b7a0*/  @!P2 LEA.HI R36, R36, R36, RZ, 0x1 ;  /* 0x000000242424a211 */ /* 0x000fe400078f08ff */
[----:B------:R-:W-:Y:S01]  /*b7b0*/  @!P3 LEA.HI R0, R0, R0, RZ, 0x1 ;  /* 0x000000000000b211 */ /* 0x000fe200078f08ff */
[----:B0-----:R-:W-:-:S05]  /*b7c0*/  @!P1 IMAD.WIDE R6, R17, 0x4, R10 ;  /* 0x0000000411069825 */ /* 0x001fca00078e020a */
[----:B------:R-:W-:Y:S02]  /*b7d0*/  @!P4 LEA.HI R37, R37, R37, RZ, 0x1 ;  /* 0x000000252525c211 */ /* 0x000fe400078f08ff */
[----:B------:R-:W-:Y:S01]  /*b7e0*/  @!P5 LEA.HI R18, R18, R18, RZ, 0x1 ;  /* 0x000000121212d211 */ /* 0x000fe200078f08ff */
[--C-:B------:R-:W-:Y:S01]  /*b7f0*/  @!P0 IMAD.WIDE R16, R31, 0x4, R10.reuse ;  /* 0x000000041f108825 */ /* 0x100fe200078e020a */
[----:B------:R0:W-:Y:S01]  /*b800*/  @!P1 ST.E.64 desc[UR40][R6.64], R56 ;  /* 0x0000003806009985 */ /* 0x0001e2000c101b28 */
[----:B------:R-:W-:Y:S02]  /*b810*/  ISETP.GE.AND P1, PT, R30, UR4, PT ;  /* 0x000000041e007c0c */ /* 0x000fe4000bf26270 */
[C---:B------:R-:W-:Y:S01]  /*b820*/  VIADD R32, R19.reuse, 0xb8 ;  /* 0x000000b813207836 */ /* 0x040fe20000000000 */
[----:B------:R2:W-:Y:S01]  /*b830*/  @!P0 ST.E.64 desc[UR40][R16.64], R58 ;  /* 0x0000003a10008985 */ /* 0x0005e2000c101b28 */
[----:B-1----:R-:W-:Y:S02]  /*b840*/  @!P2 LOP3.LUT R5, R36, 0xfffffffe, RZ, 0xc0, !PT ;  /* 0xfffffffe2405a812 */ /* 0x002fe400078ec0ff */
[----:B------:R-:W-:Y:S01]  /*b850*/  @!P5 LOP3.LUT R31, R18, 0xfffffffe, RZ, 0xc0, !PT ;  /* 0xfffffffe121fd812 */ /* 0x000fe200078ec0ff */
[----:B------:R-:W-:Y:S01]  /*b860*/  VIADD R18, R19, 0xc0 ;  /* 0x000000c013127836 */ /* 0x000fe20000000000 */
[----:B------:R-:W-:Y:S01]  /*b870*/  ISETP.GE.AND P0, PT, R32, UR4, PT ;  /* 0x0000000420007c0c */ /* 0x000fe2000bf06270 */
[----:B------:R-:W-:Y:S01]  /*b880*/  @!P2 IMAD.WIDE R4, R5, 0x4, R10 ;  /* 0x000000040504a825 */ /* 0x000fe200078e020a */
[----:B0-----:R-:W-:-:S04]  /*b890*/  @!P3 LOP3.LUT R7, R0, 0xfffffffe, RZ, 0xc0, !PT ;  /* 0xfffffffe0007b812 */ /* 0x001fc800078ec0ff */
[----:B------:R0:W-:Y:S01]  /*b8a0*/  @!P2 ST.E.64 desc[UR40][R4.64], R138 ;  /* 0x0000008a0400a985 */ /* 0x0001e2000c101b28 */
[----:B------:R-:W-:Y:S01]  /*b8b0*/  @!P1 LEA.HI R0, R30, R30, RZ, 0x1 ;  /* 0x0000001e1e009211 */ /* 0x000fe200078f08ff */
[--C-:B------:R-:W-:Y:S01]  /*b8c0*/  @!P5 IMAD.WIDE R30, R31, 0x4, R10.reuse ;  /* 0x000000041f1ed825 */ /* 0x100fe200078e020a */
[----:B--2---:R-:W-:Y:S02]  /*b8d0*/  @!P4 LOP3.LUT R17, R37, 0xfffffffe, RZ, 0xc0, !PT ;  /* 0xfffffffe2511c812 */ /* 0x004fe400078ec0ff */
[----:B------:R-:W-:Y:S01]  /*b8e0*/  @!P1 LOP3.LUT R33, R0, 0xfffffffe, RZ, 0xc0, !PT ;  /* 0xfffffffe00219812 */ /* 0x000fe200078ec0ff */
[--C-:B------:R-:W-:Y:S01]  /*b8f0*/  @!P3 IMAD.WIDE R6, R7, 0x4, R10.reuse ;  /* 0x000000040706b825 */ /* 0x100fe200078e020a */
[----:B------:R-:W-:Y:S02]  /*b900*/  @!P0 LEA.HI R32, R32, R32, RZ, 0x1 ;  /* 0x0000002020208211 */ /* 0x000fe400078f08ff */
[----:B------:R-:W-:Y:S01]  /*b910*/  ISETP.GE.AND P2, PT, R18, UR4, PT ;  /* 0x0000000412007c0c */ /* 0x000fe2000bf46270 */
[----:B------:R-:W-:Y:S01]  /*b920*/  @!P4 IMAD.WIDE R16, R17, 0x4, R10 ;  /* 0x000000041110c825 */ /* 0x000fe200078e020a */
[----:B------:R-:W-:Y:S01]  /*b930*/  @!P0 LOP3.LUT R35, R32, 0xfffffffe, RZ, 0xc0, !PT ;  /* 0xfffffffe20238812 */ /* 0x000fe200078ec0ff */
[----:B------:R1:W-:Y:S02]  /*b940*/  @!P3 ST.E.64 desc[UR40][R6.64], R140 ;  /* 0x0000008c0600b985 */ /* 0x0003e4000c101b28 */
[----:B------:R-:W-:-:S02]  /*b950*/  VIADD R0, R19, 0xc8 ;  /* 0x000000c813007836 */ /* 0x000fc40000000000 */
[----:B------:R2:W-:Y:S01]  /*b960*/  @!P4 ST.E.64 desc[UR40][R16.64], R12 ;  /* 0x0000000c1000c985 */ /* 0x0005e2000c101b28 */
[--C-:B0-----:R-:W-:Y:S02]  /*b970*/  @!P1 IMAD.WIDE R4, R33, 0x4, R10.reuse ;  /* 0x0000000421049825 */ /* 0x101fe400078e020a */
[----:B------:R-:W-:Y:S01]  /*b980*/  ISETP.GE.AND P3, PT, R0, UR4, PT ;  /* 0x0000000400007c0c */ /* 0x000fe2000bf66270 */
[----:B------:R0:W-:Y:S02]  /*b990*/  @!P5 ST.E.64 desc[UR40][R30.64], R14 ;  /* 0x0000000e1e00d985 */ /* 0x0001e4000c101b28 */
[----:B------:R-:W-:Y:S02]  /*b9a0*/  @!P2 LEA.HI R18, R18, R18, RZ, 0x1 ;  /* 0x000000121212a211 */ /* 0x000fe400078f08ff */
[----:B------:R-:W-:Y:S01]  /*b9b0*/  @!P1 ST.E.64 desc[UR40][R4.64], R20 ;  /* 0x0000001404009985 */ /* 0x000fe2000c101b28 */
[----:B-1----:R-:W-:-:S04]  /*b9c0*/  @!P0 IMAD.WIDE R6, R35, 0x4, R10 ;  /* 0x0000000423068825 */ /* 0x002fc800078e020a */
[C---:B--2---:R-:W-:Y:S01]  /*b9d0*/  VIADD R12, R19.reuse, 0xd0 ;  /* 0x000000d0130c7836 */ /* 0x044fe20000000000 */
[----:B------:R1:W-:Y:S01]  /*b9e0*/  @!P0 ST.E.64 desc[UR40][R6.64], R46 ;  /* 0x0000002e06008985 */ /* 0x0003e2000c101b28 */
[C---:B------:R-:W-:Y:S01]  /*b9f0*/  VIADD R16, R19.reuse, 0xe8 ;  /* 0x000000e813107836 */ /* 0x040fe20000000000 */
[----:B------:R-:W-:Y:S01]  /*ba00*/  @!P3 LEA.HI R0, R0, R0, RZ, 0x1 ;  /* 0x000000000000b211 */ /* 0x000fe200078f08ff */
[C---:B0-----:R-:W-:Y:S01]  /*ba10*/  VIADD R14, R19.reuse, 0xd8 ;  /* 0x000000d8130e7836 */ /* 0x041fe20000000000 */
[----:B------:R-:W-:Y:S01]  /*ba20*/  ISETP.GE.AND P1, PT, R12, UR4, PT ;  /* 0x000000040c007c0c */ /* 0x000fe2000bf26270 */
[C---:B------:R-:W-:Y:S01]  /*ba30*/  VIADD R15, R19.reuse, 0xe0 ;  /* 0x000000e0130f7836 */ /* 0x040fe20000000000 */
[----:B------:R-:W-:Y:S01]  /*ba40*/  ISETP.GE.AND P5, PT, R16, UR4, PT ;  /* 0x0000000410007c0c */ /* 0x000fe2000bfa6270 */
[C---:B------:R-:W-:Y:S01]  /*ba50*/  VIADD R17, R19.reuse, 0xf0 ;  /* 0x000000f013117836 */ /* 0x040fe20000000000 */
[----:B------:R-:W-:Y:S01]  /*ba60*/  ISETP.GE.AND P0, PT, R14, UR4, PT ;  /* 0x000000040e007c0c */ /* 0x000fe2000bf06270 */
[----:B------:R-:W-:Y:S01]  /*ba70*/  VIADD R19, R19, 0xf8 ;  /* 0x000000f813137836 */ /* 0x000fe20000000000 */
[----:B------:R-:W-:-:S02]  /*ba80*/  ISETP.GE.AND P4, PT, R15, UR4, PT ;  /* 0x000000040f007c0c */ /* 0x000fc4000bf86270 */
[----:B------:R-:W-:Y:S02]  /*ba90*/  ISETP.GE.AND P6, PT, R17, UR4, PT ;  /* 0x0000000411007c0c */ /* 0x000fe4000bfc6270 */
[----:B------:R-:W-:Y:S02]  /*baa0*/  @!P2 LOP3.LUT R13, R18, 0xfffffffe, RZ, 0xc0, !PT ;  /* 0xfffffffe120da812 */ /* 0x000fe400078ec0ff */
[----:B-1----:R-:W-:Y:S02]  /*bab0*/  @!P3 LOP3.LUT R7, R0, 0xfffffffe, RZ, 0xc0, !PT ;  /* 0xfffffffe0007b812 */ /* 0x002fe400078ec0ff */
[----:B------:R-:W-:Y:S01]  /*bac0*/  @!P1 LEA.HI R12, R12, R12, RZ, 0x1 ;  /* 0x0000000c0c0c9211 */ /* 0x000fe200078f08ff */
[--C-:B------:R-:W-:Y:S01]  /*bad0*/  @!P2 IMAD.WIDE R4, R13, 0x4, R10.reuse ;  /* 0x000000040d04a825 */ /* 0x100fe200078e020a */
[----:B------:R-:W-:Y:S02]  /*bae0*/  @!P5 LEA.HI R16, R16, R16, RZ, 0x1 ;  /* 0x000000101010d211 */ /* 0x000fe400078f08ff */
[----:B------:R-:W-:Y:S01]  /*baf0*/  @!P0 LEA.HI R14, R14, R14, RZ, 0x1 ;  /* 0x0000000e0e0e8211 */ /* 0x000fe200078f08ff */
[----:B------:R-:W-:Y:S01]  /*bb00*/  @!P3 IMAD.WIDE R6, R7, 0x4, R10 ;  /* 0x000000040706b825 */ /* 0x000fe200078e020a */
[----:B------:R-:W-:Y:S01]  /*bb10*/  @!P4 LEA.HI R0, R15, R15, RZ, 0x1 ;  /* 0x0000000f0f00c211 */ /* 0x000fe200078f08ff */
[----:B------:R0:W-:Y:S01]  /*bb20*/  @!P2 ST.E.64 desc[UR40][R4.64], R22 ;  /* 0x000000160400a985 */ /* 0x0001e2000c101b28 */
[----:B------:R-:W-:-:S02]  /*bb30*/  @!P1 LOP3.LUT R13, R12, 0xfffffffe, RZ, 0xc0, !PT ;  /* 0xfffffffe0c0d9812 */ /* 0x000fc400078ec0ff */
[----:B------:R-:W-:Y:S01]  /*bb40*/  @!P6 LEA.HI R18, R17, R17, RZ, 0x1 ;  /* 0x000000111112e211 */ /* 0x000fe200078f08ff */
[----:B------:R1:W-:Y:S01]  /*bb50*/  @!P3 ST.E.64 desc[UR40][R6.64], R24 ;  /* 0x000000180600b985 */ /* 0x0003e2000c101b28 */
[----:B------:R-:W-:Y:S01]  /*bb60*/  @!P0 LOP3.LUT R15, R14, 0xfffffffe, RZ, 0xc0, !PT ;  /* 0xfffffffe0e0f8812 */ /* 0x000fe200078ec0ff */
[--C-:B------:R-:W-:Y:S01]  /*bb70*/  @!P1 IMAD.WIDE R12, R13, 0x4, R10.reuse ;  /* 0x000000040d0c9825 */ /* 0x100fe200078e020a */
[----:B------:R-:W-:Y:S02]  /*bb80*/  @!P4 LOP3.LUT R17, R0, 0xfffffffe, RZ, 0xc0, !PT ;  /* 0xfffffffe0011c812 */ /* 0x000fe400078ec0ff */
[----:B------:R-:W-:Y:S01]  /*bb90*/  @!P5 LOP3.LUT R21, R16, 0xfffffffe, RZ, 0xc0, !PT ;  /* 0xfffffffe1015d812 */ /* 0x000fe200078ec0ff */
[--C-:B------:R-:W-:Y:S01]  /*bba0*/  @!P0 IMAD.WIDE R14, R15, 0x4, R10.reuse ;  /* 0x000000040f0e8825 */ /* 0x100fe200078e020a */
[----:B------:R2:W-:Y:S01]  /*bbb0*/  @!P1 ST.E.64 desc[UR40][R12.64], R26 ;  /* 0x0000001a0c009985 */ /* 0x0005e2000c101b28 */
[----:B0-----:R-:W-:Y:S02]  /*bbc0*/  @!P6 LOP3.LUT R23, R18, 0xfffffffe, RZ, 0xc0, !PT ;  /* 0xfffffffe1217e812 */ /* 0x001fe400078ec0ff */
[----:B------:R-:W-:Y:S01]  /*bbd0*/  @!P4 IMAD.WIDE R4, R17, 0x4, R10 ;  /* 0x000000041104c825 */ /* 0x000fe200078e020a */
[----:B------:R2:W-:Y:S01]  /*bbe0*/  @!P0 ST.E.64 desc[UR40][R14.64], R130 ;  /* 0x000000820e008985 */ /* 0x0005e2000c101b28 */
[----:B------:R-:W-:-:S02]  /*bbf0*/  ISETP.GE.AND P0, PT, R19, UR4, PT ;  /* 0x0000000413007c0c */ /* 0x000fc4000bf06270 */
[--C-:B-1----:R-:W-:Y:S01]  /*bc00*/  @!P5 IMAD.WIDE R6, R21, 0x4, R10.reuse ;  /* 0x000000041506d825 */ /* 0x102fe200078e020a */
[----:B------:R2:W-:Y:S03]  /*bc10*/  @!P4 ST.E.64 desc[UR40][R4.64], R28 ;  /* 0x0000001c0400c985 */ /* 0x0005e6000c101b28 */
[----:B------:R-:W-:Y:S01]  /*bc20*/  @!P6 IMAD.WIDE R16, R23, 0x4, R10 ;  /* 0x000000041710e825 */ /* 0x000fe200078e020a */
[----:B------:R2:W-:Y:S04]  /*bc30*/  @!P5 ST.E.64 desc[UR40][R6.64], R38 ;  /* 0x000000260600d985 */ /* 0x0005e8000c101b28 */
[----:B------:R2:W-:Y:S02]  /*bc40*/  @!P6 ST.E.64 desc[UR40][R16.64], R2 ;  /* 0x000000021000e985 */ /* 0x0005e4000c101b28 */
[----:B------:R-:W-:Y:S05]  /*bc50*/  @P0 BRA `(.L_x_10) ;  /* 0x0000004000a00947 */ /* 0x000fea0003800000 */
[----:B------:R-:W-:-:S04]  /*bc60*/  LEA.HI R19, R19, R19, RZ, 0x1 ;  /* 0x0000001313137211 */ /* 0x000fc800078f08ff */
[----:B------:R-:W-:-:S05]  /*bc70*/  LOP3.LUT R19, R19, 0xfffffffe, RZ, 0xc0, !PT ;  /* 0xfffffffe13137812 */ /* 0x000fca00078ec0ff */
[----:B------:R-:W-:-:S05]  /*bc80*/  IMAD.WIDE R10, R19, 0x4, R10 ;  /* 0x00000004130a7825 */ /* 0x000fca00078e020a */
[----:B------:R1:W-:Y:S01]  /*bc90*/  ST.E.64 desc[UR40][R10.64], R8 ;  /* 0x000000080a007985 */ /* 0x0003e2000c101b28 */
[----:B------:R-:W-:Y:S05]  /*bca0*/  BRA `(.L_x_10) ;  /* 0x00000040008c7947 */ /* 0x000fea0003800000 */
.L_x_35:
[----:B------:R-:W0:Y:S02]  /*bcb0*/  S2R R0, SR_TID.X ;  /* 0x0000000000007919 */ /* 0x000e240000002100 */
[----:B0-----:R-:W-:-:S05]  /*bcc0*/  VIADD R2, R0, 0xffffff80 ;  /* 0xffffff8000027836 */ /* 0x001fca0000000000 */
[----:B------:R-:W-:-:S13]  /*bcd0*/  ISETP.GT.AND P0, PT, R2, 0x7f, PT ;  /* 0x0000007f0200780c */ /* 0x000fda0003f04270 */
[----:B------:R-:W-:Y:S05]  /*bce0*/  @P0 BRA `(.L_x_10) ;  /* 0x00000040007c0947 */ /* 0x000fea0003800000 */
[----:B------:R-:W0:Y:S01]  /*bcf0*/  S2R R3, SR_CTAID.X ;  /* 0x0000000000037919 */ /* 0x000e220000002500 */
[----:B------:R-:W1:Y:S01]  /*bd00*/  LDC R6, c[0x0][0xbe8] ;  /* 0x0002fa00ff067b82 */ /* 0x000e620000000800 */
[----:B------:R-:W-:Y:S01]  /*bd10*/  ULDC UR4, c[0x0][0xa88] ;  /* 0x0002a20000047ab9 */ /* 0x000fe20000000800 */
[----:B0-----:R-:W-:Y:S02]  /*bd20*/  IMAD R0, R3, 0x80, R0 ;  /* 0x0000008003007824 */ /* 0x001fe400078e0200 */
[----:B-1----:R-:W-:Y:S02]  /*bd30*/  IMAD R3, R6, UR4, RZ ;  /* 0x0000000406037c24 */ /* 0x002fe4000f8e02ff */
[----:B------:R-:W-:-:S05]  /*bd40*/  VIADD R0, R0, 0xffffff80 ;  /* 0xffffff8000007836 */ /* 0x000fca0000000000 */
[----:B------:R-:W-:-:S13]  /*bd50*/  ISETP.GE.AND P0, PT, R0, R3, PT ;  /* 0x000000030000720c */ /* 0x000fda0003f06270 */
[----:B------:R-:W-:Y:S05]  /*bd60*/  @P0 BRA `(.L_x_10) ;  /* 0x00000040005c0947 */ /* 0x000fea0003800000 */
[----:B------:R-:W-:Y:S01]  /*bd70*/  ISETP.NE.AND P0, PT, R6, 0x1, PT ;  /* 0x000000010600780c */ /* 0x000fe20003f05270 */
[----:B------:R-:W0:Y:S01]  /*bd80*/  LDC.64 R12, c[0x0][0xbd8] ;  /* 0x0002f600ff0c7b82 */ /* 0x000e220000000a00 */
[----:B------:R-:W-:Y:S01]  /*bd90*/  SHF.R.S32.HI R5, RZ, 0x1f, R16 ;  /* 0x0000001fff057819 */ /* 0x000fe20000011410 */
[----:B------:R-:W-:Y:S02]  /*bda0*/  ULDC.64 UR4, c[0x0][0xbd0] ;  /* 0x0002f40000047ab9 */ /* 0x000fe40000000a00 */
[----:B------:R-:W-:-:S04]  /*bdb0*/  IMAD.WIDE.U32 R2, R16, UR4, RZ ;  /* 0x0000000410027c25 */ /* 0x000fc8000f8e00ff */
[----:B------:R-:W1:Y:S01]  /*bdc0*/  S2UR UR6, SR_CTAID.Y ;  /* 0x00000000000679c3 */ /* 0x000e620000002600 */
[----:B------:R-:W-:-:S04]  /*bdd0*/  IMAD R5, R5, UR4, RZ ;  /* 0x0000000405057c24 */ /* 0x000fc8000f8e02ff */
[----:B------:R-:W-:Y:S01]  /*bde0*/  IMAD R5, R16, UR5, R5 ;  /* 0x0000000510057c24 */ /* 0x000fe2000f8e0205 */
[----:B------:R-:W-:Y:S01]  /*bdf0*/  ULDC.64 UR4, c[0x0][0xbe0] ;  /* 0x0002f80000047ab9 */ /* 0x000fe20000000a00 */
[----:B------:R-:W-:Y:S01]  /*be00*/  IMAD.MOV R16, RZ, RZ, -R16 ;  /* 0x000000ffff107224 */ /* 0x000fe200078e0a10 */
[----:B------:R-:W2:Y:S01]  /*be10*/  @P0 LDC R9, c[0x0][0xbec] ;  /* 0x0002fb00ff090b82 */ /* 0x000ea20000000800 */
[----:B------:R-:W-:Y:S02]  /*be20*/  IMAD.IADD R3, R3, 0x1, R5 ;  /* 0x0000000103037824 */ /* 0x000fe400078e0205 */
[----:B------:R-:W-:-:S05]  /*be30*/  IMAD.MOV.U32 R5, RZ, RZ, R0 ;  /* 0x000000ffff057224 */ /* 0x000fca00078e0000 */
[----:B------:R-:W1:Y:S01]  /*be40*/  LDC R7, c[0x0][0xc50] ;  /* 0x00031400ff077b82 */ /* 0x000e620000000800 */
[C---:B0-----:R-:W-:Y:S02]  /*be50*/  IMAD R8, R12.reuse, UR38, RZ ;  /* 0x000000260c087c24 */ /* 0x041fe4000f8e02ff */
[----:B------:R-:W-:-:S04]  /*be60*/  IMAD.WIDE.U32 R2, R12, UR39, R2 ;  /* 0x000000270c027c25 */ /* 0x000fc8000f8e0002 */
[----:B------:R-:W-:Y:S01]  /*be70*/  IMAD R13, R13, UR39, R8 ;  /* 0x000000270d0d7c24 */ /* 0x000fe2000f8e0208 */
[----:B------:R-:W0:Y:S03]  /*be80*/  @P0 LDC R11, c[0x0][0xbf0] ;  /* 0x0002fc00ff0b0b82 */ /* 0x000e260000000800 */
[----:B------:R-:W-:Y:S02]  /*be90*/  IMAD.IADD R3, R13, 0x1, R3 ;  /* 0x000000010d037824 */ /* 0x000fe400078e0203 */
[----:B--2---:R-:W-:-:S04]  /*bea0*/  @P0 IMAD.HI.U32 R4, R0, R9, RZ ;  /* 0x0000000900040227 */ /* 0x004fc800078e00ff */
[----:B-1----:R-:W-:-:S04]  /*beb0*/  IMAD R9, R7, R16, UR6 ;  /* 0x0000000607097e24 */ /* 0x002fc8000f8e0210 */
[----:B------:R-:W-:Y:S01]  /*bec0*/  IMAD.WIDE.U32 R2, R9, UR4, R2 ;  /* 0x0000000409027c25 */ /* 0x000fe2000f8e0002 */
[----:B0-----:R-:W-:Y:S02]  /*bed0*/  @P0 SHF.R.U32.HI R5, RZ, R11, R4 ;  /* 0x0000000bff050219 */ /* 0x001fe40000011604 */
[----:B------:R-:W-:Y:S02]  /*bee0*/  SHF.R.S32.HI R4, RZ, 0x1f, R9 ;  /* 0x0000001fff047819 */ /* 0x000fe40000011409 */
[----:B------:R-:W-:Y:S01]  /*bef0*/  IADD3 R2, P0, R5, R2, RZ ;  /* 0x0000000205027210 */ /* 0x000fe20007f1e0ff */
[----:B------:R-:W-:Y:S02]  /*bf00*/  IMAD.MOV R7, RZ, RZ, -R5 ;  /* 0x000000ffff077224 */ /* 0x000fe400078e0a05 */
[----:B------:R-:W-:Y:S02]  /*bf10*/  IMAD R4, R4, UR4, RZ ;  /* 0x0000000404047c24 */ /* 0x000fe4000f8e02ff */
[----:B------:R-:W-:-:S02]  /*bf20*/  IMAD R7, R6, R7, R0 ;  /* 0x0000000706077224 */ /* 0x000fc400078e0200 */
[----:B------:R-:W-:Y:S01]  /*bf30*/  IMAD R4, R9, UR5, R4 ;  /* 0x0000000509047c24 */ /* 0x000fe2000f8e0204 */
[----:B------:R-:W-:Y:S01]  /*bf40*/  SHF.R.S32.HI R9, RZ, 0x1f, R5 ;  /* 0x0000001fff097819 */ /* 0x000fe20000011405 */
[----:B------:R-:W-:Y:S01]  /*bf50*/  ULDC.64 UR4, c[0x0][0xbc8] ;  /* 0x0002f20000047ab9 */ /* 0x000fe20000000a00 */
[----:B------:R-:W-:Y:S02]  /*bf60*/  SHF.R.S32.HI R0, RZ, 0x1f, R7 ;  /* 0x0000001fff007819 */ /* 0x000fe40000011407 */
[----:B------:R-:W-:-:S03]  /*bf70*/  IADD3.X R3, R9, R3, R4, P0, !PT ;  /* 0x0000000309037210 */ /* 0x000fc600007fe404 */
[----:B------:R-:W-:Y:S02]  /*bf80*/  IMAD R0, R0, UR4, RZ ;  /* 0x0000000400007c24 */ /* 0x000fe4000f8e02ff */
[----:B------:R-:W-:-:S04]  /*bf90*/  IMAD.WIDE.U32 R2, R7, UR4, R2 ;  /* 0x0000000407027c25 */ /* 0x000fc8000f8e0002 */
[----:B------:R-:W-:Y:S01]  /*bfa0*/  IMAD R5, R7, UR5, R0 ;  /* 0x0000000507057c24 */ /* 0x000fe2000f8e0200 */
[----:B------:R-:W-:Y:S02]  /*bfb0*/  ULDC.64 UR4, c[0x0][0xba8] ;  /* 0x0002ea0000047ab9 */ /* 0x000fe40000000a00 */
[----:B------:R-:W-:Y:S01]  /*bfc0*/  LEA R4, P0, R2, UR4, 0x2 ;  /* 0x0000000402047c11 */ /* 0x000fe2000f8010ff */
[----:B------:R-:W-:-:S05]  /*bfd0*/  IMAD.IADD R3, R3, 0x1, R5 ;  /* 0x0000000103037824 */ /* 0x000fca00078e0205 */
[----:B------:R-:W-:Y:S01]  /*bfe0*/  LEA.HI.X R5, R2, UR5, R3, 0x2, P0 ;  /* 0x0000000502057c11 */ /* 0x000fe200080f1403 */
[----:B------:R-:W-:-:S05]  /*bff0*/  IMAD.MOV.U32 R3, RZ, RZ, -0x800000 ;  /* 0xff800000ff037424 */ /* 0x000fca00078e00ff */
[----:B------:R0:W-:Y:S01]  /*c000*/  STG.E desc[UR40][R4.64], R3 ;  /* 0x0000000304007986 */ /* 0x0001e2000c101928 */
[----:B------:R-:W-:Y:S05]  /*c010*/  BRA `(.L_x_10) ;  /* 0x0000003c00b07947 */ /* 0x000fea0003800000 */
.L_x_8:
[----:B------:R-:W-:-:S08]  /*c020*/  NOP ;  /* 0x0000000000007918 */ /* 0x000fd00000000000 */
[----:B--2---:R-:W0:-:S00]  /*c030*/  USETMAXREG.DEALLOC.CTAPOOL 0x18 ;  /* 0x00000018000079c8 */ /* 0x004e0000080e0500 */
[----:B0-----:R-:W-:Y:S01]  /*c040*/  LOP3.LUT R0, R0, 0x3, RZ, 0xc0, !PT ;  /* 0x0000000300007812 */ /* 0x001fe200078ec0ff */
[----:B------:R-:W0:Y:S05]  /*c050*/  S2R R18, SR_CTAID.Z ;  /* 0x0000000000127919 */ /* 0x000e2a0000002700 */
[----:B------:R-:W1:Y:S01]  /*c060*/  S2UR UR6, SR_CTAID.Y ;  /* 0x00000000000679c3 */ /* 0x000e620000002600 */
[----:B------:R-:W2:Y:S02]  /*c070*/  SHFL.IDX PT, R0, R0, RZ, 0x1f ;  /* 0x00001fff00007589 */ /* 0x000ea400000e0000 */
[----:B--2---:R-:W-:-:S13]  /*c080*/  ISETP.NE.AND P0, PT, R0, RZ, PT ;  /* 0x000000ff0000720c */ /* 0x004fda0003f05270 */
[----:B01----:R-:W-:Y:S05]  /*c090*/  @!P0 BRA `(.L_x_38) ;  /* 0x0000000000288947 */ /* 0x003fea0003800000 */
[----:B------:R-:W-:Y:S01]  /*c0a0*/  ULDC UR7, c[0x0][0xc50] ;  /* 0x0003140000077ab9 */ /* 0x000fe20000000800 */
[----:B------:R-:W-:Y:S01]  /*c0b0*/  UMOV UR36, UR6 ;  /* 0x0000000600247c82 */ /* 0x000fe20008000000 */
[----:B------:R-:W-:-:S06]  /*c0c0*/  UISETP.NE.AND UP0, UPT, UR7, 0x1, UPT ;  /* 0x000000010700788c */ /* 0x000fcc000bf05270 */
[----:B------:R-:W-:-:S13]  /*c0d0*/  PLOP3.LUT P0, PT, PT, PT, UP0, 0x80, 0x0 ;  /* 0x000000000000781c */ /* 0x000fda0003f0f008 */
[----:B------:R-:W-:Y:S05]  /*c0e0*/  @!P0 BRA `(.L_x_39) ;  /* 0x0000000000308947 */ /* 0x000fea0003800000 */
[----:B------:R-:W-:Y:S01]  /*c0f0*/  ULDC UR4, c[0x0][0xc54] ;  /* 0x0003150000047ab9 */ /* 0x000fe20000000800 */
[----:B------:R-:W-:Y:S01]  /*c100*/  ULDC UR36, c[0x0][0xc58] ;  /* 0x0003160000247ab9 */ /* 0x000fe20000000800 */
[----:B------:R-:W-:-:S04]  /*c110*/  UIMAD.WIDE.U32 UR4, UR6, UR4, URZ ;  /* 0x00000004060472a5 */ /* 0x000fc8000f8e003f */
[----:B------:R-:W-:Y:S01]  /*c120*/  USHF.R.U32.HI UR36, URZ, UR36, UR5 ;  /* 0x000000243f247299 */ /* 0x000fe20008011605 */
[----:B------:R-:W-:Y:S11]  /*c130*/  BRA `(.L_x_39) ;  /* 0x00000000001c7947 */ /* 0x000ff60003800000 */
.L_x_38:
[----:B------:R-:W-:Y:S01]  /*c140*/  ULDC UR7, c[0x0][0xc50] ;  /* 0x0003140000077ab9 */ /* 0x000fe20000000800 */
[----:B------:R-:W-:Y:S01]  /*c150*/  UMOV UR36, UR6 ;  /* 0x0000000600247c82 */ /* 0x000fe20008000000 */
[----:B------:R-:W-:-:S11]  /*c160*/  UISETP.NE.AND UP0, UPT, UR7, 0x1, UPT ;  /* 0x000000010700788c */ /* 0x000fd6000bf05270 */
[----:B------:R-:W-:Y:S01]  /*c170*/  @UP0 ULDC UR4, c[0x0][0xc54] ;  /* 0x0003150000040ab9 */ /* 0x000fe20000000800 */
[----:B------:R-:W-:Y:S01]  /*c180*/  @UP0 ULDC UR8, c[0x0][0xc58] ;  /* 0x0003160000080ab9 */ /* 0x000fe20000000800 */
[----:B------:R-:W-:-:S04]  /*c190*/  UIMAD.WIDE.U32 UR4, UR6, UR4, URZ ;  /* 0x00000004060472a5 */ /* 0x000fc8000f8e003f */
[----:B------:R-:W-:-:S12]  /*c1a0*/  @UP0 USHF.R.U32.HI UR36, URZ, UR8, UR5 ;  /* 0x000000083f240299 */ /* 0x000fd80008011605 */
.L_x_39:
[----:B------:R-:W-:Y:S01]  /*c1b0*/  ISETP.GE.AND P0, PT, R18, RZ, PT ;  /* 0x000000ff1200720c */ /* 0x000fe20003f06270 */
[----:B------:R-:W-:Y:S01]  /*c1c0*/  UIADD3 UR4, -UR36, URZ, URZ ;  /* 0x0000003f24047290 */ /* 0x000fe2000fffe13f */
[----:B------:R-:W-:Y:S02]  /*c1d0*/  IMAD.MOV.U32 R21, RZ, RZ, 0x1 ;  /* 0x00000001ff157424 */ /* 0x000fe400078e00ff */
[----:B------:R-:W-:Y:S01]  /*c1e0*/  IMAD.MOV.U32 R0, RZ, RZ, RZ ;  /* 0x000000ffff007224 */ /* 0x000fe200078e00ff */
[----:B------:R-:W-:Y:S01]  /*c1f0*/  UIMAD UR4, UR7, UR4, UR6 ;  /* 0x00000004070472a4 */ /* 0x000fe2000f8e0206 */
[----:B------:R-:W-:-:S07]  /*c200*/  IMAD.MOV.U32 R2, RZ, RZ, 0x1 ;  /* 0x00000001ff027424 */ /* 0x000fce00078e00ff */
[----:B------:R-:W-:Y:S05]  /*c210*/  @!P0 BRA `(.L_x_40) ;  /* 0x0000003800648947 */ /* 0x000fea0003800000 */
[----:B------:R-:W-:Y:S01]  /*c220*/  ULDC.64 UR6, c[0x0][0x418] ;  /* 0x0001060000067ab9 */ /* 0x000fe20000000a00 */
[----:B------:R-:W-:Y:S01]  /*c230*/  ULDC UR5, c[0x0][0x424] ;  /* 0x0001090000057ab9 */ /* 0x000fe20000000800 */
[----:B------:R-:W-:Y:S01]  /*c240*/  UISETP.NE.U32.AND UP0, UPT, UR6, URZ, UPT ;  /* 0x0000003f0600728c */ /* 0x000fe2000bf05070 */
[----:B------:R-:W-:Y:S02]  /*c250*/  IMAD.MOV.U32 R17, RZ, RZ, RZ ;  /* 0x000000ffff117224 */ /* 0x000fe400078e00ff */
[----:B------:R-:W-:Y:S01]  /*c260*/  ULDC UR6, c[0x0][0x2f0] ;  /* 0x0000bc0000067ab9 */ /* 0x000fe20000000800 */
[----:B------:R-:W-:Y:S02]  /*c270*/  UISETP.NE.AND.EX UP0, UPT, UR7, URZ, UPT, UP0 ;  /* 0x0000003f0700728c */ /* 0x000fe4000bf05300 */
[----:B------:R-:W-:Y:S02]  /*c280*/  ULOP3.LUT UR7, UR4, 0xffff, URZ, 0xc0, !UPT ;  /* 0x0000ffff04077892 */ /* 0x000fe4000f8ec03f */
[----:B------:R-:W-:-:S04]  /*c290*/  USEL UR5, UR5, 0x1, UP0 ;  /* 0x0000000105057887 */ /* 0x000fc80008000000 */
[----:B------:R-:W-:-:S04]  /*c2a0*/  UIMAD UR5, UR5, UR6, URZ ;  /* 0x00000006050572a4 */ /* 0x000fc8000f8e023f */
[----:B------:R-:W-:Y:S02]  /*c2b0*/  UISETP.GE.AND UP0, UPT, UR5, 0x1, UPT ;  /* 0x000000010500788c */ /* 0x000fe4000bf06270 */
[----:B------:R-:W-:-:S04]  /*c2c0*/  UIADD3 UR5, UR5, 0x7f, URZ ;  /* 0x0000007f05057890 */ /* 0x000fc8000fffe03f */
[----:B------:R-:W-:Y:S01]  /*c2d0*/  PLOP3.LUT P0, PT, PT, PT, UP0, 0x80, 0x0 ;  /* 0x000000000000781c */ /* 0x000fe20003f0f008 */
[----:B------:R-:W-:-:S04]  /*c2e0*/  USHF.R.S32.HI UR6, URZ, 0x1f, UR5 ;  /* 0x0000001f3f067899 */ /* 0x000fc80008011405 */
[----:B------:R-:W-:-:S04]  /*c2f0*/  ULEA.HI UR6, UR6, UR5, URZ, 0x7 ;  /* 0x0000000506067291 */ /* 0x000fc8000f8f383f */
[----:B------:R-:W-:-:S04]  /*c300*/  USHF.R.S32.HI UR6, URZ, 0x7, UR6 ;  /* 0x000000073f067899 */ /* 0x000fc80008011406 */
[----:B------:R-:W-:Y:S08]  /*c310*/  @!P0 BRA `(.L_x_41) ;  /* 0x00000000007c8947 */ /* 0x000ff00003800000 */
[----:B------:R-:W-:-:S04]  /*c320*/  USHF.R.U32.HI UR4, URZ, 0x10, UR4 ;  /* 0x000000103f047899 */ /* 0x000fc80008011604 */
[----:B------:R-:W-:-:S11]  /*c330*/  UISETP.NE.AND UP0, UPT, UR4, URZ, UPT ;  /* 0x0000003f0400728c */ /* 0x000fd6000bf05270 */
[----:B------:R-:W-:Y:S02]  /*c340*/  @!UP0 ULDC UR4, c[0x0][0x9f0] ;  /* 0x00027c0000048ab9 */ /* 0x000fe40000000800 */
[----:B------:R-:W-:Y:S01]  /*c350*/  IMAD.U32 R6, RZ, RZ, UR4 ;  /* 0x00000004ff067e24 */ /* 0x000fe2000f8e00ff */
[----:B------:R-:W-:-:S04]  /*c360*/  UIADD3 UR5, UR6, -0x1, UR4 ;  /* 0xffffffff06057890 */ /* 0x000fc8000fffe004 */
[-C--:B------:R-:W-:Y:S02]  /*c370*/  IABS R0, R6.reuse ;  /* 0x0000000600007213 */ /* 0x080fe40000000000 */
[----:B------:R-:W-:Y:S02]  /*c380*/  IABS R6, R6 ;  /* 0x0000000600067213 */ /* 0x000fe40000000000 */
[----:B------:R-:W0:Y:S08]  /*c390*/  I2F.RP R4, R0 ;  /* 0x0000000000047306 */ /* 0x000e300000209400 */
[----:B0-----:R-:W0:Y:S02]  /*c3a0*/  MUFU.RCP R4, R4 ;  /* 0x0000000400047308 */ /* 0x001e240000001000 */
[----:B0-----:R-:W-:-:S06]  /*c3b0*/  VIADD R2, R4, 0xffffffe ;  /* 0x0ffffffe04027836 */ /* 0x001fcc0000000000 */
[----:B------:R0:W1:Y:S02]  /*c3c0*/  F2I.FTZ.U32.TRUNC.NTZ R3, R2 ;  /* 0x0000000200037305 */ /* 0x000064000021f000 */
[----:B0-----:R-:W-:Y:S02]  /*c3d0*/  IMAD.MOV.U32 R2, RZ, RZ, RZ ;  /* 0x000000ffff027224 */ /* 0x001fe400078e00ff */
[----:B-1----:R-:W-:-:S04]  /*c3e0*/  IMAD.MOV R5, RZ, RZ, -R3 ;  /* 0x000000ffff057224 */ /* 0x002fc800078e0a03 */
[----:B------:R-:W-:-:S04]  /*c3f0*/  IMAD R5, R5, R0, RZ ;  /* 0x0000000005057224 */ /* 0x000fc800078e02ff */
[----:B------:R-:W-:-:S04]  /*c400*/  IMAD.HI.U32 R3, R3, R5, R2 ;  /* 0x0000000503037227 */ /* 0x000fc800078e0002 */
[----:B------:R-:W-:Y:S01]  /*c410*/  IMAD.U32 R5, RZ, RZ, UR5 ;  /* 0x00000005ff057e24 */ /* 0x000fe2000f8e00ff */
[----:B------:R-:W-:-:S04]  /*c420*/  ULOP3.LUT UR5, UR5, UR4, URZ, 0x3c, !UPT ;  /* 0x0000000405057292 */ /* 0x000fc8000f8e3c3f */
[----:B------:R-:W-:Y:S01]  /*c430*/  IABS R2, R5 ;  /* 0x0000000500027213 */ /* 0x000fe20000000000 */
[----:B------:R-:W-:Y:S01]  /*c440*/  IMAD.MOV R5, RZ, RZ, -R6 ;  /* 0x000000ffff057224 */ /* 0x000fe200078e0a06 */
[----:B------:R-:W-:-:S03]  /*c450*/  ISETP.LE.AND P2, PT, RZ, UR5, PT ;  /* 0x00000005ff007c0c */ /* 0x000fc6000bf43270 */
[----:B------:R-:W-:-:S04]  /*c460*/  IMAD.HI.U32 R3, R3, R2, RZ ;  /* 0x0000000203037227 */ /* 0x000fc800078e00ff */
[----:B------:R-:W-:-:S05]  /*c470*/  IMAD R5, R3, R5, R2 ;  /* 0x0000000503057224 */ /* 0x000fca00078e0202 */
[----:B------:R-:W-:-:S13]  /*c480*/  ISETP.GT.U32.AND P1, PT, R0, R5, PT ;  /* 0x000000050000720c */ /* 0x000fda0003f24070 */
[----:B------:R-:W-:Y:S02]  /*c490*/  @!P1 IMAD.IADD R5, R5, 0x1, -R0 ;  /* 0x0000000105059824 */ /* 0x000fe400078e0a00 */
[----:B------:R-:W-:Y:S01]  /*c4a0*/  @!P1 VIADD R3, R3, 0x1 ;  /* 0x0000000103039836 */ /* 0x000fe20000000000 */
[----:B------:R-:W-:Y:S02]  /*c4b0*/  ISETP.NE.AND P1, PT, RZ, UR4, PT ;  /* 0x00000004ff007c0c */ /* 0x000fe4000bf25270 */
[----:B------:R-:W-:-:S13]  /*c4c0*/  ISETP.GE.U32.AND P0, PT, R5, R0, PT ;  /* 0x000000000500720c */ /* 0x000fda0003f06070 */
[----:B------:R-:W-:-:S04]  /*c4d0*/  @P0 VIADD R3, R3, 0x1 ;  /* 0x0000000103030836 */ /* 0x000fc80000000000 */
[----:B------:R-:W-:Y:S01]  /*c4e0*/  @!P2 IMAD.MOV R3, RZ, RZ, -R3 ;  /* 0x000000ffff03a224 */ /* 0x000fe200078e0a03 */
[----:B------:R-:W-:-:S05]  /*c4f0*/  @!P1 LOP3.LUT R3, RZ, UR4, RZ, 0x33, !PT ;  /* 0x00000004ff039c12 */ /* 0x000fca000f8e33ff */
[----:B------:R-:W-:-:S07]  /*c500*/  IMAD.MOV.U32 R17, RZ, RZ, R3 ;  /* 0x000000ffff117224 */ /* 0x000fce00078e0003 */
.L_x_41:
[----:B------:R-:W-:Y:S02]  /*c510*/  IMAD R0, R17, UR7, RZ ;  /* 0x0000000711007c24 */ /* 0x000fe4000f8e02ff */
[----:B------:R-:W-:-:S03]  /*c520*/  IMAD.MOV.U32 R2, RZ, RZ, 0x1 ;  /* 0x00000001ff027424 */ /* 0x000fc600078e00ff */
[----:B------:R-:W-:Y:S01]  /*c530*/  VIADDMNMX R17, R0, R17, UR6, PT ;  /* 0x0000000600117e46 */ /* 0x000fe2000b800111 */
[----:B------:R0:W-:Y:S03]  /*c540*/  STL [R1+0x10], R0 ;  /* 0x0000100001007387 */ /* 0x0001e60000100800 */
[----:B------:R-:W-:Y:S01]  /*c550*/  ISETP.GT.AND P0, PT, R17, R0, PT ;  /* 0x000000001100720c */ /* 0x000fe20003f04270 */
[----:B0-----:R-:W-:-:S12]  /*c560*/  IMAD.MOV.U32 R0, RZ, RZ, RZ ;  /* 0x000000ffff007224 */ /* 0x001fd800078e00ff */
[----:B------:R-:W-:Y:S05]  /*c570*/  @!P0 BRA `(.L_x_40) ;  /* 0x00000034008c8947 */ /* 0x000fea0003800000 */
[----:B------:R-:W0:Y:S01]  /*c580*/  S2UR UR4, SR_CgaCtaId ;  /* 0x00000000000479c3 */ /* 0x000e220000008800 */
[----:B------:R-:W-:Y:S02]  /*c590*/  UMOV UR38, 0x400 ;  /* 0x0000040000267882 */ /* 0x000fe40000000000 */
[----:B0-----:R-:W-:-:S04]  /*c5a0*/  ULEA UR38, UR4, UR38, 0x18 ;  /* 0x0000002604267291 */ /* 0x001fc8000f8ec03f */
[----:B------:R-:W-:-:S04]  /*c5b0*/  UIADD3 UR4, UR38, 0x28400, URZ ;  /* 0x0002840026047890 */ /* 0x000fc8000fffe03f */
[----:B------:R-:W-:-:S06]  /*c5c0*/  ULOP3.LUT UP0, URZ, UR4, 0x3ff, URZ, 0xc0, !UPT ;  /* 0x000003ff043f7892 */ /* 0x000fcc000f80c03f */
[----:B------:R-:W-:-:S13]  /*c5d0*/  PLOP3.LUT P0, PT, PT, PT, UP0, 0x80, 0x0 ;  /* 0x000000000000781c */ /* 0x000fda0003f0f008 */
[----:B------:R-:W-:Y:S05]  /*c5e0*/  @!P0 BRA `(.L_x_42) ;  /* 0x0000000000408947 */ /* 0x000fea0003800000 */
[----:B------:R-:W-:Y:S01]  /*c5f0*/  MOV R2, 0x0 ;  /* 0x0000000000027802 */ /* 0x000fe20000000f00 */
[----:B------:R-:W-:Y:S01]  /*c600*/  ULDC.64 UR6, c[0x4][0xc0] ;  /* 0x0100300000067ab9 */ /* 0x000fe20000000a00 */
[----:B------:R-:W-:Y:S01]  /*c610*/  ULDC.64 UR8, c[0x4][0xc8] ;  /* 0x0100320000087ab9 */ /* 0x000fe20000000a00 */
[----:B------:R-:W-:Y:S01]  /*c620*/  ULDC.64 UR4, c[0x4][0x8] ;  /* 0x0100020000047ab9 */ /* 0x000fe20000000a00 */
[----:B------:R-:W-:Y:S02]  /*c630*/  IMAD.U32 R4, RZ, RZ, UR6 ;  /* 0x00000006ff047e24 */ /* 0x000fe4000f8e00ff */
[----:B------:R-:W0:Y:S01]  /*c640*/  LDC.64 R2, c[0x4][R2] ;  /* 0x0100000002027b82 */ /* 0x000e220000000a00 */
[----:B------:R-:W-:Y:S02]  /*c650*/  IMAD.U32 R5, RZ, RZ, UR7 ;  /* 0x00000007ff057e24 */ /* 0x000fe4000f8e00ff */
[----:B------:R-:W-:Y:S02]  /*c660*/  IMAD.U32 R6, RZ, RZ, UR8 ;  /* 0x00000008ff067e24 */ /* 0x000fe4000f8e00ff */
[----:B------:R-:W-:-:S02]  /*c670*/  IMAD.U32 R7, RZ, RZ, UR9 ;  /* 0x00000009ff077e24 */ /* 0x000fc4000f8e00ff */
[----:B------:R-:W-:Y:S02]  /*c680*/  IMAD.U32 R10, RZ, RZ, UR4 ;  /* 0x00000004ff0a7e24 */ /* 0x000fe4000f8e00ff */
[----:B------:R-:W-:Y:S02]  /*c690*/  IMAD.U32 R11, RZ, RZ, UR5 ;  /* 0x00000005ff0b7e24 */ /* 0x000fe4000f8e00ff */
[----:B------:R-:W-:Y:S02]  /*c6a0*/  IMAD.MOV.U32 R8, RZ, RZ, 0x70 ;  /* 0x00000070ff087424 */ /* 0x000fe400078e00ff */
[----:B------:R-:W-:Y:S02]  /*c6b0*/  IMAD.MOV.U32 R12, RZ, RZ, 0x1 ;  /* 0x00000001ff0c7424 */ /* 0x000fe400078e00ff */
[----:B------:R-:W-:-:S07]  /*c6c0*/  IMAD.MOV.U32 R13, RZ, RZ, RZ ;  /* 0x000000ffff0d7224 */ /* 0x000fce00078e00ff */
[----:B------:R-:W-:-:S07]  /*c6d0*/  LEPC R20, `(.L_x_42) ;  /* 0x000000001014794e */ /* 0x000fce0000000000 */
[----:B0-----:R-:W-:Y:S05]  /*c6e0*/  CALL.ABS.NOINC R2 ;  /* 0x0000000002007343 */ /* 0x001fea0003c00000 */
.L_x_42:
[----:B------:R-:W-:-:S06]  /*c6f0*/  UIADD3 UR4, UR38, 0x10400, URZ ;  /* 0x0001040026047890 */ /* 0x000fcc000fffe03f */
[----:B------:R-:W-:-:S05]  /*c700*/  IMAD.U32 R16, RZ, RZ, UR4 ;  /* 0x00000004ff107e24 */ /* 0x000fca000f8e00ff */
[----:B------:R-:W-:-:S13]  /*c710*/  LOP3.LUT P0, RZ, R16, 0x3ff, RZ, 0xc0, !PT ;  /* 0x000003ff10ff7812 */ /* 0x000fda000780c0ff */
        /* <DEDUP_REMOVED lines=17> */
.L_x_43:
        /* <DEDUP_REMOVED lines=20> */
.L_x_44:
        /* <DEDUP_REMOVED lines=18> */
.L_x_45:
[----:B------:R-:W0:Y:S01]  /*ca90*/  LDC.64 R2, c[0x0][0x9f8] ;  /* 0x00027e00ff027b82 */ /* 0x000e220000000a00 */
[----:B------:R-:W-:Y:S01]  /*caa0*/  IMAD.MOV.U32 R10, RZ, RZ, R18 ;  /* 0x000000ffff0a7224 */ /* 0x000fe200078e0012 */
[----:B0-----:R-:W-:-:S04]  /*cab0*/  ISETP.NE.U32.AND P0, PT, R2, RZ, PT ;  /* 0x000000ff0200720c */ /* 0x001fc80003f05070 */
[----:B------:R-:W-:Y:S01]  /*cac0*/  ISETP.NE.AND.EX P0, PT, R3, RZ, PT, P0 ;  /* 0x000000ff0300720c */ /* 0x000fe20003f05300 */
[----:B------:R-:W-:-:S12]  /*cad0*/  IMAD.SHL.U32 R0, R19, 0x80, RZ ;  /* 0x0000008013007824 */ /* 0x000fd800078e00ff */
[----:B------:R-:W0:Y:S01]  /*cae0*/  @P0 LDC.64 R2, c[0x0][0x9f8] ;  /* 0x00027e00ff020b82 */ /* 0x000e220000000a00 */
[----:B------:R-:W-:Y:S02]  /*caf0*/  LOP3.LUT R8, R19, 0x7f, RZ, 0xc0, !PT ;  /* 0x0000007f13087812 */ /* 0x000fe400078ec0ff */
[C---:B------:R-:W-:Y:S02]  /*cb00*/  LOP3.LUT R4, R0.reuse, 0x380, RZ, 0xc0, !PT ;  /* 0x0000038000047812 */ /* 0x040fe400078ec0ff */
[----:B------:R-:W-:Y:S02]  /*cb10*/  SHF.R.U32.HI R5, RZ, 0x5, R8 ;  /* 0x00000005ff057819 */ /* 0x000fe40000011608 */
[----:B------:R-:W-:-:S03]  /*cb20*/  LOP3.LUT R6, R0, 0x400, RZ, 0xc0, !PT ;  /* 0x0000040000067812 */ /* 0x000fc600078ec0ff */
[C---:B------:R-:W-:Y:S02]  /*cb30*/  IMAD R7, R5.reuse, 0x10, R4 ;  /* 0x0000001005077824 */ /* 0x040fe400078e0204 */
[----:B------:R-:W-:Y:S02]  /*cb40*/  IMAD R6, R5, 0x800, R6 ;  /* 0x0000080005067824 */ /* 0x000fe400078e0206 */
[----:B------:R-:W2:Y:S01]  /*cb50*/  LDL.LU R5, [R1] ;  /* 0x0000000001057983 */ /* 0x000ea20000300800 */
[----:B0-----:R-:W-:-:S05]  /*cb60*/  @P0 IMAD.WIDE R2, R18, 0x4, R2 ;  /* 0x0000000412020825 */ /* 0x001fca00078e0202 */
[----:B------:R0:W3:Y:S01]  /*cb70*/  @P0 LDG.E R10, desc[UR40][R2.64] ;  /* 0x00000028020a0981 */ /* 0x0000e2000c1e1900 */
[----:B------:R-:W-:Y:S01]  /*cb80*/  IMAD.SHL.U32 R18, R19, 0x10, RZ ;  /* 0x0000001013127824 */ /* 0x000fe200078e00ff */
[----:B------:R-:W-:-:S04]  /*cb90*/  LOP3.LUT R9, R4, 0x10, R19, 0xf8, !PT ;  /* 0x0000001004097812 */ /* 0x000fc800078ef813 */
[----:B------:R-:W-:Y:S01]  /*cba0*/  LOP3.LUT R18, R18, 0x70, RZ, 0xc0, !PT ;  /* 0x0000007012127812 */ /* 0x000fe200078ec0ff */
[----:B0-----:R-:W0:Y:S03]  /*cbb0*/  LDC.64 R2, c[0x0][0x418] ;  /* 0x00010600ff027b82 */ /* 0x001e260000000a00 */
[-C--:B------:R-:W-:Y:S02]  /*cbc0*/  LOP3.LUT R7, R7, R18.reuse, RZ, 0x3c, !PT ;  /* 0x0000001207077212 */ /* 0x080fe400078e3cff */
[----:B------:R-:W-:Y:S02]  /*cbd0*/  LOP3.LUT R9, R9, R18, RZ, 0x3c, !PT ;  /* 0x0000001209097212 */ /* 0x000fe400078e3cff */
[----:B------:R-:W-:-:S03]  /*cbe0*/  LOP3.LUT R4, R7, 0xc00, R0, 0xf8, !PT ;  /* 0x00000c0007047812 */ /* 0x000fc600078ef800 */
[----:B------:R-:W-:Y:S02]  /*cbf0*/  IMAD.IADD R0, R6, 0x1, R9 ;  /* 0x0000000106007824 */ /* 0x000fe400078e0209 */
[----:B------:R-:W-:Y:S04]  /*cc00*/  STL [R1+0x18], R4 ;  /* 0x0000180401007387 */ /* 0x000fe80000100800 */
[----:B------:R1:W-:Y:S01]  /*cc10*/  STL [R1+0x1c], R0 ;  /* 0x00001c0001007387 */ /* 0x0003e20000100800 */
[----:B0-----:R-:W-:-:S04]  /*cc20*/  ISETP.NE.U32.AND P0, PT, R2, RZ, PT ;  /* 0x000000ff0200720c */ /* 0x001fc80003f05070 */
[----:B------:R-:W-:Y:S02]  /*cc30*/  R2P PR, R19, 0x6 ;  /* 0x0000000613007804 */ /* 0x000fe40000000000 */
[----:B------:R-:W-:Y:S01]  /*cc40*/  ISETP.NE.AND.EX P3, PT, R3, RZ, PT, P0 ;  /* 0x000000ff0300720c */ /* 0x000fe20003f65300 */
[----:B-1----:R-:W-:Y:S02]  /*cc50*/  IMAD.MOV.U32 R0, RZ, RZ, 0x40 ;  /* 0x00000040ff007424 */ /* 0x002fe400078e00ff */
[----:B------:R-:W-:-:S03]  /*cc60*/  IMAD.MOV.U32 R4, RZ, RZ, 0x20 ;  /* 0x00000020ff047424 */ /* 0x000fc600078e00ff */
[----:B------:R-:W-:-:S05]  /*cc70*/  SEL R0, R0, 0xffffffc0, !P2 ;  /* 0xffffffc000007807 */ /* 0x000fca0005000000 */
[----:B------:R0:W-:Y:S02]  /*cc80*/  STL [R1+0x8], R0 ;  /* 0x0000080001007387 */ /* 0x0001e40000100800 */
[----:B0-----:R-:W-:Y:S01]  /*cc90*/  SEL R0, R4, 0xffffffe0, !P1 ;  /* 0xffffffe004007807 */ /* 0x001fe20004800000 */
[----:B------:R-:W-:Y:S01]  /*cca0*/  UMOV UR4, 0xffffffff ;  /* 0xffffffff00047882 */ /* 0x000fe20000000000 */
[----:B------:R-:W-:-:S04]  /*ccb0*/  SHF.R.U32.HI R7, RZ, 0x5, R19 ;  /* 0x00000005ff077819 */ /* 0x000fc80000011613 */
[----:B------:R-:W-:Y:S02]  /*ccc0*/  LOP3.LUT R7, R7, 0x3, RZ, 0xc0, !PT ;  /* 0x0000000307077812 */ /* 0x000fe400078ec0ff */
[----:B--2---:R-:W-:-:S04]  /*ccd0*/  LOP3.LUT R5, R5, 0xfffffffe, RZ, 0xc0, !PT ;  /* 0xfffffffe05057812 */ /* 0x004fc800078ec0ff */
[----:B------:R-:W-:Y:S02]  /*cce0*/  @P3 LOP3.LUT R5, R5, 0x1, RZ, 0xfc, !PT ;  /* 0x0000000105053812 */ /* 0x000fe400078efcff */
[----:B---3--:R-:W-:Y:S01]  /*ccf0*/  SHF.R.S32.HI R9, RZ, 0x1f, R10 ;  /* 0x0000001fff097819 */ /* 0x008fe2000001140a */
[----:B------:R0:W-:Y:S04]  /*cd00*/  STL [R1+0x4], R10 ;  /* 0x0000040a01007387 */ /* 0x0001e80000100800 */
[----:B------:R0:W-:Y:S04]  /*cd10*/  STL [R1], R5 ;  /* 0x0000000501007387 */ /* 0x0001e80000100800 */
[----:B------:R0:W-:Y:S04]  /*cd20*/  STL [R1+0xc], R0 ;  /* 0x00000c0001007387 */ /* 0x0001e80000100800 */
[----:B------:R0:W-:Y:S01]  /*cd30*/  STL [R1+0x14], R9 ;  /* 0x0000140901007387 */ /* 0x0001e20000100800 */
[----:B------:R-:W-:Y:S01]  /*cd40*/  SEL R16, R10, RZ, !P3 ;  /* 0x000000ff0a107207 */ /* 0x000fe20005800000 */
[----:B------:R-:W-:Y:S06]  /*cd50*/  BRA.DIV UR4, `(.L_x_46) ;  /* 0x0000003204e07947 */ /* 0x000fec000b800000 */
[----:B------:R1:W2:Y:S02]  /*cd60*/  SHFL.IDX PT, R14, R7, RZ, 0x1f ;  /* 0x00001fff070e7589 */ /* 0x0002a400000e0000 */
.L_x_99:
[----:B------:R-:W-:Y:S01]  /*cd70*/  PLOP3.LUT P1, PT, PT, PT, PT, 0x8, 0x0 ;  /* 0x000000000000781c */ /* 0x000fe20003f2e170 */
[----:B0-----:R-:W-:Y:S01]  /*cd80*/  IMAD.MOV.U32 R0, RZ, RZ, R5 ;  /* 0x000000ffff007224 */ /* 0x001fe200078e0005 */
[----:B--2---:R-:W-:-:S04]  /*cd90*/  ISETP.NE.AND P0, PT, R14, RZ, PT ;  /* 0x000000ff0e00720c */ /* 0x004fc80003f05270 */
[----:B------:R-:W-:-:S07]  /*cda0*/  LOP3.LUT R0, R0, 0xfffffffd, RZ, 0xc0, !PT ;  /* 0xfffffffd00007812 */ /* 0x000fce00078ec0ff */
[----:B------:R-:W-:-:S05]  /*cdb0*/  @P1 LOP3.LUT R0, R0, 0x2, RZ, 0xfc, !PT ;  /* 0x0000000200001812 */ /* 0x000fca00078efcff */
[----:B------:R0:W-:Y:S01]  /*cdc0*/  STL [R1], R0 ;  /* 0x0000000001007387 */ /* 0x0001e20000100800 */
[----:B------:R-:W-:Y:S05]  /*cdd0*/  @P0 BRA `(.L_x_47) ;  /* 0x0000000400580947 */ /* 0x000fea0003800000 */
[----:B------:R-:W-:Y:S01]  /*cde0*/  UMOV UR4, 0xffffffff ;  /* 0xffffffff00047882 */ /* 0x000fe20000000000 */
[----:B0-----:R-:W-:Y:S02]  /*cdf0*/  VIADD R0, R17, 0xffffffff ;  /* 0xffffffff11007836 */ /* 0x001fe40000000000 */
[----:B------:R-:W-:Y:S05]  /*ce00*/  BRA.DIV UR4, `(.L_x_48) ;  /* 0x0000003204d47947 */ /* 0x000fea000b800000 */
[----:B------:R-:W-:-:S13]  /*ce10*/  ELECT P6, URZ, PT ;  /* 0x00000000003f782f */ /* 0x000fda00038c0000 */
.L_x_102:
[----:B------:R-:W-:Y:S05]  /*ce20*/  @!P6 BRA `(.L_x_47) ;  /* 0x000000040044e947 */ /* 0x000fea0003800000 */
[----:B------:R-:W-:Y:S01]  /*ce30*/  IMAD.MOV.U32 R16, RZ, RZ, R10 ;  /* 0x000000ffff107224 */ /* 0x000fe200078e000a */
[----:B------:R-:W-:Y:S06]  /*ce40*/  @!P3 BRA `(.L_x_49) ;  /* 0x000000000044b947 */ /* 0x000fec0003800000 */
[----:B-1----:R-:W0:Y:S01]  /*ce50*/  LDC R7, c[0x0][0x43c] ;  /* 0x00010f00ff077b82 */ /* 0x002e220000000800 */
[----:B------:R-:W-:Y:S01]  /*ce60*/  ULDC.64 UR4, c[0x0][0x428] ;  /* 0x00010a0000047ab9 */ /* 0x000fe20000000a00 */
[----:B0-----:R-:W-:-:S13]  /*ce70*/  ISETP.NE.AND P0, PT, R7, 0x1, PT ;  /* 0x000000010700780c */ /* 0x001fda0003f05270 */
[----:B------:R-:W0:Y:S02]  /*ce80*/  @P0 LDC.64 R4, c[0x0][0x440] ;  /* 0x00011000ff040b82 */ /* 0x000e240000000a00 */
[----:B0-----:R-:W-:-:S04]  /*ce90*/  @P0 IMAD.HI.U32 R6, R0, R4, RZ ;  /* 0x0000000400060227 */ /* 0x001fc800078e00ff */
[----:B------:R-:W-:Y:S01]  /*cea0*/  IMAD.MOV.U32 R4, RZ, RZ, R0 ;  /* 0x000000ffff047224 */ /* 0x000fe200078e0000 */
[----:B------:R-:W-:Y:S01]  /*ceb0*/  @P0 SHF.R.U32.HI R4, RZ, R5, R6 ;  /* 0x00000005ff040219 */ /* 0x000fe20000011606 */
[----:B------:R-:W-:-:S04]  /*cec0*/  IMAD R6, R9, UR4, RZ ;  /* 0x0000000409067c24 */ /* 0x000fc8000f8e02ff */
[----:B------:R-:W-:Y:S02]  /*ced0*/  IMAD.MOV R5, RZ, RZ, -R4 ;  /* 0x000000ffff057224 */ /* 0x000fe400078e0a04 */
[----:B------:R-:W-:Y:S02]  /*cee0*/  IMAD R6, R10, UR5, R6 ;  /* 0x000000050a067c24 */ /* 0x000fe4000f8e0206 */
[----:B------:R-:W-:Y:S01]  /*cef0*/  IMAD R0, R7, R5, R0 ;  /* 0x0000000507007224 */ /* 0x000fe200078e0200 */
[----:B------:R-:W-:-:S03]  /*cf00*/  SHF.R.S32.HI R5, RZ, 0x1f, R4 ;  /* 0x0000001fff057819 */ /* 0x000fc60000011404 */
[----:B------:R-:W-:-:S04]  /*cf10*/  IMAD.WIDE.U32 R4, R10, UR4, R4 ;  /* 0x000000040a047c25 */ /* 0x000fc8000f8e0004 */
[----:B------:R-:W-:Y:S01]  /*cf20*/  IMAD.IADD R6, R5, 0x1, R6 ;  /* 0x0000000105067824 */ /* 0x000fe200078e0206 */
[----:B------:R-:W-:-:S04]  /*cf30*/  LEA R2, P0, R4, R2, 0x2 ;  /* 0x0000000204027211 */ /* 0x000fc800078010ff */
[----:B------:R-:W-:-:S05]  /*cf40*/  LEA.HI.X R3, R4, R3, R6, 0x2, P0 ;  /* 0x0000000304037211 */ /* 0x000fca00000f1406 */
[----:B------:R0:W5:Y:S04]  /*cf50*/  LDG.E R16, desc[UR40][R2.64] ;  /* 0x0000002802107981 */ /* 0x000168000c1e1900 */
.L_x_49:
[----:B0-----:R-:W-:Y:S01]  /*cf60*/  IMAD.MOV.U32 R2, RZ, RZ, 0x1 ;  /* 0x00000001ff027424 */ /* 0x001fe200078e00ff */
[----:B------:R-:W-:-:S04]  /*cf70*/  ISETP.NE.AND P1, PT, R8, RZ, PT ;  /* 0x000000ff0800720c */ /* 0x000fc80003f25270 */
[----:B------:R-:W-:-:S04]  /*cf80*/  SHF.L.U32 R2, R2, 0x1f, RZ ;  /* 0x0000001f02027819 */ /* 0x000fc800000006ff */
[----:B------:R-:W0:Y:S02]  /*cf90*/  SYNCS.PHASECHK.TRANS64.TRYWAIT P0, [UR38+0x38880], R2 ;  /* 0x03888002ff0075a7 */ /* 0x000e240008000166 */
[----:B0-----:R-:W-:Y:S05]  /*cfa0*/  @!P0 BRA `(.L_x_50) ;  /* 0x00000030008c8947 */ /* 0x001fea0003800000 */
.L_x_103:
[----:B------:R-:W-:Y:S05]  /*cfb0*/  @P1 BRA `(.L_x_51) ;  /* 0x0000000000141947 */ /* 0x000fea0003800000 */
[----:B------:R-:W-:Y:S01]  /*cfc0*/  LOP3.LUT P0, RZ, R19, 0x1f, RZ, 0xc0, !PT ;  /* 0x0000001f13ff7812 */ /* 0x000fe2000780c0ff */
[----:B0-----:R-:W-:-:S04]  /*cfd0*/  IMAD.MOV.U32 R3, RZ, RZ, 0x8000 ;  /* 0x00008000ff037424 */ /* 0x001fc800078e00ff */
[----:B------:R2:W-:Y:S08]  /*cfe0*/  SYNCS.ARRIVE.TRANS64 RZ, [UR38+0x38870], R3 ;  /* 0x03887003ffff79a7 */ /* 0x0005f00008000026 */
[----:B--2---:R-:W-:Y:S05]  /*cff0*/  @!P0 BRA `(.L_x_51) ;  /* 0x0000000000048947 */ /* 0x004fea0003800000 */
[----:B------:R-:W-:Y:S01]  /*d000*/  BPT.TRAP 0x1 ;  /* 0x000000040000795c */ /* 0x000fe20000300000 */
.L_x_51:
[----:B------:R-:W-:Y:S01]  /*d010*/  IMAD.SHL.U32 R0, R0, 0x80, RZ ;  /* 0x0000008000007824 */ /* 0x000fe200078e00ff */
[----:B------:R-:W-:Y:S01]  /*d020*/  ULDC.64 UR4, c[0x0][0x198] ;  /* 0x0000660000047ab9 */ /* 0x000fe20000000a00 */
[----:B-----5:R-:W-:Y:S01]  /*d030*/  R2UR UR13, R16 ;  /* 0x00000000100d72ca */ /* 0x020fe200000e0000 */
[----:B------:R-:W-:Y:S02]  /*d040*/  UIADD3 UR4, UP0, UR4, 0x470, URZ ;  /* 0x0000047004047890 */ /* 0x000fe4000ff1e03f */
[----:B------:R-:W-:Y:S01]  /*d050*/  R2UR UR11, R0 ;  /* 0x00000000000b72ca */ /* 0x000fe200000e0000 */
[----:B------:R-:W-:Y:S02]  /*d060*/  UIADD3 UR8, UR38, 0x10400, URZ ;  /* 0x0001040026087890 */ /* 0x000fe4000fffe03f */
[----:B------:R-:W-:Y:S02]  /*d070*/  UIADD3 UR9, UR38, 0x38870, URZ ;  /* 0x0003887026097890 */ /* 0x000fe4000fffe03f */
[----:B------:R-:W-:-:S02]  /*d080*/  UIADD3.X UR5, URZ, UR5, URZ, UP0, !UPT ;  /* 0x000000053f057290 */ /* 0x000fc400087fe43f */
[----:B------:R-:W-:Y:S01]  /*d090*/  UIADD3 UR32, UR38, 0x14400, URZ ;  /* 0x0001440026207890 */ /* 0x000fe2000fffe03f */
[----:B------:R-:W-:Y:S01]  /*d0a0*/  UMOV UR6, 0x0 ;  /* 0x0000000000067882 */ /* 0x000fe20000000000 */
[----:B------:R-:W-:Y:S01]  /*d0b0*/  UMOV UR7, 0x14f00000 ;  /* 0x14f0000000077882 */ /* 0x000fe20000000000 */
[----:B------:R-:W-:Y:S01]  /*d0c0*/  UMOV UR10, URZ ;  /* 0x0000003f000a7c82 */ /* 0x000fe20008000000 */
[----:B------:R-:W-:Y:S01]  /*d0d0*/  UMOV UR12, UR36 ;  /* 0x00000024000c7c82 */ /* 0x000fe20008000000 */
[----:B------:R-:W-:Y:S01]  /*d0e0*/  UMOV UR34, 0x80 ;  /* 0x0000008000227882 */ /* 0x000fe20000000000 */
[----:B------:R-:W-:Y:S01]  /*d0f0*/  UMOV UR33, UR9 ;  /* 0x0000000900217c82 */ /* 0x000fe20008000000 */
[----:B------:R-:W-:Y:S01]  /*d100*/  UMOV UR37, UR13 ;  /* 0x0000000d00257c82 */ /* 0x000fe20008000000 */
[----:B------:R-:W-:Y:S01]  /*d110*/  UMOV UR35, UR11 ;  /* 0x0000000b00237c82 */ /* 0x000fe20008000000 */
[----:B------:R2:W-:Y:S01]  /*d120*/  UTMALDG.4D [UR8], [UR4], desc[UR6] ;  /* 0x00000608040075b4 */ /* 0x0005e20008019000 */
[----:B------:R2:W-:Y:S01]  /*d130*/  UTMALDG.4D [UR32], [UR4], desc[UR6] ;  /* 0x00000620040075b4 */ /* 0x0005e20008019000 */
[----:B------:R-:W3:Y:S02]  /*d140*/  SYNCS.PHASECHK.TRANS64.TRYWAIT P0, [UR38+0x38840], R2 ;  /* 0x03884002ff0075a7 */ /* 0x000ee40008000166 */
[----:B--23--:R-:W-:Y:S05]  /*d150*/  @!P0 BRA `(.L_x_52) ;  /* 0x0000003000388947 */ /* 0x00cfea0003800000 */
.L_x_104:
[----:B------:R-:W-:Y:S05]  /*d160*/  @P1 BRA `(.L_x_53) ;  /* 0x0000000000141947 */ /* 0x000fea0003800000 */
[----:B------:R-:W-:Y:S01]  /*d170*/  LOP3.LUT P0, RZ, R19, 0x1f, RZ, 0xc0, !PT ;  /* 0x0000001f13ff7812 */ /* 0x000fe2000780c0ff */
[----:B0-----:R-:W-:-:S04]  /*d180*/  IMAD.MOV.U32 R2, RZ, RZ, 0x8000 ;  /* 0x00008000ff027424 */ /* 0x001fc800078e00ff */
[----:B------:R2:W-:Y:S08]  /*d190*/  SYNCS.ARRIVE.TRANS64 RZ, [UR38+0x38830], R2 ;  /* 0x03883002ffff79a7 */ /* 0x0005f00008000026 */
[----:B--2---:R-:W-:Y:S05]  /*d1a0*/  @!P0 BRA `(.L_x_53) ;  /* 0x0000000000048947 */ /* 0x004fea0003800000 */
[----:B------:R-:W-:Y:S01]  /*d1b0*/  BPT.TRAP 0x1 ;  /* 0x000000040000795c */ /* 0x000fe20000300000 */
.L_x_53:
[----:B0-----:R-:W2:Y:S01]  /*d1c0*/  LDL.LU R2, [R1] ;  /* 0x0000000001027983 */ /* 0x001ea20000300800 */
[----:B------:R-:W-:Y:S01]  /*d1d0*/  PLOP3.LUT P0, PT, PT, PT, PT, 0x80, 0x0 ;  /* 0x000000000000781c */ /* 0x000fe20003f0f070 */
[----:B------:R-:W-:Y:S01]  /*d1e0*/  ULDC.64 UR4, c[0x0][0x198] ;  /* 0x0000660000047ab9 */ /* 0x000fe20000000a00 */
[----:B------:R-:W-:Y:S01]  /*d1f0*/  R2UR UR11, R0 ;  /* 0x00000000000b72ca */ /* 0x000fe200000e0000 */
[----:B------:R-:W-:Y:S01]  /*d200*/  UIADD3 UR4, UP0, UR4, 0x370, URZ ;  /* 0x0000037004047890 */ /* 0x000fe2000ff1e03f */
        /* <DEDUP_REMOVED lines=15> */
[----:B--2---:R-:W-:-:S04]  /*d300*/  LOP3.LUT R2, R2, 0xfffffffd, RZ, 0xc0, !PT ;  /* 0xfffffffd02027812 */ /* 0x004fc800078ec0ff */
[----:B------:R-:W-:-:S05]  /*d310*/  @P0 LOP3.LUT R2, R2, 0x2, RZ, 0xfc, !PT ;  /* 0x0000000202020812 */ /* 0x000fca00078efcff */
[----:B------:R3:W-:Y:S01]  /*d320*/  STL [R1], R2 ;  /* 0x0000000201007387 */ /* 0x0007e20000100800 */
[----:B------:R-:W-:Y:S01]  /*d330*/  NOP ;  /* 0x0000000000007918 */ /* 0x000fe20000000000 */
.L_x_47:
[----:B------:R-:W-:Y:S05]  /*d340*/  WARPSYNC.ALL ;  /* 0x0000000000007948 */ /* 0x000fea0003800000 */
[----:B---3--:R-:W-:Y:S01]  /*d350*/  UIADD3 UR4, UR38, 0x20400, URZ ;  /* 0x0002040026047890 */ /* 0x008fe2000fffe03f */
[----:B------:R-:W-:Y:S03]  /*d360*/  BAR.SYNC.DEFER_BLOCKING 0x8, 0x180 ;  /* 0x0206000000007b1d */ /* 0x000fe60000010000 */
        /* <DEDUP_REMOVED lines=8> */
[----:B------:R-:W2:Y:S01]  /*d3f0*/  LDC.64 R2, c[0x4][R2] ;  /* 0x0100000002027b82 */ /* 0x000ea20000000a00 */
[----:B------:R-:W-:Y:S02]  /*d400*/  IMAD.U32 R5, RZ, RZ, UR7 ;  /* 0x00000007ff057e24 */ /* 0x000fe4000f8e00ff */
[----:B------:R-:W-:Y:S02]  /*d410*/  IMAD.U32 R6, RZ, RZ, UR8 ;  /* 0x00000008ff067e24 */ /* 0x000fe4000f8e00ff */
[----:B-1----:R-:W-:-:S02]  /*d420*/  IMAD.U32 R7, RZ, RZ, UR9 ;  /* 0x00000009ff077e24 */ /* 0x002fc4000f8e00ff */
[----:B------:R-:W-:Y:S02]  /*d430*/  IMAD.U32 R10, RZ, RZ, UR4 ;  /* 0x00000004ff0a7e24 */ /* 0x000fe4000f8e00ff */
[----:B------:R-:W-:Y:S02]  /*d440*/  IMAD.U32 R11, RZ, RZ, UR5 ;  /* 0x00000005ff0b7e24 */ /* 0x000fe4000f8e00ff */
[----:B------:R-:W-:Y:S02]  /*d450*/  IMAD.MOV.U32 R8, RZ, RZ, 0x70 ;  /* 0x00000070ff087424 */ /* 0x000fe400078e00ff */
[----:B------:R-:W-:Y:S02]  /*d460*/  IMAD.MOV.U32 R12, RZ, RZ, 0x1 ;  /* 0x00000001ff0c7424 */ /* 0x000fe400078e00ff */
[----:B------:R-:W-:-:S07]  /*d470*/  IMAD.MOV.U32 R13, RZ, RZ, RZ ;  /* 0x000000ffff0d7224 */ /* 0x000fce00078e00ff */
[----:B------:R-:W-:-:S07]  /*d480*/  LEPC R20, `(.L_x_54) ;  /* 0x000000001014794e */ /* 0x000fce0000000000 */
[----:B0-2---:R-:W-:Y:S05]  /*d490*/  CALL.ABS.NOINC R2 ;  /* 0x0000000002007343 */ /* 0x005fea0003c00000 */
.L_x_54:
[----:B------:R-:W2:Y:S01]  /*d4a0*/  S2R R4, SR_CTAID.Z ;  /* 0x0000000000047919 */ /* 0x000ea20000002700 */
[----:B------:R-:W3:Y:S01]  /*d4b0*/  LDC R8, c[0x0][0x448] ;  /* 0x00011200ff087b82 */ /* 0x000ee20000000800 */
[----:B------:R-:W-:Y:S01]  /*d4c0*/  USHF.R.S32.HI UR4, URZ, 0x1f, UR36 ;  /* 0x0000001f3f047899 */ /* 0x000fe20008011424 */
[----:B-1----:R-:W-:Y:S01]  /*d4d0*/  LOP3.LUT R7, R19, 0x7f, RZ, 0xc0, !PT ;  /* 0x0000007f13077812 */ /* 0x002fe200078ec0ff */
[----:B------:R-:W-:Y:S01]  /*d4e0*/  ULDC.64 UR8, c[0x0][0x2d8] ;  /* 0x0000b60000087ab9 */ /* 0x000fe20000000a00 */
[----:B------:R-:W1:Y:S01]  /*d4f0*/  S2R R10, SR_CTAID.X ;  /* 0x00000000000a7919 */ /* 0x000e620000002500 */
[----:B------:R-:W-:Y:S01]  /*d500*/  UIMAD UR6, UR4, UR8, URZ ;  /* 0x00000008040672a4 */ /* 0x000fe2000f8e023f */
[----:B------:R-:W-:Y:S01]  /*d510*/  SHF.R.U32.HI R9, RZ, 0x3, R19 ;  /* 0x00000003ff097819 */ /* 0x000fe20000011613 */
[----:B------:R-:W-:Y:S01]  /*d520*/  UIMAD.WIDE.U32 UR4, UR36, UR8, URZ ;  /* 0x00000008240472a5 */ /* 0x000fe2000f8e003f */
[----:B------:R-:W0:Y:S01]  /*d530*/  LDC.64 R2, c[0x0][0x2e0] ;  /* 0x0000b800ff027b82 */ /* 0x000e220000000a00 */
[----:B------:R-:W-:-:S04]  /*d540*/  UIMAD UR6, UR36, UR9, UR6 ;  /* 0x00000009240672a4 */ /* 0x000fc8000f8e0206 */
[----:B------:R-:W-:Y:S01]  /*d550*/  UIADD3 UR5, UR5, UR6, URZ ;  /* 0x0000000605057290 */ /* 0x000fe2000fffe03f */
[----:B---3--:R-:W-:Y:S02]  /*d560*/  ISETP.NE.AND P0, PT, R8, 0x1, PT ;  /* 0x000000010800780c */ /* 0x008fe40003f05270 */
[----:B--2---:R-:W-:-:S05]  /*d570*/  SHF.R.S32.HI R5, RZ, 0x1f, R4 ;  /* 0x0000001fff057819 */ /* 0x004fca0000011404 */
[----:B0-----:R-:W-:-:S06]  /*d580*/  IMAD R0, R5, R2, RZ ;  /* 0x0000000205007224 */ /* 0x001fcc00078e02ff */
[----:B------:R-:W0:Y:S01]  /*d590*/  @P0 LDC R6, c[0x0][0x44c] ;  /* 0x00011300ff060b82 */ /* 0x000e220000000800 */
[----:B------:R-:W-:Y:S01]  /*d5a0*/  LEA.HI R5, R7, R18, RZ, 0x1d ;  /* 0x0000001207057211 */ /* 0x000fe200078fe8ff */
[C---:B------:R-:W-:Y:S02]  /*d5b0*/  IMAD R0, R4.reuse, R3, R0 ;  /* 0x0000000304007224 */ /* 0x040fe400078e0200 */
[----:B------:R-:W-:Y:S01]  /*d5c0*/  IMAD.WIDE.U32 R2, R4, R2, UR4 ;  /* 0x0000000404027e25 */ /* 0x000fe2000f8e0002 */
[----:B------:R-:W-:-:S03]  /*d5d0*/  ULDC.64 UR4, c[0x0][0x2d0] ;  /* 0x0000b40000047ab9 */ /* 0x000fc60000000a00 */
[----:B------:R-:W-:Y:S02]  /*d5e0*/  IMAD.IADD R3, R3, 0x1, R0 ;  /* 0x0000000103037824 */ /* 0x000fe400078e0200 */
[----:B------:R-:W2:Y:S01]  /*d5f0*/  @P0 LDC R0, c[0x0][0x450] ;  /* 0x00011400ff000b82 */ /* 0x000ea20000000800 */
[----:B-1----:R-:W-:-:S04]  /*d600*/  IMAD R5, R10, 0x80, R5 ;  /* 0x000000800a057824 */ /* 0x002fc800078e0205 */
[----:B------:R-:W-:Y:S02]  /*d610*/  IMAD.MOV.U32 R4, RZ, RZ, R5 ;  /* 0x000000ffff047224 */ /* 0x000fe400078e0005 */
[----:B0-----:R-:W-:-:S05]  /*d620*/  @P0 IMAD.HI.U32 R6, R5, R6, RZ ;  /* 0x0000000605060227 */ /* 0x001fca00078e00ff */
[----:B--2---:R-:W-:-:S05]  /*d630*/  @P0 SHF.R.U32.HI R4, RZ, R0, R6 ;  /* 0x00000000ff040219 */ /* 0x004fca0000011606 */
[----:B------:R-:W-:Y:S02]  /*d640*/  IMAD.MOV R0, RZ, RZ, -R4 ;  /* 0x000000ffff007224 */ /* 0x000fe400078e0a04 */
[----:B------:R-:W-:-:S04]  /*d650*/  IMAD.WIDE.U32 R2, R4, UR4, R2 ;  /* 0x0000000404027c25 */ /* 0x000fc8000f8e0002 */
[----:B------:R-:W-:Y:S01]  /*d660*/  IMAD R0, R8, R0, R5 ;  /* 0x0000000008007224 */ /* 0x000fe200078e0205 */
[----:B------:R-:W-:-:S05]  /*d670*/  SHF.R.S32.HI R5, RZ, 0x1f, R4 ;  /* 0x0000001fff057819 */ /* 0x000fca0000011404 */
[----:B------:R-:W-:-:S04]  /*d680*/  IMAD R5, R5, UR4, RZ ;  /* 0x0000000405057c24 */ /* 0x000fc8000f8e02ff */
[----:B------:R-:W-:Y:S01]  /*d690*/  IMAD R5, R4, UR5, R5 ;  /* 0x0000000504057c24 */ /* 0x000fe2000f8e0205 */
[----:B------:R-:W-:Y:S01]  /*d6a0*/  SHF.R.S32.HI R4, RZ, 0x1f, R0 ;  /* 0x0000001fff047819 */ /* 0x000fe20000011400 */
[----:B------:R-:W-:Y:S02]  /*d6b0*/  ULDC.64 UR4, c[0x0][0x2c8] ;  /* 0x0000b20000047ab9 */ /* 0x000fe40000000a00 */
[----:B------:R-:W-:Y:S02]  /*d6c0*/  IMAD.IADD R3, R3, 0x1, R5 ;  /* 0x0000000103037824 */ /* 0x000fe400078e0205 */
[----:B------:R-:W-:Y:S02]  /*d6d0*/  IMAD R4, R4, UR4, RZ ;  /* 0x0000000404047c24 */ /* 0x000fe4000f8e02ff */
[----:B------:R-:W-:-:S04]  /*d6e0*/  IMAD.WIDE.U32 R2, R0, UR4, R2 ;  /* 0x0000000400027c25 */ /* 0x000fc8000f8e0002 */
[----:B------:R-:W-:Y:S01]  /*d6f0*/  IMAD R4, R0, UR5, R4 ;  /* 0x0000000500047c24 */ /* 0x000fe2000f8e0204 */
[----:B------:R-:W-:Y:S01]  /*d700*/  ULDC.64 UR4, c[0x0][0x280] ;  /* 0x0000a00000047ab9 */ /* 0x000fe20000000a00 */
[----:B------:R-:W-:Y:S01]  /*d710*/  IMAD.SHL.U32 R5, R9, 0x80, RZ ;  /* 0x0000008009057824 */ /* 0x000fe200078e00ff */
[----:B------:R-:W-:Y:S01]  /*d720*/  IADD3 R0, P0, R2, UR4, RZ ;  /* 0x0000000402007c10 */ /* 0x000fe2000ff1e0ff */
[----:B------:R-:W-:Y:S01]  /*d730*/  ULDC UR4, c[0x0][0x2b8] ;  /* 0x0000ae0000047ab9 */ /* 0x000fe20000000800 */
[----:B------:R-:W-:Y:S02]  /*d740*/  LOP3.LUT R2, R18, 0x80, RZ, 0xfc, !PT ;  /* 0x0000008012027812 */ /* 0x000fe400078efcff */
[----:B------:R-:W-:Y:S02]  /*d750*/  IADD3.X R3, R3, UR5, R4, P0, !PT ;  /* 0x0000000503037c10 */ /* 0x000fe400087fe404 */
[----:B------:R-:W-:Y:S01]  /*d760*/  ISETP.GE.AND P0, PT, R2, UR4, PT ;  /* 0x0000000402007c0c */ /* 0x000fe2000bf06270 */
[----:B------:R-:W-:Y:S01]  /*d770*/  IMAD.SHL.U32 R2, R9, 0x10, RZ ;  /* 0x0000001009027824 */ /* 0x000fe200078e00ff */
[----:B------:R-:W-:-:S02]  /*d780*/  LOP3.LUT R5, R18, 0x380, R5, 0xf8, !PT ;  /* 0x0000038012057812 */ /* 0x000fc400078ef805 */
[----:B------:R-:W-:Y:S01]  /*d790*/  ISETP.GE.AND P1, PT, R18, UR4, PT ;  /* 0x0000000412007c0c */ /* 0x000fe2000bf26270 */
[----:B------:R-:W-:Y:S01]  /*d7a0*/  UMOV UR4, 0xffffffff ;  /* 0xffffffff00047882 */ /* 0x000fe20000000000 */
[----:B------:R-:W-:Y:S01]  /*d7b0*/  LOP3.LUT R2, R5, 0x70, R2, 0x78, !PT ;  /* 0x0000007005027812 */ /* 0x000fe200078e7802 */
[----:B------:R-:W-:-:S05]  /*d7c0*/  IMAD.SHL.U32 R5, R7, 0x10, RZ ;  /* 0x0000001007057824 */ /* 0x000fca00078e00ff */
[----:B------:R-:W-:Y:S02]  /*d7d0*/  LOP3.LUT R4, R2, 0x400, R5, 0xf8, !PT ;  /* 0x0000040002047812 */ /* 0x000fe400078ef805 */
[----:B------:R-:W-:Y:S01]  /*d7e0*/  SHF.R.U32.HI R5, RZ, 0x3, R7 ;  /* 0x00000003ff057819 */ /* 0x000fe20000011607 */
[----:B------:R-:W-:Y:S06]  /*d7f0*/  BRA.DIV UR4, `(.L_x_55) ;  /* 0x0000002a04a87947 */ /* 0x000fec000b800000 */
[----:B------:R-:W0:Y:S01]  /*d800*/  SHFL.IDX PT, R7, R0, RZ, 0x181f ;  /* 0x00181fff00077589 */ /* 0x000e2200000e0000 */
[----:B------:R-:W-:Y:S01]  /*d810*/  ULDC UR4, c[0x0][0x288] ;  /* 0x0000a20000047ab9 */ /* 0x000fe20000000800 */
[----:B------:R-:W-:Y:S02]  /*d820*/  IMAD R5, R10, 0x80, R5 ;  /* 0x000000800a057824 */ /* 0x000fe400078e0205 */
[----:B------:R-:W1:Y:S01]  /*d830*/  SHFL.IDX PT, R6, R3, RZ, 0x181f ;  /* 0x00181fff03067589 */ /* 0x000e6200000e0000 */
[----:B------:R-:W-:Y:S02]  /*d840*/  IMAD R2, R8, UR4, RZ ;  /* 0x0000000408027c24 */ /* 0x000fe4000f8e02ff */
[C---:B------:R-:W-:Y:S01]  /*d850*/  VIADD R9, R5.reuse, 0x10 ;  /* 0x0000001005097836 */ /* 0x040fe20000000000 */
[----:B------:R-:W-:Y:S02]  /*d860*/  SHFL.IDX PT, R14, R0, 0x7, 0x181f ;  /* 0x00f81f00000e7f89 */ /* 0x000fe400000e0000 */
[----:B------:R-:W-:-:S13]  /*d870*/  ISETP.GE.AND P2, PT, R5, R2, PT ;  /* 0x000000020500720c */ /* 0x000fda0003f46270 */
[----:B------:R-:W-:Y:S01]  /*d880*/  @!P2 VIADD R8, R4, UR38 ;  /* 0x000000260408ac36 */ /* 0x000fe20008000000 */
[----:B0-----:R-:W-:-:S05]  /*d890*/  @!P2 IADD3 R7, P3, R18, R7, RZ ;  /* 0x000000071207a210 */ /* 0x001fca0007f7e0ff */
[----:B-1----:R-:W-:-:S05]  /*d8a0*/  @!P2 IMAD.X R6, RZ, RZ, R6, P3 ;  /* 0x000000ffff06a224 */ /* 0x002fca00018e0606 */
[----:B------:R-:W-:-:S04]  /*d8b0*/  @!P2 LOP3.LUT R7, R7, R6, RZ, 0x3c, !PT ;  /* 0x000000060707a212 */ /* 0x000fc800078e3cff */
[----:B------:R-:W-:-:S04]  /*d8c0*/  @!P2 LOP3.LUT R6, R7, R6, RZ, 0x3c, !PT ;  /* 0x000000060706a212 */ /* 0x000fc800078e3cff */
[----:B------:R-:W-:-:S05]  /*d8d0*/  @!P2 LOP3.LUT R7, R7, R6, RZ, 0x3c, !PT ;  /* 0x000000060707a212 */ /* 0x000fca00078e3cff */
[----:B------:R-:W-:Y:S04]  /*d8e0*/  @!P2 LDGSTS.E.BYPASS.LTC128B.128 [R8+0x20400], desc[UR40][R6.64], !P1 ;  /* 0x204000000608afae */ /* 0x000fe8000c901d68 */
[----:B------:R0:W-:Y:S01]  /*d8f0*/  @!P2 LDGSTS.E.BYPASS.LTC128B.128 [R8+0x24400], desc[UR40][R6.64+0x80], !P0 ;  /* 0x244000800608afae */ /* 0x0001e2000c101d68 */
[----:B------:R-:W-:Y:S01]  /*d900*/  ISETP.GE.AND P2, PT, R9, R2, PT ;  /* 0x000000020900720c */ /* 0x000fe20003f46270 */
[----:B------:R-:W-:Y:S02]  /*d910*/  VIADD R9, R5, 0x20 ;  /* 0x0000002005097836 */ /* 0x000fe40000000000 */
[----:B0-----:R-:W0:Y:S10]  /*d920*/  SHFL.IDX PT, R7, R0, 0x1, 0x181f ;  /* 0x00381f0000077f89 */ /* 0x001e3400000e0000 */
[----:B------:R-:W-:Y:S01]  /*d930*/  @!P2 VIADD R8, R4, UR38 ;  /* 0x000000260408ac36 */ /* 0x000fe20008000000 */
[----:B------:R-:W1:Y:S01]  /*d940*/  SHFL.IDX PT, R6, R3, 0x1, 0x181f ;  /* 0x00381f0003067f89 */ /* 0x000e6200000e0000 */
        /* <DEDUP_REMOVED lines=55> */
[----:B------:R-:W-:-:S03]  /*dcc0*/  ISETP.GE.AND P2, PT, R9, R2, PT ;  /* 0x000000020900720c */ /* 0x000fc60003f46270 */
[----:B0-----:R-:W0:Y:S10]  /*dcd0*/  SHFL.IDX PT, R7, R0, 0x6, 0x181f ;  /* 0x00d81f0000077f89 */ /* 0x001e3400000e0000 */
[----:B------:R-:W-:Y:S01]  /*dce0*/  @!P2 VIADD R8, R4, UR38 ;  /* 0x000000260408ac36 */ /* 0x000fe20008000000 */
[----:B------:R-:W1:Y:S04]  /*dcf0*/  SHFL.IDX PT, R6, R3, 0x6, 0x181f ;  /* 0x00d81f0003067f89 */ /* 0x000e6800000e0000 */
[----:B------:R-:W2:Y:S01]  /*dd00*/  SHFL.IDX PT, R3, R3, 0x7, 0x181f ;  /* 0x00f81f0003037f89 */ /* 0x000ea200000e0000 */
[----:B0-----:R-:W-:-:S05]  /*dd10*/  @!P2 IADD3 R7, P3, R18, R7, RZ ;  /* 0x000000071207a210 */ /* 0x001fca0007f7e0ff */
[----:B-1----:R-:W-:-:S05]  /*dd20*/  @!P2 IMAD.X R6, RZ, RZ, R6, P3 ;  /* 0x000000ffff06a224 */ /* 0x002fca00018e0606 */
[----:B------:R-:W-:-:S04]  /*dd30*/  @!P2 LOP3.LUT R7, R7, R6, RZ, 0x3c, !PT ;  /* 0x000000060707a212 */ /* 0x000fc800078e3cff */
[----:B------:R-:W-:-:S04]  /*dd40*/  @!P2 LOP3.LUT R6, R7, R6, RZ, 0x3c, !PT ;  /* 0x000000060706a212 */ /* 0x000fc800078e3cff */
[----:B------:R-:W-:-:S05]  /*dd50*/  @!P2 LOP3.LUT R7, R7, R6, RZ, 0x3c, !PT ;  /* 0x000000060707a212 */ /* 0x000fca00078e3cff */
[----:B------:R0:W-:Y:S04]  /*dd60*/  @!P2 LDGSTS.E.BYPASS.LTC128B.128 [R8+0x23400], desc[UR40][R6.64], !P1 ;  /* 0x234000000608afae */ /* 0x0001e8000c901d68 */
[----:B--2---:R0:W-:Y:S02]  /*dd70*/  @!P2 LDGSTS.E.BYPASS.LTC128B.128 [R8+0x27400], desc[UR40][R6.64+0x80], !P0 ;  /* 0x274000800608afae */ /* 0x0041e4000c101d68 */
.L_x_121:
[----:B------:R-:W-:Y:S01]  /*dd80*/  VIADD R5, R5, 0x70 ;  /* 0x0000007005057836 */ /* 0x000fe20000000000 */
[----:B------:R-:W-:Y:S04]  /*dd90*/  BSSY B0, `(.L_x_56) ;  /* 0x000000b000007945 */ /* 0x000fe80003800000 */
[----:B------:R-:W-:-:S13]  /*dda0*/  ISETP.GE.AND P2, PT, R5, R2, PT ;  /* 0x000000020500720c */ /* 0x000fda0003f46270 */
[----:B------:R-:W-:Y:S05]  /*ddb0*/  @P2 BRA `(.L_x_57) ;  /* 0x0000000000202947 */ /* 0x000fea0003800000 */
[----:B------:R-:W-:Y:S01]  /*ddc0*/  IADD3 R2, P2, R18, R14, RZ ;  /* 0x0000000e12027210 */ /* 0x000fe20007f5e0ff */
[----:B------:R-:W-:-:S04]  /*ddd0*/  VIADD R5, R4, UR38 ;  /* 0x0000002604057c36 */ /* 0x000fc80008000000 */
[----:B------:R-:W-:-:S05]  /*dde0*/  IMAD.X R3, RZ, RZ, R3, P2 ;  /* 0x000000ffff037224 */ /* 0x000fca00010e0603 */
[----:B------:R-:W-:Y:S01]  /*ddf0*/  @!PT LDS RZ, [RZ] ;  /* 0x00000000fffff984 */ /* 0x000fe20000000800 */
[----:B------:R-:W-:Y:S01]  /*de00*/  @!PT LDS RZ, [RZ] ;  /* 0x00000000fffff984 */ /* 0x000fe20000000800 */
[----:B------:R-:W-:Y:S01]  /*de10*/  @!PT LDS RZ, [RZ] ;  /* 0x00000000fffff984 */ /* 0x000fe20000000800 */
[----:B------:R1:W-:Y:S04]  /*de20*/  LDGSTS.E.BYPASS.LTC128B.128 [R5+0x23c00], desc[UR40][R2.64], !P1 ;  /* 0x23c0000002057fae */ /* 0x0003e8000c901d68 */
[----:B------:R1:W-:Y:S02]  /*de30*/  LDGSTS.E.BYPASS.LTC128B.128 [R5+0x27c00], desc[UR40][R2.64+0x80], !P0 ;  /* 0x27c0008002057fae */ /* 0x0003e4000c101d68 */
.L_x_57:
[----:B------:R-:W-:Y:S05]  /*de40*/  BSYNC B0 ;  /* 0x0000000000007941 */ /* 0x000fea0003800000 */
.L_x_56:
[----:B------:R-:W-:Y:S01]  /*de50*/  NOP ;  /* 0x0000000000007918 */ /* 0x000fe20000000000 */
[----:B------:R-:W-:Y:S01]  /*de60*/  SYNCS.ARRIVE.TRANS64.RED.A0T1 RZ, [UR38+0x38800], RZ ;  /* 0x038800ffffff79a7 */ /* 0x000fe20008200426 */
[----:B------:R-:W-:Y:S01]  /*de70*/  IMAD.MOV.U32 R0, RZ, RZ, 0x1 ;  /* 0x00000001ff007424 */ /* 0x000fe200078e00ff */
[----:B------:R-:W-:Y:S04]  /*de80*/  ARRIVES.LDGSTSBAR.64.TRANSCNT [UR38+0x38800] ;  /* 0x03880000ff0079b0 */ /* 0x000fe80008000aa6 */
[----:B------:R-:W-:Y:S01]  /*de90*/  SHF.L.U32 R0, R0, 0x1f, RZ ;  /* 0x0000001f00007819 */ /* 0x000fe200000006ff */
[----:B------:R-:W-:Y:S01]  /*dea0*/  NOP ;  /* 0x0000000000007918 */ /* 0x000fe20000000000 */
[----:B-1----:R-:W2:Y:S01]  /*deb0*/  LDL R3, [R1+0x10] ;  /* 0x0000100001037983 */ /* 0x002ea20000100800 */
[----:B------:R-:W-:Y:S01]  /*dec0*/  SYNCS.ARRIVE.TRANS64.A1T0 RZ, [UR38+0x38800], RZ ;  /* 0x038800ffffff79a7 */ /* 0x000fe20008100026 */
[----:B------:R-:W-:Y:S01]  /*ded0*/  VIADD R17, R17, 0xfffffffe ;  /* 0xfffffffe11117836 */ /* 0x000fe20000000000 */
[----:B------:R-:W1:Y:S04]  /*dee0*/  SYNCS.PHASECHK.TRANS64.TRYWAIT P0, [UR38+0x38820], R0 ;  /* 0x03882000ff0075a7 */ /* 0x000e680008000166 */
[----:B--2---:R-:W-:Y:S01]  /*def0*/  ISETP.GE.AND P1, PT, R17, R3, PT ;  /* 0x000000031100720c */ /* 0x004fe20003f26270 */
[----:B-1----:R-:W-:-:S12]  /*df00*/  @!P0 BRA `(.L_x_58) ;  /* 0x0000002c00c08947 */ /* 0x002fd80003800000 */
.L_x_122:
[----:B------:R-:W-:Y:S01]  /*df10*/  IMAD.MOV.U32 R21, RZ, RZ, 0x1 ;  /* 0x00000001ff157424 */ /* 0x000fe200078e00ff */
[----:B------:R-:W-:Y:S06]  /*df20*/  @!P1 BRA `(.L_x_59) ;  /* 0x0000001000a09947 */ /* 0x000fec0003800000 */
[----:B------:R-:W2:Y:S01]  /*df30*/  LDL R2, [R1+0x20] ;  /* 0x0000200001027983 */ /* 0x000ea20000100800 */
[----:B-1----:R-:W-:Y:S02]  /*df40*/  IMAD.MOV.U32 R0, RZ, RZ, 0x1 ;  /* 0x00000001ff007424 */ /* 0x002fe400078e00ff */
[----:B0-----:R-:W-:Y:S01]  /*df50*/  IMAD.MOV.U32 R6, RZ, RZ, RZ ;  /* 0x000000ffff067224 */ /* 0x001fe200078e00ff */
[C---:B--2---:R-:W-:Y:S02]  /*df60*/  LOP3.LUT R3, R2.reuse, 0x1, RZ, 0xfc, !PT ;  /* 0x0000000102037812 */ /* 0x044fe400078efcff */
[----:B------:R-:W-:-:S03]  /*df70*/  LOP3.LUT R2, R2, 0x2, RZ, 0xfc, !PT ;  /* 0x0000000202027812 */ /* 0x000fc600078efcff */
[----:B------:R0:W-:Y:S04]  /*df80*/  STL [R1+0x28], R3 ;  /* 0x0000280301007387 */ /* 0x0001e80000100800 */
[----:B------:R0:W-:Y:S02]  /*df90*/  STL [R1+0x24], R2 ;  /* 0x0000240201007387 */ /* 0x0001e40000100800 */
.L_x_78:
[----:B0-----:R-:W2:Y:S01]  /*dfa0*/  LDL R2, [R1] ;  /* 0x0000000001027983 */ /* 0x001ea20000100800 */
[----:B------:R-:W-:Y:S01]  /*dfb0*/  VIADD R20, R6, 0x1 ;  /* 0x0000000106147836 */ /* 0x000fe20000000000 */
[----:B------:R-:W-:Y:S04]  /*dfc0*/  BSSY B0, `(.L_x_60) ;  /* 0x0000081000007945 */ /* 0x000fe80003800000 */
[----:B------:R-:W-:-:S04]  /*dfd0*/  ISETP.NE.AND P0, PT, R20, 0x2, PT ;  /* 0x000000021400780c */ /* 0x000fc80003f05270 */
[----:B------:R-:W-:Y:S02]  /*dfe0*/  SEL R21, RZ, 0x1, P0 ;  /* 0x00000001ff157807 */ /* 0x000fe40000000000 */
[----:B------:R-:W-:Y:S02]  /*dff0*/  SEL R20, R20, RZ, P0 ;  /* 0x000000ff14147207 */ /* 0x000fe40000000000 */
[----:B------:R-:W-:Y:S02]  /*e000*/  LOP3.LUT R21, R0, R21, RZ, 0x3c, !PT ;  /* 0x0000001500157212 */ /* 0x000fe400078e3cff */
[----:B--2---:R-:W-:-:S13]  /*e010*/  LOP3.LUT P1, RZ, R2, 0x2, RZ, 0xc0, !PT ;  /* 0x0000000202ff7812 */ /* 0x004fda000782c0ff */
[----:B------:R-:W-:Y:S05]  /*e020*/  @!P1 BRA `(.L_x_61) ;  /* 0x0000000400e89947 */ /* 0x000fea0003800000 */
[----:B------:R-:W-:Y:S01]  /*e030*/  LOP3.LUT P1, RZ, R2, 0x1, RZ, 0xc0, !PT ;  /* 0x0000000102ff7812 */ /* 0x000fe2000782c0ff */
[----:B------:R-:W-:-:S12]  /*e040*/  IMAD.MOV.U32 R7, RZ, RZ, R17 ;  /* 0x000000ffff077224 */ /* 0x000fd800078e0011 */
[----:B------:R-:W-:Y:S05]  /*e050*/  @!P1 BRA `(.L_x_62) ;  /* 0x0000000000509947 */ /* 0x000fea0003800000 */
[----:B------:R-:W2:Y:S01]  /*e060*/  LDL R8, [R1+0x14] ;  /* 0x0000140001087983 */ /* 0x000ea20000100800 */
[----:B------:R-:W0:Y:S01]  /*e070*/  LDC R7, c[0x0][0x43c] ;  /* 0x00010f00ff077b82 */ /* 0x000e220000000800 */
[----:B------:R-:W-:Y:S02]  /*e080*/  ULDC.64 UR4, c[0x0][0x428] ;  /* 0x00010a0000047ab9 */ /* 0x000fe40000000a00 */
[----:B------:R-:W3:Y:S01]  /*e090*/  LDL R9, [R1+0x4] ;  /* 0x0000040001097983 */ /* 0x000ee20000100800 */
[----:B0-----:R-:W-:-:S13]  /*e0a0*/  ISETP.NE.AND P0, PT, R7, 0x1, PT ;  /* 0x000000010700780c */ /* 0x001fda0003f05270 */
[----:B------:R-:W0:Y:S02]  /*e0b0*/  @P0 LDC.64 R2, c[0x0][0x440] ;  /* 0x00011000ff020b82 */ /* 0x000e240000000a00 */
[----:B0-----:R-:W-:-:S04]  /*e0c0*/  @P0 IMAD.HI.U32 R4, R17, R2, RZ ;  /* 0x0000000211040227 */ /* 0x001fc800078e00ff */
[----:B------:R-:W-:Y:S01]  /*e0d0*/  IMAD.MOV.U32 R2, RZ, RZ, R17 ;  /* 0x000000ffff027224 */ /* 0x000fe200078e0011 */
[----:B------:R-:W-:Y:S02]  /*e0e0*/  @P0 SHF.R.U32.HI R2, RZ, R3, R4 ;  /* 0x00000003ff020219 */ /* 0x000fe40000011604 */
[----:B------:R-:W0:Y:S03]  /*e0f0*/  LDC.64 R4, c[0x0][0x418] ;  /* 0x00010600ff047b82 */ /* 0x000e260000000a00 */
[----:B------:R-:W-:-:S04]  /*e100*/  IMAD.MOV R3, RZ, RZ, -R2 ;  /* 0x000000ffff037224 */ /* 0x000fc800078e0a02 */
[----:B------:R-:W-:Y:S01]  /*e110*/  IMAD R7, R7, R3, R17 ;  /* 0x0000000307077224 */ /* 0x000fe200078e0211 */
[----:B------:R-:W-:Y:S01]  /*e120*/  SHF.R.S32.HI R3, RZ, 0x1f, R2 ;  /* 0x0000001fff037819 */ /* 0x000fe20000011402 */
[----:B--2---:R-:W-:-:S04]  /*e130*/  IMAD R8, R8, UR4, RZ ;  /* 0x0000000408087c24 */ /* 0x004fc8000f8e02ff */
[C---:B---3--:R-:W-:Y:S02]  /*e140*/  IMAD R8, R9.reuse, UR5, R8 ;  /* 0x0000000509087c24 */ /* 0x048fe4000f8e0208 */
[----:B------:R-:W-:-:S04]  /*e150*/  IMAD.WIDE.U32 R2, R9, UR4, R2 ;  /* 0x0000000409027c25 */ /* 0x000fc8000f8e0002 */
[----:B------:R-:W-:Y:S01]  /*e160*/  IMAD.IADD R8, R8, 0x1, R3 ;  /* 0x0000000108087824 */ /* 0x000fe200078e0203 */
[----:B0-----:R-:W-:-:S04]  /*e170*/  LEA R4, P0, R2, R4, 0x2 ;  /* 0x0000000402047211 */ /* 0x001fc800078010ff */
[----:B------:R-:W-:-:S05]  /*e180*/  LEA.HI.X R5, R2, R5, R8, 0x2, P0 ;  /* 0x0000000502057211 */ /* 0x000fca00000f1408 */
[----:B------:R0:W5:Y:S04]  /*e190*/  LDG.E R16, desc[UR40][R4.64] ;  /* 0x0000002804107981 */ /* 0x000168000c1e1900 */
.L_x_62:
[----:B0-----:R-:W-:Y:S01]  /*e1a0*/  LEA R4, R20, UR38, 0x3 ;  /* 0x0000002614047c11 */ /* 0x001fe2000f8e18ff */
[----:B------:R-:W0:Y:S01]  /*e1b0*/  S2R R2, SR_TID.X ;  /* 0x0000000000027919 */ /* 0x000e220000002100 */
[----:B------:R-:W-:-:S04]  /*e1c0*/  SHF.L.U32 R3, R21, 0x1f, RZ ;  /* 0x0000001f15037819 */ /* 0x000fc800000006ff */
[----:B------:R-:W1:Y:S01]  /*e1d0*/  SYNCS.PHASECHK.TRANS64.TRYWAIT P0, [R4+URZ+0x38880], R3 ;  /* 0x03888003040075a7 */ /* 0x000e62000800017f */
[----:B0-----:R-:W-:-:S04]  /*e1e0*/  LOP3.LUT R2, R2, 0x7f, RZ, 0xc0, !PT ;  /* 0x0000007f02027812 */ /* 0x001fc800078ec0ff */
[----:B------:R-:W-:Y:S01]  /*e1f0*/  ISETP.NE.AND P1, PT, R2, RZ, PT ;  /* 0x000000ff0200720c */ /* 0x000fe20003f25270 */
[----:B-1----:R-:W-:-:S12]  /*e200*/  @!P0 BRA `(.L_x_63) ;  /* 0x0000002c00188947 */ /* 0x002fd80003800000 */
.L_x_123:
[----:B------:R-:W-:Y:S04]  /*e210*/  BSSY B1, `(.L_x_64) ;  /* 0x0000009000017945 */ /* 0x000fe80003800000 */
[----:B------:R-:W-:Y:S05]  /*e220*/  @P1 BRA `(.L_x_65) ;  /* 0x00000000001c1947 */ /* 0x000fea0003800000 */
[----:B------:R-:W1:Y:S01]  /*e230*/  S2R R5, SR_TID.X ;  /* 0x0000000000057919 */ /* 0x000e620000002100 */
[----:B------:R-:W-:-:S04]  /*e240*/  IMAD.MOV.U32 R2, RZ, RZ, 0x8000 ;  /* 0x00008000ff027424 */ /* 0x000fc800078e00ff */
[----:B------:R2:W-:Y:S01]  /*e250*/  SYNCS.ARRIVE.TRANS64 RZ, [R4+URZ+0x38870], R2 ;  /* 0x0388700204ff79a7 */ /* 0x0005e2000800003f */
[----:B-1----:R-:W-:-:S04]  /*e260*/  LOP3.LUT R5, R5, 0x1f, RZ, 0xc0, !PT ;  /* 0x0000001f05057812 */ /* 0x002fc800078ec0ff */
[----:B------:R-:W-:-:S13]  /*e270*/  ISETP.NE.AND P0, PT, R5, RZ, PT ;  /* 0x000000ff0500720c */ /* 0x000fda0003f05270 */
[----:B--2---:R-:W-:Y:S05]  /*e280*/  @!P0 BRA `(.L_x_65) ;  /* 0x0000000000048947 */ /* 0x004fea0003800000 */
[----:B------:R-:W-:Y:S01]  /*e290*/  BPT.TRAP 0x1 ;  /* 0x000000040000795c */ /* 0x000fe20000300000 */
.L_x_65:
[----:B------:R-:W-:Y:S05]  /*e2a0*/  BSYNC B1 ;  /* 0x0000000000017941 */ /* 0x000fea0003800000 */
.L_x_64:
[----:B------:R-:W-:Y:S01]  /*e2b0*/  LEA R2, R20, UR38, 0xf ;  /* 0x0000002614027c11 */ /* 0x000fe2000f8e78ff */
[----:B------:R-:W-:Y:S01]  /*e2c0*/  IMAD.SHL.U32 R5, R7, 0x80, RZ ;  /* 0x0000008007057824 */ /* 0x000fe200078e00ff */
[----:B------:R-:W-:Y:S01]  /*e2d0*/  R2UR UR33, R4 ;  /* 0x00000000042172ca */ /* 0x000fe200000e0000 */
[----:B------:R-:W-:Y:S01]  /*e2e0*/  IMAD.MOV.U32 R10, RZ, RZ, RZ ;  /* 0x000000ffff0a7224 */ /* 0x000fe200078e00ff */
[----:B------:R-:W-:Y:S01]  /*e2f0*/  R2UR UR8, R2 ;  /* 0x00000000020872ca */ /* 0x000fe200000e0000 */
[----:B------:R-:W-:Y:S01]  /*e300*/  ULDC.64 UR4, c[0x0][0x198] ;  /* 0x0000660000047ab9 */ /* 0x000fe20000000a00 */
[----:B------:R-:W-:Y:S01]  /*e310*/  R2UR UR35, R5 ;  /* 0x00000000052372ca */ /* 0x000fe200000e0000 */
[----:B------:R-:W-:Y:S01]  /*e320*/  UIADD3 UR4, UP0, UR4, 0x470, URZ ;  /* 0x0000047004047890 */ /* 0x000fe2000ff1e03f */
[----:B------:R-:W-:Y:S01]  /*e330*/  R2UR UR34, R10 ;  /* 0x000000000a2272ca */ /* 0x000fe200000e0000 */
[----:B------:R-:W-:Y:S01]  /*e340*/  UMOV UR6, 0x0 ;  /* 0x0000000000067882 */ /* 0x000fe20000000000 */
[----:B------:R-:W-:Y:S01]  /*e350*/  PLOP3.LUT P0, PT, PT, PT, PT, 0x80, 0x0 ;  /* 0x000000000000781c */ /* 0x000fe20003f0f070 */
[----:B------:R-:W-:Y:S01]  /*e360*/  UIADD3.X UR5, URZ, UR5, URZ, UP0, !UPT ;  /* 0x000000053f057290 */ /* 0x000fe200087fe43f */
[----:B------:R-:W-:-:S03]  /*e370*/  UMOV UR7, 0x14f00000 ;  /* 0x14f0000000077882 */ /* 0x000fc60000000000 */
[----:B------:R-:W-:Y:S02]  /*e380*/  UIADD3 UR33, UR33, 0x38870, URZ ;  /* 0x0003887021217890 */ /* 0x000fe4000fffe03f */
[----:B------:R-:W-:-:S12]  /*e390*/  UIADD3 UR32, UR8, 0x10400, URZ ;  /* 0x0001040008207890 */ /* 0x000fd8000fffe03f */
.L_x_66:
[----:B------:R-:W-:-:S13]  /*e3a0*/  @P0 ELECT P2, URZ, PT ;  /* 0x00000000003f082f */ /* 0x000fda0003840000 */
[----:B-----5:R-:W-:Y:S02]  /*e3b0*/  @P2 R2UR UR37, R16 ;  /* 0x00000000102522ca */ /* 0x020fe400000e0000 */
[----:B------:R-:W-:-:S11]  /*e3c0*/  @P2 PLOP3.LUT P0, PT, P2, PT, PT, 0x8, 0x0 ;  /* 0x000000000000281c */ /* 0x000fd6000170e170 */
[----:B------:R1:W-:Y:S01]  /*e3d0*/  UTMALDG.4D [UR32], [UR4], desc[UR6] ;  /* 0x00000620040075b4 */ /* 0x0003e20008019000 */
[----:B------:R-:W-:Y:S01]  /*e3e0*/  PLOP3.LUT P2, PT, PT, PT, PT, 0x8, 0x0 ;  /* 0x000000000000781c */ /* 0x000fe20003f4e170 */
[----:B-1----:R-:W-:-:S12]  /*e3f0*/  @P0 BRA.U.ANY `(.L_x_66) ;  /* 0xfffffffd00e80947 */ /* 0x002fd8000393ffff */
[----:B------:R-:W-:Y:S01]  /*e400*/  IMAD.MOV.U32 R7, RZ, RZ, 0x80 ;  /* 0x00000080ff077424 */ /* 0x000fe200078e00ff */
[----:B------:R-:W-:Y:S01]  /*e410*/  R2UR UR11, R5 ;  /* 0x00000000050b72ca */ /* 0x000fe200000e0000 */
[----:B------:R-:W-:Y:S01]  /*e420*/  UIADD3 UR8, UR8, 0x14400, URZ ;  /* 0x0001440008087890 */ /* 0x000fe2000fffe03f */
[----:B------:R-:W-:Y:S01]  /*e430*/  PLOP3.LUT P0, PT, PT, PT, PT, 0x80, 0x0 ;  /* 0x000000000000781c */ /* 0x000fe20003f0f070 */
[----:B------:R-:W-:Y:S01]  /*e440*/  UMOV UR6, 0x0 ;  /* 0x0000000000067882 */ /* 0x000fe20000000000 */
[----:B------:R-:W-:Y:S01]  /*e450*/  R2UR UR10, R7 ;  /* 0x00000000070a72ca */ /* 0x000fe200000e0000 */
[----:B------:R-:W-:-:S14]  /*e460*/  UMOV UR7, 0x14f00000 ;  /* 0x14f0000000077882 */ /* 0x000fdc0000000000 */
.L_x_67:
[----:B------:R-:W-:-:S13]  /*e470*/  @P0 ELECT P2, URZ, PT ;  /* 0x00000000003f082f */ /* 0x000fda0003840000 */
[----:B------:R-:W-:Y:S01]  /*e480*/  @P2 R2UR UR13, R16 ;  /* 0x00000000100d22ca */ /* 0x000fe200000e0000 */
[----:B------:R-:W-:Y:S01]  /*e490*/  UMOV UR9, UR33 ;  /* 0x0000002100097c82 */ /* 0x000fe20008000000 */
[----:B------:R-:W-:Y:S01]  /*e4a0*/  UMOV UR12, UR36 ;  /* 0x00000024000c7c82 */ /* 0x000fe20008000000 */
[----:B------:R-:W-:-:S10]  /*e4b0*/  @P2 PLOP3.LUT P0, PT, P2, PT, PT, 0x8, 0x0 ;  /* 0x000000000000281c */ /* 0x000fd4000170e170 */
[----:B------:R1:W-:Y:S01]  /*e4c0*/  UTMALDG.4D [UR8], [UR4], desc[UR6] ;  /* 0x00000608040075b4 */ /* 0x0003e20008019000 */
[----:B------:R-:W-:Y:S02]  /*e4d0*/  PLOP3.LUT P2, PT, PT, PT, PT, 0x8, 0x0 ;  /* 0x000000000000781c */ /* 0x000fe40003f4e170 */
[----:B-1----:R-:W-:Y:S11]  /*e4e0*/  @P0 BRA.U.ANY `(.L_x_67) ;  /* 0xfffffffd00e00947 */ /* 0x002ff6000393ffff */
[----:B------:R-:W1:Y:S02]  /*e4f0*/  SYNCS.PHASECHK.TRANS64.TRYWAIT P0, [R4+URZ+0x38840], R3 ;  /* 0x03884003040075a7 */ /* 0x000e64000800017f */
[----:B-1----:R-:W-:Y:S05]  /*e500*/  @!P0 BRA `(.L_x_68) ;  /* 0x00000028006c8947 */ /* 0x002fea0003800000 */
.L_x_124:
[----:B------:R-:W-:Y:S01]  /*e510*/  BSSY B1, `(.L_x_69) ;  /* 0x000000b000017945 */ /* 0x000fe20003800000 */
[----:B------:R-:W-:Y:S02]  /*e520*/  IMAD.MOV.U32 R8, RZ, RZ, 0x0 ;  /* 0x00000000ff087424 */ /* 0x000fe400078e00ff */
[----:B------:R-:W-:Y:S01]  /*e530*/  IMAD.MOV.U32 R9, RZ, RZ, 0x14f00000 ;  /* 0x14f00000ff097424 */ /* 0x000fe200078e00ff */
[----:B------:R-:W-:Y:S06]  /*e540*/  @P1 BRA `(.L_x_70) ;  /* 0x00000000001c1947 */ /* 0x000fec0003800000 */
[----:B------:R-:W2:Y:S01]  /*e550*/  S2R R11, SR_TID.X ;  /* 0x00000000000b7919 */ /* 0x000ea20000002100 */
[----:B01----:R-:W-:-:S04]  /*e560*/  IMAD.MOV.U32 R3, RZ, RZ, 0x8000 ;  /* 0x00008000ff037424 */ /* 0x003fc800078e00ff */
[----:B------:R3:W-:Y:S01]  /*e570*/  SYNCS.ARRIVE.TRANS64 RZ, [R4+URZ+0x38830], R3 ;  /* 0x0388300304ff79a7 */ /* 0x0007e2000800003f */
[----:B--2---:R-:W-:-:S04]  /*e580*/  LOP3.LUT R11, R11, 0x1f, RZ, 0xc0, !PT ;  /* 0x0000001f0b0b7812 */ /* 0x004fc800078ec0ff */
[----:B------:R-:W-:-:S13]  /*e590*/  ISETP.NE.AND P0, PT, R11, RZ, PT ;  /* 0x000000ff0b00720c */ /* 0x000fda0003f05270 */
[----:B---3--:R-:W-:Y:S05]  /*e5a0*/  @!P0 BRA `(.L_x_70) ;  /* 0x0000000000048947 */ /* 0x008fea0003800000 */
[----:B------:R-:W-:Y:S01]  /*e5b0*/  BPT.TRAP 0x1 ;  /* 0x000000040000795c */ /* 0x000fe20000300000 */
.L_x_70:
[----:B------:R-:W-:Y:S05]  /*e5c0*/  BSYNC B1 ;  /* 0x0000000000017941 */ /* 0x000fea0003800000 */
.L_x_69:
[----:B------:R-:W-:Y:S01]  /*e5d0*/  R2UR UR4, R2 ;  /* 0x00000000020472ca */ /* 0x000fe200000e0000 */
[----:B------:R-:W-:Y:S01]  /*e5e0*/  ULDC.64 UR6, c[0x0][0x198] ;  /* 0x0000660000067ab9 */ /* 0x000fe20000000a00 */
[----:B------:R-:W-:Y:S01]  /*e5f0*/  R2UR UR9, R4 ;  /* 0x00000000040972ca */ /* 0x000fe200000e0000 */
[----:B------:R-:W-:Y:S01]  /*e600*/  UIADD3 UR6, UP0, UR6, 0x370, URZ ;  /* 0x0000037006067890 */ /* 0x000fe2000ff1e03f */
[----:B------:R-:W-:Y:S02]  /*e610*/  R2UR UR10, R10 ;  /* 0x000000000a0a72ca */ /* 0x000fe400000e0000 */
[----:B------:R-:W-:Y:S01]  /*e620*/  R2UR UR14, R8 ;  /* 0x00000000080e72ca */ /* 0x000fe200000e0000 */
[----:B------:R-:W-:Y:S01]  /*e630*/  UIADD3.X UR7, URZ, UR7, URZ, UP0, !UPT ;  /* 0x000000073f077290 */ /* 0x000fe200087fe43f */
[----:B------:R-:W-:Y:S02]  /*e640*/  R2UR UR15, R9 ;  /* 0x00000000090f72ca */ /* 0x000fe400000e0000 */
[----:B------:R-:W-:-:S02]  /*e650*/  R2UR UR11, R5 ;  /* 0x00000000050b72ca */ /* 0x000fc400000e0000 */
[----:B------:R-:W-:Y:S01]  /*e660*/  PLOP3.LUT P0, PT, PT, PT, PT, 0x80, 0x0 ;  /* 0x000000000000781c */ /* 0x000fe20003f0f070 */
[----:B------:R-:W-:Y:S02]  /*e670*/  UIADD3 UR8, UR4, 0x28400, URZ ;  /* 0x0002840004087890 */ /* 0x000fe4000fffe03f */
[----:B------:R-:W-:-:S12]  /*e680*/  UIADD3 UR9, UR9, 0x38830, URZ ;  /* 0x0003883009097890 */ /* 0x000fd8000fffe03f */
.L_x_71:
[----:B------:R-:W-:-:S13]  /*e690*/  @P0 ELECT P1, URZ, PT ;  /* 0x00000000003f082f */ /* 0x000fda0003820000 */
[----:B------:R-:W-:Y:S01]  /*e6a0*/  @P1 R2UR UR13, R16 ;  /* 0x00000000100d12ca */ /* 0x000fe200000e0000 */
[----:B------:R-:W-:Y:S01]  /*e6b0*/  UMOV UR12, UR36 ;  /* 0x00000024000c7c82 */ /* 0x000fe20008000000 */
[----:B------:R-:W-:-:S11]  /*e6c0*/  @P1 PLOP3.LUT P0, PT, P1, PT, PT, 0x8, 0x0 ;  /* 0x000000000000181c */ /* 0x000fd60000f0e170 */
[----:B------:R2:W-:Y:S01]  /*e6d0*/  UTMALDG.4D [UR8], [UR6], desc[UR14] ;  /* 0x00000e08060075b4 */ /* 0x0005e20008019000 */
[----:B------:R-:W-:Y:S01]  /*e6e0*/  PLOP3.LUT P1, PT, PT, PT, PT, 0x8, 0x0 ;  /* 0x000000000000781c */ /* 0x000fe20003f2e170 */
[----:B--2---:R-:W-:-:S12]  /*e6f0*/  @P0 BRA.U.ANY `(.L_x_71) ;  /* 0xfffffffd00e40947 */ /* 0x004fd8000393ffff */
[----:B------:R-:W-:Y:S01]  /*e700*/  R2UR UR10, R7 ;  /* 0x00000000070a72ca */ /* 0x000fe200000e0000 */
[----:B------:R-:W-:Y:S01]  /*e710*/  UIADD3 UR8, UR4, 0x2c400, URZ ;  /* 0x0002c40004087890 */ /* 0x000fe2000fffe03f */
[----:B------:R-:W-:Y:S02]  /*e720*/  R2UR UR14, R8 ;  /* 0x00000000080e72ca */ /* 0x000fe400000e0000 */
[----:B------:R-:W-:Y:S02]  /*e730*/  R2UR UR15, R9 ;  /* 0x00000000090f72ca */ /* 0x000fe400000e0000 */
[----:B------:R-:W-:Y:S02]  /*e740*/  R2UR UR11, R5 ;  /* 0x00000000050b72ca */ /* 0x000fe400000e0000 */
[----:B------:R-:W-:-:S13]  /*e750*/  PLOP3.LUT P0, PT, PT, PT, PT, 0x80, 0x0 ;  /* 0x000000000000781c */ /* 0x000fda0003f0f070 */
.L_x_72:
[----:B------:R-:W-:-:S13]  /*e760*/  @P0 ELECT P1, URZ, PT ;  /* 0x00000000003f082f */ /* 0x000fda0003820000 */
[----:B------:R-:W-:Y:S01]  /*e770*/  @P1 R2UR UR13, R16 ;  /* 0x00000000100d12ca */ /* 0x000fe200000e0000 */
[----:B------:R-:W-:Y:S01]  /*e780*/  UMOV UR12, UR36 ;  /* 0x00000024000c7c82 */ /* 0x000fe20008000000 */
[----:B------:R-:W-:-:S11]  /*e790*/  @P1 PLOP3.LUT P0, PT, P1, PT, PT, 0x8, 0x0 ;  /* 0x000000000000181c */ /* 0x000fd60000f0e170 */
[----:B------:R2:W-:Y:S01]  /*e7a0*/  UTMALDG.4D [UR8], [UR6], desc[UR14] ;  /* 0x00000e08060075b4 */ /* 0x0005e20008019000 */
[----:B------:R-:W-:Y:S01]  /*e7b0*/  PLOP3.LUT P1, PT, PT, PT, PT, 0x8, 0x0 ;  /* 0x000000000000781c */ /* 0x000fe20003f2e170 */
[----:B--2---:R-:W-:-:S12]  /*e7c0*/  @P0 BRA.U.ANY `(.L_x_72) ;  /* 0xfffffffd00e40947 */ /* 0x004fd8000393ffff */
.L_x_61:
[----:B------:R-:W-:Y:S05]  /*e7d0*/  BSYNC B0 ;  /* 0x0000000000007941 */ /* 0x000fea0003800000 */
.L_x_60:
[----:B------:R-:W2:Y:S02]  /*e7e0*/  LDL R2, [R1+0x28] ;  /* 0x0000280001027983 */ /* 0x000ea40000100800 */
[----:B--2---:R-:W-:-:S13]  /*e7f0*/  ISETP.NE.AND P0, PT, R2, 0x3, PT ;  /* 0x000000030200780c */ /* 0x004fda0003f05270 */
[----:B------:R-:W-:Y:S05]  /*e800*/  @!P0 BRA `(.L_x_73) ;  /* 0x0000000000048947 */ /* 0x000fea0003800000 */
[----:B------:R-:W-:Y:S01]  /*e810*/  BPT.TRAP 0x1 ;  /* 0x000000040000795c */ /* 0x000fe20000300000 */
.L_x_73:
[----:B01----:R-:W2:Y:S01]  /*e820*/  LDL R3, [R1+0x24] ;  /* 0x0000240001037983 */ /* 0x003ea20000100800 */
[----:B------:R-:W-:Y:S02]  /*e830*/  LOP3.LUT R2, R0, 0x1, RZ, 0x3c, !PT ;  /* 0x0000000100027812 */ /* 0x000fe400078e3cff */
[----:B------:R-:W-:Y:S02]  /*e840*/  LEA R19, R6, UR38, 0x3 ;  /* 0x0000002606137c11 */ /* 0x000fe4000f8e18ff */
[----:B------:R-:W-:-:S04]  /*e850*/  SHF.L.U32 R2, R2, 0x1f, RZ ;  /* 0x0000001f02027819 */ /* 0x000fc800000006ff */
[----:B------:R-:W0:Y:S01]  /*e860*/  SYNCS.PHASECHK.TRANS64.TRYWAIT P0, [R19+URZ+0x38870], R2 ;  /* 0x03887002130075a7 */ /* 0x000e22000800017f */
[----:B--2---:R-:W-:Y:S01]  /*e870*/  ISETP.NE.AND P1, PT, R3, 0x3, PT ;  /* 0x000000030300780c */ /* 0x004fe20003f25270 */
[----:B0-----:R-:W-:-:S12]  /*e880*/  @!P0 BRA `(.L_x_74) ;  /* 0x0000002400a08947 */ /* 0x001fd80003800000 */
.L_x_125:
[----:B------:R-:W-:Y:S05]  /*e890*/  @!P1 BRA `(.L_x_75) ;  /* 0x0000000000049947 */ /* 0x000fea0003800000 */
[----:B------:R-:W-:Y:S01]  /*e8a0*/  BPT.TRAP 0x1 ;  /* 0x000000040000795c */ /* 0x000fe20000300000 */
.L_x_75:
[----:B------:R-:W-:Y:S01]  /*e8b0*/  SHF.L.U32 R0, R0, 0x1f, RZ ;  /* 0x0000001f00007819 */ /* 0x000fe200000006ff */
[----:B------:R-:W-:-:S03]  /*e8c0*/  IMAD.SHL.U32 R3, R6, 0x8000, RZ ;  /* 0x0000800006037824 */ /* 0x000fc600078e00ff */
[----:B------:R-:W1:Y:S02]  /*e8d0*/  SYNCS.PHASECHK.TRANS64.TRYWAIT P0, [R19+URZ+0x38860], R0 ;  /* 0x03886000130075a7 */ /* 0x000e64000800017f */
[----:B-1----:R-:W-:Y:S05]  /*e8e0*/  @!P0 BRA `(.L_x_76) ;  /* 0x00000024009c8947 */ /* 0x002fea0003800000 */
.L_x_126:
[----:B0-----:R-:W1:Y:S04]  /*e8f0*/  LDL R2, [R1+0x18] ;  /* 0x0000180001027983 */ /* 0x001e680000100800 */
[----:B------:R-:W2:Y:S04]  /*e900*/  LDL R18, [R1+0x8] ;  /* 0x0000080001127983 */ /* 0x000ea80000100800 */
[----:B------:R-:W3:Y:S01]  /*e910*/  LDL R12, [R1+0x1c] ;  /* 0x00001c00010c7983 */ /* 0x000ee20000100800 */
[----:B------:R-:W-:Y:S05]  /*e920*/  WARPSYNC.ALL ;  /* 0x0000000000007948 */ /* 0x000fea0003800000 */
[----:B-1----:R-:W-:-:S05]  /*e930*/  LOP3.LUT R0, R3, R2, RZ, 0xfc, !PT ;  /* 0x0000000203007212 */ /* 0x002fca00078efcff */
[----:B------:R-:W0:Y:S01]  /*e940*/  LDSM.16.MT88.4 R8, [R0+UR38+0x10400] ;  /* 0x010400260008783b */ /* 0x000e220008004200 */
[----:B------:R-:W-:-:S04]  /*e950*/  VIADD R2, R0, UR38 ;  /* 0x0000002600027c36 */ /* 0x000fc80008000000 */
[----:B--2---:R-:W-:Y:S01]  /*e960*/  IMAD.IADD R2, R18, 0x1, R2 ;  /* 0x0000000112027824 */ /* 0x004fe200078e0202 */
[C-C-:B0-----:R-:W-:Y:S02]  /*e970*/  PRMT R4, R8.reuse, 0x6420, R9.reuse ;  /* 0x0000642008047816 */ /* 0x141fe40000000009 */
[----:B------:R-:W-:Y:S02]  /*e980*/  PRMT R5, R8, 0x7531, R9 ;  /* 0x0000753108057816 */ /* 0x000fe40000000009 */
[C-C-:B------:R-:W-:Y:S02]  /*e990*/  PRMT R6, R10.reuse, 0x6420, R11.reuse ;  /* 0x000064200a067816 */ /* 0x140fe4000000000b */
[----:B------:R-:W-:Y:S02]  /*e9a0*/  PRMT R7, R10, 0x7531, R11 ;  /* 0x000075310a077816 */ /* 0x000fe4000000000b */
[----:B------:R-:W0:Y:S01]  /*e9b0*/  LDSM.16.MT88.4 R8, [R2+0x10400] ;  /* 0x010400000208783b */ /* 0x000e220000004200 */
[----:B---3--:R-:W-:-:S05]  /*e9c0*/  IADD3 R3, R3, UR38, R12 ;  /* 0x0000002603037c10 */ /* 0x008fca000fffe00c */
[----:B------:R-:W-:Y:S01]  /*e9d0*/  STSM.16.M88.4 [R3+0x400], R4 ;  /* 0x0004000403007844 */ /* 0x000fe20000000200 */
[C-C-:B0-----:R-:W-:Y:S02]  /*e9e0*/  PRMT R12, R8.reuse, 0x6420, R9.reuse ;  /* 0x00006420080c7816 */ /* 0x141fe40000000009 */
[----:B------:R-:W-:Y:S02]  /*e9f0*/  PRMT R13, R8, 0x7531, R9 ;  /* 0x00007531080d7816 */ /* 0x000fe40000000009 */
[C-C-:B------:R-:W-:Y:S02]  /*ea00*/  PRMT R14, R10.reuse, 0x6420, R11.reuse ;  /* 0x000064200a0e7816 */ /* 0x140fe4000000000b */
[----:B------:R-:W-:-:S05]  /*ea10*/  PRMT R15, R10, 0x7531, R11 ;  /* 0x000075310a0f7816 */ /* 0x000fca000000000b */
[----:B------:R-:W-:Y:S04]  /*ea20*/  STSM.16.M88.4 [R3+0x2400], R12 ;  /* 0x0024000c03007844 */ /* 0x000fe80000000200 */
[----:B------:R-:W0:Y:S02]  /*ea30*/  LDSM.16.MT88.4 R8, [R0+UR38+0x14400] ;  /* 0x014400260008783b */ /* 0x000e240008004200 */
[C-C-:B0-----:R-:W-:Y:S02]  /*ea40*/  PRMT R4, R8.reuse, 0x6420, R9.reuse ;  /* 0x0000642008047816 */ /* 0x141fe40000000009 */
[----:B------:R-:W-:Y:S02]  /*ea50*/  PRMT R5, R8, 0x7531, R9 ;  /* 0x0000753108057816 */ /* 0x000fe40000000009 */
[----:B------:R-:W-:-:S02]  /*ea60*/  PRMT R6, R10, 0x6420, R11 ;  /* 0x000064200a067816 */ /* 0x000fc4000000000b */
[----:B------:R-:W-:Y:S02]  /*ea70*/  PRMT R7, R10, 0x7531, R11 ;  /* 0x000075310a077816 */ /* 0x000fe4000000000b */
[----:B------:R-:W0:Y:S04]  /*ea80*/  LDSM.16.MT88.4 R8, [R2+0x14400] ;  /* 0x014400000208783b */ /* 0x000e280000004200 */
[----:B------:R-:W-:Y:S01]  /*ea90*/  STSM.16.M88.4 [R3+0x4400], R4 ;  /* 0x0044000403007844 */ /* 0x000fe20000000200 */
[C-C-:B0-----:R-:W-:Y:S02]  /*eaa0*/  PRMT R12, R8.reuse, 0x6420, R9.reuse ;  /* 0x00006420080c7816 */ /* 0x141fe40000000009 */
[----:B------:R-:W-:Y:S02]  /*eab0*/  PRMT R13, R8, 0x7531, R9 ;  /* 0x00007531080d7816 */ /* 0x000fe40000000009 */
[----:B------:R-:W-:-:S02]  /*eac0*/  PRMT R14, R10, 0x6420, R11 ;  /* 0x000064200a0e7816 */ /* 0x000fc4000000000b */
[----:B------:R-:W-:-:S05]  /*ead0*/  PRMT R15, R10, 0x7531, R11 ;  /* 0x000075310a0f7816 */ /* 0x000fca000000000b */
[----:B------:R0:W-:Y:S04]  /*eae0*/  STSM.16.M88.4 [R3+0x6400], R12 ;  /* 0x0064000c03007844 */ /* 0x0001e80000000200 */
[----:B------:R-:W1:Y:S04]  /*eaf0*/  LDSM.16.MT88.4 R8, [R0+UR38+0x11400] ;  /* 0x011400260008783b */ /* 0x000e680008004200 */
[----:B0-----:R-:W2:Y:S01]  /*eb00*/  LDL R15, [R1+0xc] ;  /* 0x00000c00010f7983 */ /* 0x001ea20000100800 */
[C-C-:B-1----:R-:W-:Y:S02]  /*eb10*/  PRMT R4, R8.reuse, 0x6420, R9.reuse ;  /* 0x0000642008047816 */ /* 0x142fe40000000009 */
[----:B------:R-:W-:-:S02]  /*eb20*/  PRMT R5, R8, 0x7531, R9 ;  /* 0x0000753108057816 */ /* 0x000fc40000000009 */
[C-C-:B------:R-:W-:Y:S02]  /*eb30*/  PRMT R6, R10.reuse, 0x6420, R11.reuse ;  /* 0x000064200a067816 */ /* 0x140fe4000000000b */
[----:B------:R-:W-:Y:S02]  /*eb40*/  PRMT R7, R10, 0x7531, R11 ;  /* 0x000075310a077816 */ /* 0x000fe4000000000b */
[----:B------:R-:W0:Y:S01]  /*eb50*/  LDSM.16.MT88.4 R8, [R2+0x11400] ;  /* 0x011400000208783b */ /* 0x000e220000004200 */
[----:B------:R-:W-:Y:S01]  /*eb60*/  IMAD.MOV.U32 R14, RZ, RZ, R18 ;  /* 0x000000ffff0e7224 */ /* 0x000fe200078e0012 */
[C-C-:B0-----:R-:W-:Y:S02]  /*eb70*/  PRMT R12, R8.reuse, 0x6420, R9.reuse ;  /* 0x00006420080c7816 */ /* 0x141fe40000000009 */
[----:B------:R-:W-:Y:S02]  /*eb80*/  PRMT R13, R8, 0x7531, R9 ;  /* 0x00007531080d7816 */ /* 0x000fe40000000009 */
[----:B--2---:R-:W-:-:S05]  /*eb90*/  IADD3 R18, R15, 0x400, R3 ;  /* 0x000004000f127810 */ /* 0x004fca0007ffe003 */
[----:B------:R0:W-:Y:S02]  /*eba0*/  STSM.16.M88.4 [R18], R4 ;  /* 0x0000000412007844 */ /* 0x0001e40000000200 */
[----:B0-----:R-:W-:Y:S01]  /*ebb0*/  IMAD.MOV.U32 R6, RZ, RZ, R14 ;  /* 0x000000ffff067224 */ /* 0x001fe200078e000e */
[C---:B------:R-:W-:Y:S01]  /*ebc0*/  PRMT R14, R10.reuse, 0x6420, R11 ;  /* 0x000064200a0e7816 */ /* 0x040fe2000000000b */
[----:B------:R-:W-:Y:S01]  /*ebd0*/  IMAD.MOV.U32 R7, RZ, RZ, R15 ;  /* 0x000000ffff077224 */ /* 0x000fe200078e000f */
[----:B------:R-:W-:-:S05]  /*ebe0*/  PRMT R15, R10, 0x7531, R11 ;  /* 0x000075310a0f7816 */ /* 0x000fca000000000b */
[----:B------:R0:W-:Y:S04]  /*ebf0*/  STSM.16.M88.4 [R18+0x2000], R12 ;  /* 0x0020000c12007844 */ /* 0x0001e80000000200 */
[----:B------:R-:W1:Y:S01]  /*ec00*/  LDSM.16.MT88.4 R8, [R0+UR38+0x15400] ;  /* 0x015400260008783b */ /* 0x000e620008004200 */
[----:B0-----:R-:W-:Y:S02]  /*ec10*/  IMAD.MOV.U32 R14, RZ, RZ, R6 ;  /* 0x000000ffff0e7224 */ /* 0x001fe400078e0006 */
[----:B------:R-:W-:Y:S01]  /*ec20*/  IMAD.MOV.U32 R15, RZ, RZ, R7 ;  /* 0x000000ffff0f7224 */ /* 0x000fe200078e0007 */
[C-C-:B-1----:R-:W-:Y:S02]  /*ec30*/  PRMT R4, R8.reuse, 0x6420, R9.reuse ;  /* 0x0000642008047816 */ /* 0x142fe40000000009 */
[----:B------:R-:W-:-:S02]  /*ec40*/  PRMT R5, R8, 0x7531, R9 ;  /* 0x0000753108057816 */ /* 0x000fc40000000009 */
[C-C-:B------:R-:W-:Y:S02]  /*ec50*/  PRMT R6, R10.reuse, 0x6420, R11.reuse ;  /* 0x000064200a067816 */ /* 0x140fe4000000000b */
[----:B------:R-:W-:Y:S02]  /*ec60*/  PRMT R7, R10, 0x7531, R11 ;  /* 0x000075310a077816 */ /* 0x000fe4000000000b */
[----:B------:R-:W0:Y:S04]  /*ec70*/  LDSM.16.MT88.4 R8, [R2+0x15400] ;  /* 0x015400000208783b */ /* 0x000e280000004200 */
[----:B------:R1:W-:Y:S02]  /*ec80*/  STSM.16.M88.4 [R18+0x4000], R4 ;  /* 0x0040000412007844 */ /* 0x0003e40000000200 */
[----:B-1----:R-:W-:-:S02]  /*ec90*/  IMAD.MOV.U32 R6, RZ, RZ, R14 ;  /* 0x000000ffff067224 */ /* 0x002fc400078e000e */
[----:B------:R-:W-:Y:S01]  /*eca0*/  IMAD.MOV.U32 R7, RZ, RZ, R15 ;  /* 0x000000ffff077224 */ /* 0x000fe200078e000f */
[C-C-:B0-----:R-:W-:Y:S02]  /*ecb0*/  PRMT R12, R8.reuse, 0x6420, R9.reuse ;  /* 0x00006420080c7816 */ /* 0x141fe40000000009 */
[----:B------:R-:W-:Y:S02]  /*ecc0*/  PRMT R13, R8, 0x7531, R9 ;  /* 0x00007531080d7816 */ /* 0x000fe40000000009 */
[C-C-:B------:R-:W-:Y:S02]  /*ecd0*/  PRMT R14, R10.reuse, 0x6420, R11.reuse ;  /* 0x000064200a0e7816 */ /* 0x140fe4000000000b */
        /* <DEDUP_REMOVED lines=9> */
[----:B------:R-:W0:Y:S01]  /*ed70*/  LDSM.16.MT88.4 R8, [R2+0x12400] ;  /* 0x012400000208783b */ /* 0x000e220000004200 */
[----:B------:R-:W-:-:S05]  /*ed80*/  IADD3 R3, R15, 0x400, R3 ;  /* 0x000004000f037810 */ /* 0x000fca0007ffe003 */
[----:B------:R-:W-:Y:S01]  /*ed90*/  STSM.16.M88.4 [R3], R4 ;  /* 0x0000000403007844 */ /* 0x000fe20000000200 */
        /* <DEDUP_REMOVED lines=16> */
[----:B------:R-:W-:Y:S04]  /*eea0*/  STSM.16.M88.4 [R3+0x6000], R12 ;  /* 0x0060000c03007844 */ /* 0x000fe80000000200 */
[----:B------:R-:W0:Y:S02]  /*eeb0*/  LDSM.16.MT88.4 R8, [R0+UR38+0x13400] ;  /* 0x013400260008783b */ /* 0x000e240008004200 */
[C-C-:B0-----:R-:W-:Y:S02]  /*eec0*/  PRMT R4, R8.reuse, 0x6420, R9.reuse ;  /* 0x0000642008047816 */ /* 0x141fe40000000009 */
[----:B------:R-:W-:Y:S02]  /*eed0*/  PRMT R5, R8, 0x7531, R9 ;  /* 0x0000753108057816 */ /* 0x000fe40000000009 */
[----:B------:R-:W-:-:S02]  /*eee0*/  PRMT R6, R10, 0x6420, R11 ;  /* 0x000064200a067816 */ /* 0x000fc4000000000b */
[----:B------:R-:W-:Y:S02]  /*eef0*/  PRMT R7, R10, 0x7531, R11 ;  /* 0x000075310a077816 */ /* 0x000fe4000000000b */
[----:B------:R-:W0:Y:S01]  /*ef00*/  LDSM.16.MT88.4 R8, [R2+0x13400] ;  /* 0x013400000208783b */ /* 0x000e220000004200 */
[----:B------:R-:W-:-:S05]  /*ef10*/  IMAD.IADD R3, R18, 0x1, R3 ;  /* 0x0000000112037824 */ /* 0x000fca00078e0203 */
[----:B------:R0:W-:Y:S02]  /*ef20*/  STSM.16.M88.4 [R3], R4 ;  /* 0x0000000403007844 */ /* 0x0001e40000000200 */
[C-C-:B0-----:R-:W-:Y:S02]  /*ef30*/  PRMT R4, R8.reuse, 0x6420, R9.reuse ;  /* 0x0000642008047816 */ /* 0x141fe40000000009 */
[----:B------:R-:W-:Y:S02]  /*ef40*/  PRMT R5, R8, 0x7531, R9 ;  /* 0x0000753108057816 */ /* 0x000fe40000000009 */
[C-C-:B------:R-:W-:Y:S02]  /*ef50*/  PRMT R6, R10.reuse, 0x6420, R11.reuse ;  /* 0x000064200a067816 */ /* 0x140fe4000000000b */
[----:B------:R-:W-:-:S05]  /*ef60*/  PRMT R7, R10, 0x7531, R11 ;  /* 0x000075310a077816 */ /* 0x000fca000000000b */
[----:B------:R-:W-:Y:S04]  /*ef70*/  STSM.16.M88.4 [R3+0x2000], R4 ;  /* 0x0020000403007844 */ /* 0x000fe80000000200 */
[----:B------:R-:W0:Y:S04]  /*ef80*/  LDSM.16.MT88.4 R8, [R0+UR38+0x17400] ;  /* 0x017400260008783b */ /* 0x000e280008004200 */
[----:B------:R-:W1:Y:S01]  /*ef90*/  LDSM.16.MT88.4 R4, [R2+0x17400] ;  /* 0x017400000204783b */ /* 0x000e620000004200 */
[C-C-:B0-----:R-:W-:Y:S02]  /*efa0*/  PRMT R12, R8.reuse, 0x6420, R9.reuse ;  /* 0x00006420080c7816 */ /* 0x141fe40000000009 */
[----:B------:R-:W-:-:S02]  /*efb0*/  PRMT R13, R8, 0x7531, R9 ;  /* 0x00007531080d7816 */ /* 0x000fc40000000009 */
[C-C-:B------:R-:W-:Y:S02]  /*efc0*/  PRMT R14, R10.reuse, 0x6420, R11.reuse ;  /* 0x000064200a0e7816 */ /* 0x140fe4000000000b */
[----:B------:R-:W-:Y:S02]  /*efd0*/  PRMT R15, R10, 0x7531, R11 ;  /* 0x000075310a0f7816 */ /* 0x000fe4000000000b */
[C-C-:B-1----:R-:W-:Y:S02]  /*efe0*/  PRMT R8, R4.reuse, 0x6420, R5.reuse ;  /* 0x0000642004087816 */ /* 0x142fe40000000005 */
[----:B------:R-:W-:Y:S02]  /*eff0*/  PRMT R9, R4, 0x7531, R5 ;  /* 0x0000753104097816 */ /* 0x000fe40000000005 */
[C-C-:B------:R-:W-:Y:S02]  /*f000*/  PRMT R10, R6.reuse, 0x6420, R7.reuse ;  /* 0x00006420060a7816 */ /* 0x140fe40000000007 */
[----:B------:R-:W-:Y:S01]  /*f010*/  PRMT R11, R6, 0x7531, R7 ;  /* 0x00007531060b7816 */ /* 0x000fe20000000007 */
[----:B------:R0:W-:Y:S04]  /*f020*/  STSM.16.M88.4 [R3+0x4000], R12 ;  /* 0x0040000c03007844 */ /* 0x0001e80000000200 */
[----:B------:R0:W-:Y:S01]  /*f030*/  STSM.16.M88.4 [R3+0x6000], R8 ;  /* 0x0060000803007844 */ /* 0x0001e20000000200 */
[----:B------:R-:W-:Y:S01]  /*f040*/  @!PT LDS RZ, [RZ] ;  /* 0x00000000fffff984 */ /* 0x000fe20000000800 */
[----:B------:R-:W-:Y:S01]  /*f050*/  @!PT LDS RZ, [RZ] ;  /* 0x00000000fffff984 */ /* 0x000fe20000000800 */
[----:B------:R-:W-:Y:S01]  /*f060*/  @!PT LDS RZ, [RZ] ;  /* 0x00000000fffff984 */ /* 0x000fe20000000800 */
[----:B------:R-:W-:Y:S01]  /*f070*/  @!PT LDS RZ, [RZ] ;  /* 0x00000000fffff984 */ /* 0x000fe20000000800 */
[----:B------:R1:W-:Y:S06]  /*f080*/  MEMBAR.ALL.CTA ;  /* 0x0000000000007992 */ /* 0x0003ec0000008000 */
[----:B-1----:R-:W1:Y:S01]  /*f090*/  FENCE.VIEW.ASYNC.S ;  /* 0x00000000000073c6 */ /* 0x002e620000000000 */
[----:B------:R-:W-:Y:S05]  /*f0a0*/  @!P1 BRA `(.L_x_77) ;  /* 0x0000000000049947 */ /* 0x000fea0003800000 */
[----:B------:R-:W-:Y:S01]  /*f0b0*/  BPT.TRAP 0x1 ;  /* 0x000000040000795c */ /* 0x000fe20000300000 */
.L_x_77:
[----:B------:R-:W2:Y:S01]  /*f0c0*/  LDL R0, [R1+0x10] ;  /* 0x0000100001007983 */ /* 0x000ea20000100800 */
[----:B-1----:R1:W-:Y:S01]  /*f0d0*/  SYNCS.ARRIVE.TRANS64.A1T0 RZ, [R19+URZ+0x38850], RZ ;  /* 0x038850ff13ff79a7 */ /* 0x0023e2000810003f */
[----:B------:R-:W3:Y:S02]  /*f0e0*/  S2R R2, SR_TID.X ;  /* 0x0000000000027919 */ /* 0x000ee40000002100 */
[----:B---3--:R-:W-:Y:S01]  /*f0f0*/  LOP3.LUT R2, R2, 0x7f, RZ, 0xc0, !PT ;  /* 0x0000007f02027812 */ /* 0x008fe200078ec0ff */
[----:B------:R-:W-:Y:S03]  /*f100*/  BAR.SYNC.DEFER_BLOCKING 0x2, 0x80 ;  /* 0x0082000000007b1d */ /* 0x000fe60000010000 */
[----:B------:R-:W-:-:S13]  /*f110*/  ISETP.NE.AND P0, PT, R2, RZ, PT ;  /* 0x000000ff0200720c */ /* 0x000fda0003f05270 */
[----:B-1----:R-:W-:-:S05]  /*f120*/  @!P0 VIADD R19, R19, 0x38880 ;  /* 0x0003888013138836 */ /* 0x002fca0000000000 */
[----:B------:R-:W-:-:S04]  /*f130*/  @!P0 PRMT R19, RZ, 0x654, R19 ;  /* 0x00000654ff138816 */ /* 0x000fc80000000013 */
[----:B------:R1:W-:Y:S01]  /*f140*/  @!P0 SYNCS.ARRIVE.TRANS64.RED.A1T0 RZ, [R19+URZ], RZ ;  /* 0x000000ff13ff89a7 */ /* 0x0003e2000810043f */
[----:B------:R-:W-:Y:S01]  /*f150*/  IMAD.MOV.U32 R6, RZ, RZ, R20 ;  /* 0x000000ffff067224 */ /* 0x000fe200078e0014 */
[C---:B--2---:R-:W-:Y:S01]  /*f160*/  ISETP.GT.AND P0, PT, R17.reuse, R0, PT ;  /* 0x000000001100720c */ /* 0x044fe20003f04270 */
[----:B------:R-:W-:Y:S02]  /*f170*/  VIADD R17, R17, 0xffffffff ;  /* 0xffffffff11117836 */ /* 0x000fe40000000000 */
[----:B------:R-:W-:-:S10]  /*f180*/  IMAD.MOV.U32 R0, RZ, RZ, R21 ;  /* 0x000000ffff007224 */ /* 0x000fd400078e0015 */
[----:B-1----:R-:W-:Y:S05]  /*f190*/  @P0 BRA `(.L_x_78) ;  /* 0xffffffec00800947 */ /* 0x002fea000383ffff */
[----:B------:R-:W-:Y:S05]  /*f1a0*/  BRA `(.L_x_79) ;  /* 0x0000000000047947 */ /* 0x000fea0003800000 */
.L_x_59:
[----:B------:R-:W-:-:S07]  /*f1b0*/  IMAD.MOV.U32 R20, RZ, RZ, RZ ;  /* 0x000000ffff147224 */ /* 0x000fce00078e00ff */
.L_x_79:
[----:B------:R-:W1:Y:S02]  /*f1c0*/  LDL R2, [R1+0x20] ;  /* 0x0000200001027983 */ /* 0x000e640000100800 */
[----:B-1----:R-:W-:-:S04]  /*f1d0*/  LOP3.LUT R0, R2, 0x1, RZ, 0xfc, !PT ;  /* 0x0000000102007812 */ /* 0x002fc800078efcff */
[----:B------:R-:W-:-:S13]  /*f1e0*/  ISETP.NE.AND P0, PT, R0, 0x3, PT ;  /* 0x000000030000780c */ /* 0x000fda0003f05270 */
[----:B------:R-:W-:Y:S05]  /*f1f0*/  @!P0 BRA `(.L_x_80) ;  /* 0x0000000000048947 */ /* 0x000fea0003800000 */
[----:B------:R-:W-:Y:S01]  /*f200*/  BPT.TRAP 0x1 ;  /* 0x000000040000795c */ /* 0x000fe20000300000 */
.L_x_80:
[----:B------:R-:W-:Y:S01]  /*f210*/  LOP3.LUT R0, R21, 0x1, RZ, 0x3c, !PT ;  /* 0x0000000115007812 */ /* 0x000fe200078e3cff */
[----:B------:R-:W-:Y:S01]  /*f220*/  BSSY B0, `(.L_x_81) ;  /* 0x0000008000007945 */ /* 0x000fe20003800000 */
[----:B0-----:R-:W-:Y:S02]  /*f230*/  LEA R3, R20, UR38, 0x3 ;  /* 0x0000002614037c11 */ /* 0x001fe4000f8e18ff */
[----:B------:R-:W-:Y:S02]  /*f240*/  SHF.L.U32 R0, R0, 0x1f, RZ ;  /* 0x0000001f00007819 */ /* 0x000fe400000006ff */
[----:B------:R-:W-:Y:S01]  /*f250*/  LOP3.LUT R2, R2, 0x2, RZ, 0xfc, !PT ;  /* 0x0000000202027812 */ /* 0x000fe200078efcff */
[----:B------:R0:W-:Y:S01]  /*f260*/  STL [R1+0x4], R3 ;  /* 0x0000040301007387 */ /* 0x0001e20000100800 */
[----:B------:R-:W1:Y:S02]  /*f270*/  SYNCS.PHASECHK.TRANS64.TRYWAIT P0, [R3+URZ+0x38870], R0 ;  /* 0x03887000030075a7 */ /* 0x000e64000800017f */
[----:B------:R-:W-:Y:S01]  /*f280*/  ISETP.NE.AND P1, PT, R2, 0x3, PT ;  /* 0x000000030200780c */ /* 0x000fe20003f25270 */
[----:B01----:R-:W-:-:S12]  /*f290*/  @!P0 BRA `(.L_x_82) ;  /* 0x0000001c00448947 */ /* 0x003fd80003800000 */
.L_x_127:
[----:B------:R-:W-:Y:S05]  /*f2a0*/  BSYNC B0 ;  /* 0x0000000000007941 */ /* 0x000fea0003800000 */
.L_x_81:
[----:B------:R-:W-:Y:S05]  /*f2b0*/  @!P1 BRA `(.L_x_83) ;  /* 0x0000000000049947 */ /* 0x000fea0003800000 */
[----:B------:R-:W-:Y:S01]  /*f2c0*/  BPT.TRAP 0x1 ;  /* 0x000000040000795c */ /* 0x000fe20000300000 */
.L_x_83:
[----:B0-----:R-:W2:Y:S01]  /*f2d0*/  LDL R2, [R1+0x4] ;  /* 0x0000040001027983 */ /* 0x001ea20000100800 */
[----:B------:R-:W-:-:S04]  /*f2e0*/  SHF.L.U32 R0, R21, 0x1f, RZ ;  /* 0x0000001f15007819 */ /* 0x000fc800000006ff */
[----:B--2---:R-:W0:Y:S02]  /*f2f0*/  SYNCS.PHASECHK.TRANS64.TRYWAIT P0, [R2+URZ+0x38860], R0 ;  /* 0x03886000020075a7 */ /* 0x004e24000800017f */
[----:B0-----:R-:W-:Y:S05]  /*f300*/  @!P0 BRA `(.L_x_84) ;  /* 0x0000001c00408947 */ /* 0x001fea0003800000 */
.L_x_128:
[----:B------:R-:W2:Y:S04]  /*f310*/  LDL.LU R4, [R1+0x18] ;  /* 0x0000180001047983 */ /* 0x000ea80000300800 */
[----:B0-----:R-:W3:Y:S04]  /*f320*/  LDL.LU R2, [R1+0x1c] ;  /* 0x00001c0001027983 */ /* 0x001ee80000300800 */
[----:B------:R-:W4:Y:S01]  /*f330*/  LDL.LU R12, [R1+0x8] ;  /* 0x00000800010c7983 */ /* 0x000f220000300800 */
[----:B------:R-:W-:Y:S01]  /*f340*/  IMAD.SHL.U32 R3, R20, 0x8000, RZ ;  /* 0x0000800014037824 */ /* 0x000fe200078e00ff */
[----:B------:R-:W-:Y:S05]  /*f350*/  WARPSYNC.ALL ;  /* 0x0000000000007948 */ /* 0x000fea0003800000 */
[----:B--2---:R-:W-:-:S02]  /*f360*/  LOP3.LUT R0, R3, R4, RZ, 0xfc, !PT ;  /* 0x0000000403007212 */ /* 0x004fc400078efcff */
[----:B---3--:R-:W-:-:S03]  /*f370*/  IADD3 R3, R3, UR38, R2 ;  /* 0x0000002603037c10 */ /* 0x008fc6000fffe002 */
[----:B------:R-:W0:Y:S01]  /*f380*/  LDSM.16.MT88.4 R4, [R0+UR38+0x10400] ;  /* 0x010400260004783b */ /* 0x000e220008004200 */
[----:B------:R-:W-:-:S04]  /*f390*/  VIADD R2, R0, UR38 ;  /* 0x0000002600027c36 */ /* 0x000fc80008000000 */
[----:B----4-:R-:W-:Y:S01]  /*f3a0*/  IMAD.IADD R2, R12, 0x1, R2 ;  /* 0x000000010c027824 */ /* 0x010fe200078e0202 */
[C-C-:B0-----:R-:W-:Y:S02]  /*f3b0*/  PRMT R8, R4.reuse, 0x6420, R5.reuse ;  /* 0x0000642004087816 */ /* 0x141fe40000000005 */
[----:B------:R-:W-:Y:S02]  /*f3c0*/  PRMT R9, R4, 0x7531, R5 ;  /* 0x0000753104097816 */ /* 0x000fe40000000005 */
[C-C-:B------:R-:W-:Y:S02]  /*f3d0*/  PRMT R10, R6.reuse, 0x6420, R7.reuse ;  /* 0x00006420060a7816 */ /* 0x140fe40000000007 */
[----:B------:R-:W-:Y:S02]  /*f3e0*/  PRMT R11, R6, 0x7531, R7 ;  /* 0x00007531060b7816 */ /* 0x000fe40000000007 */
[----:B------:R-:W0:Y:S04]  /*f3f0*/  LDSM.16.MT88.4 R4, [R2+0x10400] ;  /* 0x010400000204783b */ /* 0x000e280000004200 */
[----:B------:R0:W-:Y:S02]  /*f400*/  STSM.16.M88.4 [R3+0x400], R8 ;  /* 0x0004000803007844 */ /* 0x0001e40000000200 */
[----:B0-----:R-:W-:-:S02]  /*f410*/  PRMT R8, R4, 0x6420, R5 ;  /* 0x0000642004087816 */ /* 0x001fc40000000005 */
        /* <DEDUP_REMOVED lines=10> */
[----:B------:R1:W-:Y:S04]  /*f4c0*/  STSM.16.M88.4 [R3+0x4400], R16 ;  /* 0x0044001003007844 */ /* 0x0003e80000000200 */
[----:B-1----:R-:W2:Y:S01]  /*f4d0*/  LDL.LU R19, [R1+0xc] ;  /* 0x00000c0001137983 */ /* 0x002ea20000300800 */
[----:B------:R-:W-:Y:S01]  /*f4e0*/  IMAD.MOV.U32 R18, RZ, RZ, R12 ;  /* 0x000000ffff127224 */ /* 0x000fe200078e000c */
[----:B0-----:R-:W-:-:S02]  /*f4f0*/  PRMT R8, R4, 0x6420, R5 ;  /* 0x0000642004087816 */ /* 0x001fc40000000005 */
[----:B------:R-:W-:Y:S02]  /*f500*/  PRMT R9, R4, 0x7531, R5 ;  /* 0x0000753104097816 */ /* 0x000fe40000000005 */
[C-C-:B------:R-:W-:Y:S02]  /*f510*/  PRMT R10, R6.reuse, 0x6420, R7.reuse ;  /* 0x00006420060a7816 */ /* 0x140fe40000000007 */
[----:B------:R-:W-:-:S05]  /*f520*/  PRMT R11, R6, 0x7531, R7 ;  /* 0x00007531060b7816 */ /* 0x000fca0000000007 */
[----:B------:R-:W-:Y:S04]  /*f530*/  STSM.16.M88.4 [R3+0x6400], R8 ;  /* 0x0064000803007844 */ /* 0x000fe80000000200 */
[----:B------:R-:W0:Y:S01]  /*f540*/  LDSM.16.MT88.4 R4, [R0+UR38+0x11400] ;  /* 0x011400260004783b */ /* 0x000e220008004200 */
[----:B------:R-:W-:Y:S02]  /*f550*/  IADD3 R18, R18, 0x400, R3 ;  /* 0x0000040012127810 */ /* 0x000fe40007ffe003 */
[C-C-:B0-----:R-:W-:Y:S02]  /*f560*/  PRMT R12, R4.reuse, 0x6420, R5.reuse ;  /* 0x00006420040c7816 */ /* 0x141fe40000000005 */
[----:B------:R-:W-:Y:S02]  /*f570*/  PRMT R13, R4, 0x7531, R5 ;  /* 0x00007531040d7816 */ /* 0x000fe40000000005 */
[----:B------:R-:W-:-:S02]  /*f580*/  PRMT R14, R6, 0x6420, R7 ;  /* 0x00006420060e7816 */ /* 0x000fc40000000007 */
[----:B------:R-:W-:Y:S02]  /*f590*/  PRMT R15, R6, 0x7531, R7 ;  /* 0x00007531060f7816 */ /* 0x000fe40000000007 */
[----:B------:R-:W0:Y:S02]  /*f5a0*/  LDSM.16.MT88.4 R4, [R2+0x11400] ;  /* 0x011400000204783b */ /* 0x000e240000004200 */
[C-C-:B0-----:R-:W-:Y:S02]  /*f5b0*/  PRMT R8, R4.reuse, 0x6420, R5.reuse ;  /* 0x0000642004087816 */ /* 0x141fe40000000005 */
[----:B------:R-:W-:Y:S02]  /*f5c0*/  PRMT R9, R4, 0x7531, R5 ;  /* 0x0000753104097816 */ /* 0x000fe40000000005 */
[C-C-:B------:R-:W-:Y:S02]  /*f5d0*/  PRMT R10, R6.reuse, 0x6420, R7.reuse ;  /* 0x00006420060a7816 */ /* 0x140fe40000000007 */
[----:B------:R-:W-:-:S02]  /*f5e0*/  PRMT R11, R6, 0x7531, R7 ;  /* 0x00007531060b7816 */ /* 0x000fc40000000007 */
[----:B--2---:R-:W-:-:S05]  /*f5f0*/  IADD3 R3, R19, 0x400, R3 ;  /* 0x0000040013037810 */ /* 0x004fca0007ffe003 */
[----:B------:R0:W-:Y:S04]  /*f600*/  STSM.16.M88.4 [R3], R12 ;  /* 0x0000000c03007844 */ /* 0x0001e80000000200 */
[----:B------:R-:W-:Y:S04]  /*f610*/  STSM.16.M88.4 [R3+0x2000], R8 ;  /* 0x0020000803007844 */ /* 0x000fe80000000200 */
[----:B------:R-:W1:Y:S01]  /*f620*/  LDSM.16.MT88.4 R4, [R0+UR38+0x15400] ;  /* 0x015400260004783b */ /* 0x000e620008004200 */
[----:B0-----:R-:W-:Y:S02]  /*f630*/  IMAD.MOV.U32 R14, RZ, RZ, R18 ;  /* 0x000000ffff0e7224 */ /* 0x001fe400078e0012 */
[----:B------:R-:W-:Y:S01]  /*f640*/  IMAD.MOV.U32 R15, RZ, RZ, R19 ;  /* 0x000000ffff0f7224 */ /* 0x000fe200078e0013 */
[----:B-1----:R-:W-:-:S02]  /*f650*/  PRMT R16, R4, 0x6420, R5 ;  /* 0x0000642004107816 */ /* 0x002fc40000000005 */
[----:B------:R-:W-:Y:S02]  /*f660*/  PRMT R17, R4, 0x7531, R5 ;  /* 0x0000753104117816 */ /* 0x000fe40000000005 */
[C-C-:B------:R-:W-:Y:S02]  /*f670*/  PRMT R18, R6.reuse, 0x6420, R7.reuse ;  /* 0x0000642006127816 */ /* 0x140fe40000000007 */
[----:B------:R-:W-:Y:S02]  /*f680*/  PRMT R19, R6, 0x7531, R7 ;  /* 0x0000753106137816 */ /* 0x000fe40000000007 */
[----:B------:R-:W0:Y:S04]  /*f690*/  LDSM.16.MT88.4 R4, [R2+0x15400] ;  /* 0x015400000204783b */ /* 0x000e280000004200 */
[----:B------:R1:W-:Y:S01]  /*f6a0*/  STSM.16.M88.4 [R3+0x4000], R16 ;  /* 0x0040001003007844 */ /* 0x0003e20000000200 */
[----:B0-----:R-:W-:-:S02]  /*f6b0*/  PRMT R8, R4, 0x6420, R5 ;  /* 0x0000642004087816 */ /* 0x001fc40000000005 */
[----:B------:R-:W-:Y:S02]  /*f6c0*/  PRMT R9, R4, 0x7531, R5 ;  /* 0x0000753104097816 */ /* 0x000fe40000000005 */
[C-C-:B------:R-:W-:Y:S02]  /*f6d0*/  PRMT R10, R6.reuse, 0x6420, R7.reuse ;  /* 0x00006420060a7816 */ /* 0x140fe40000000007 */
[----:B------:R-:W-:-:S05]  /*f6e0*/  PRMT R11, R6, 0x7531, R7 ;  /* 0x00007531060b7816 */ /* 0x000fca0000000007 */
[----:B------:R0:W-:Y:S04]  /*f6f0*/  STSM.16.M88.4 [R3+0x6000], R8 ;  /* 0x0060000803007844 */ /* 0x0001e80000000200 */
[----:B------:R-:W2:Y:S01]  /*f700*/  LDSM.16.MT88.4 R4, [R0+UR38+0x12400] ;  /* 0x012400260004783b */ /* 0x000ea20008004200 */
[----:B-1----:R-:W-:Y:S02]  /*f710*/  IMAD.MOV.U32 R19, RZ, RZ, R14 ;  /* 0x000000ffff137224 */ /* 0x002fe400078e000e */
[----:B0-----:R-:W-:Y:S01]  /*f720*/  IMAD.MOV.U32 R3, RZ, RZ, R15 ;  /* 0x000000ffff037224 */ /* 0x001fe200078e000f */
[C-C-:B--2---:R-:W-:Y:S02]  /*f730*/  PRMT R12, R4.reuse, 0x6420, R5.reuse ;  /* 0x00006420040c7816 */ /* 0x144fe40000000005 */
[----:B------:R-:W-:-:S02]  /*f740*/  PRMT R13, R4, 0x7531, R5 ;  /* 0x00007531040d7816 */ /* 0x000fc40000000005 */
[C-C-:B------:R-:W-:Y:S02]  /*f750*/  PRMT R14, R6.reuse, 0x6420, R7.reuse ;  /* 0x00006420060e7816 */ /* 0x140fe40000000007 */
[----:B------:R-:W-:Y:S02]  /*f760*/  PRMT R15, R6, 0x7531, R7 ;  /* 0x00007531060f7816 */ /* 0x000fe40000000007 */
[----:B------:R-:W0:Y:S04]  /*f770*/  LDSM.16.MT88.4 R4, [R2+0x12400] ;  /* 0x012400000204783b */ /* 0x000e280000004200 */
[----:B------:R1:W-:Y:S02]  /*f780*/  STSM.16.M88.4 [R19], R12 ;  /* 0x0000000c13007844 */ /* 0x0003e40000000200 */
[----:B-1----:R-:W-:Y:S01]  /*f790*/  IMAD.MOV.U32 R15, RZ, RZ, R19 ;  /* 0x000000ffff0f7224 */ /* 0x002fe200078e0013 */
        /* <DEDUP_REMOVED lines=17> */
[----:B------:R-:W0:Y:S04]  /*f8b0*/  LDSM.16.MT88.4 R8, [R0+UR38+0x13400] ;  /* 0x013400260008783b */ /* 0x000e280008004200 */
[----:B------:R-:W1:Y:S01]  /*f8c0*/  LDSM.16.MT88.4 R4, [R2+0x13400] ;  /* 0x013400000204783b */ /* 0x000e620000004200 */
[----:B------:R-:W-:Y:S01]  /*f8d0*/  IMAD.IADD R3, R3, 0x1, R15 ;  /* 0x0000000103037824 */ /* 0x000fe200078e020f */
[----:B0-----:R-:W-:-:S02]  /*f8e0*/  PRMT R12, R8, 0x6420, R9 ;  /* 0x00006420080c7816 */ /* 0x001fc40000000009 */
[----:B------:R-:W-:Y:S02]  /*f8f0*/  PRMT R13, R8, 0x7531, R9 ;  /* 0x00007531080d7816 */ /* 0x000fe40000000009 */
[C-C-:B------:R-:W-:Y:S02]  /*f900*/  PRMT R14, R10.reuse, 0x6420, R11.reuse ;  /* 0x000064200a0e7816 */ /* 0x140fe4000000000b */
[----:B------:R-:W-:Y:S02]  /*f910*/  PRMT R15, R10, 0x7531, R11 ;  /* 0x000075310a0f7816 */ /* 0x000fe4000000000b */
[C-C-:B-1----:R-:W-:Y:S02]  /*f920*/  PRMT R8, R4.reuse, 0x6420, R5.reuse ;  /* 0x0000642004087816 */ /* 0x142fe40000000005 */
[----:B------:R-:W-:Y:S02]  /*f930*/  PRMT R9, R4, 0x7531, R5 ;  /* 0x0000753104097816 */ /* 0x000fe40000000005 */
[----:B------:R-:W-:-:S02]  /*f940*/  PRMT R10, R6, 0x6420, R7 ;  /* 0x00006420060a7816 */ /* 0x000fc40000000007 */
[----:B------:R-:W-:Y:S01]  /*f950*/  PRMT R11, R6, 0x7531, R7 ;  /* 0x00007531060b7816 */ /* 0x000fe20000000007 */
[----:B------:R-:W-:Y:S04]  /*f960*/  STSM.16.M88.4 [R3], R12 ;  /* 0x0000000c03007844 */ /* 0x000fe80000000200 */
[----:B------:R-:W-:Y:S04]  /*f970*/  STSM.16.M88.4 [R3+0x2000], R8 ;  /* 0x0020000803007844 */ /* 0x000fe80000000200 */
[----:B------:R-:W0:Y:S04]  /*f980*/  LDSM.16.MT88.4 R8, [R0+UR38+0x17400] ;  /* 0x017400260008783b */ /* 0x000e280008004200 */
[----:B------:R-:W1:Y:S01]  /*f990*/  LDSM.16.MT88.4 R4, [R2+0x17400] ;  /* 0x017400000204783b */ /* 0x000e620000004200 */
        /* <DEDUP_REMOVED lines=18> */
.L_x_85:
[----:B------:R-:W1:Y:S01]  /*fac0*/  LDL.LU R2, [R1+0x4] ;  /* 0x0000040001027983 */ /* 0x000e620000300800 */
[----:B------:R-:W2:Y:S02]  /*fad0*/  S2R R0, SR_TID.X ;  /* 0x0000000000007919 */ /* 0x000ea40000002100 */
[----:B--2---:R-:W-:-:S04]  /*fae0*/  LOP3.LUT R0, R0, 0x7f, RZ, 0xc0, !PT ;  /* 0x0000007f00007812 */ /* 0x004fc800078ec0ff */
[----:B------:R-:W-:Y:S01]  /*faf0*/  ISETP.NE.AND P0, PT, R0, RZ, PT ;  /* 0x000000ff0000720c */ /* 0x000fe20003f05270 */
[----:B-1----:R-:W-:-:S12]  /*fb00*/  SYNCS.ARRIVE.TRANS64.A1T0 RZ, [R2+URZ+0x38850], RZ ;  /* 0x038850ff02ff79a7 */ /* 0x002fd8000810003f */
[----:B------:R-:W-:-:S05]  /*fb10*/  @!P0 VIADD R0, R2, 0x38880 ;  /* 0x0003888002008836 */ /* 0x000fca0000000000 */
[----:B------:R-:W-:Y:S01]  /*fb20*/  @!P0 PRMT R0, RZ, 0x654, R0 ;  /* 0x00000654ff008816 */ /* 0x000fe20000000000 */
[----:B------:R-:W-:Y:S06]  /*fb30*/  BAR.SYNC.DEFER_BLOCKING 0x2, 0x80 ;  /* 0x0082000000007b1d */ /* 0x000fec0000010000 */
[----:B------:R1:W-:Y:S02]  /*fb40*/  @!P0 SYNCS.ARRIVE.TRANS64.RED.A1T0 RZ, [R0+URZ], RZ ;  /* 0x000000ff00ff89a7 */ /* 0x0003e4000810043f */
[----:B-1----:R-:W-:-:S05]  /*fb50*/  VIADD R0, R20, 0x1 ;  /* 0x0000000114007836 */ /* 0x002fca0000000000 */
[----:B------:R-:W-:-:S04]  /*fb60*/  ISETP.NE.AND P0, PT, R0, 0x2, PT ;  /* 0x000000020000780c */ /* 0x000fc80003f05270 */
[----:B------:R-:W-:Y:S02]  /*fb70*/  SEL R2, RZ, 0x1, P0 ;  /* 0x00000001ff027807 */ /* 0x000fe40000000000 */
[----:B------:R-:W-:Y:S02]  /*fb80*/  SEL R0, R0, RZ, P0 ;  /* 0x000000ff00007207 */ /* 0x000fe40000000000 */
[----:B------:R-:W-:Y:S01]  /*fb90*/  LOP3.LUT R21, R21, R2, RZ, 0x3c, !PT ;  /* 0x0000000215157212 */ /* 0x000fe200078e3cff */
[----:B------:R-:W-:-:S07]  /*fba0*/  IMAD.MOV.U32 R2, RZ, RZ, RZ ;  /* 0x000000ffff027224 */ /* 0x000fce00078e00ff */
.L_x_40:
[----:B------:R-:W1:Y:S01]  /*fbb0*/  S2R R4, SR_CgaCtaId ;  /* 0x0000000000047919 */ /* 0x000e620000008800 */
[----:B0-----:R-:W-:Y:S02]  /*fbc0*/  MOV R3, 0x400 ;  /* 0x0000040000037802 */ /* 0x001fe40000000f00 */
[----:B------:R-:W-:Y:S02]  /*fbd0*/  SHF.L.U32 R2, R2, 0x1f, RZ ;  /* 0x0000001f02027819 */ /* 0x000fe400000006ff */
[----:B-1----:R-:W-:-:S04]  /*fbe0*/  LEA R7, R4, R3, 0x18 ;  /* 0x0000000304077211 */ /* 0x002fc800078ec0ff */
[----:B------:R-:W0:Y:S02]  /*fbf0*/  SYNCS.PHASECHK.TRANS64.TRYWAIT P0, [R7+URZ+0x38820], R2 ;  /* 0x03882002070075a7 */ /* 0x000e24000800017f */
[----:B0-----:R-:W-:Y:S05]  /*fc00*/  @!P0 BRA `(.L_x_86) ;  /* 0x0000001400188947 */ /* 0x001fea0003800000 */
.L_x_129:
[----:B------:R-:W1:Y:S02]  /*fc10*/  S2R R3, SR_TID.X ;  /* 0x0000000000037919 */ /* 0x000e640000002100 */
[----:B-1----:R-:W-:-:S04]  /*fc20*/  SHF.R.U32.HI R3, RZ, 0x5, R3 ;  /* 0x00000005ff037819 */ /* 0x002fc80000011603 */
[----:B------:R-:W-:-:S05]  /*fc30*/  LOP3.LUT R3, R3, 0x3, RZ, 0xc0, !PT ;  /* 0x0000000303037812 */ /* 0x000fca00078ec0ff */
[----:B0-----:R-:W0:Y:S02]  /*fc40*/  SHFL.IDX PT, R2, R3, RZ, 0x1f ;  /* 0x00001fff03027589 */ /* 0x001e2400000e0000 */
[----:B0-----:R-:W-:-:S13]  /*fc50*/  ISETP.NE.AND P0, PT, R2, RZ, PT ;  /* 0x000000ff0200720c */ /* 0x001fda0003f05270 */
[----:B------:R-:W-:Y:S05]  /*fc60*/  @P0 BRA `(.L_x_10) ;  /* 0x00000000009c0947 */ /* 0x000fea0003800000 */
[----:B------:R-:W-:-:S13]  /*fc70*/  ELECT P0, URZ, PT ;  /* 0x00000000003f782f */ /* 0x000fda0003800000 */
[----:B------:R-:W-:Y:S05]  /*fc80*/  @!P0 BRA `(.L_x_10) ;  /* 0x0000000000948947 */ /* 0x000fea0003800000 */
[----:B------:R-:W2:Y:S02]  /*fc90*/  LDL.LU R3, [R1+0x20] ;  /* 0x0000200001037983 */ /* 0x000ea40000300800 */
[----:B--2---:R-:W-:-:S04]  /*fca0*/  LOP3.LUT R2, R3, 0x2, RZ, 0xfc, !PT ;  /* 0x0000000203027812 */ /* 0x004fc800078efcff */
[----:B------:R-:W-:-:S13]  /*fcb0*/  ISETP.NE.AND P0, PT, R2, 0x3, PT ;  /* 0x000000030200780c */ /* 0x000fda0003f05270 */
[----:B------:R-:W-:Y:S05]  /*fcc0*/  @!P0 BRA `(.L_x_87) ;  /* 0x0000000000048947 */ /* 0x000fea0003800000 */
[----:B------:R-:W-:Y:S01]  /*fcd0*/  BPT.TRAP 0x1 ;  /* 0x000000040000795c */ /* 0x000fe20000300000 */
.L_x_87:
[----:B------:R-:W-:Y:S01]  /*fce0*/  VIADD R5, R7, 0x38840 ;  /* 0x0003884007057836 */ /* 0x000fe20000000000 */
[----:B------:R-:W-:Y:S01]  /*fcf0*/  SHF.L.U32 R3, R21, 0x1f, RZ ;  /* 0x0000001f15037819 */ /* 0x000fe200000006ff */
[C---:B------:R-:W-:Y:S02]  /*fd00*/  VIADD R2, R0.reuse, 0x1 ;  /* 0x0000000100027836 */ /* 0x040fe40000000000 */
[----:B------:R-:W-:-:S03]  /*fd10*/  IMAD R6, R0, 0x8, R5 ;  /* 0x0000000800067824 */ /* 0x000fc600078e0205 */
[----:B------:R-:W-:Y:S01]  /*fd20*/  ISETP.NE.AND P2, PT, R2, 0x2, PT ;  /* 0x000000020200780c */ /* 0x000fe20003f45270 */
[----:B------:R-:W0:Y:S03]  /*fd30*/  SYNCS.PHASECHK.TRANS64.TRYWAIT P1, [R6+URZ], R3 ;  /* 0x00000003060075a7 */ /* 0x000e26000802017f */
[----:B------:R-:W-:-:S04]  /*fd40*/  SEL R4, RZ, 0x1, P2 ;  /* 0x00000001ff047807 */ /* 0x000fc80001000000 */
[----:B------:R-:W-:Y:S02]  /*fd50*/  LOP3.LUT R21, R21, R4, RZ, 0x3c, !PT ;  /* 0x0000000415157212 */ /* 0x000fe400078e3cff */
[----:B------:R-:W-:Y:S02]  /*fd60*/  SEL R4, R2, RZ, P2 ;  /* 0x000000ff02047207 */ /* 0x000fe40001000000 */
[----:B------:R-:W-:-:S03]  /*fd70*/  SHF.L.U32 R2, R21, 0x1f, RZ ;  /* 0x0000001f15027819 */ /* 0x000fc600000006ff */
[----:B------:R-:W-:Y:S01]  /*fd80*/  IMAD R5, R4, 0x8, R5 ;  /* 0x0000000804057824 */ /* 0x000fe200078e0205 */
[----:B0-----:R-:W-:Y:S06]  /*fd90*/  @!P1 BRA `(.L_x_88) ;  /* 0x0000001000c89947 */ /* 0x001fec0003800000 */
.L_x_130:
[----:B------:R-:W1:Y:S02]  /*fda0*/  SYNCS.PHASECHK.TRANS64.TRYWAIT P1, [R5+URZ], R2 ;  /* 0x00000002050075a7 */ /* 0x000e64000802017f */
[----:B-1----:R-:W-:Y:S05]  /*fdb0*/  @!P1 BRA `(.L_x_89) ;  /* 0x0000001000d49947 */ /* 0x002fea0003800000 */
.L_x_131:
[----:B------:R-:W-:Y:S05]  /*fdc0*/  @!P0 BRA `(.L_x_90) ;  /* 0x0000000000048947 */ /* 0x000fea0003800000 */
[----:B------:R-:W-:Y:S01]  /*fdd0*/  BPT.TRAP 0x1 ;  /* 0x000000040000795c */ /* 0x000fe20000300000 */
.L_x_90:
[----:B------:R-:W-:-:S04]  /*fde0*/  IMAD R0, R0, 0x8, R7 ;  /* 0x0000000800007824 */ /* 0x000fc800078e0207 */
[----:B------:R-:W2:Y:S02]  /*fdf0*/  SYNCS.PHASECHK.TRANS64.TRYWAIT P1, [R0+URZ+0x38860], R3 ;  /* 0x03886003000075a7 */ /* 0x000ea4000802017f */
[----:B--2---:R-:W-:Y:S05]  /*fe00*/  @!P1 BRA `(.L_x_91) ;  /* 0x0000001000d49947 */ /* 0x004fea0003800000 */
.L_x_132:
[----:B------:R-:W-:Y:S05]  /*fe10*/  @!P0 BRA `(.L_x_92) ;  /* 0x0000000000048947 */ /* 0x000fea0003800000 */
[----:B------:R-:W-:Y:S01]  /*fe20*/  BPT.TRAP 0x1 ;  /* 0x000000040000795c */ /* 0x000fe20000300000 */
.L_x_92:
[----:B-1----:R-:W-:-:S04]  /*fe30*/  IMAD R5, R4, 0x8, R7 ;  /* 0x0000000804057824 */ /* 0x002fc800078e0207 */
[----:B------:R-:W1:Y:S02]  /*fe40*/  SYNCS.PHASECHK.TRANS64.TRYWAIT P1, [R5+URZ+0x38860], R2 ;  /* 0x03886002050075a7 */ /* 0x000e64000802017f */
[----:B-1----:R-:W-:Y:S05]  /*fe50*/  @!P1 BRA `(.L_x_93) ;  /* 0x0000001000d49947 */ /* 0x002fea0003800000 */
.L_x_133:
[----:B------:R-:W-:Y:S05]  /*fe60*/  @!P0 BRA `(.L_x_94) ;  /* 0x0000000000048947 */ /* 0x000fea0003800000 */
[----:B------:R-:W-:Y:S01]  /*fe70*/  BPT.TRAP 0x1 ;  /* 0x000000040000795c */ /* 0x000fe20000300000 */
.L_x_94:
[----:B------:R-:W3:Y:S02]  /*fe80*/  SYNCS.PHASECHK.TRANS64.TRYWAIT P0, [R0+URZ+0x38880], R3 ;  /* 0x03888003000075a7 */ /* 0x000ee4000800017f */
[----:B---3--:R-:W-:Y:S05]  /*fe90*/  @!P0 BRA `(.L_x_95) ;  /* 0x0000001000d88947 */ /* 0x008fea0003800000 */
.L_x_96:
[----:B----4-:R4:W0:Y:S02]  /*fea0*/  SYNCS.PHASECHK.TRANS64.TRYWAIT P0, [R5+URZ+0x38880], R2 ;  /* 0x03888002050075a7 */ /* 0x010824000800017f */
[----:B0-----:R-:W-:Y:S05]  /*feb0*/  @!P0 NANOSLEEP.SYNCS 0x989680 ;  /* 0x009896800000895d */ /* 0x001fea0003900000 */
[----:B------:R-:W0:Y:S02]  /*fec0*/  @!P0 SYNCS.PHASECHK.TRANS64 P0, [R5+URZ+0x38880], R2 ;  /* 0x03888002050085a7 */ /* 0x000e24000800007f */
[----:B0-----:R-:W-:Y:S05]  /*fed0*/  @!P0 BRA `(.L_x_96) ;  /* 0xfffffffc00f08947 */ /* 0x001fea000383ffff */
.L_x_10:
[----:B------:R-:W-:Y:S05]  /*fee0*/  BSYNC B6 ;  /* 0x0000000000067941 */ /* 0x000fea0003800000 */
.L_x_7:
[----:B------:R-:W-:Y:S05]  /*fef0*/  EXIT ;  /* 0x000000000000794d */ /* 0x000fea0003800000 */
.L_x_14:
[----:B0-----:R-:W-:-:S04]  /*ff00*/  IMAD.U32 R3, RZ, RZ, UR36 ;  /* 0x00000024ff037e24 */ /* 0x001fc8000f8e00ff */
[----:B------:R0:W1:Y:S03]  /*ff10*/  SYNCS.PHASECHK.TRANS64.TRYWAIT P1, [R3+URZ+0x38800], R6 ;  /* 0x03880006030075a7 */ /* 0x000066000802017f */
[----:B-1----:R-:W-:Y:S05]  /*ff20*/  @!P1 NANOSLEEP.SYNCS 0x989680 ;  /* 0x009896800000995d */ /* 0x002fea0003900000 */
[----:B------:R-:W1:Y:S02]  /*ff30*/  @!P1 SYNCS.PHASECHK.TRANS64 P1, [R3+URZ+0x38800], R6 ;  /* 0x03880006030095a7 */ /* 0x000e64000802007f */
[----:B-1----:R-:W-:Y:S05]  /*ff40*/  @!P1 BRA `(.L_x_14) ;  /* 0xfffffffc00ec9947 */ /* 0x002fea000383ffff */
[----:B------:R-:W-:Y:S05]  /*ff50*/  BRA `(.L_x_97) ;  /* 0xffffff18000c7947 */ /* 0x000fea000383ffff */
.L_x_18:
[----:B0-----:R-:W-:-:S04]  /*ff60*/  IMAD.U32 R3, RZ, RZ, UR36 ;  /* 0x00000024ff037e24 */ /* 0x001fc8000f8e00ff */
[----:B------:R0:W2:Y:S03]  /*ff70*/  SYNCS.PHASECHK.TRANS64.TRYWAIT P2, [R3+URZ+0x38830], R6 ;  /* 0x03883006030075a7 */ /* 0x0000a6000804017f */
[----:B--2---:R-:W-:Y:S05]  /*ff80*/  @!P2 NANOSLEEP.SYNCS 0x989680 ;  /* 0x009896800000a95d */ /* 0x004fea0003900000 */
[----:B------:R-:W2:Y:S02]  /*ff90*/  @!P2 SYNCS.PHASECHK.TRANS64 P2, [R3+URZ+0x38830], R6 ;  /* 0x038830060300a5a7 */ /* 0x000ea4000804007f */
[----:B--2---:R-:W-:Y:S05]  /*ffa0*/  @!P2 BRA `(.L_x_18) ;  /* 0xfffffffc00eca947 */ /* 0x004fea000383ffff */
[----:B------:R-:W-:Y:S05]  /*ffb0*/  BRA `(.L_x_17) ;  /* 0xffffff1800247947 */ /* 0x000fea000383ffff */
.L_x_23:
[----:B-1----:R-:W-:-:S04]  /*ffc0*/  IMAD.U32 R12, RZ, RZ, UR7 ;  /* 0x00000007ff0c7e24 */ /* 0x002fc8000f8e00ff */
[----:B------:R1:W2:Y:S03]  /*ffd0*/  SYNCS.PHASECHK.TRANS64.TRYWAIT P2, [R12+URZ+0x38830], R11 ;  /* 0x0388300b0c0075a7 */ /* 0x0002a6000804017f */
[----:B--2---:R-:W-:Y:S05]  /*ffe0*/  @!P2 NANOSLEEP.SYNCS 0x989680 ;  /* 0x009896800000a95d */ /* 0x004fea0003900000 */
[----:B------:R-:W2:Y:S02]  /*fff0*/  @!P2 SYNCS.PHASECHK.TRANS64 P2, [R12+URZ+0x38830], R11 ;  /* 0x0388300b0c00a5a7 */ /* 0x000ea4000804007f */
[----:B--2---:R-:W-:Y:S05]  /*10000*/  @!P2 BRA `(.L_x_23) ;  /* 0xfffffffc00eca947 */ /* 0x004fea000383ffff */
[----:B------:R-:W-:Y:S05]  /*10010*/  BRA `(.L_x_20) ;  /* 0xffffff4800ec7947 */ /* 0x000fea000383ffff */
.L_x_27:
[----:B-1----:R-:W-:-:S04]  /*10020*/  IMAD.U32 R11, RZ, RZ, UR10 ;  /* 0x0000000aff0b7e24 */ /* 0x002fc8000f8e00ff */
[----:B------:R1:W2:Y:S03]  /*10030*/  SYNCS.PHASECHK.TRANS64.TRYWAIT P2, [R11+URZ+0x38850], R10 ;  /* 0x0388500a0b0075a7 */ /* 0x0002a6000804017f */
[----:B--2---:R-:W-:Y:S05]  /*10040*/  @!P2 NANOSLEEP.SYNCS 0x989680 ;  /* 0x009896800000a95d */ /* 0x004fea0003900000 */
[----:B------:R-:W2:Y:S02]  /*10050*/  @!P2 SYNCS.PHASECHK.TRANS64 P2, [R11+URZ+0x38850], R10 ;  /* 0x0388500a0b00a5a7 */ /* 0x000ea4000804007f */
[----:B--2---:R-:W-:Y:S05]  /*10060*/  @!P2 BRA `(.L_x_27) ;  /* 0xfffffffc00eca947 */ /* 0x004fea000383ffff */
[----:B------:R-:W-:Y:S05]  /*10070*/  BRA `(.L_x_24) ;  /* 0xffffff4c00bc7947 */ /* 0x000fea000383ffff */
.L_x_33:
[----:B-1----:R-:W-:-:S04]  /*10080*/  IMAD.U32 R0, RZ, RZ, UR7 ;  /* 0x00000007ff007e24 */ /* 0x002fc8000f8e00ff */
[----:B------:R1:W2:Y:S03]  /*10090*/  SYNCS.PHASECHK.TRANS64.TRYWAIT P1, [R0+URZ+0x38850], R5 ;  /* 0x03885005000075a7 */ /* 0x0002a6000802017f */
[----:B--2---:R-:W-:Y:S05]  /*100a0*/  @!P1 NANOSLEEP.SYNCS 0x989680 ;  /* 0x009896800000995d */ /* 0x004fea0003900000 */
[----:B------:R-:W2:Y:S02]  /*100b0*/  @!P1 SYNCS.PHASECHK.TRANS64 P1, [R0+URZ+0x38850], R5 ;  /* 0x03885005000095a7 */ /* 0x000ea4000802007f */
[----:B--2---:R-:W-:Y:S05]  /*100c0*/  @!P1 BRA `(.L_x_33) ;  /* 0xfffffffc00ec9947 */ /* 0x004fea000383ffff */
[----:B------:R-:W-:Y:S05]  /*100d0*/  BRA `(.L_x_32) ;  /* 0xffffff74004c7947 */ /* 0x000fea000383ffff */
.L_x_46:
[----:B------:R-:W-:Y:S02]  /*100e0*/  IMAD.MOV.U32 R13, RZ, RZ, R7 ;  /* 0x000000ffff0d7224 */ /* 0x000fe400078e0007 */
[----:B------:R-:W-:Y:S02]  /*100f0*/  IMAD.MOV.U32 R12, RZ, RZ, RZ ;  /* 0x000000ffff0c7224 */ /* 0x000fe400078e00ff */
[----:B------:R-:W-:Y:S02]  /*10100*/  IMAD.MOV.U32 R11, RZ, RZ, 0x1f ;  /* 0x0000001fff0b7424 */ /* 0x000fe400078e00ff */
[----:B------:R-:W-:-:S07]  /*10110*/  IMAD.MOV.U32 R15, RZ, RZ, -0x1 ;  /* 0xffffffffff0f7424 */ /* 0x000fce00078e00ff */
[----:B0-----:R-:W-:Y:S05]  /*10120*/  WARPSYNC.COLLECTIVE R15, `(.L_x_98) ;  /* 0x000000000f087348 */ /* 0x001fea0003c00000 */
[----:B------:R1:W2:Y:S02]  /*10130*/  SHFL.IDX P6, R14, R13, R12, R11 ;  /* 0x0000000c0d0e7389 */ /* 0x0002a400000c000b */
[----:B012---:R-:W-:Y:S01]  /*10140*/  ENDCOLLECTIVE ;  /* 0x000000000000791b */ /* 0x007fe20003800000 */
.L_x_98:
[----:B------:R-:W-:Y:S05]  /*10150*/  BRA `(.L_x_99) ;  /* 0xffffffcc00047947 */ /* 0x000fea000383ffff */
.L_x_48:
[----:B------:R-:W-:Y:S01]  /*10160*/  BSSY B0, `(.L_x_100) ;  /* 0x0000006000007945 */ /* 0x000fe20003800000 */
[----:B------:R-:W-:-:S07]  /*10170*/  IMAD.MOV.U32 R15, RZ, RZ, -0x1 ;  /* 0xffffffffff0f7424 */ /* 0x000fce00078e00ff */
[----:B-1----:R-:W-:Y:S05]  /*10180*/  WARPSYNC.COLLECTIVE R15, `(.L_x_101) ;  /* 0x000000000f0c7348 */ /* 0x002fea0003c00000 */
[----:B------:R-:W-:Y:S02]  /*10190*/  ELECT P6, UR62, PT ;  /* 0x00000000003e782f */ /* 0x000fe400038c0000 */
[----:B------:R-:W-:Y:S01]  /*101a0*/  MOV R14, UR62 ;  /* 0x0000003e000e7c02 */ /* 0x000fe20008000f00 */
[----:B-1----:R-:W-:Y:S10]  /*101b0*/  ENDCOLLECTIVE ;  /* 0x000000000000791b */ /* 0x002ff40003800000 */
.L_x_101:
[----:B------:R-:W-:Y:S05]  /*101c0*/  BSYNC B0 ;  /* 0x0000000000007941 */ /* 0x000fea0003800000 */
.L_x_100:
[----:B------:R-:W-:Y:S05]  /*101d0*/  BRA `(.L_x_102) ;  /* 0xffffffcc00107947 */ /* 0x000fea000383ffff */
.L_x_50:
[----:B0-----:R-:W-:-:S04]  /*101e0*/  IMAD.U32 R3, RZ, RZ, UR38 ;  /* 0x00000026ff037e24 */ /* 0x001fc8000f8e00ff */
[----:B------:R0:W2:Y:S03]  /*101f0*/  SYNCS.PHASECHK.TRANS64.TRYWAIT P0, [R3+URZ+0x38880], R2 ;  /* 0x03888002030075a7 */ /* 0x0000a6000800017f */
[----:B--2---:R-:W-:Y:S05]  /*10200*/  @!P0 NANOSLEEP.SYNCS 0x989680 ;  /* 0x009896800000895d */ /* 0x004fea0003900000 */
[----:B------:R-:W2:Y:S02]  /*10210*/  @!P0 SYNCS.PHASECHK.TRANS64 P0, [R3+URZ+0x38880], R2 ;  /* 0x03888002030085a7 */ /* 0x000ea4000800007f */
[----:B--2---:R-:W-:Y:S05]  /*10220*/  @!P0 BRA `(.L_x_50) ;  /* 0xfffffffc00ec8947 */ /* 0x004fea000383ffff */
[----:B------:R-:W-:Y:S05]  /*10230*/  BRA `(.L_x_103) ;  /* 0xffffffcc005c7947 */ /* 0x000fea000383ffff */
.L_x_52:
[----:B0-----:R-:W-:-:S04]  /*10240*/  IMAD.U32 R3, RZ, RZ, UR38 ;  /* 0x00000026ff037e24 */ /* 0x001fc8000f8e00ff */
[----:B------:R0:W2:Y:S03]  /*10250*/  SYNCS.PHASECHK.TRANS64.TRYWAIT P0, [R3+URZ+0x38840], R2 ;  /* 0x03884002030075a7 */ /* 0x0000a6000800017f */
[----:B--2---:R-:W-:Y:S05]  /*10260*/  @!P0 NANOSLEEP.SYNCS 0x989680 ;  /* 0x009896800000895d */ /* 0x004fea0003900000 */
[----:B------:R-:W2:Y:S02]  /*10270*/  @!P0 SYNCS.PHASECHK.TRANS64 P0, [R3+URZ+0x38840], R2 ;  /* 0x03884002030085a7 */ /* 0x000ea4000800007f */
[----:B--2---:R-:W-:Y:S05]  /*10280*/  @!P0 BRA `(.L_x_52) ;  /* 0xfffffffc00ec8947 */ /* 0x004fea000383ffff */
[----:B------:R-:W-:Y:S05]  /*10290*/  BRA `(.L_x_104) ;  /* 0xffffffcc00b07947 */ /* 0x000fea000383ffff */
.L_x_55:
[----:B------:R-:W-:Y:S02]  /*102a0*/  IMAD.MOV.U32 R13, RZ, RZ, R3 ;  /* 0x000000ffff0d7224 */ /* 0x000fe400078e0003 */
[----:B------:R-:W-:Y:S02]  /*102b0*/  IMAD.MOV.U32 R12, RZ, RZ, RZ ;  /* 0x000000ffff0c7224 */ /* 0x000fe400078e00ff */
[----:B------:R-:W-:Y:S02]  /*102c0*/  IMAD.MOV.U32 R11, RZ, RZ, 0x181f ;  /* 0x0000181fff0b7424 */ /* 0x000fe400078e00ff */
[----:B------:R-:W-:Y:S02]  /*102d0*/  IMAD.MOV.U32 R15, RZ, RZ, -0x1 ;  /* 0xffffffffff0f7424 */ /* 0x000fe400078e00ff */
[----:B------:R-:W-:-:S07]  /*102e0*/  IMAD R5, R10, 0x80, R5 ;  /* 0x000000800a057824 */ /* 0x000fce00078e0205 */
[----:B------:R-:W-:Y:S05]  /*102f0*/  WARPSYNC.COLLECTIVE R15, `(.L_x_105) ;  /* 0x000000000f087348 */ /* 0x000fea0003c00000 */
[----:B------:R0:W1:Y:S02]  /*10300*/  SHFL.IDX P6, R14, R13, R12, R11 ;  /* 0x0000000c0d0e7389 */ /* 0x00006400000c000b */
[----:B01----:R-:W-:Y:S01]  /*10310*/  ENDCOLLECTIVE ;  /* 0x000000000000791b */ /* 0x003fe20003800000 */
.L_x_105:
[----:B------:R-:W-:Y:S02]  /*10320*/  VIADD R9, R5, 0x10 ;  /* 0x0000001005097836 */ /* 0x000fe40000000000 */
[----:B------:R-:W-:Y:S02]  /*10330*/  IMAD.MOV.U32 R13, RZ, RZ, R0 ;  /* 0x000000ffff0d7224 */ /* 0x000fe400078e0000 */
[----:B------:R-:W-:-:S07]  /*10340*/  IMAD.MOV.U32 R6, RZ, RZ, R14 ;  /* 0x000000ffff067224 */ /* 0x000fce00078e000e */
[----:B------:R-:W-:Y:S05]  /*10350*/  WARPSYNC.COLLECTIVE R15, `(.L_x_106) ;  /* 0x000000000f087348 */ /* 0x000fea0003c00000 */
[----:B------:R0:W1:Y:S02]  /*10360*/  SHFL.IDX P6, R14, R13, R12, R11 ;  /* 0x0000000c0d0e7389 */ /* 0x00006400000c000b */
[----:B01----:R-:W-:Y:S01]  /*10370*/  ENDCOLLECTIVE ;  /* 0x000000000000791b */ /* 0x003fe20003800000 */
.L_x_106:
[----:B------:R-:W-:Y:S02]  /*10380*/  ULDC UR4, c[0x0][0x288] ;  /* 0x0000a20000047ab9 */ /* 0x000fe40000000800 */
[----:B------:R-:W-:-:S05]  /*10390*/  IMAD R2, R8, UR4, RZ ;  /* 0x0000000408027c24 */ /* 0x000fca000f8e02ff */
[----:B------:R-:W-:Y:S01]  /*103a0*/  ISETP.GE.AND P2, PT, R5, R2, PT ;  /* 0x000000020500720c */ /* 0x000fe20003f46270 */
[----:B------:R-:W-:Y:S02]  /*103b0*/  IMAD.MOV.U32 R13, RZ, RZ, R3 ;  /* 0x000000ffff0d7224 */ /* 0x000fe400078e0003 */
[----:B------:R-:W-:-:S10]  /*103c0*/  IMAD.MOV.U32 R12, RZ, RZ, 0x1 ;  /* 0x00000001ff0c7424 */ /* 0x000fd400078e00ff */
[----:B------:R-:W-:Y:S02]  /*103d0*/  @!P2 VIADD R8, R4, UR38 ;  /* 0x000000260408ac36 */ /* 0x000fe40008000000 */
[----:B------:R-:W-:-:S07]  /*103e0*/  IMAD.MOV.U32 R7, RZ, RZ, R14 ;  /* 0x000000ffff077224 */ /* 0x000fce00078e000e */
[----:B------:R-:W-:Y:S05]  /*103f0*/  WARPSYNC.COLLECTIVE R15, `(.L_x_107) ;  /* 0x000000000f087348 */ /* 0x000fea0003c00000 */
[----:B------:R0:W1:Y:S02]  /*10400*/  SHFL.IDX P6, R14, R13, R12, R11 ;  /* 0x0000000c0d0e7389 */ /* 0x00006400000c000b */
[----:B01----:R-:W-:Y:S01]  /*10410*/  ENDCOLLECTIVE ;  /* 0x000000000000791b */ /* 0x003fe20003800000 */
.L_x_107:
[----:B------:R-:W-:-:S05]  /*10420*/  @!P2 IADD3 R7, P3, R18, R7, RZ ;  /* 0x000000071207a210 */ /* 0x000fca0007f7e0ff */
[----:B------:R-:W-:-:S05]  /*10430*/  @!P2 IMAD.X R6, RZ, RZ, R6, P3 ;  /* 0x000000ffff06a224 */ /* 0x000fca00018e0606 */
[----:B------:R-:W-:Y:S01]  /*10440*/  @!P2 LOP3.LUT R7, R7, R6, RZ, 0x3c, !PT ;  /* 0x000000060707a212 */ /* 0x000fe200078e3cff */
[----:B------:R-:W-:-:S03]  /*10450*/  IMAD.MOV.U32 R13, RZ, RZ, R0 ;  /* 0x000000ffff0d7224 */ /* 0x000fc600078e0000 */
[----:B------:R-:W-:-:S04]  /*10460*/  @!P2 LOP3.LUT R6, R7, R6, RZ, 0x3c, !PT ;  /* 0x000000060706a212 */ /* 0x000fc800078e3cff */
[----:B------:R-:W-:-:S05]  /*10470*/  @!P2 LOP3.LUT R7, R7, R6, RZ, 0x3c, !PT ;  /* 0x000000060707a212 */ /* 0x000fca00078e3cff */
[----:B------:R-:W-:Y:S01]  /*10480*/  @!PT LDS RZ, [RZ] ;  /* 0x00000000fffff984 */ /* 0x000fe20000000800 */
[----:B------:R-:W-:Y:S01]  /*10490*/  @!PT LDS RZ, [RZ] ;  /* 0x00000000fffff984 */ /* 0x000fe20000000800 */
[----:B------:R-:W-:Y:S01]  /*104a0*/  @!PT LDS RZ, [RZ] ;  /* 0x00000000fffff984 */ /* 0x000fe20000000800 */
[----:B------:R-:W-:Y:S04]  /*104b0*/  @!P2 LDGSTS.E.BYPASS.LTC128B.128 [R8+0x20400], desc[UR40][R6.64], !P1 ;  /* 0x204000000608afae */ /* 0x000fe8000c901d68 */
[----:B------:R0:W-:Y:S01]  /*104c0*/  @!P2 LDGSTS.E.BYPASS.LTC128B.128 [R8+0x24400], desc[UR40][R6.64+0x80], !P0 ;  /* 0x244000800608afae */ /* 0x0001e2000c101d68 */
[----:B------:R-:W-:Y:S01]  /*104d0*/  ISETP.GE.AND P2, PT, R9, R2, PT ;  /* 0x000000020900720c */ /* 0x000fe20003f46270 */
[----:B------:R-:W-:Y:S02]  /*104e0*/  VIADD R9, R5, 0x20 ;  /* 0x0000002005097836 */ /* 0x000fe40000000000 */
[----:B0-----:R-:W-:-:S10]  /*104f0*/  IMAD.MOV.U32 R6, RZ, RZ, R14 ;  /* 0x000000ffff067224 */ /* 0x001fd400078e000e */
[----:B------:R-:W-:Y:S05]  /*10500*/  WARPSYNC.COLLECTIVE R15, `(.L_x_108) ;  /* 0x000000000f087348 */ /* 0x000fea0003c00000 */
[----:B------:R0:W1:Y:S02]  /*10510*/  SHFL.IDX P6, R14, R13, R12, R11 ;  /* 0x0000000c0d0e7389 */ /* 0x00006400000c000b */
[----:B01----:R-:W-:Y:S01]  /*10520*/  ENDCOLLECTIVE ;  /* 0x000000000000791b */ /* 0x003fe20003800000 */
.L_x_108:
[----:B------:R-:W-:Y:S02]  /*10530*/  @!P2 VIADD R8, R4, UR38 ;  /* 0x000000260408ac36 */ /* 0x000fe40008000000 */
[----:B------:R-:W-:Y:S02]  /*10540*/  IMAD.MOV.U32 R13, RZ, RZ, R3 ;  /* 0x000000ffff0d7224 */ /* 0x000fe400078e0003 */
[----:B------:R-:W-:Y:S02]  /*10550*/  IMAD.MOV.U32 R12, RZ, RZ, 0x2 ;  /* 0x00000002ff0c7424 */ /* 0x000fe400078e00ff */
[----:B------:R-:W-:-:S07]  /*10560*/  IMAD.MOV.U32 R7, RZ, RZ, R14 ;  /* 0x000000ffff077224 */ /* 0x000fce00078e000e */
[----:B------:R-:W-:Y:S05]  /*10570*/  WARPSYNC.COLLECTIVE R15, `(.L_x_109) ;  /* 0x000000000f087348 */ /* 0x000fea0003c00000 */
[----:B------:R0:W1:Y:S02]  /*10580*/  SHFL.IDX P6, R14, R13, R12, R11 ;  /* 0x0000000c0d0e7389 */ /* 0x00006400000c000b */
[----:B01----:R-:W-:Y:S01]  /*10590*/  ENDCOLLECTIVE ;  /* 0x000000000000791b */ /* 0x003fe20003800000 */
.L_x_109:
        /* <DEDUP_REMOVED lines=17> */
.L_x_110:
[----:B------:R-:W-:Y:S02]  /*106b0*/  @!P2 VIADD R8, R4, UR38 ;  /* 0x000000260408ac36 */ /* 0x000fe40008000000 */
[----:B------:R-:W-:Y:S02]  /*106c0*/  IMAD.MOV.U32 R13, RZ, RZ, R3 ;  /* 0x000000ffff0d7224 */ /* 0x000fe400078e0003 */
[----:B------:R-:W-:Y:S02]  /*106d0*/  IMAD.MOV.U32 R12, RZ, RZ, 0x3 ;  /* 0x00000003ff0c7424 */ /* 0x000fe400078e00ff */
[----:B------:R-:W-:-:S07]  /*106e0*/  IMAD.MOV.U32 R7, RZ, RZ, R14 ;  /* 0x000000ffff077224 */ /* 0x000fce00078e000e */
[----:B------:R-:W-:Y:S05]  /*106f0*/  WARPSYNC.COLLECTIVE R15, `(.L_x_111) ;  /* 0x000000000f087348 */ /* 0x000fea0003c00000 */
[----:B------:R0:W1:Y:S02]  /*10700*/  SHFL.IDX P6, R14, R13, R12, R11 ;  /* 0x0000000c0d0e7389 */ /* 0x00006400000c000b */
[----:B01----:R-:W-:Y:S01]  /*10710*/  ENDCOLLECTIVE ;  /* 0x000000000000791b */ /* 0x003fe20003800000 */
.L_x_111:
        /* <DEDUP_REMOVED lines=17> */
.L_x_112:
[----:B------:R-:W-:Y:S02]  /*10830*/  @!P2 VIADD R8, R4, UR38 ;  /* 0x000000260408ac36 */ /* 0x000fe40008000000 */
[----:B------:R-:W-:Y:S02]  /*10840*/  IMAD.MOV.U32 R13, RZ, RZ, R3 ;  /* 0x000000ffff0d7224 */ /* 0x000fe400078e0003 */
[----:B------:R-:W-:Y:S02]  /*10850*/  IMAD.MOV.U32 R12, RZ, RZ, 0x4 ;  /* 0x00000004ff0c7424 */ /* 0x000fe400078e00ff */
[----:B------:R-:W-:-:S07]  /*10860*/  IMAD.MOV.U32 R7, RZ, RZ, R14 ;  /* 0x000000ffff077224 */ /* 0x000fce00078e000e */
[----:B------:R-:W-:Y:S05]  /*10870*/  WARPSYNC.COLLECTIVE R15, `(.L_x_113) ;  /* 0x000000000f087348 */ /* 0x000fea0003c00000 */
[----:B------:R0:W1:Y:S02]  /*10880*/  SHFL.IDX P6, R14, R13, R12, R11 ;  /* 0x0000000c0d0e7389 */ /* 0x00006400000c000b */
[----:B01----:R-:W-:Y:S01]  /*10890*/  ENDCOLLECTIVE ;  /* 0x000000000000791b */ /* 0x003fe20003800000 */
.L_x_113:
        /* <DEDUP_REMOVED lines=17> */
.L_x_114:
[----:B------:R-:W-:Y:S02]  /*109b0*/  @!P2 VIADD R8, R4, UR38 ;  /* 0x000000260408ac36 */ /* 0x000fe40008000000 */
[----:B------:R-:W-:Y:S02]  /*109c0*/  IMAD.MOV.U32 R13, RZ, RZ, R3 ;  /* 0x000000ffff0d7224 */ /* 0x000fe400078e0003 */
[----:B------:R-:W-:Y:S02]  /*109d0*/  IMAD.MOV.U32 R12, RZ, RZ, 0x5 ;  /* 0x00000005ff0c7424 */ /* 0x000fe400078e00ff */
[----:B------:R-:W-:-:S07]  /*109e0*/  IMAD.MOV.U32 R7, RZ, RZ, R14 ;  /* 0x000000ffff077224 */ /* 0x000fce00078e000e */
[----:B------:R-:W-:Y:S05]  /*109f0*/  WARPSYNC.COLLECTIVE R15, `(.L_x_115) ;  /* 0x000000000f087348 */ /* 0x000fea0003c00000 */
[----:B------:R0:W1:Y:S02]  /*10a00*/  SHFL.IDX P6, R14, R13, R12, R11 ;  /* 0x0000000c0d0e7389 */ /* 0x00006400000c000b */
[----:B01----:R-:W-:Y:S01]  /*10a10*/  ENDCOLLECTIVE ;  /* 0x000000000000791b */ /* 0x003fe20003800000 */
.L_x_115:
        /* <DEDUP_REMOVED lines=17> */
.L_x_116:
[----:B------:R-:W-:Y:S02]  /*10b30*/  @!P2 VIADD R8, R4, UR38 ;  /* 0x000000260408ac36 */ /* 0x000fe40008000000 */
[----:B------:R-:W-:Y:S02]  /*10b40*/  IMAD.MOV.U32 R13, RZ, RZ, R3 ;  /* 0x000000ffff0d7224 */ /* 0x000fe400078e0003 */
[----:B------:R-:W-:Y:S02]  /*10b50*/  IMAD.MOV.U32 R12, RZ, RZ, 0x6 ;  /* 0x00000006ff0c7424 */ /* 0x000fe400078e00ff */
[----:B------:R-:W-:-:S07]  /*10b60*/  IMAD.MOV.U32 R7, RZ, RZ, R14 ;  /* 0x000000ffff077224 */ /* 0x000fce00078e000e */
[----:B------:R-:W-:Y:S05]  /*10b70*/  WARPSYNC.COLLECTIVE R15, `(.L_x_117) ;  /* 0x000000000f087348 */ /* 0x000fea0003c00000 */
[----:B------:R0:W1:Y:S02]  /*10b80*/  SHFL.IDX P6, R14, R13, R12, R11 ;  /* 0x0000000c0d0e7389 */ /* 0x00006400000c000b */
[----:B01----:R-:W-:Y:S01]  /*10b90*/  ENDCOLLECTIVE ;  /* 0x000000000000791b */ /* 0x003fe20003800000 */
.L_x_117:
        /* <DEDUP_REMOVED lines=12> */
[----:B0-----:R-:W-:-:S12]  /*10c60*/  IMAD.MOV.U32 R6, RZ, RZ, R14 ;  /* 0x000000ffff067224 */ /* 0x001fd800078e000e */
[----:B------:R-:W-:Y:S05]  /*10c70*/  WARPSYNC.COLLECTIVE R15, `(.L_x_118) ;  /* 0x000000000f087348 */ /* 0x000fea0003c00000 */
[----:B------:R0:W1:Y:S02]  /*10c80*/  SHFL.IDX P6, R14, R13, R12, R11 ;  /* 0x0000000c0d0e7389 */ /* 0x00006400000c000b */
[----:B01----:R-:W-:Y:S01]  /*10c90*/  ENDCOLLECTIVE ;  /* 0x000000000000791b */ /* 0x003fe20003800000 */
.L_x_118:
[----:B------:R-:W-:Y:S02]  /*10ca0*/  @!P2 VIADD R8, R4, UR38 ;  /* 0x000000260408ac36 */ /* 0x000fe40008000000 */
[----:B------:R-:W-:Y:S02]  /*10cb0*/  IMAD.MOV.U32 R13, RZ, RZ, R3 ;  /* 0x000000ffff0d7224 */ /* 0x000fe400078e0003 */
[----:B------:R-:W-:Y:S02]  /*10cc0*/  IMAD.MOV.U32 R12, RZ, RZ, 0x7 ;  /* 0x00000007ff0c7424 */ /* 0x000fe400078e00ff */
[----:B------:R-:W-:-:S07]  /*10cd0*/  IMAD.MOV.U32 R7, RZ, RZ, R14 ;  /* 0x000000ffff077224 */ /* 0x000fce00078e000e */
[----:B------:R-:W-:Y:S05]  /*10ce0*/  WARPSYNC.COLLECTIVE R15, `(.L_x_119) ;  /* 0x000000000f087348 */ /* 0x000fea0003c00000 */
[----:B------:R0:W1:Y:S02]  /*10cf0*/  SHFL.IDX P6, R14, R13, R12, R11 ;  /* 0x0000000c0d0e7389 */ /* 0x00006400000c000b */
[----:B01----:R-:W-:Y:S01]  /*10d00*/  ENDCOLLECTIVE ;  /* 0x000000000000791b */ /* 0x003fe20003800000 */
.L_x_119:
[----:B------:R-:W-:-:S05]  /*10d10*/  @!P2 IADD3 R7, P3, R18, R7, RZ ;  /* 0x000000071207a210 */ /* 0x000fca0007f7e0ff */
[----:B------:R-:W-:-:S05]  /*10d20*/  @!P2 IMAD.X R6, RZ, RZ, R6, P3 ;  /* 0x000000ffff06a224 */ /* 0x000fca00018e0606 */
[----:B------:R-:W-:Y:S01]  /*10d30*/  @!P2 LOP3.LUT R7, R7, R6, RZ, 0x3c, !PT ;  /* 0x000000060707a212 */ /* 0x000fe200078e3cff */
[----:B------:R-:W-:-:S03]  /*10d40*/  IMAD.MOV.U32 R13, RZ, RZ, R0 ;  /* 0x000000ffff0d7224 */ /* 0x000fc600078e0000 */
[----:B------:R-:W-:-:S04]  /*10d50*/  @!P2 LOP3.LUT R6, R7, R6, RZ, 0x3c, !PT ;  /* 0x000000060706a212 */ /* 0x000fc800078e3cff */
[----:B------:R-:W-:Y:S01]  /*10d60*/  @!P2 LOP3.LUT R7, R7, R6, RZ, 0x3c, !PT ;  /* 0x000000060707a212 */ /* 0x000fe200078e3cff */
[----:B------:R-:W-:-:S04]  /*10d70*/  IMAD.MOV.U32 R3, RZ, RZ, R14 ;  /* 0x000000ffff037224 */ /* 0x000fc800078e000e */
[----:B------:R-:W-:Y:S01]  /*10d80*/  @!PT LDS RZ, [RZ] ;  /* 0x00000000fffff984 */ /* 0x000fe20000000800 */
[----:B------:R-:W-:Y:S01]  /*10d90*/  @!PT LDS RZ, [RZ] ;  /* 0x00000000fffff984 */ /* 0x000fe20000000800 */
[----:B------:R-:W-:Y:S01]  /*10da0*/  @!PT LDS RZ, [RZ] ;  /* 0x00000000fffff984 */ /* 0x000fe20000000800 */
[----:B------:R0:W-:Y:S04]  /*10db0*/  @!P2 LDGSTS.E.BYPASS.LTC128B.128 [R8+0x23400], desc[UR40][R6.64], !P1 ;  /* 0x234000000608afae */ /* 0x0001e8000c901d68 */
[----:B------:R0:W-:Y:S02]  /*10dc0*/  @!P2 LDGSTS.E.BYPASS.LTC128B.128 [R8+0x27400], desc[UR40][R6.64+0x80], !P0 ;  /* 0x274000800608afae */ /* 0x0001e4000c101d68 */
[----:B0-----:R-:W-:Y:S05]  /*10dd0*/  WARPSYNC.COLLECTIVE R15, `(.L_x_120) ;  /* 0x000000000f087348 */ /* 0x001fea0003c00000 */
[----:B------:R1:W2:Y:S02]  /*10de0*/  SHFL.IDX P6, R14, R13, R12, R11 ;  /* 0x0000000c0d0e7389 */ /* 0x0002a400000c000b */
[----:B012---:R-:W-:Y:S01]  /*10df0*/  ENDCOLLECTIVE ;  /* 0x000000000000791b */ /* 0x007fe20003800000 */
.L_x_120:
[----:B------:R-:W-:Y:S05]  /*10e00*/  BRA `(.L_x_121) ;  /* 0xffffffcc00dc7947 */ /* 0x000fea000383ffff */
.L_x_58:
[----:B-1----:R-:W-:-:S04]  /*10e10*/  IMAD.U32 R3, RZ, RZ, UR38 ;  /* 0x00000026ff037e24 */ /* 0x002fc8000f8e00ff */
[----:B------:R1:W2:Y:S03]  /*10e20*/  SYNCS.PHASECHK.TRANS64.TRYWAIT P0, [R3+URZ+0x38820], R0 ;  /* 0x03882000030075a7 */ /* 0x0002a6000800017f */
[----:B--2---:R-:W-:Y:S05]  /*10e30*/  @!P0 NANOSLEEP.SYNCS 0x989680 ;  /* 0x009896800000895d */ /* 0x004fea0003900000 */
[----:B------:R-:W2:Y:S02]  /*10e40*/  @!P0 SYNCS.PHASECHK.TRANS64 P0, [R3+URZ+0x38820], R0 ;  /* 0x03882000030085a7 */ /* 0x000ea4000800007f */
[----:B--2---:R-:W-:Y:S05]  /*10e50*/  @!P0 BRA `(.L_x_58) ;  /* 0xfffffffc00ec8947 */ /* 0x004fea000383ffff */
[----:B------:R-:W-:Y:S05]  /*10e60*/  BRA `(.L_x_122) ;  /* 0xffffffd000287947 */ /* 0x000fea000383ffff */
.L_x_63:
[----:B0-----:R0:W1:Y:S02]  /*10e70*/  SYNCS.PHASECHK.TRANS64.TRYWAIT P0, [R4+URZ+0x38880], R3 ;  /* 0x03888003040075a7 */ /* 0x001064000800017f */
[----:B-1----:R-:W-:Y:S05]  /*10e80*/  @!P0 NANOSLEEP.SYNCS 0x989680 ;  /* 0x009896800000895d */ /* 0x002fea0003900000 */
[----:B------:R-:W1:Y:S02]  /*10e90*/  @!P0 SYNCS.PHASECHK.TRANS64 P0, [R4+URZ+0x38880], R3 ;  /* 0x03888003040085a7 */ /* 0x000e64000800007f */
[----:B-1----:R-:W-:Y:S05]  /*10ea0*/  @!P0 BRA `(.L_x_63) ;  /* 0xfffffffc00f08947 */ /* 0x002fea000383ffff */
[----:B------:R-:W-:Y:S05]  /*10eb0*/  BRA `(.L_x_123) ;  /* 0xffffffd000d47947 */ /* 0x000fea000383ffff */
.L_x_68:
[----:B-1----:R1:W2:Y:S02]  /*10ec0*/  SYNCS.PHASECHK.TRANS64.TRYWAIT P0, [R4+URZ+0x38840], R3 ;  /* 0x03884003040075a7 */ /* 0x0022a4000800017f */
[----:B--2---:R-:W-:Y:S05]  /*10ed0*/  @!P0 NANOSLEEP.SYNCS 0x989680 ;  /* 0x009896800000895d */ /* 0x004fea0003900000 */
[----:B------:R-:W2:Y:S02]  /*10ee0*/  @!P0 SYNCS.PHASECHK.TRANS64 P0, [R4+URZ+0x38840], R3 ;  /* 0x03884003040085a7 */ /* 0x000ea4000800007f */
[----:B--2---:R-:W-:Y:S05]  /*10ef0*/  @!P0 BRA `(.L_x_68) ;  /* 0xfffffffc00f08947 */ /* 0x004fea000383ffff */
[----:B------:R-:W-:Y:S05]  /*10f00*/  BRA `(.L_x_124) ;  /* 0xffffffd400807947 */ /* 0x000fea000383ffff */
.L_x_74:
[----:B0-----:R0:W1:Y:S02]  /*10f10*/  SYNCS.PHASECHK.TRANS64.TRYWAIT P0, [R19+URZ+0x38870], R2 ;  /* 0x03887002130075a7 */ /* 0x001064000800017f */
[----:B-1----:R-:W-:Y:S05]  /*10f20*/  @!P0 NANOSLEEP.SYNCS 0x989680 ;  /* 0x009896800000895d */ /* 0x002fea0003900000 */
[----:B------:R-:W1:Y:S02]  /*10f30*/  @!P0 SYNCS.PHASECHK.TRANS64 P0, [R19+URZ+0x38870], R2 ;  /* 0x03887002130085a7 */ /* 0x000e64000800007f */
[----:B-1----:R-:W-:Y:S05]  /*10f40*/  @!P0 BRA `(.L_x_74) ;  /* 0xfffffffc00f08947 */ /* 0x002fea000383ffff */
[----:B------:R-:W-:Y:S05]  /*10f50*/  BRA `(.L_x_125) ;  /* 0xffffffd8004c7947 */ /* 0x000fea000383ffff */
.L_x_76:
[----:B-1----:R1:W2:Y:S02]  /*10f60*/  SYNCS.PHASECHK.TRANS64.TRYWAIT P0, [R19+URZ+0x38860], R0 ;  /* 0x03886000130075a7 */ /* 0x0022a4000800017f */
[----:B--2---:R-:W-:Y:S05]  /*10f70*/  @!P0 NANOSLEEP.SYNCS 0x989680 ;  /* 0x009896800000895d */ /* 0x004fea0003900000 */
[----:B------:R-:W2:Y:S02]  /*10f80*/  @!P0 SYNCS.PHASECHK.TRANS64 P0, [R19+URZ+0x38860], R0 ;  /* 0x03886000130085a7 */ /* 0x000ea4000800007f */
[----:B--2---:R-:W-:Y:S05]  /*10f90*/  @!P0 BRA `(.L_x_76) ;  /* 0xfffffffc00f08947 */ /* 0x004fea000383ffff */
[----:B------:R-:W-:Y:S05]  /*10fa0*/  BRA `(.L_x_126) ;  /* 0xffffffd800507947 */ /* 0x000fea000383ffff */
.L_x_82:
[----:B0-----:R-:W2:Y:S02]  /*10fb0*/  LDL R2, [R1+0x4] ;  /* 0x0000040001027983 */ /* 0x001ea40000100800 */
[----:B--2---:R0:W1:Y:S02]  /*10fc0*/  SYNCS.PHASECHK.TRANS64.TRYWAIT P0, [R2+URZ+0x38870], R0 ;  /* 0x03887000020075a7 */ /* 0x004064000800017f */
[----:B-1----:R-:W-:Y:S05]  /*10fd0*/  @!P0 NANOSLEEP.SYNCS 0x989680 ;  /* 0x009896800000895d */ /* 0x002fea0003900000 */
[----:B------:R-:W1:Y:S02]  /*10fe0*/  @!P0 SYNCS.PHASECHK.TRANS64 P0, [R2+URZ+0x38870], R0 ;  /* 0x03887000020085a7 */ /* 0x000e64000800007f */
[----:B-1----:R-:W-:Y:S05]  /*10ff0*/  @!P0 BRA `(.L_x_82) ;  /* 0xfffffffc00ec8947 */ /* 0x002fea000383ffff */
[----:B------:R-:W-:Y:S05]  /*11000*/  BRA `(.L_x_127) ;  /* 0xffffffe000a47947 */ /* 0x000fea000383ffff */
.L_x_84:
[----:B0-----:R-:W2:Y:S02]  /*11010*/  LDL R2, [R1+0x4] ;  /* 0x0000040001027983 */ /* 0x001ea40000100800 */
[----:B--2---:R0:W1:Y:S02]  /*11020*/  SYNCS.PHASECHK.TRANS64.TRYWAIT P0, [R2+URZ+0x38860], R0 ;  /* 0x03886000020075a7 */ /* 0x004064000800017f */
[----:B-1----:R-:W-:Y:S05]  /*11030*/  @!P0 NANOSLEEP.SYNCS 0x989680 ;  /* 0x009896800000895d */ /* 0x002fea0003900000 */
[----:B------:R-:W1:Y:S02]  /*11040*/  @!P0 SYNCS.PHASECHK.TRANS64 P0, [R2+URZ+0x38860], R0 ;  /* 0x03886000020085a7 */ /* 0x000e64000800007f */
[----:B-1----:R-:W-:Y:S05]  /*11050*/  @!P0 BRA `(.L_x_84) ;  /* 0xfffffffc00ec8947 */ /* 0x002fea000383ffff */
[----:B------:R-:W-:Y:S05]  /*11060*/  BRA `(.L_x_128) ;  /* 0xffffffe000a87947 */ /* 0x000fea000383ffff */
.L_x_86:
[----:B0-----:R0:W1:Y:S02]  /*11070*/  SYNCS.PHASECHK.TRANS64.TRYWAIT P0, [R7+URZ+0x38820], R2 ;  /* 0x03882002070075a7 */ /* 0x001064000800017f */
[----:B-1----:R-:W-:Y:S05]  /*11080*/  @!P0 NANOSLEEP.SYNCS 0x989680 ;  /* 0x009896800000895d */ /* 0x002fea0003900000 */
[----:B------:R-:W1:Y:S02]  /*11090*/  @!P0 SYNCS.PHASECHK.TRANS64 P0, [R7+URZ+0x38820], R2 ;  /* 0x03882002070085a7 */ /* 0x000e64000800007f */
[----:B-1----:R-:W-:Y:S05]  /*110a0*/  @!P0 BRA `(.L_x_86) ;  /* 0xfffffffc00f08947 */ /* 0x002fea000383ffff */
[----:B------:R-:W-:Y:S05]  /*110b0*/  BRA `(.L_x_129) ;  /* 0xffffffe800d47947 */ /* 0x000fea000383ffff */
.L_x_88:
[----:B0-----:R0:W1:Y:S02]  /*110c0*/  SYNCS.PHASECHK.TRANS64.TRYWAIT P1, [R6+URZ], R3 ;  /* 0x00000003060075a7 */ /* 0x001064000802017f */
[----:B-1----:R-:W-:Y:S05]  /*110d0*/  @!P1 NANOSLEEP.SYNCS 0x989680 ;  /* 0x009896800000995d */ /* 0x002fea0003900000 */
[----:B------:R-:W1:Y:S02]  /*110e0*/  @!P1 SYNCS.PHASECHK.TRANS64 P1, [R6+URZ], R3 ;  /* 0x00000003060095a7 */ /* 0x000e64000802007f */
[----:B-1----:R-:W-:Y:S05]  /*110f0*/  @!P1 BRA `(.L_x_88) ;  /* 0xfffffffc00f09947 */ /* 0x002fea000383ffff */
[----:B------:R-:W-:Y:S05]  /*11100*/  BRA `(.L_x_130) ;  /* 0xffffffec00247947 */ /* 0x000fea000383ffff */
.L_x_89:
[----:B-1----:R1:W2:Y:S02]  /*11110*/  SYNCS.PHASECHK.TRANS64.TRYWAIT P1, [R5+URZ], R2 ;  /* 0x00000002050075a7 */ /* 0x0022a4000802017f */
[----:B--2---:R-:W-:Y:S05]  /*11120*/  @!P1 NANOSLEEP.SYNCS 0x989680 ;  /* 0x009896800000995d */ /* 0x004fea0003900000 */
[----:B------:R-:W2:Y:S02]  /*11130*/  @!P1 SYNCS.PHASECHK.TRANS64 P1, [R5+URZ], R2 ;  /* 0x00000002050095a7 */ /* 0x000ea4000802007f */
[----:B--2---:R-:W-:Y:S05]  /*11140*/  @!P1 BRA `(.L_x_89) ;  /* 0xfffffffc00f09947 */ /* 0x004fea000383ffff */
[----:B------:R-:W-:Y:S05]  /*11150*/  BRA `(.L_x_131) ;  /* 0xffffffec00187947 */ /* 0x000fea000383ffff */
.L_x_91:
[----:B--2---:R2:W3:Y:S02]  /*11160*/  SYNCS.PHASECHK.TRANS64.TRYWAIT P1, [R0+URZ+0x38860], R3 ;  /* 0x03886003000075a7 */ /* 0x0044e4000802017f */
[----:B---3--:R-:W-:Y:S05]  /*11170*/  @!P1 NANOSLEEP.SYNCS 0x989680 ;  /* 0x009896800000995d */ /* 0x008fea0003900000 */
[----:B------:R-:W3:Y:S02]  /*11180*/  @!P1 SYNCS.PHASECHK.TRANS64 P1, [R0+URZ+0x38860], R3 ;  /* 0x03886003000095a7 */ /* 0x000ee4000802007f */
[----:B---3--:R-:W-:Y:S05]  /*11190*/  @!P1 BRA `(.L_x_91) ;  /* 0xfffffffc00f09947 */ /* 0x008fea000383ffff */
[----:B------:R-:W-:Y:S05]  /*111a0*/  BRA `(.L_x_132) ;  /* 0xffffffec00187947 */ /* 0x000fea000383ffff */
.L_x_93:
[----:B-1----:R1:W3:Y:S02]  /*111b0*/  SYNCS.PHASECHK.TRANS64.TRYWAIT P1, [R5+URZ+0x38860], R2 ;  /* 0x03886002050075a7 */ /* 0x0022e4000802017f */
[----:B---3--:R-:W-:Y:S05]  /*111c0*/  @!P1 NANOSLEEP.SYNCS 0x989680 ;  /* 0x009896800000995d */ /* 0x008fea0003900000 */
[----:B------:R-:W3:Y:S02]  /*111d0*/  @!P1 SYNCS.PHASECHK.TRANS64 P1, [R5+URZ+0x38860], R2 ;  /* 0x03886002050095a7 */ /* 0x000ee4000802007f */
[----:B---3--:R-:W-:Y:S05]  /*111e0*/  @!P1 BRA `(.L_x_93) ;  /* 0xfffffffc00f09947 */ /* 0x008fea000383ffff */
[----:B------:R-:W-:Y:S05]  /*111f0*/  BRA `(.L_x_133) ;  /* 0xffffffec00187947 */ /* 0x000fea000383ffff */
.L_x_95:
[----:B---3--:R3:W4:Y:S02]  /*11200*/  SYNCS.PHASECHK.TRANS64.TRYWAIT P0, [R0+URZ+0x38880], R3 ;  /* 0x03888003000075a7 */ /* 0x008724000800017f */
[----:B----4-:R-:W-:Y:S05]  /*11210*/  @!P0 NANOSLEEP.SYNCS 0x989680 ;  /* 0x009896800000895d */ /* 0x010fea0003900000 */
[----:B------:R-:W4:Y:S02]  /*11220*/  @!P0 SYNCS.PHASECHK.TRANS64 P0, [R0+URZ+0x38880], R3 ;  /* 0x03888003000085a7 */ /* 0x000f24000800007f */
[----:B----4-:R-:W-:Y:S05]  /*11230*/  @!P0 BRA `(.L_x_95) ;  /* 0xfffffffc00f08947 */ /* 0x010fea000383ffff */
[----:B------:R-:W-:Y:S05]  /*11240*/  BRA `(.L_x_96) ;  /* 0xffffffec00147947 */ /* 0x000fea000383ffff */
.L_x_134:
[----:B------:R-:W-:-:S00]  /*11250*/  BRA `(.L_x_134) ;  /* 0xfffffffc00fc7947 */ /* 0x000fc0000383ffff */
[----:B------:R-:W-:-:S00]  /*11260*/  NOP ;  /* 0x0000000000007918 */ /* 0x000fc00000000000 */
        /* <DEDUP_REMOVED lines=9> */
.L_x_3134:


//--------------------- .text._ZN7cutlass13device_kernelIN5flash11enable_sm90INS1_16FlashAttnFwdSm90INS1_25CollectiveMainloopFwdSm90ILi2EN4cute5tupleIJNS5_1CILi1EEES8_S8_EEENS6_IJNS7_ILi128EEESA_NS7_ILi256EEEEEELi256ENS_12float_e4m3_tEfNS_4arch4Sm90ELb0ELb0ELb1ELb1ELb0ELb0ELb0ELb1ELb1ELb1ELb1ELb0EEENS1_21CollectiveEpilogueFwdINS6_IJSA_SB_SA_EEES9_NS_10bfloat16_tESF_Li256ELb1ELb1ELb1ELb1EEENS1_36VarlenDynamicPersistentTileSchedulerILi128ELi128ELi256ELi128ELb1ELb1ELb1ELb0ELb1ELb1EEEEEEEEEvNT_6ParamsE --------------------------
	.section	.text._ZN7cutlass13device_kernelIN5flash11enable_sm90INS1_16FlashAttnFwdSm90INS1_25CollectiveMainloopFwdSm90ILi2EN4cute5tupleIJNS5_1CILi1EEES8_S8_EEENS6_IJNS7_ILi128EEESA_NS7_ILi256EEEEEELi256ENS_12float_e4m3_tEfNS_4arch4Sm90ELb0ELb0ELb1ELb1ELb0ELb0ELb0ELb1ELb1ELb1ELb1ELb0EEENS1_21CollectiveEpilogueFwdINS6_IJSA_SB_SA_EEES9_NS_10bfloat16_tESF_Li256ELb1ELb1ELb1ELb1EEENS1_36VarlenDynamicPersistentTileSchedulerILi128ELi128ELi256ELi128ELb1ELb1ELb1ELb0ELb1ELb1EEEEEEEEEvNT_6ParamsE,"ax",@progbits
	.align	128
.text._ZN7cutlass13device_kernelIN5flash11enable_sm90INS1_16FlashAttnFwdSm90INS1_25CollectiveMainloopFwdSm90ILi2EN4cute5tupleIJNS5_1CILi1EEES8_S8_EEENS6_IJNS7_ILi128EEESA_NS7_ILi256EEEEEELi256ENS_12float_e4m3_tEfNS_4arch4Sm90ELb0ELb0ELb1ELb1ELb0ELb0ELb0ELb1ELb1ELb1ELb1ELb0EEENS1_21CollectiveEpilogueFwdINS6_IJSA_SB_SA_EEES9_NS_10bfloat16_tESF_Li256ELb1ELb1ELb1ELb1EEENS1_36VarlenDynamicPersistentTileSchedulerILi128ELi128ELi256ELi128ELb1ELb1ELb1ELb0ELb1ELb1EEEEEEEEEvNT_6ParamsE:
        .type           _ZN7cutlass13device_kernelIN5flash11enable_sm90INS1_16FlashAttnFwdSm90INS1_25CollectiveMainloopFwdSm90ILi2EN4cute5tupleIJNS5_1CILi1EEES8_S8_EEENS6_IJNS7_ILi128EEESA_NS7_ILi256EEEEEELi256ENS_12float_e4m3_tEfNS_4arch4Sm90ELb0ELb0ELb1ELb1ELb0ELb0ELb0ELb1ELb1ELb1ELb1ELb0EEENS1_21CollectiveEpilogueFwdINS6_IJSA_SB_SA_EEES9_NS_10bfloat16_tESF_Li256ELb1ELb1ELb1ELb1EEENS1_36VarlenDynamicPersistentTileSchedulerILi128ELi128ELi256ELi128ELb1ELb1ELb1ELb0ELb1ELb1EEEEEEEEEvNT_6ParamsE,@function
        .size           _ZN7cutlass13device_kernelIN5flash11enable_sm90INS1_16FlashAttnFwdSm90INS1_25CollectiveMainloopFwdSm90ILi2EN4cute5tupleIJNS5_1CILi1EEES8_S8_EEENS6_IJNS7_ILi128EEESA_NS7_ILi256EEEEEELi256ENS_12float_e4m3_tEfNS_4arch4Sm90ELb0ELb0ELb1ELb1ELb0ELb0ELb0ELb1ELb1ELb1ELb1ELb0EEENS1_21CollectiveEpilogueFwdINS6_IJSA_SB_SA_EEES9_NS_10bfloat16_tESF_Li256ELb1ELb1ELb1ELb1EEENS1_36VarlenDynamicPersistentTileSchedulerILi128ELi128ELi256ELi128ELb1ELb1ELb1ELb0ELb1ELb1EEEEEEEEEvNT_6ParamsE,(.L_x_3135 - _ZN7cutlass13device_kernelIN5flash11enable_sm90INS1_16FlashAttnFwdSm90INS1_25CollectiveMainloopFwdSm90ILi2EN4cute5tupleIJNS5_1CILi1EEES8_S8_EEENS6_IJNS7_ILi128EEESA_NS7_ILi256EEEEEELi256ENS_12float_e4m3_tEfNS_4arch4Sm90ELb0ELb0ELb1ELb1ELb0ELb0ELb0ELb1ELb1ELb1ELb1ELb0EEENS1_21CollectiveEpilogueFwdINS6_IJSA_SB_SA_EEES9_NS_10bfloat16_tESF_Li256ELb1ELb1ELb1ELb1EEENS1_36VarlenDynamicPersistentTileSchedulerILi128ELi128ELi256ELi128ELb1ELb1ELb1ELb0ELb1ELb1EEEEEEEEEvNT_6ParamsE)
        .other          _ZN7cutlass13device_kernelIN5flash11enable_sm90INS1_16FlashAttnFwdSm90INS1_25CollectiveMainloopFwdSm90ILi2EN4cute5tupleIJNS5_1CILi1EEES8_S8_EEENS6_IJNS7_ILi128EEESA_NS7_ILi256EEEEEELi256ENS_12float_e4m3_tEfNS_4arch4Sm90ELb0ELb0ELb1ELb1ELb0ELb0ELb0ELb1ELb1ELb1ELb1ELb0EEENS1_21CollectiveEpilogueFwdINS6_IJSA_SB_SA_EEES9_NS_10bfloat16_tESF_Li256ELb1ELb1ELb1ELb1EEENS1_36VarlenDynamicPersistentTileSchedulerILi128ELi128ELi256ELi128ELb1ELb1ELb1ELb0ELb1ELb1EEEEEEEEEvNT_6ParamsE,@"STO_CUDA_ENTRY STV_DEFAULT"
_ZN7cutlass13device_kernelIN5flash11enable_sm90INS1_16FlashAttnFwdSm90INS1_25CollectiveMainloopFwdSm90ILi2EN4cute5tupleIJNS5_1CILi1EEES8_S8_EEENS6_IJNS7_ILi128EEESA_NS7_ILi256EEEEEELi256ENS_12float_e4m3_tEfNS_4arch4Sm90ELb0ELb0ELb1ELb1ELb0ELb0ELb0ELb1ELb1ELb1ELb1ELb0EEENS1_21CollectiveEpilogueFwdINS6_IJSA_SB_SA_EEES9_NS_10bfloat16_tESF_Li256ELb1ELb1ELb1ELb1EEENS1_36VarlenDynamicPersistentTileSchedulerILi128ELi128ELi256ELi128ELb1ELb1ELb1ELb0ELb1ELb1EEEEEEEEEvNT_6ParamsE:
[----:B------:R-:W0:Y:S02]  /*0000*/  LDC R1, c[0x0][0x28] ;  /* 0x00000a00ff017b82 */ /* 0x000e240000000800 */
[----:B0-----:R-:W-:Y:S01]  /*0010*/  VIADD R1, R1, 0xffffffb8 ;  /* 0xffffffb801017836 */ /* 0x001fe20000000000 */
[----:B------:R-:W0:Y:S01]  /*0020*/  S2R R3, SR_TID.X ;  /* 0x0000000000037919 */ /* 0x000e220000002100 */
[----:B------:R-:W-:Y:S01]  /*0030*/  ELECT P0, URZ, PT ;  /* 0x00000000003f782f */ /* 0x000fe20003800000 */
[----:B------:R-:W-:Y:S01]  /*0040*/  BSSY B0, `(.L_x_135) ;  /* 0x000000e000007945 */ /* 0x000fe20003800000 */
[--C-:B0-----:R-:W-:Y:S02]  /*0050*/  SHF.R.U32.HI R0, RZ, 0x5, R3.reuse ;  /* 0x00000005ff007819 */ /* 0x101fe40000011603 */
[----:B------:R-:W-:-:S03]  /*0060*/  SHF.R.U32.HI R3, RZ, 0x7, R3 ;  /* 0x00000007ff037819 */ /* 0x000fc60000011603 */
        /* <DEDUP_REMOVED lines=11> */
.L_x_136:
[----:B------:R-:W-:Y:S05]  /*0120*/  BSYNC B0 ;  /* 0x0000000000007941 */ /* 0x000fea0003800000 */
.L_x_135:
[----:B------:R-:W-:Y:S01]  /*0130*/  VOTEU.ANY UP0, P0 ;  /* 0x00000000003f7886 */ /* 0x000fe20000000100 */
[----:B------:R-:W0:Y:S01]  /*0140*/  SHFL.IDX PT, R3, R3, RZ, 0x1f ;  /* 0x00001fff03037589 */ /* 0x000e2200000e0000 */
[----:B------:R-:W-:Y:S01]  /*0150*/  UMOV UR4, 0x80 ;  /* 0x0000008000047882 */ /* 0x000fe20000000000 */
[----:B------:R-:W-:Y:S01]  /*0160*/  UMOV UR7, 0x100 ;  /* 0x0000010000077882 */ /* 0x000fe20000000000 */
[----:B------:R-:W-:Y:S01]  /*0170*/  VOTEU.ANY UP1, P0 ;  /* 0x00000000003f7886 */ /* 0x000fe20000020100 */
[----:B------:R-:W1:Y:S01]  /*0180*/  @UP0 S2UR UR8, SR_CgaCtaId ;  /* 0x00000000000809c3 */ /* 0x000e620000008800 */
[----:B------:R-:W2:Y:S01]  /*0190*/  SHFL.IDX PT, R2, R0, RZ, 0x1f ;  /* 0x00001fff00027589 */ /* 0x000ea200000e0000 */
[----:B------:R-:W-:Y:S01]  /*01a0*/  @UP0 UMOV UR6, 0x400 ;  /* 0x0000040000060882 */ /* 0x000fe20000000000 */
[----:B------:R-:W-:-:S04]  /*01b0*/  @UP0 UIADD3 UR4, -UR4, 0x100000, URZ ;  /* 0x0010000004040890 */ /* 0x000fc8000fffe13f */
[----:B------:R-:W-:Y:S02]  /*01c0*/  @UP0 USHF.L.U32 UR5, UR4, 0xb, URZ ;  /* 0x0000000b04050899 */ /* 0x000fe4000800063f */
[----:B------:R-:W-:Y:S01]  /*01d0*/  @UP0 USHF.L.U32 UR4, UR4, 0x1, URZ ;  /* 0x0000000104040899 */ /* 0x000fe2000800063f */
[----:B------:R-:W-:Y:S01]  /*01e0*/  VOTEU.ANY UP2, P0 ;  /* 0x00000000003f7886 */ /* 0x000fe20000040100 */
[----:B0-----:R-:W-:Y:S01]  /*01f0*/  R2UR UR9, R3 ;  /* 0x00000000030972ca */ /* 0x001fe200000e0000 */
[----:B-1----:R-:W-:Y:S01]  /*0200*/  @UP0 ULEA UR8, UR8, UR6, 0x18 ;  /* 0x0000000608080291 */ /* 0x002fe2000f8ec03f */
[----:B--2---:R-:W-:Y:S01]  /*0210*/  ISETP.NE.AND P1, PT, R2, RZ, PT ;  /* 0x000000ff0200720c */ /* 0x004fe20003f25270 */
[----:B------:R-:W-:-:S04]  /*0220*/  @UP0 UIADD3 UR6, -UR7, 0x100000, URZ ;  /* 0x0010000007060890 */ /* 0x000fc8000fffe13f */
[----:B------:R-:W-:Y:S02]  /*0230*/  @UP0 USHF.L.U32 UR7, UR6, 0xb, URZ ;  /* 0x0000000b06070899 */ /* 0x000fe4000800063f */
[----:B------:R-:W-:-:S04]  /*0240*/  @UP0 USHF.L.U32 UR6, UR6, 0x1, URZ ;  /* 0x0000000106060899 */ /* 0x000fc8000800063f */
[----:B------:R-:W-:Y:S01]  /*0250*/  UISETP.NE.AND UP0, UPT, UR9, URZ, UPT ;  /* 0x0000003f0900728c */ /* 0x000fe2000bf05270 */
[----:B------:R-:W0:Y:S02]  /*0260*/  FENCE.VIEW.ASYNC.S ;  /* 0x00000000000073c6 */ /* 0x000e240000000000 */
[----:B0-----:R0:W1:Y:S05]  /*0270*/  @UP1 SYNCS.EXCH.64 URZ, [UR8+0x38800], UR4 ;  /* 0x03880004083f15b2 */ /* 0x00106a0008000100 */
[----:B------:R0:W2:Y:S01]  /*0280*/  @UP2 SYNCS.EXCH.64 URZ, [UR8+0x38820], UR6 ;  /* 0x03882006083f25b2 */ /* 0x0000a20008000100 */
        /* <DEDUP_REMOVED lines=17> */
[----:B------:R3:W0:Y:S02]  /*03a0*/  SYNCS.EXCH.64 URZ, [UR8+0x38848], UR6 ;  /* 0x03884806083f75b2 */ /* 0x0006240008000100 */
[----:B---3--:R-:W-:Y:S01]  /*03b0*/  NOP ;  /* 0x0000000000007918 */ /* 0x008fe20000000000 */
.L_x_137:
[----:B------:R-:W3:Y:S01]  /*03c0*/  SHFL.IDX PT, R2, R0, RZ, 0x1f ;  /* 0x00001fff00027589 */ /* 0x000ee200000e0000 */
[----:B------:R-:W-:Y:S01]  /*03d0*/  NOP ;  /* 0x0000000000007918 */ /* 0x000fe20000000000 */
[----:B---3--:R-:W-:-:S13]  /*03e0*/  ISETP.NE.AND P0, PT, R2, RZ, PT ;  /* 0x000000ff0200720c */ /* 0x008fda0003f05270 */
        /* <DEDUP_REMOVED lines=17> */
[----:B------:R3:W0:Y:S02]  /*0500*/  SYNCS.EXCH.64 URZ, [UR8+0x38868], UR6 ;  /* 0x03886806083f75b2 */ /* 0x0006240008000100 */
[----:B---3--:R-:W-:Y:S01]  /*0510*/  NOP ;  /* 0x0000000000007918 */ /* 0x008fe20000000000 */
.L_x_138:
[----:B------:R-:W3:Y:S01]  /*0520*/  SHFL.IDX PT, R2, R0, RZ, 0x1f ;  /* 0x00001fff00027589 */ /* 0x000ee200000e0000 */
[----:B------:R-:W-:Y:S01]  /*0530*/  NOP ;  /* 0x0000000000007918 */ /* 0x000fe20000000000 */
[----:B---3--:R-:W-:-:S13]  /*0540*/  ISETP.NE.AND P0, PT, R2, RZ, PT ;  /* 0x000000ff0200720c */ /* 0x008fda0003f05270 */
        /* <DEDUP_REMOVED lines=13> */
[----:B------:R3:W0:Y:S02]  /*0620*/  SYNCS.EXCH.64 URZ, [UR6+0x38888], UR4 ;  /* 0x03888804063f75b2 */ /* 0x0006240008000100 */
[----:B---3--:R-:W-:Y:S01]  /*0630*/  NOP ;  /* 0x0000000000007918 */ /* 0x008fe20000000000 */
.L_x_139:
        /* <DEDUP_REMOVED lines=22> */
.L_x_140:
        /* <DEDUP_REMOVED lines=22> */
.L_x_141:
[----:B------:R-:W-:Y:S01]  /*0900*/  PLOP3.LUT P0, PT, PT, PT, UP0, 0x80, 0x0 ;  /* 0x000000000000781c */ /* 0x000fe20003f0f008 */
[----:B------:R-:W-:Y:S01]  /*0910*/  UMOV UR38, 0x1 ;  /* 0x0000000100267882 */ /* 0x000fe20000000000 */
[----:B------:R-:W-:Y:S01]  /*0920*/  NOP ;  /* 0x0000000000007918 */ /* 0x000fe20000000000 */
[----:B------:R-:W-:Y:S01]  /*0930*/  USEL UR38, UR38, 0x2, !UP0 ;  /* 0x0000000226267887 */ /* 0x000fe2000c000000 */
[----:B------:R-:W-:Y:S01]  /*0940*/  ULDC.64 UR48, c[0x0][0x208] ;  /* 0x0000820000307ab9 */ /* 0x000fe20000000a00 */
[----:B012-4-:R-:W-:Y:S08]  /*0950*/  BAR.SYNC.DEFER_BLOCKING 0x0 ;  /* 0x0000000000007b1d */ /* 0x017ff00000010000 */
[----:B------:R-:W-:Y:S05]  /*0960*/  @!P0 BRA `(.L_x_142) ;  /* 0x000000e8006c8947 */ /* 0x000fea0003800000 */
.L_x_143:
[----:B------:R-:W-:-:S08]  /*0970*/  NOP ;  /* 0x0000000000007918 */ /* 0x000fd00000000000 */
[----:B------:R-:W0:Y:S02]  /*0980*/  USETMAXREG.TRY_ALLOC.CTAPOOL UP0, 0xf0 ;  /* 0x000000f0000079c8 */ /* 0x000e240008000600 */
[----:B0-----:R-:W-:-:S13]  /*0990*/  PLOP3.LUT P0, PT, PT, PT, UP0, 0x80, 0x0 ;  /* 0x000000000000781c */ /* 0x001fda0003f0f008 */
[----:B------:R-:W-:Y:S05]  /*09a0*/  @!P0 BRA `(.L_x_143) ;  /* 0xfffffffc00f08947 */ /* 0x000fea000383ffff */
[----:B------:R-:W0:Y:S01]  /*09b0*/  S2R R2, SR_TID.X ;  /* 0x0000000000027919 */ /* 0x000e220000002100 */
[----:B------:R-:W1:Y:S01]  /*09c0*/  S2UR UR5, SR_CgaCtaId ;  /* 0x00000000000579c3 */ /* 0x000e620000008800 */
[----:B------:R-:W-:-:S07]  /*09d0*/  UMOV UR4, 0x400 ;  /* 0x0000040000047882 */ /* 0x000fce0000000000 */
[----:B------:R-:W-:Y:S06]  /*09e0*/  BAR.ARV 0x8, 0x180 ;  /* 0x0206000000007b1d */ /* 0x000fec0000002000 */
[----:B-1----:R-:W-:Y:S01]  /*09f0*/  ULEA UR4, UR5, UR4, 0x18 ;  /* 0x0000000405047291 */ /* 0x002fe2000f8ec03f */
[----:B0-----:R-:W-:-:S04]  /*0a00*/  LOP3.LUT R0, R2, 0xffffff80, RZ, 0xc0, !PT ;  /* 0xffffff8002007812 */ /* 0x001fc800078ec0ff */
[----:B------:R-:W-:-:S13]  /*0a10*/  ISETP.NE.AND P0, PT, R0, 0x80, PT ;  /* 0x000000800000780c */ /* 0x000fda0003f05270 */
[----:B------:R-:W-:Y:S08]  /*0a20*/  @!P0 BAR.ARV 0x9, 0x100 ;  /* 0x0244000000008b1d */ /* 0x000ff00000002000 */
[----:B------:R-:W-:Y:S06]  /*0a30*/  BAR.SYNC.DEFER_BLOCKING 0x5, 0x180 ;  /* 0x0146000000007b1d */ /* 0x000fec0000010000 */
[----:B------:R-:W0:Y:S01]  /*0a40*/  LDS.128 R8, [UR4+0x388d0] ;  /* 0x0388d004ff087984 */ /* 0x000e220008000c00 */
[----:B------:R-:W-:Y:S01]  /*0a50*/  ULDC UR4, c[0x0][0xc3c] ;  /* 0x00030f0000047ab9 */ /* 0x000fe20000000800 */
[----:B------:R-:W-:Y:S06]  /*0a60*/  BAR.ARV 0x4, 0x180 ;  /* 0x0106000000007b1d */ /* 0x000fec0000002000 */
[----:B0-----:R-:W-:-:S13]  /*0a70*/  ISETP.GE.AND P0, PT, R11, UR4, PT ;  /* 0x000000040b007c0c */ /* 0x001fda000bf06270 */
[----:B------:R-:W-:Y:S05]  /*0a80*/  @P0 EXIT ;  /* 0x000000000000094d */ /* 0x000fea0003800000 */
[----:B------:R-:W-:Y:S01]  /*0a90*/  VIADD R0, R2, 0xffffff80 ;  /* 0xffffff8002007836 */ /* 0x000fe20000000000 */
[----:B------:R-:W-:Y:S01]  /*0aa0*/  R2UR UR7, R11 ;  /* 0x000000000b0772ca */ /* 0x000fe200000e0000 */
[----:B------:R-:W-:Y:S01]  /*0ab0*/  ULOP3.LUT UR47, UR38, 0x1, URZ, 0xfc, !UPT ;  /* 0x00000001262f7892 */ /* 0x000fe2000f8efc3f */
[----:B------:R-:W-:Y:S01]  /*0ac0*/  R2UR UR5, R9 ;  /* 0x00000000090572ca */ /* 0x000fe200000e0000 */
[----:B------:R-:W-:Y:S01]  /*0ad0*/  UMOV UR46, URZ ;  /* 0x0000003f002e7c82 */ /* 0x000fe20008000000 */
[----:B------:R-:W-:Y:S01]  /*0ae0*/  SHF.R.S32.HI R3, RZ, 0x1f, R0 ;  /* 0x0000001fff037819 */ /* 0x000fe20000011400 */
[----:B------:R-:W-:Y:S01]  /*0af0*/  UMOV UR45, URZ ;  /* 0x0000003f002d7c82 */ /* 0x000fe20008000000 */
[----:B------:R-:W-:Y:S01]  /*0b00*/  R2UR UR6, R10 ;  /* 0x000000000a0672ca */ /* 0x000fe200000e0000 */
[----:B------:R-:W-:Y:S01]  /*0b10*/  UMOV UR53, URZ ;  /* 0x0000003f00357c82 */ /* 0x000fe20008000000 */
[CC--:B------:R-:W-:Y:S02]  /*0b20*/  LEA.HI R2, R3.reuse, R0.reuse, RZ, 0x7 ;  /* 0x0000000003027211 */ /* 0x0c0fe400078f38ff */
[----:B------:R-:W-:-:S02]  /*0b30*/  LEA.HI R4, R3, R0, RZ, 0x5 ;  /* 0x0000000003047211 */ /* 0x000fc400078f28ff */
[----:B------:R-:W-:-:S03]  /*0b40*/  LOP3.LUT R5, R2, 0xffffff80, RZ, 0xc0, !PT ;  /* 0xffffff8002057812 */ /* 0x000fc600078ec0ff */
[----:B------:R-:W-:Y:S02]  /*0b50*/  IMAD.SHL.U32 R6, R4, 0x20, RZ ;  /* 0x0000002004067824 */ /* 0x000fe400078e00ff */
[----:B------:R-:W-:Y:S01]  /*0b60*/  IMAD.IADD R13, R0, 0x1, -R5 ;  /* 0x00000001000d7824 */ /* 0x000fe200078e0a05 */
[CC--:B------:R-:W-:Y:S02]  /*0b70*/  LEA.HI R5, R3.reuse, R0.reuse, RZ, 0x2 ;  /* 0x0000000003057211 */ /* 0x0c0fe400078f10ff */
[----:B------:R-:W-:Y:S02]  /*0b80*/  LEA.HI R3, R3, R0, RZ, 0x4 ;  /* 0x0000000003037211 */ /* 0x000fe400078f20ff */
[----:B------:R-:W-:Y:S01]  /*0b90*/  SHF.R.S32.HI R8, RZ, 0x1f, R13 ;  /* 0x0000001fff087819 */ /* 0x000fe2000001140d */
[----:B------:R-:W-:Y:S01]  /*0ba0*/  STL [R1+0x38], R13 ;  /* 0x0000380d01007387 */ /* 0x000fe20000100800 */
[----:B------:R-:W-:Y:S02]  /*0bb0*/  LOP3.LUT R11, R5, 0xfffffffc, RZ, 0xc0, !PT ;  /* 0xfffffffc050b7812 */ /* 0x000fe400078ec0ff */
[----:B------:R-:W-:-:S02]  /*0bc0*/  LOP3.LUT R5, R3, 0x3fffff0, RZ, 0xc0, !PT ;  /* 0x03fffff003057812 */ /* 0x000fc400078ec0ff */
[----:B------:R-:W-:Y:S01]  /*0bd0*/  SHF.R.S32.HI R4, RZ, 0x4, R3 ;  /* 0x00000004ff047819 */ /* 0x000fe20000011403 */
[----:B------:R-:W-:Y:S01]  /*0be0*/  IMAD.IADD R12, R0, 0x1, -R11 ;  /* 0x00000001000c7824 */ /* 0x000fe200078e0a0b */
[----:B------:R-:W-:Y:S01]  /*0bf0*/  LEA.HI R9, R8, R13, RZ, 0x2 ;  /* 0x0000000d08097211 */ /* 0x000fe200078f10ff */
[----:B------:R-:W-:Y:S01]  /*0c00*/  IMAD.IADD R5, R0, 0x1, -R5 ;  /* 0x0000000100057824 */ /* 0x000fe200078e0a05 */
[----:B------:R-:W-:Y:S02]  /*0c10*/  LEA.HI R0, R3, R4, RZ, 0x1 ;  /* 0x0000000403007211 */ /* 0x000fe400078f08ff */
[--C-:B------:R-:W-:Y:S02]  /*0c20*/  SHF.R.S32.HI R10, RZ, 0x2, R9.reuse ;  /* 0x00000002ff0a7819 */ /* 0x100fe40000011409 */
[----:B------:R-:W-:Y:S02]  /*0c30*/  SHF.R.S32.HI R7, RZ, 0x1f, R9 ;  /* 0x0000001fff077819 */ /* 0x000fe40000011409 */
[----:B------:R-:W-:-:S02]  /*0c40*/  SHF.R.S32.HI R3, RZ, 0x7, R2 ;  /* 0x00000007ff037819 */ /* 0x000fc40000011402 */
[----:B------:R-:W-:Y:S02]  /*0c50*/  LEA.HI R11, R7, R10, RZ, 0x3 ;  /* 0x0000000a070b7211 */ /* 0x000fe400078f18ff */
[----:B------:R-:W-:Y:S02]  /*0c60*/  LEA.HI R2, R2, R3, RZ, 0x1 ;  /* 0x0000000302027211 */ /* 0x000fe400078f08ff */
[----:B------:R-:W-:Y:S02]  /*0c70*/  LOP3.LUT R6, R6, 0xfffffc00, RZ, 0xc0, !PT ;  /* 0xfffffc0006067812 */ /* 0x000fe400078ec0ff */
[----:B------:R-:W-:Y:S02]  /*0c80*/  LOP3.LUT R7, R0, 0x1ffffffe, RZ, 0xc0, !PT ;  /* 0x1ffffffe00077812 */ /* 0x000fe400078ec0ff */
[----:B------:R-:W-:Y:S01]  /*0c90*/  LOP3.LUT R11, R11, 0xfffffff8, RZ, 0xc0, !PT ;  /* 0xfffffff80b0b7812 */ /* 0x000fe200078ec0ff */
[----:B------:R-:W-:Y:S01]  /*0ca0*/  IMAD R6, R5, 0x40, R6 ;  /* 0x0000004005067824 */ /* 0x000fe200078e0206 */
[----:B------:R-:W-:Y:S01]  /*0cb0*/  LEA.HI R8, R8, R13, RZ, 0x5 ;  /* 0x0000000d08087211 */ /* 0x000fe200078f28ff */
[----:B------:R-:W-:Y:S01]  /*0cc0*/  IMAD.IADD R7, R4, 0x1, -R7 ;  /* 0x0000000104077824 */ /* 0x000fe200078e0a07 */
[----:B------:R-:W-:Y:S01]  /*0cd0*/  LOP3.LUT R2, R2, 0x3fffffe, RZ, 0xc0, !PT ;  /* 0x03fffffe02027812 */ /* 0x000fe200078ec0ff */
[----:B------:R-:W-:Y:S01]  /*0ce0*/  IMAD.IADD R11, R10, 0x1, -R11 ;  /* 0x000000010a0b7824 */ /* 0x000fe200078e0a0b */
[----:B------:R-:W-:-:S02]  /*0cf0*/  LEA.HI R0, R12, R12, RZ, 0x1 ;  /* 0x0000000c0c007211 */ /* 0x000fc400078f08ff */
[----:B------:R-:W-:Y:S01]  /*0d00*/  SHF.R.S32.HI R8, RZ, 0x5, R8 ;  /* 0x00000005ff087819 */ /* 0x000fe20000011408 */
[----:B------:R-:W-:Y:S01]  /*0d10*/  IMAD.IADD R2, R3, 0x1, -R2 ;  /* 0x0000000103027824 */ /* 0x000fe200078e0a02 */
[----:B------:R-:W-:Y:S01]  /*0d20*/  LOP3.LUT R3, R0, 0x1ffffffe, RZ, 0xc0, !PT ;  /* 0x1ffffffe00037812 */ /* 0x000fe200078ec0ff */
[----:B------:R-:W-:Y:S01]  /*0d30*/  IMAD R0, R7, 0x8, R6 ;  /* 0x0000000807007824 */ /* 0x000fe200078e0206 */
[----:B------:R-:W-:Y:S01]  /*0d40*/  LOP3.LUT R9, R9, 0x7ffffffc, RZ, 0xc0, !PT ;  /* 0x7ffffffc09097812 */ /* 0x000fe200078ec0ff */
[----:B------:R-:W-:Y:S02]  /*0d50*/  IMAD R11, R8, 0x10, R11 ;  /* 0x00000010080b7824 */ /* 0x000fe400078e020b */
[----:B------:R-:W-:Y:S01]  /*0d60*/  IMAD.IADD R3, R12, 0x1, -R3 ;  /* 0x000000010c037824 */ /* 0x000fe200078e0a03 */
[----:B------:R0:W-:Y:S01]  /*0d70*/  STL [R1+0x44], R0 ;  /* 0x0000440001007387 */ /* 0x0001e20000100800 */
[----:B------:R-:W-:-:S04]  /*0d80*/  IMAD.IADD R9, R13, 0x1, -R9 ;  /* 0x000000010d097824 */ /* 0x000fc800078e0a09 */
[----:B------:R-:W-:-:S04]  /*0d90*/  IMAD.SHL.U32 R16, R9, 0x2, RZ ;  /* 0x0000000209107824 */ /* 0x000fc800078e00ff */
[----:B------:R-:W-:Y:S02]  /*0da0*/  VIADD R32, R16, 0x8 ;  /* 0x0000000810207836 */ /* 0x000fe40000000000 */
[----:B0-----:R-:W-:Y:S02]  /*0db0*/  IMAD R0, R2, 0x40, R11 ;  /* 0x0000004002007824 */ /* 0x001fe400078e020b */
[C---:B------:R-:W-:Y:S01]  /*0dc0*/  VIADD R29, R16.reuse, 0x20 ;  /* 0x00000020101d7836 */ /* 0x040fe20000000000 */
[----:B------:R-:W-:Y:S01]  /*0dd0*/  SHF.R.S32.HI R2, RZ, 0x1f, R32 ;  /* 0x0000001fff027819 */ /* 0x000fe20000011420 */
[C---:B------:R-:W-:Y:S01]  /*0de0*/  VIADD R26, R16.reuse, 0x38 ;  /* 0x00000038101a7836 */ /* 0x040fe20000000000 */
[----:B------:R0:W-:Y:S01]  /*0df0*/  STL [R1+0x3c], R0 ;  /* 0x00003c0001007387 */ /* 0x0001e20000100800 */
[C---:B------:R-:W-:Y:S01]  /*0e00*/  VIADD R21, R16.reuse, 0x50 ;  /* 0x0000005010157836 */ /* 0x040fe20000000000 */
[----:B------:R-:W-:Y:S01]  /*0e10*/  SHF.R.S32.HI R2, RZ, 0x1f, R29 ;  /* 0x0000001fff027819 */ /* 0x000fe2000001141d */
        /* <DEDUP_REMOVED lines=8> */
[----:B0-----:R-:W-:Y:S01]  /*0ea0*/  IMAD R0, R3, 0x8, R0 ;  /* 0x0000000803007824 */ /* 0x001fe200078e0200 */
[----:B------:R-:W-:Y:S01]  /*0eb0*/  SHF.R.S32.HI R6, RZ, 0x1f, R30 ;  /* 0x0000001fff067819 */ /* 0x000fe2000001141e */
        /* <DEDUP_REMOVED lines=40> */
[----:B------:R-:W-:Y:S01]  /*1140*/  VIADD R17, R16, 0xe8 ;  /* 0x000000e810117836 */ /* 0x000fe20000000000 */
[----:B------:R-:W-:-:S02]  /*1150*/  SHF.R.S32.HI R4, RZ, 0x1f, R19 ;  /* 0x0000001fff047819 */ /* 0x000fc40000011413 */
[----:B0-----:R-:W-:-:S07]  /*1160*/  SHF.R.S32.HI R2, RZ, 0x1f, R18 ;  /* 0x0000001fff027819 */ /* 0x001fce0000011412 */
.L_x_191:
[----:B------:R-:W-:Y:S01]  /*1170*/  ULDC.64 UR8, c[0x0][0xc88] ;  /* 0x0003220000087ab9 */ /* 0x000fe20000000a00 */
[----:B------:R-:W-:Y:S01]  /*1180*/  ULDC.64 UR10, c[0x0][0xa20] ;  /* 0x00028800000a7ab9 */ /* 0x000fe20000000a00 */
[----:B------:R-:W-:Y:S01]  /*1190*/  UIMAD.WIDE UR8, UR7, 0x4, UR8 ;  /* 0x00000004070878a5 */ /* 0x000fe2000f8e0208 */
[----:B------:R-:W-:-:S05]  /*11a0*/  ULDC UR4, c[0x0][0x424] ;  /* 0x0001090000047ab9 */ /* 0x000fca0000000800 */
[----:B0-23--:R-:W-:Y:S02]  /*11b0*/  IMAD.U32 R2, RZ, RZ, UR8 ;  /* 0x00000008ff027e24 */ /* 0x00dfe4000f8e00ff */
[----:B-1----:R-:W-:Y:S01]  /*11c0*/  IMAD.U32 R3, RZ, RZ, UR9 ;  /* 0x00000009ff037e24 */ /* 0x002fe2000f8e00ff */
[----:B------:R-:W-:-:S04]  /*11d0*/  ULDC.64 UR8, c[0x0][0xa28] ;  /* 0x00028a0000087ab9 */ /* 0x000fc80000000a00 */
[----:B------:R-:W2:Y:S01]  /*11e0*/  LDG.E R2, desc[UR48][R2.64] ;  /* 0x0000003002027981 */ /* 0x000ea2000c1e1900 */
[----:B------:R-:W-:Y:S02]  /*11f0*/  UISETP.NE.U32.AND UP0, UPT, UR8, URZ, UPT ;  /* 0x0000003f0800728c */ /* 0x000fe4000bf05070 */
[----:B------:R-:W-:Y:S02]  /*1200*/  UISETP.NE.U32.AND UP1, UPT, UR10, URZ, UPT ;  /* 0x0000003f0a00728c */ /* 0x000fe4000bf25070 */
[----:B------:R-:W-:Y:S02]  /*1210*/  UISETP.NE.AND.EX UP0, UPT, UR9, URZ, UPT, UP0 ;  /* 0x0000003f0900728c */ /* 0x000fe4000bf05300 */
[----:B------:R-:W-:-:S04]  /*1220*/  UISETP.NE.AND.EX UP1, UPT, UR11, URZ, UPT, UP1 ;  /* 0x0000003f0b00728c */ /* 0x000fc8000bf25310 */
[----:B------:R-:W-:Y:S02]  /*1230*/  PLOP3.LUT P0, PT, PT, PT, UP0, 0x80, 0x0 ;  /* 0x000000000000781c */ /* 0x000fe40003f0f008 */
[----:B------:R-:W-:Y:S02]  /*1240*/  PLOP3.LUT P1, PT, PT, PT, UP1, 0x80, 0x0 ;  /* 0x000000000000781c */ /* 0x000fe40003f2f018 */
[----:B--2---:R-:W-:-:S13]  /*1250*/  R2UR UR36, R2 ;  /* 0x00000000022472ca */ /* 0x004fda00000e0000 */
[----:B------:R-:W-:Y:S02]  /*1260*/  USHF.R.S32.HI UR37, URZ, 0x1f, UR36 ;  /* 0x0000001f3f257899 */ /* 0x000fe40008011424 */
[----:B------:R-:W-:-:S04]  /*1270*/  @UP0 ULEA UR8, UP2, UR36, UR8, 0x2 ;  /* 0x0000000824080291 */ /* 0x000fc8000f84103f */
[----:B------:R-:W-:Y:S02]  /*1280*/  @UP0 ULEA.HI.X UR9, UR36, UR9, UR37, 0x2, UP2 ;  /* 0x0000000924090291 */ /* 0x000fe400090f1425 */
[----:B------:R-:W-:Y:S01]  /*1290*/  @UP1 ULEA UR10, UP0, UR36, UR10, 0x2 ;  /* 0x0000000a240a1291 */ /* 0x000fe2000f80103f */
[----:B------:R-:W-:-:S03]  /*12a0*/  IMAD.U32 R2, RZ, RZ, UR8 ;  /* 0x00000008ff027e24 */ /* 0x000fc6000f8e00ff */
[----:B------:R-:W-:Y:S01]  /*12b0*/  @UP1 ULEA.HI.X UR11, UR36, UR11, UR37, 0x2, UP0 ;  /* 0x0000000b240b1291 */ /* 0x000fe200080f1425 */
[----:B------:R-:W-:Y:S01]  /*12c0*/  IMAD.U32 R3, RZ, RZ, UR9 ;  /* 0x00000009ff037e24 */ /* 0x000fe2000f8e00ff */
[----:B------:R-:W-:Y:S01]  /*12d0*/  ULDC.64 UR8, c[0x0][0x418] ;  /* 0x0001060000087ab9 */ /* 0x000fe20000000a00 */
[----:B------:R-:W-:-:S03]  /*12e0*/  IMAD.U32 R4, RZ, RZ, UR10 ;  /* 0x0000000aff047e24 */ /* 0x000fc6000f8e00ff */
[----:B------:R-:W-:Y:S01]  /*12f0*/  IMAD.U32 R5, RZ, RZ, UR11 ;  /* 0x0000000bff057e24 */ /* 0x000fe2000f8e00ff */
[----:B------:R-:W2:Y:S04]  /*1300*/  @P0 LDG.E R2, desc[UR48][R2.64] ;  /* 0x0000003002020981 */ /* 0x000ea8000c1e1900 */
[----:B------:R-:W3:Y:S01]  /*1310*/  @P1 LDG.E R4, desc[UR48][R4.64] ;  /* 0x0000003004041981 */ /* 0x000ee2000c1e1900 */
[----:B------:R-:W-:Y:S01]  /*1320*/  UISETP.NE.U32.AND UP0, UPT, UR8, URZ, UPT ;  /* 0x0000003f0800728c */ /* 0x000fe2000bf05070 */
[----:B------:R-:W-:Y:S01]  /*1330*/  UMOV UR42, UR5 ;  /* 0x00000005002a7c82 */ /* 0x000fe20008000000 */
[----:B------:R-:W-:Y:S02]  /*1340*/  ULDC UR5, c[0x0][0x2f0] ;  /* 0x0000bc0000057ab9 */ /* 0x000fe40000000800 */
[----:B------:R-:W-:Y:S01]  /*1350*/  UISETP.NE.AND.EX UP0, UPT, UR9, URZ, UPT, UP0 ;  /* 0x0000003f0900728c */ /* 0x000fe2000bf05300 */
[----:B------:R-:W-:Y:S01]  /*1360*/  UMOV UR52, URZ ;  /* 0x0000003f00347c82 */ /* 0x000fe20008000000 */
[----:B------:R-:W-:-:S02]  /*1370*/  ULOP3.LUT UR39, UR6, 0xffff, URZ, 0xc0, !UPT ;  /* 0x0000ffff06277892 */ /* 0x000fc4000f8ec03f */
[----:B------:R-:W-:Y:S02]  /*1380*/  USEL UR4, UR4, 0x1, UP0 ;  /* 0x0000000104047887 */ /* 0x000fe40008000000 */
[----:B------:R-:W-:Y:S02]  /*1390*/  ULOP3.LUT UR7, UR6, 0xff0000, URZ, 0xc0, !UPT ;  /* 0x00ff000006077892 */ /* 0x000fe4000f8ec03f */
[----:B------:R-:W-:Y:S02]  /*13a0*/  UIMAD UR4, UR4, UR5, URZ ;  /* 0x00000005040472a4 */ /* 0x000fe4000f8e023f */
[----:B------:R-:W-:Y:S01]  /*13b0*/  ULOP3.LUT UR6, UR6, 0xff000000, URZ, 0xc0, !UPT ;  /* 0xff00000006067892 */ /* 0x000fe2000f8ec03f */
[----:B--2---:R-:W-:-:S04]  /*13c0*/  @P0 R2UR UR52, R2 ;  /* 0x00000000023402ca */ /* 0x004fc800000e0000 */
[----:B---3--:R-:W-:Y:S01]  /*13d0*/  @P1 R2UR UR4, R4 ;  /* 0x00000000040412ca */ /* 0x008fe200000e0000 */
[----:B----45:R-:W-:-:S14]  /*13e0*/  @P1 BRA `(.L_x_144) ;  /* 0x0000000000341947 */ /* 0x030fdc0003800000 */
[----:B------:R-:W-:Y:S02]  /*13f0*/  ULDC.64 UR8, c[0x0][0xa08] ;  /* 0x0002820000087ab9 */ /* 0x000fe40000000a00 */
[----:B------:R-:W-:-:S04]  /*1400*/  ISETP.NE.U32.AND P0, PT, RZ, UR8, PT ;  /* 0x00000008ff007c0c */ /* 0x000fc8000bf05070 */
[----:B------:R-:W-:-:S13]  /*1410*/  ISETP.NE.AND.EX P0, PT, RZ, UR9, PT, P0 ;  /* 0x00000009ff007c0c */ /* 0x000fda000bf05300 */
[----:B------:R-:W-:Y:S05]  /*1420*/  @!P0 BRA `(.L_x_144) ;  /* 0x0000000000248947 */ /* 0x000fea0003800000 */
[----:B------:R-:W-:Y:S02]  /*1430*/  ULDC.64 UR4, c[0x0][0xa08] ;  /* 0x0002820000047ab9 */ /* 0x000fe40000000a00 */
[----:B------:R-:W-:-:S06]  /*1440*/  UIMAD.WIDE UR4, UR36, 0x4, UR4 ;  /* 0x00000004240478a5 */ /* 0x000fcc000f8e0204 */
[----:B------:R-:W-:Y:S02]  /*1450*/  IMAD.U32 R2, RZ, RZ, UR4 ;  /* 0x00000004ff027e24 */ /* 0x000fe4000f8e00ff */
[----:B------:R-:W-:-:S05]  /*1460*/  IMAD.U32 R3, RZ, RZ, UR5 ;  /* 0x00000005ff037e24 */ /* 0x000fca000f8e00ff */
[----:B------:R-:W2:Y:S04]  /*1470*/  LDG.E R4, desc[UR48][R2.64] ;  /* 0x0000003002047981 */ /* 0x000ea8000c1e1900 */
[----:B------:R-:W3:Y:S01]  /*1480*/  LDG.E R0, desc[UR48][R2.64+0x4] ;  /* 0x0000043002007981 */ /* 0x000ee2000c1e1900 */
[----:B--2---:R-:W-:Y:S02]  /*1490*/  R2UR UR4, R4 ;  /* 0x00000000040472ca */ /* 0x004fe400000e0000 */
[----:B---3--:R-:W-:-:S13]  /*14a0*/  R2UR UR5, R0 ;  /* 0x00000000000572ca */ /* 0x008fda00000e0000 */
[----:B------:R-:W-:-:S12]  /*14b0*/  UIADD3 UR4, -UR4, UR5, URZ ;  /* 0x0000000504047290 */ /* 0x000fd8000fffe13f */
.L_x_144:
[----:B------:R-:W-:Y:S02]  /*14c0*/  UIADD3 UR52, -UR52, UR4, URZ ;  /* 0x0000000434347290 */ /* 0x000fe4000fffe13f */
[----:B------:R-:W-:Y:S02]  /*14d0*/  USHF.R.U32.HI UR6, URZ, 0x8, UR6 ;  /* 0x000000083f067899 */ /* 0x000fe40008011606 */
[----:B------:R-:W-:Y:S02]  /*14e0*/  UISETP.GE.AND UP0, UPT, UR52, 0x1, UPT ;  /* 0x000000013400788c */ /* 0x000fe4000bf06270 */
[----:B------:R-:W-:Y:S02]  /*14f0*/  UIADD3 UR4, UR52, 0x7f, URZ ;  /* 0x0000007f34047890 */ /* 0x000fe4000fffe03f */
[----:B------:R-:W-:Y:S02]  /*1500*/  ULEA.HI UR6, UR7, UR6, URZ, 0x10 ;  /* 0x0000000607067291 */ /* 0x000fe4000f8f803f */
[----:B------:R-:W-:Y:S01]  /*1510*/  PLOP3.LUT P0, PT, PT, PT, UP0, 0x80, 0x0 ;  /* 0x000000000000781c */ /* 0x000fe20003f0f008 */
[----:B------:R-:W-:-:S02]  /*1520*/  USHF.R.S32.HI UR5, URZ, 0x1f, UR4 ;  /* 0x0000001f3f057899 */ /* 0x000fc40008011404 */
[----:B------:R-:W-:Y:S02]  /*1530*/  ULOP3.LUT UR40, UR6, 0xff, URZ, 0xc0, !UPT ;  /* 0x000000ff06287892 */ /* 0x000fe4000f8ec03f */
[----:B------:R-:W-:Y:S02]  /*1540*/  ULEA.HI UR5, UR5, UR4, URZ, 0x7 ;  /* 0x0000000405057291 */ /* 0x000fe4000f8f383f */
[----:B------:R-:W-:Y:S01]  /*1550*/  USHF.R.U32.HI UR44, URZ, 0x10, UR6 ;  /* 0x000000103f2c7899 */ /* 0x000fe20008011606 */
[----:B------:R-:W-:Y:S01]  /*1560*/  UMOV UR4, URZ ;  /* 0x0000003f00047c82 */ /* 0x000fe20008000000 */
[----:B------:R-:W-:-:S04]  /*1570*/  USHF.R.S32.HI UR9, URZ, 0x7, UR5 ;  /* 0x000000073f097899 */ /* 0x000fc80008011405 */
[----:B------:R-:W-:Y:S08]  /*1580*/  @!P0 BRA `(.L_x_145) ;  /* 0x0000000000908947 */ /* 0x000ff00003800000 */
[----:B------:R-:W-:Y:S01]  /*1590*/  UISETP.NE.AND UP0, UPT, UR44, URZ, UPT ;  /* 0x0000003f2c00728c */ /* 0x000fe2000bf05270 */
[----:B------:R-:W-:-:S03]  /*15a0*/  ULDC UR4, c[0x0][0x9f0] ;  /* 0x00027c0000047ab9 */ /* 0x000fc60000000800 */
[----:B------:R-:W-:-:S03]  /*15b0*/  USEL UR10, UR44, UR4, UP0 ;  /* 0x000000042c0a7287 */ /* 0x000fc60008000000 */
[----:B------:R-:W-:Y:S01]  /*15c0*/  UMOV UR4, URZ ;  /* 0x0000003f00047c82 */ /* 0x000fe20008000000 */
[----:B------:R-:W-:Y:S02]  /*15d0*/  UIADD3 UR6, UR9, -0x1, UR10 ;  /* 0xffffffff09067890 */ /* 0x000fe4000fffe00a */
[----:B------:R-:W-:-:S04]  /*15e0*/  IMAD.U32 R3, RZ, RZ, UR10 ;  /* 0x0000000aff037e24 */ /* 0x000fc8000f8e00ff */
[----:B------:R-:W-:Y:S01]  /*15f0*/  IMAD.U32 R4, RZ, RZ, UR6 ;  /* 0x00000006ff047e24 */ /* 0x000fe2000f8e00ff */
[-C--:B------:R-:W-:Y:S01]  /*1600*/  IABS R0, R3.reuse ;  /* 0x0000000300007213 */ /* 0x080fe20000000000 */
[----:B------:R-:W-:Y:S01]  /*1610*/  ULOP3.LUT UR6, UR6, UR10, URZ, 0x3c, !UPT ;  /* 0x0000000a06067292 */ /* 0x000fe2000f8e3c3f */
[----:B------:R-:W-:Y:S02]  /*1620*/  IABS R5, R3 ;  /* 0x0000000300057213 */ /* 0x000fe40000000000 */
[----:B------:R-:W-:Y:S02]  /*1630*/  R2UR UR11, R0 ;  /* 0x00000000000b72ca */ /* 0x000fe400000e0000 */
[----:B------:R-:W-:-:S05]  /*1640*/  IABS R4, R4 ;  /* 0x0000000400047213 */ /* 0x000fca0000000000 */
[----:B------:R-:W-:-:S05]  /*1650*/  IMAD.MOV.U32 R3, RZ, RZ, R4 ;  /* 0x000000ffff037224 */ /* 0x000fca00078e0004 */
[----:B------:R-:W-:Y:S01]  /*1660*/  R2UR UR8, R3 ;  /* 0x00000000030872ca */ /* 0x000fe200000e0000 */
[----:B------:R-:W0:Y:S08]  /*1670*/  I2F.RP R0, UR11 ;  /* 0x0000000b00007d06 */ /* 0x000e300008209400 */
[----:B0-----:R-:W0:Y:S02]  /*1680*/  MUFU.RCP R0, R0 ;  /* 0x0000000000007308 */ /* 0x001e240000001000 */
[----:B0-----:R-:W-:-:S02]  /*1690*/  VIADD R2, R0, 0xffffffe ;  /* 0x0ffffffe00027836 */ /* 0x001fc40000000000 */
[----:B------:R-:W-:-:S04]  /*16a0*/  IMAD.MOV R0, RZ, RZ, -R5 ;  /* 0x000000ffff007224 */ /* 0x000fc800078e0a05 */
[----:B------:R-:W0:Y:S02]  /*16b0*/  F2I.FTZ.U32.TRUNC.NTZ R2, R2 ;  /* 0x0000000200027305 */ /* 0x000e24000021f000 */
[----:B0-----:R-:W-:-:S13]  /*16c0*/  R2UR UR5, R2 ;  /* 0x00000000020572ca */ /* 0x001fda00000e0000 */
[----:B------:R-:W-:-:S04]  /*16d0*/  UIADD3 UR7, URZ, -UR5, URZ ;  /* 0x800000053f077290 */ /* 0x000fc8000fffe03f */
[----:B------:R-:W-:-:S04]  /*16e0*/  UIMAD UR7, UR7, UR11, URZ ;  /* 0x0000000b070772a4 */ /* 0x000fc8000f8e023f */
[----:B------:R-:W-:-:S03]  /*16f0*/  UIMAD.WIDE.U32 UR4, UR5, UR7, UR4 ;  /* 0x00000007050472a5 */ /* 0x000fc6000f8e0004 */
[----:B------:R-:W-:Y:S01]  /*1700*/  R2UR UR7, R0 ;  /* 0x00000000000772ca */ /* 0x000fe200000e0000 */
[----:B------:R-:W-:-:S12]  /*1710*/  UIMAD.WIDE.U32 UR4, UR5, UR8, URZ ;  /* 0x00000008050472a5 */ /* 0x000fd8000f8e003f */
[----:B------:R-:W-:-:S04]  /*1720*/  UIMAD UR4, UR5, UR7, UR8 ;  /* 0x00000007050472a4 */ /* 0x000fc8000f8e0208 */
[----:B------:R-:W-:-:S11]  /*1730*/  UISETP.GT.U32.AND UP1, UPT, UR11, UR4, UPT ;  /* 0x000000040b00728c */ /* 0x000fd6000bf24070 */
[----:B------:R-:W-:Y:S02]  /*1740*/  @!UP1 UIADD3 UR4, UR4, -UR11, URZ ;  /* 0x8000000b04049290 */ /* 0x000fe4000fffe03f */
[----:B------:R-:W-:Y:S02]  /*1750*/  @!UP1 UIADD3 UR5, UR5, 0x1, URZ ;  /* 0x0000000105059890 */ /* 0x000fe4000fffe03f */
[----:B------:R-:W-:Y:S02]  /*1760*/  UISETP.GE.U32.AND UP0, UPT, UR4, UR11, UPT ;  /* 0x0000000b0400728c */ /* 0x000fe4000bf06070 */
[----:B------:R-:W-:-:S09]  /*1770*/  UISETP.GE.AND UP1, UPT, UR6, URZ, UPT ;  /* 0x0000003f0600728c */ /* 0x000fd2000bf26270 */
[----:B------:R-:W-:Y:S02]  /*1780*/  @UP0 UIADD3 UR5, UR5, 0x1, URZ ;  /* 0x0000000105050890 */ /* 0x000fe4000fffe03f */
[----:B------:R-:W-:-:S05]  /*1790*/  UISETP.NE.AND UP0, UPT, UR10, URZ, UPT ;  /* 0x0000003f0a00728c */ /* 0x000fca000bf05270 */
[----:B------:R-:W-:Y:S02]  /*17a0*/  UMOV UR4, UR5 ;  /* 0x0000000500047c82 */ /* 0x000fe40008000000 */
[----:B------:R-:W-:-:S04]  /*17b0*/  @!UP1 UIADD3 UR4, -UR4, URZ, URZ ;  /* 0x0000003f04049290 */ /* 0x000fc8000fffe13f */
[----:B------:R-:W-:-:S12]  /*17c0*/  @!UP0 ULOP3.LUT UR4, URZ, UR10, URZ, 0x33, !UPT ;  /* 0x0000000a3f048292 */ /* 0x000fd8000f8e333f */
.L_x_145:
[----:B------:R-:W-:Y:S01]  /*17d0*/  UIMAD UR41, UR40, UR4, URZ ;  /* 0x00000004282972a4 */ /* 0x000fe2000f8e023f */
[----:B------:R-:W-:Y:S01]  /*17e0*/  IMAD.U32 R0, RZ, RZ, UR9 ;  /* 0x00000009ff007e24 */ /* 0x000fe2000f8e00ff */
[----:B------:R-:W-:Y:S01]  /*17f0*/  PLOP3.LUT P0, PT, PT, PT, PT, 0x80, 0x0 ;  /* 0x000000000000781c */ /* 0x000fe20003f0f070 */
[----:B------:R-:W-:Y:S01]  /*1800*/  IMAD.U32 R3, RZ, RZ, UR4 ;  /* 0x00000004ff037e24 */ /* 0x000fe2000f8e00ff */
[----:B------:R-:W-:Y:S01]  /*1810*/  CS2R R28, SRZ ;  /* 0x00000000001c7805 */ /* 0x000fe2000001ff00 */
[----:B------:R-:W-:Y:S01]  /*1820*/  IMAD.MOV.U32 R160, RZ, RZ, RZ ;  /* 0x000000ffffa07224 */ /* 0x000fe200078e00ff */
[----:B------:R-:W-:Y:S02]  /*1830*/  CS2R R4, SRZ ;  /* 0x0000000000047805 */ /* 0x000fe4000001ff00 */
[----:B------:R-:W-:Y:S02]  /*1840*/  CS2R R30, SRZ ;  /* 0x00000000001e7805 */ /* 0x000fe4000001ff00 */
[----:B------:R-:W-:-:S02]  /*1850*/  VIADDMNMX R0, R3, UR41, R0, PT ;  /* 0x0000002903007c46 */ /* 0x000fc4000b800100 */
[----:B------:R-:W-:Y:S02]  /*1860*/  CS2R R26, SRZ ;  /* 0x00000000001a7805 */ /* 0x000fe4000001ff00 */
[----:B------:R-:W-:Y:S02]  /*1870*/  CS2R R24, SRZ ;  /* 0x0000000000187805 */ /* 0x000fe4000001ff00 */
[----:B------:R-:W-:Y:S02]  /*1880*/  CS2R R36, SRZ ;  /* 0x0000000000247805 */ /* 0x000fe4000001ff00 */
[----:B------:R-:W-:Y:S01]  /*1890*/  R2UR UR51, R0 ;  /* 0x00000000003372ca */ /* 0x000fe200000e0000 */
        /* <DEDUP_REMOVED lines=11> */
[----:B------:R-:W-:Y:S01]  /*1950*/  CS2R R52, SRZ ;  /* 0x0000000000347805 */ /* 0x000fe2000001ff00 */
[----:B------:R-:W-:Y:S01]  /*1960*/  UISETP.GT.AND UP0, UPT, UR51, UR41, UPT ;  /* 0x000000293300728c */ /* 0x000fe2000bf04270 */
[----:B------:R-:W-:Y:S02]  /*1970*/  CS2R R54, SRZ ;  /* 0x0000000000367805 */ /* 0x000fe4000001ff00 */
[----:B------:R-:W-:Y:S02]  /*1980*/  CS2R R50, SRZ ;  /* 0x0000000000327805 */ /* 0x000fe4000001ff00 */
[----:B------:R-:W-:Y:S02]  /*1990*/  CS2R R10, SRZ ;  /* 0x00000000000a7805 */ /* 0x000fe4000001ff00 */
[----:B------:R-:W-:-:S02]  /*19a0*/  CS2R R48, SRZ ;  /* 0x0000000000307805 */ /* 0x000fc4000001ff00 */
[----:B------:R-:W-:Y:S02]  /*19b0*/  CS2R R60, SRZ ;  /* 0x00000000003c7805 */ /* 0x000fe4000001ff00 */
[----:B------:R-:W-:Y:S02]  /*19c0*/  PLOP3.LUT P1, PT, PT, PT, UP0, 0x80, 0x0 ;  /* 0x000000000000781c */ /* 0x000fe40003f2f008 */
        /* <DEDUP_REMOVED lines=24> */
[----:B------:R-:W-:Y:S01]  /*1b50*/  CS2R R98, SRZ ;  /* 0x0000000000627805 */ /* 0x000fe2000001ff00 */
[----:B------:R-:W-:Y:S01]  /*1b60*/  IMAD.MOV.U32 R108, RZ, RZ, RZ ;  /* 0x000000ffff6c7224 */ /* 0x000fe200078e00ff */
        /* <DEDUP_REMOVED lines=23> */
[----:B------:R-:W0:Y:S01]  /*1ce0*/  S2R R2, SR_TID.X ;  /* 0x0000000000027919 */ /* 0x000e220000002100 */
[----:B------:R-:W1:Y:S01]  /*1cf0*/  S2UR UR6, SR_CgaCtaId ;  /* 0x00000000000679c3 */ /* 0x000e620000008800 */
[----:B------:R-:W-:Y:S02]  /*1d00*/  UMOV UR5, 0x400 ;  /* 0x0000040000057882 */ /* 0x000fe40000000000 */
[----:B-1----:R-:W-:-:S04]  /*1d10*/  ULEA UR5, UR6, UR5, 0x18 ;  /* 0x0000000506057291 */ /* 0x002fc8000f8ec03f */
[----:B------:R-:W-:Y:S01]  /*1d20*/  UIADD3 UR5, UR5, 0x20400, URZ ;  /* 0x0002040005057890 */ /* 0x000fe2000fffe03f */
[----:B0-----:R-:W-:-:S03]  /*1d30*/  VIADD R0, R2, 0xffffff80 ;  /* 0xffffff8002007836 */ /* 0x001fc60000000000 */
[----:B------:R-:W-:Y:S02]  /*1d40*/  ULOP3.LUT UP0, URZ, UR5, 0x3ff, URZ, 0xc0, !UPT ;  /* 0x000003ff053f7892 */ /* 0x000fe4000f80c03f */
[----:B------:R-:W-:-:S04]  /*1d50*/  SHF.R.S32.HI R3, RZ, 0x1f, R0 ;  /* 0x0000001fff037819 */ /* 0x000fc80000011400 */
[----:B------:R-:W-:Y:S02]  /*1d60*/  PLOP3.LUT P0, PT, PT, PT, UP0, 0x80, 0x0 ;  /* 0x000000000000781c */ /* 0x000fe40003f0f008 */
[----:B------:R-:W-:-:S04]  /*1d70*/  LEA.HI R3, R3, R0, RZ, 0x7 ;  /* 0x0000000003037211 */ /* 0x000fc800078f38ff */
[----:B------:R-:W-:-:S06]  /*1d80*/  SHF.R.S32.HI R3, RZ, 0x7, R3 ;  /* 0x00000007ff037819 */ /* 0x000fcc0000011403 */
[----:B------:R-:W0:Y:S02]  /*1d90*/  SHFL.IDX PT, R3, R3, RZ, 0x1f ;  /* 0x00001fff03037589 */ /* 0x000e2400000e0000 */
[----:B0-----:R-:W-:-:S13]  /*1da0*/  R2UR UR43, R3 ;  /* 0x00000000032b72ca */ /* 0x001fda00000e0000 */
        /* <DEDUP_REMOVED lines=23> */
.L_x_147:
[----:B------:R-:W-:Y:S01]  /*1f20*/  ULDC.64 UR6, c[0x0][0x998] ;  /* 0x0002660000067ab9 */ /* 0x000fe20000000a00 */
[----:B------:R-:W-:Y:S01]  /*1f30*/  ULDC.64 UR4, c[0x0][0x990] ;  /* 0x0002640000047ab9 */ /* 0x000fe20000000a00 */
[----:B------:R-:W-:Y:S02]  /*1f40*/  ISETP.NE.U32.AND P1, PT, RZ, UR6, PT ;  /* 0x00000006ff007c0c */ /* 0x000fe4000bf25070 */
[----:B------:R-:W-:Y:S02]  /*1f50*/  ISETP.NE.U32.AND P0, PT, RZ, UR4, PT ;  /* 0x00000004ff007c0c */ /* 0x000fe4000bf05070 */
[----:B------:R-:W-:Y:S02]  /*1f60*/  ISETP.NE.AND.EX P1, PT, RZ, UR7, PT, P1 ;  /* 0x00000007ff007c0c */ /* 0x000fe4000bf25310 */
[----:B------:R-:W-:-:S11]  /*1f70*/  ISETP.NE.AND.EX P0, PT, RZ, UR5, PT, P0 ;  /* 0x00000005ff007c0c */ /* 0x000fd6000bf05300 */
[----:B------:R-:W0:Y:S08]  /*1f80*/  @P1 LDC.64 R8, c[0x0][0x9b8] ;  /* 0x00026e00ff081b82 */ /* 0x000e300000000a00 */
[----:B------:R-:W1:Y:S08]  /*1f90*/  @P0 LDC.64 R6, c[0x0][0x9a8] ;  /* 0x00026a00ff060b82 */ /* 0x000e700000000a00 */
[----:B------:R-:W2:Y:S08]  /*1fa0*/  @P0 LDC.64 R10, c[0x0][0x9b0] ;  /* 0x00026c00ff0a0b82 */ /* 0x000eb00000000a00 */
[----:B------:R-:W3:Y:S01]  /*1fb0*/  @P1 LDC.64 R12, c[0x0][0x9c0] ;  /* 0x00027000ff0c1b82 */ /* 0x000ee20000000a00 */
[----:B0-----:R-:W-:-:S02]  /*1fc0*/  @P1 IMAD R2, R8, UR37, RZ ;  /* 0x0000002508021c24 */ /* 0x001fc4000f8e02ff */
[----:B------:R-:W-:-:S04]  /*1fd0*/  @P1 IMAD.WIDE.U32 R4, R8, UR36, RZ ;  /* 0x0000002408041c25 */ /* 0x000fc8000f8e00ff */
[----:B------:R-:W-:Y:S02]  /*1fe0*/  @P1 IMAD R9, R9, UR36, R2 ;  /* 0x0000002409091c24 */ /* 0x000fe4000f8e0202 */
[C---:B-1----:R-:W-:Y:S02]  /*1ff0*/  @P0 IMAD R0, R6.reuse, UR37, RZ ;  /* 0x0000002506000c24 */ /* 0x042fe4000f8e02ff */
[----:B------:R-:W-:-:S04]  /*2000*/  @P0 IMAD.WIDE.U32 R2, R6, UR36, RZ ;  /* 0x0000002406020c25 */ /* 0x000fc8000f8e00ff */
[----:B------:R-:W-:Y:S02]  /*2010*/  @P0 IMAD R7, R7, UR36, R0 ;  /* 0x0000002407070c24 */ /* 0x000fe4000f8e0200 */
[----:B------:R-:W-:Y:S02]  /*2020*/  @P1 IMAD.IADD R5, R5, 0x1, R9 ;  /* 0x0000000105051824 */ /* 0x000fe400078e0209 */
[----:B------:R-:W-:Y:S02]  /*2030*/  @P0 IMAD.IADD R3, R3, 0x1, R7 ;  /* 0x0000000103030824 */ /* 0x000fe400078e0207 */
[----:B------:R-:W-:Y:S02]  /*2040*/  IMAD.MOV.U32 R0, RZ, RZ, 0x3f800000 ;  /* 0x3f800000ff007424 */ /* 0x000fe400078e00ff */
[----:B--2---:R-:W-:-:S04]  /*2050*/  @P0 IMAD.WIDE.U32 R2, R10, UR39, R2 ;  /* 0x000000270a020c25 */ /* 0x004fc8000f8e0002 */
[----:B---3--:R-:W-:Y:S01]  /*2060*/  @P1 IMAD.WIDE.U32 R6, R12, UR39, R4 ;  /* 0x000000270c061c25 */ /* 0x008fe2000f8e0004 */
[----:B------:R-:W-:-:S03]  /*2070*/  @P0 LEA R4, P2, R2, UR4, 0x2 ;  /* 0x0000000402040c11 */ /* 0x000fc6000f8410ff */
[----:B------:R-:W-:Y:S01]  /*2080*/  @P0 IMAD R5, R11, UR39, R3 ;  /* 0x000000270b050c24 */ /* 0x000fe2000f8e0203 */
[----:B------:R-:W-:Y:S01]  /*2090*/  @P1 LEA R8, P3, R6, UR6, 0x2 ;  /* 0x0000000606081c11 */ /* 0x000fe2000f8610ff */
[----:B------:R-:W-:Y:S02]  /*20a0*/  @P1 IMAD R3, R13, UR39, R7 ;  /* 0x000000270d031c24 */ /* 0x000fe4000f8e0207 */
[----:B------:R-:W-:Y:S01]  /*20b0*/  IMAD.MOV.U32 R7, RZ, RZ, 0x3f800000 ;  /* 0x3f800000ff077424 */ /* 0x000fe200078e00ff */
[----:B------:R-:W-:Y:S02]  /*20c0*/  @P0 LEA.HI.X R5, R2, UR5, R5, 0x2, P2 ;  /* 0x0000000502050c11 */ /* 0x000fe400090f1405 */
[----:B------:R-:W-:-:S03]  /*20d0*/  @P1 LEA.HI.X R9, R6, UR7, R3, 0x2, P3 ;  /* 0x0000000706091c11 */ /* 0x000fc600098f1403 */
[----:B------:R0:W2:Y:S04]  /*20e0*/  @P0 LDG.E R7, desc[UR48][R4.64] ;  /* 0x0000003004070981 */ /* 0x0000a8000c1e1900 */
[----:B------:R-:W2:Y:S01]  /*20f0*/  @P1 LDG.E R0, desc[UR48][R8.64] ;  /* 0x0000003008001981 */ /* 0x000ea2000c1e1900 */
[----:B------:R-:W1:Y:S01]  /*2100*/  S2UR UR5, SR_CgaCtaId ;  /* 0x00000000000579c3 */ /* 0x000e620000008800 */
[----:B------:R-:W-:Y:S01]  /*2110*/  ULEA.HI UR4, UR46, UR46, URZ, 0x1 ;  /* 0x0000002e2e047291 */ /* 0x000fe2000f8f083f */
[----:B------:R-:W-:-:S03]  /*2120*/  MOV R2, 0x400 ;  /* 0x0000040000027802 */ /* 0x000fc60000000f00 */
[----:B------:R-:W-:Y:S01]  /*2130*/  ULOP3.LUT UR4, UR4, 0xfffffffe, URZ, 0xc0, !UPT ;  /* 0xfffffffe04047892 */ /* 0x000fe2000f8ec03f */
[----:B0-----:R-:W-:-:S03]  /*2140*/  IMAD.U32 R4, RZ, RZ, UR47 ;  /* 0x0000002fff047e24 */ /* 0x001fc6000f8e00ff */
[----:B------:R-:W-:Y:S02]  /*2150*/  UIADD3 UR4, UR46, -UR4, URZ ;  /* 0x800000042e047290 */ /* 0x000fe4000fffe03f */
[----:B------:R-:W-:-:S04]  /*2160*/  ISETP.NE.AND P0, PT, R4, 0x3, PT ;  /* 0x000000030400780c */ /* 0x000fc80003f05270 */
[----:B------:R-:W-:Y:S01]  /*2170*/  IMAD.U32 R11, RZ, RZ, UR4 ;  /* 0x00000004ff0b7e24 */ /* 0x000fe2000f8e00ff */
[----:B------:R-:W-:-:S04]  /*2180*/  ULDC UR4, c[0x0][0x9d8] ;  /* 0x0002760000047ab9 */ /* 0x000fc80000000800 */
[----:B------:R-:W-:Y:S01]  /*2190*/  SHF.L.U32 R11, R11, 0x1f, RZ ;  /* 0x0000001f0b0b7819 */ /* 0x000fe200000006ff */
[----:B-1----:R-:W-:-:S05]  /*21a0*/  IMAD.U32 R3, RZ, RZ, UR5 ;  /* 0x00000005ff037e24 */ /* 0x002fca000f8e00ff */
[----:B------:R-:W-:-:S04]  /*21b0*/  LEA R2, R3, R2, 0x18 ;  /* 0x0000000203027211 */ /* 0x000fc800078ec0ff */
[----:B------:R-:W0:Y:S01]  /*21c0*/  SYNCS.PHASECHK.TRANS64.TRYWAIT P1, [R2+URZ+0x38800], R11 ;  /* 0x0388000b020075a7 */ /* 0x000e22000802017f */
[----:B--2---:R-:W-:-:S04]  /*21d0*/  FMUL.FTZ R0, R7, R0 ;  /* 0x0000000007007220 */ /* 0x004fc80000410000 */
[----:B------:R-:W-:Y:S01]  /*21e0*/  FMUL.FTZ R0, R0, UR4 ;  /* 0x0000000400007c20 */ /* 0x000fe20008410000 */
[----:B0-----:R-:W-:Y:S06]  /*21f0*/  @!P1 BRA `(.L_x_148) ;  /* 0x0000013000b09947 */ /* 0x001fec0003800000 */
.L_x_286:
[----:B------:R-:W-:Y:S05]  /*2200*/  @!P0 BRA `(.L_x_149) ;  /* 0x0000000000048947 */ /* 0x000fea0003800000 */
[----:B------:R-:W-:Y:S01]  /*2210*/  BPT.TRAP 0x1 ;  /* 0x000000040000795c */ /* 0x000fe20000300000 */
.L_x_149:
[----:B------:R-:W-:Y:S02]  /*2220*/  IMAD.U32 R5, RZ, RZ, UR53 ;  /* 0x00000035ff057e24 */ /* 0x000fe4000f8e00ff */
[----:B------:R-:W-:Y:S02]  /*2230*/  IMAD.U32 R6, RZ, RZ, UR45 ;  /* 0x0000002dff067e24 */ /* 0x000fe4000f8e00ff */
[----:B------:R-:W-:-:S03]  /*2240*/  IMAD R4, R5, 0x8, R2 ;  /* 0x0000000805047824 */ /* 0x000fc600078e0202 */
[----:B------:R-:W-:-:S04]  /*2250*/  SHF.L.U32 R5, R6, 0x1f, RZ ;  /* 0x0000001f06057819 */ /* 0x000fc800000006ff */
[----:B------:R1:W2:Y:S01]  /*2260*/  SYNCS.PHASECHK.TRANS64.TRYWAIT P1, [R4+URZ+0x38830], R5 ;  /* 0x03883005040075a7 */ /* 0x0002a2000802017f */
[----:B------:R-:W-:Y:S05]  /*2270*/  @!P0 BRA `(.L_x_150) ;  /* 0x0000000000048947 */ /* 0x000fea0003800000 */
[----:B------:R-:W-:Y:S01]  /*2280*/  BPT.TRAP 0x1 ;  /* 0x000000040000795c */ /* 0x000fe20000300000 */
.L_x_150:
[----:B------:R-:W3:Y:S01]  /*2290*/  S2R R6, SR_TID.X ;  /* 0x0000000000067919 */ /* 0x000ee20000002100 */
[----:B------:R-:W-:Y:S01]  /*22a0*/  IMAD.MOV.U32 R25, RZ, RZ, RZ ;  /* 0x000000ffff197224 */ /* 0x000fe200078e00ff */
[----:B---3--:R-:W-:Y:S01]  /*22b0*/  LOP3.LUT P2, RZ, R6, 0x7f, RZ, 0xc0, !PT ;  /* 0x0000007f06ff7812 */ /* 0x008fe2000784c0ff */
[----:B--2---:R-:W-:-:S12]  /*22c0*/  @P1 BRA `(.L_x_151) ;  /* 0x0000000000081947 */ /* 0x004fd80003800000 */
[----:B------:R-:W2:Y:S02]  /*22d0*/  SYNCS.PHASECHK.TRANS64.TRYWAIT P1, [R4+URZ+0x38830], R5 ;  /* 0x03883005040075a7 */ /* 0x000ea4000802017f */
[----:B--2---:R-:W-:Y:S05]  /*22e0*/  @!P1 BRA `(.L_x_152) ;  /* 0x0000013000889947 */ /* 0x004fea0003800000 */
.L_x_151:
[----:B------:R-:W-:Y:S05]  /*22f0*/  WARPSYNC.ALL ;  /* 0x0000000000007948 */ /* 0x000fea0003800000 */
[----:B------:R-:W-:Y:S01]  /*2300*/  R2UR UR4, R2 ;  /* 0x00000000020472ca */ /* 0x000fe200000e0000 */
[----:B------:R-:W-:Y:S01]  /*2310*/  ULOP3.LUT UR32, UR54, 0x10000, URZ, 0xfc, !UPT ;  /* 0x0001000036207892 */ /* 0x000fe2000f8efc3f */
[----:B------:R-:W-:Y:S01]  /*2320*/  WARPGROUP.ARRIVE ;  /* 0x00000000000079c5 */ /* 0x000fe20000000000 */
[----:B------:R-:W-:Y:S01]  /*2330*/  UMOV UR33, 0x40000040 ;  /* 0x4000004000217882 */ /* 0x000fe20000000000 */
[----:B------:R-:W-:Y:S01]  /*2340*/  UMOV UR35, 0x40000040 ;  /* 0x4000004000237882 */ /* 0x000fe20000000000 */
[----:B------:R-:W-:Y:S01]  /*2350*/  UMOV UR5, 0x40000040 ;  /* 0x4000004000057882 */ /* 0x000fe20000000000 */
[----:B------:R-:W-:Y:S01]  /*2360*/  UMOV UR7, 0x40000040 ;  /* 0x4000004000077882 */ /* 0x000fe20000000000 */
[----:B------:R-:W-:Y:S01]  /*2370*/  UIADD3 UR8, UR32, 0x4, URZ ;  /* 0x0000000420087890 */ /* 0x000fe2000fffe03f */
[----:B------:R-:W3:Y:S01]  /*2380*/  S2R R92, SR_TID.X ;  /* 0x00000000005c7919 */ /* 0x000ee20000002100 */
        /* <DEDUP_REMOVED lines=8> */
[----:B------:R-:W-:Y:S01]  /*2410*/  USHF.R.U32.HI UR4, URZ, 0x4, UR4 ;  /* 0x000000043f047899 */ /* 0x000fe20008011604 */
[--C-:B------:R-:W-:Y:S01]  /*2420*/  IMAD.MOV.U32 R94, RZ, RZ, R25.reuse ;  /* 0x000000ffff5e7224 */ /* 0x100fe200078e0019 */
[----:B------:R-:W-:Y:S01]  /*2430*/  UIADD3 UR16, UR32, 0x400, URZ ;  /* 0x0000040020107890 */ /* 0x000fe2000fffe03f */
[--C-:B------:R-:W-:Y:S01]  /*2440*/  IMAD.MOV.U32 R97, RZ, RZ, R25.reuse ;  /* 0x000000ffff617224 */ /* 0x100fe200078e0019 */
[----:B------:R-:W-:Y:S01]  /*2450*/  ULOP3.LUT UR4, UR4, 0x3fff, URZ, 0xc0, !UPT ;  /* 0x00003fff04047892 */ /* 0x000fe2000f8ec03f */
[--C-:B------:R-:W-:Y:S01]  /*2460*/  IMAD.MOV.U32 R96, RZ, RZ, R25.reuse ;  /* 0x000000ffff607224 */ /* 0x100fe200078e0019 */
[----:B------:R-:W-:Y:S01]  /*2470*/  UMOV UR17, 0x40000040 ;  /* 0x4000004000117882 */ /* 0x000fe20000000000 */
[----:B------:R-:W-:Y:S01]  /*2480*/  UMOV UR19, 0x40000040 ;  /* 0x4000004000137882 */ /* 0x000fe20000000000 */
[----:B------:R-:W-:Y:S01]  /*2490*/  ULOP3.LUT UR50, UR4, 0x10000, URZ, 0xfc, !UPT ;  /* 0x0001000004327892 */ /* 0x000fe2000f8efc3f */
[--C-:B------:R-:W-:Y:S01]  /*24a0*/  IMAD.MOV.U32 R99, RZ, RZ, R25.reuse ;  /* 0x000000ffff637224 */ /* 0x100fe200078e0019 */
[----:B------:R-:W-:Y:S01]  /*24b0*/  UIADD3 UR4, UR32, 0x2, URZ ;  /* 0x0000000220047890 */ /* 0x000fe2000fffe03f */
[--C-:B------:R-:W-:Y:S01]  /*24c0*/  IMAD.MOV.U32 R98, RZ, RZ, R25.reuse ;  /* 0x000000ffff627224 */ /* 0x100fe200078e0019 */
[----:B------:R-:W-:Y:S01]  /*24d0*/  ULEA UR34, UR53, UR50, 0xb ;  /* 0x0000003235227291 */ /* 0x000fe2000f8e583f */
[--C-:B------:R-:W-:Y:S01]  /*24e0*/  IMAD.MOV.U32 R101, RZ, RZ, R25.reuse ;  /* 0x000000ffff657224 */ /* 0x100fe200078e0019 */
[----:B------:R-:W-:Y:S01]  /*24f0*/  UIADD3 UR20, UR32, 0x402, URZ ;  /* 0x0000040220147890 */ /* 0x000fe2000fffe03f */
[--C-:B------:R-:W-:Y:S01]  /*2500*/  IMAD.MOV.U32 R100, RZ, RZ, R25.reuse ;  /* 0x000000ffff647224 */ /* 0x100fe200078e0019 */
[----:B------:R-:W-:Y:S01]  /*2510*/  UIADD3 UR6, UR34, 0x2, URZ ;  /* 0x0000000222067890 */ /* 0x000fe2000fffe03f */
[--C-:B------:R-:W-:Y:S01]  /*2520*/  IMAD.MOV.U32 R103, RZ, RZ, R25.reuse ;  /* 0x000000ffff677224 */ /* 0x100fe200078e0019 */
[----:B------:R-:W-:Y:S01]  /*2530*/  UIADD3 UR10, UR34, 0x4, URZ ;  /* 0x00000004220a7890 */ /* 0x000fe2000fffe03f */
[----:B------:R-:W-:Y:S01]  /*2540*/  IMAD.MOV.U32 R102, RZ, RZ, R25 ;  /* 0x000000ffff667224 */ /* 0x000fe200078e0019 */
[----:B------:R-:W-:-:S02]  /*2550*/  UIADD3 UR14, UR34, 0x6, URZ ;  /* 0x00000006220e7890 */ /* 0x000fc4000fffe03f */
[----:B------:R-:W-:Y:S01]  /*2560*/  QGMMA.64x128x32.F32.E4M3.E4M3 R28, gdesc[UR32], RZ, !UPT, gsb0 ;  /* 0x01e00000201c79f3 */ /* 0x000fe2000c0008ff */
        /* <DEDUP_REMOVED lines=94> */
[----:B------:R-:W5:Y:S01]  /*2b50*/  MUFU.TANH R28, R28 ;  /* 0x0000001c001c7308 */ /* 0x000f620000002400 */
[----:B----4-:R-:W-:-:S02]  /*2b60*/  IMAD.U32 R31, RZ, RZ, UR52 ;  /* 0x00000034ff1f7e24 */ /* 0x010fc4000f8e00ff */
[C---:B------:R-:W-:Y:S01]  /*2b70*/  FMUL.FTZ R34, R0.reuse, R34 ;  /* 0x0000002200227220 */ /* 0x040fe20000410000 */
[C---:B------:R-:W-:Y:S01]  /*2b80*/  FMUL.FTZ R44, R0.reuse, R44 ;  /* 0x0000002c002c7220 */ /* 0x040fe20000410000 */
[C---:B------:R-:W-:Y:S01]  /*2b90*/  FMUL.FTZ R39, R0.reuse, R39 ;  /* 0x0000002700277220 */ /* 0x040fe20000410000 */
[C---:B------:R-:W-:Y:S01]  /*2ba0*/  FMUL.FTZ R43, R0.reuse, R43 ;  /* 0x0000002b002b7220 */ /* 0x040fe20000410000 */
[C---:B------:R-:W-:Y:S01]  /*2bb0*/  FMUL.FTZ R48, R0.reuse, R48 ;  /* 0x0000003000307220 */ /* 0x040fe20000410000 */
[C---:B------:R-:W-:Y:S01]  /*2bc0*/  FMUL.FTZ R41, R0.reuse, R41 ;  /* 0x0000002900297220 */ /* 0x040fe20000410000 */
[----:B------:R-:W4:Y:S01]  /*2bd0*/  MUFU.TANH R29, R29 ;  /* 0x0000001d001d7308 */ /* 0x000f220000002400 */
        /* <DEDUP_REMOVED lines=16> */
[----:B0-----:R-:W-:Y:S01]  /*2ce0*/  IADD3 R42, R31, 0x80, -R16 ;  /* 0x000000801f2a7810 */ /* 0x001fe20007ffe810 */
[C---:B------:R-:W-:Y:S01]  /*2cf0*/  FMUL.FTZ R55, R0.reuse, R55 ;  /* 0x0000003700377220 */ /* 0x040fe20000410000 */
[C---:B------:R-:W-:Y:S01]  /*2d00*/  FMUL.FTZ R58, R0.reuse, R58 ;  /* 0x0000003a003a7220 */ /* 0x040fe20000410000 */
[C---:B------:R-:W-:Y:S01]  /*2d10*/  FMUL.FTZ R64, R0.reuse, R64 ;  /* 0x0000004000407220 */ /* 0x040fe20000410000 */
[C---:B------:R-:W-:Y:S01]  /*2d20*/  FMUL.FTZ R65, R0.reuse, R65 ;  /* 0x0000004100417220 */ /* 0x040fe20000410000 */
[C---:B------:R-:W-:Y:S01]  /*2d30*/  FMUL.FTZ R59, R0.reuse, R59 ;  /* 0x0000003b003b7220 */ /* 0x040fe20000410000 */
[----:B------:R-:W-:Y:S01]  /*2d40*/  FMUL.FTZ R62, R0, R62 ;  /* 0x0000003e003e7220 */ /* 0x000fe20000410000 */
[----:B------:R-:W0:Y:S01]  /*2d50*/  MUFU.TANH R32, R32 ;  /* 0x0000002000207308 */ /* 0x000e220000002400 */
[----:B-1----:R-:W-:-:S02]  /*2d60*/  IMAD.U32 R35, RZ, RZ, UR51 ;  /* 0x00000033ff237e24 */ /* 0x002fc4000f8e00ff */
[C---:B------:R-:W-:Y:S01]  /*2d70*/  FMUL.FTZ R68, R0.reuse, R68 ;  /* 0x0000004400447220 */ /* 0x040fe20000410000 */
[C---:B------:R-:W-:Y:S01]  /*2d80*/  FMUL.FTZ R69, R0.reuse, R69 ;  /* 0x0000004500457220 */ /* 0x040fe20000410000 */
[C---:B------:R-:W-:Y:S01]  /*2d90*/  FMUL.FTZ R63, R0.reuse, R63 ;  /* 0x0000003f003f7220 */ /* 0x040fe20000410000 */
[----:B------:R-:W-:Y:S02]  /*2da0*/  IMAD R42, R35, -0x80, R42 ;  /* 0xffffff80232a7824 */ /* 0x000fe400078e022a */
[C---:B------:R-:W-:Y:S01]  /*2db0*/  FMUL.FTZ R70, R0.reuse, R70 ;  /* 0x0000004600467220 */ /* 0x040fe20000410000 */
[C---:B------:R-:W-:Y:S01]  /*2dc0*/  FMUL.FTZ R72, R0.reuse, R72 ;  /* 0x0000004800487220 */ /* 0x040fe20000410000 */
[----:B------:R-:W-:Y:S01]  /*2dd0*/  MUFU.TANH R33, R33 ;  /* 0x0000002100217308 */ /* 0x000fe20000002400 */
[----:B------:R-:W-:Y:S01]  /*2de0*/  FMUL.FTZ R66, R0, R66 ;  /* 0x0000004200427220 */ /* 0x000fe20000410000 */
[----:B------:R-:W-:Y:S01]  /*2df0*/  ISETP.GT.AND P4, PT, R42, RZ, PT ;  /* 0x000000ff2a00720c */ /* 0x000fe20003f84270 */
[----:B------:R-:W-:Y:S01]  /*2e00*/  FMUL.FTZ R67, R0, R67 ;  /* 0x0000004300437220 */ /* 0x000fe20000410000 */
[----:B------:R-:W-:Y:S01]  /*2e10*/  ISETP.GT.AND P5, PT, R42, 0x1, PT ;  /* 0x000000012a00780c */ /* 0x000fe20003fa4270 */
[----:B------:R-:W-:Y:S01]  /*2e20*/  FMUL.FTZ R73, R0, R73 ;  /* 0x0000004900497220 */ /* 0x000fe20000410000 */
[----:B------:R-:W-:Y:S01]  /*2e30*/  ISETP.GT.AND P1, PT, R42, 0x8, PT ;  /* 0x000000082a00780c */ /* 0x000fe20003f24270 */
[----:B------:R-:W-:Y:S01]  /*2e40*/  FMUL.FTZ R76, R0, R76 ;  /* 0x0000004c004c7220 */ /* 0x000fe20000410000 */
[----:B--2---:R-:W1:Y:S01]  /*2e50*/  MUFU.TANH R5, R30 ;  /* 0x0000001e00057308 */ /* 0x004e620000002400 */
[----:B-----5:R-:W-:Y:S01]  /*2e60*/  FSEL R28, R28, -INF , P4 ;  /* 0xff8000001c1c7808 */ /* 0x020fe20002000000 */
[C---:B------:R-:W-:Y:S01]  /*2e70*/  FMUL.FTZ R77, R0.reuse, R77 ;  /* 0x0000004d004d7220 */ /* 0x040fe20000410000 */
[----:B----4-:R-:W-:Y:S01]  /*2e80*/  FSEL R31, R29, -INF , P5 ;  /* 0xff8000001d1f7808 */ /* 0x010fe20002800000 */
[----:B------:R-:W-:Y:S01]  /*2e90*/  FMUL.FTZ R71, R0, R71 ;  /* 0x0000004700477220 */ /* 0x000fe20000410000 */
[----:B------:R-:W-:Y:S01]  /*2ea0*/  ISETP.GT.AND P2, PT, R42, 0x9, PT ;  /* 0x000000092a00780c */ /* 0x000fe20003f44270 */
[----:B------:R-:W-:Y:S01]  /*2eb0*/  FMUL.FTZ R74, R0, R74 ;  /* 0x0000004a004a7220 */ /* 0x000fe20000410000 */
[----:B0-----:R-:W-:Y:S01]  /*2ec0*/  FSEL R32, R32, -INF , P1 ;  /* 0xff80000020207808 */ /* 0x001fe20000800000 */
[----:B------:R-:W0:Y:S01]  /*2ed0*/  MUFU.TANH R40, R40 ;  /* 0x0000002800287308 */ /* 0x000e220000002400 */
[----:B------:R-:W-:Y:S01]  /*2ee0*/  FMNMX.FTZ R29, R28, R31, !PT ;  /* 0x0000001f1c1d7209 */ /* 0x000fe20007810000 */
[----:B------:R-:W-:Y:S01]  /*2ef0*/  FMUL.FTZ R80, R0, R80 ;  /* 0x0000005000507220 */ /* 0x000fe20000410000 */
[----:B------:R-:W-:Y:S01]  /*2f00*/  FSEL R6, R6, -INF , P5 ;  /* 0xff80000006067808 */ /* 0x000fe20002800000 */
[----:B------:R-:W-:Y:S01]  /*2f10*/  FMUL.FTZ R81, R0, R81 ;  /* 0x0000005100517220 */ /* 0x000fe20000410000 */
[----:B------:R-:W-:Y:S01]  /*2f20*/  ISETP.GT.AND P5, PT, R42, 0x18, PT ;  /* 0x000000182a00780c */ /* 0x000fe20003fa4270 */
[----:B------:R-:W-:Y:S01]  /*2f30*/  FMUL.FTZ R75, R0, R75 ;  /* 0x0000004b004b7220 */ /* 0x000fe20000410000 */
[----:B------:R-:W-:Y:S01]  /*2f40*/  ISETP.GT.AND P3, PT, R42, 0x10, PT ;  /* 0x000000102a00780c */ /* 0x000fe20003f64270 */
[----:B------:R-:W2:Y:S01]  /*2f50*/  MUFU.TANH R36, R36 ;  /* 0x0000002400247308 */ /* 0x000ea20000002400 */
[----:B------:R-:W-:Y:S01]  /*2f60*/  FMNMX.FTZ R29, R32, R29, !PT ;  /* 0x0000001d201d7209 */ /* 0x000fe20007810000 */
[C---:B------:R-:W-:Y:S01]  /*2f70*/  FMUL.FTZ R78, R0.reuse, R78 ;  /* 0x0000004e004e7220 */ /* 0x040fe20000410000 */
[----:B-1----:R-:W-:Y:S01]  /*2f80*/  FSEL R5, R5, -INF , P4 ;  /* 0xff80000005057808 */ /* 0x002fe20002000000 */
[----:B------:R-:W-:Y:S01]  /*2f90*/  FMUL.FTZ R84, R0, R84 ;  /* 0x0000005400547220 */ /* 0x000fe20000410000 */
[----:B------:R-:W-:Y:S01]  /*2fa0*/  ISETP.GT.AND P4, PT, R42, 0x11, PT ;  /* 0x000000112a00780c */ /* 0x000fe20003f84270 */
[----:B------:R-:W-:Y:S01]  /*2fb0*/  FMUL.FTZ R79, R0, R79 ;  /* 0x0000004f004f7220 */ /* 0x000fe20000410000 */
[----:B------:R-:W-:Y:S01]  /*2fc0*/  FSEL R8, R8, -INF , P2 ;  /* 0xff80000008087808 */ /* 0x000fe20001000000 */
[----:B------:R2:W1:Y:S01]  /*2fd0*/  MUFU.TANH R11, R37 ;  /* 0x00000025000b7308 */ /* 0x0004620000002400 */
[----:B0-----:R-:W-:Y:S01]  /*2fe0*/  FSEL R35, R40, -INF , P5 ;  /* 0xff80000028237808 */ /* 0x001fe20002800000 */
[C---:B------:R-:W-:Y:S01]  /*2ff0*/  FMUL.FTZ R85, R0.reuse, R85 ;  /* 0x0000005500557220 */ /* 0x040fe20000410000 */
[C---:B------:R-:W-:Y:S01]  /*3000*/  FMUL.FTZ R82, R0.reuse, R82 ;  /* 0x0000005200527220 */ /* 0x040fe20000410000 */
[C---:B------:R-:W-:Y:S01]  /*3010*/  FMUL.FTZ R88, R0.reuse, R88 ;  /* 0x0000005800587220 */ /* 0x040fe20000410000 */
[C---:B------:R-:W-:Y:S01]  /*3020*/  FMUL.FTZ R89, R0.reuse, R89 ;  /* 0x0000005900597220 */ /* 0x040fe20000410000 */
[----:B------:R-:W-:Y:S01]  /*3030*/  ULDC UR52, c[0x0][0x988] ;  /* 0x0002620000347ab9 */ /* 0x000fe20000000800 */
[----:B------:R-:W-:Y:S01]  /*3040*/  FMUL.FTZ R83, R0, R83 ;  /* 0x0000005300537220 */ /* 0x000fe20000410000 */
[----:B------:R0:W4:Y:S01]  /*3050*/  MUFU.TANH R7, R34 ;  /* 0x0000002200077308 */ /* 0x0001220000002400 */
[----:B--2---:R-:W-:Y:S01]  /*3060*/  FSEL R37, R36, -INF , P3 ;  /* 0xff80000024257808 */ /* 0x004fe20001800000 */
[C---:B------:R-:W-:Y:S01]  /*3070*/  FMUL.FTZ R86, R0.reuse, R86 ;  /* 0x0000005600567220 */ /* 0x040fe20000410000 */
[C---:B------:R-:W-:Y:S01]  /*3080*/  FMUL.FTZ R87, R0.reuse, R87 ;  /* 0x0000005700577220 */ /* 0x040fe20000410000 */
[C---:B------:R-:W-:Y:S01]  /*3090*/  FMUL.FTZ R90, R0.reuse, R90 ;  /* 0x0000005a005a7220 */ /* 0x040fe20000410000 */
[----:B------:R-:W-:Y:S01]  /*30a0*/  FMUL.FTZ R91, R0, R91 ;  /* 0x0000005b005b7220 */ /* 0x000fe20000410000 */
[----:B------:R-:W-:-:S02]  /*30b0*/  UIADD3 UR51, UR51, -0x2, URZ ;  /* 0xfffffffe33337890 */ /* 0x000fc4000fffe03f */
[----:B------:R-:W2:Y:S01]  /*30c0*/  MUFU.TANH R10, R39 ;  /* 0x00000027000a7308 */ /* 0x000ea20000002400 */
[----:B0-----:R-:W-:Y:S01]  /*30d0*/  FSEL R34, R33, -INF , P2 ;  /* 0xff80000021227808 */ /* 0x001fe20001000000 */
[----:B------:R-:W-:Y:S01]  /*30e0*/  UISETP.GE.AND UP0, UPT, UR51, UR41, UPT ;  /* 0x000000293300728c */ /* 0x000fe2000bf06270 */
[----:B------:R-:W-:Y:S02]  /*30f0*/  ISETP.GT.AND P2, PT, R42, 0x20, PT ;  /* 0x000000202a00780c */ /* 0x000fe40003f44270 */
[----:B------:R-:W-:Y:S02]  /*3100*/  FMNMX.FTZ R40, R34, R29, !PT ;  /* 0x0000001d22287209 */ /* 0x000fe40007810000 */
[----:B-1----:R-:W-:Y:S01]  /*3110*/  FSEL R36, R11, -INF , P4 ;  /* 0xff8000000b247808 */ /* 0x002fe20002000000 */
[----:B------:R-:W0:Y:S01]  /*3120*/  MUFU.TANH R44, R44 ;  /* 0x0000002c002c7308 */ /* 0x000e220000002400 */
[----:B------:R-:W-:Y:S02]  /*3130*/  FMNMX.FTZ R29, R37, R40, !PT ;  /* 0x00000028251d7209 */ /* 0x000fe40007810000 */
[----:B----4-:R-:W-:-:S02]  /*3140*/  FSEL R7, R7, -INF , P1 ;  /* 0xff80000007077808 */ /* 0x010fc40000800000 */
[----:B------:R-:W-:Y:S02]  /*3150*/  ISETP.GT.AND P1, PT, R42, 0x19, PT ;  /* 0x000000192a00780c */ /* 0x000fe40003f24270 */
[----:B------:R-:W-:Y:S01]  /*3160*/  FSEL R11, R12, -INF , P5 ;  /* 0xff8000000c0b7808 */ /* 0x000fe20002800000 */
[----:B------:R-:W1:Y:S01]  /*3170*/  MUFU.TANH R43, R43 ;  /* 0x0000002b002b7308 */ /* 0x000e620000002400 */
[----:B--2---:R-:W-:Y:S02]  /*3180*/  FSEL R10, R10, -INF , P4 ;  /* 0xff8000000a0a7808 */ /* 0x004fe40002000000 */
[C---:B------:R-:W-:Y:S02]  /*3190*/  ISETP.GT.AND P4, PT, R42.reuse, 0x28, PT ;  /* 0x000000282a00780c */ /* 0x040fe40003f84270 */
[----:B------:R-:W-:-:S03]  /*31a0*/  ISETP.GT.AND P5, PT, R42, 0x29, PT ;  /* 0x000000292a00780c */ /* 0x000fc60003fa4270 */
[----:B------:R-:W2:Y:S01]  /*31b0*/  MUFU.TANH R48, R48 ;  /* 0x0000003000307308 */ /* 0x000ea20000002400 */
[----:B0-----:R-:W-:Y:S02]  /*31c0*/  FSEL R39, R44, -INF , P2 ;  /* 0xff8000002c277808 */ /* 0x001fe40001000000 */
[----:B------:R-:W-:-:S05]  /*31d0*/  FMNMX.FTZ R44, R36, R29, !PT ;  /* 0x0000001d242c7209 */ /* 0x000fca0007810000 */
[----:B------:R-:W0:Y:S01]  /*31e0*/  MUFU.TANH R41, R41 ;  /* 0x0000002900297308 */ /* 0x000e220000002400 */
[----:B-1----:R-:W-:-:S07]  /*31f0*/  FSEL R12, R43, -INF , P1 ;  /* 0xff8000002b0c7808 */ /* 0x002fce0000800000 */
[----:B------:R-:W1:Y:S01]  /*3200*/  MUFU.TANH R9, R38 ;  /* 0x0000002600097308 */ /* 0x000e620000002400 */
[----:B--2---:R-:W-:Y:S02]  /*3210*/  FSEL R43, R48, -INF , P4 ;  /* 0xff800000302b7808 */ /* 0x004fe40002000000 */
[----:B------:R-:W-:-:S05]  /*3220*/  FMNMX.FTZ R48, R35, R44, !PT ;  /* 0x0000002c23307209 */ /* 0x000fca0007810000 */
[----:B------:R-:W2:Y:S01]  /*3230*/  MUFU.TANH R45, R45 ;  /* 0x0000002d002d7308 */ /* 0x000ea20000002400 */
[----:B0-----:R-:W-:Y:S02]  /*3240*/  FSEL R33, R41, -INF , P1 ;  /* 0xff80000029217808 */ /* 0x001fe40000800000 */
[----:B------:R-:W-:Y:S02]  /*3250*/  ISETP.GT.AND P1, PT, R42, 0x30, PT ;  /* 0x000000302a00780c */ /* 0x000fe40003f24270 */
[----:B------:R-:W-:-:S03]  /*3260*/  FMNMX.FTZ R48, R33, R48, !PT ;  /* 0x0000003021307209 */ /* 0x000fc60007810000 */
[----:B------:R-:W-:Y:S01]  /*3270*/  MUFU.TANH R52, R52 ;  /* 0x0000003400347308 */ /* 0x000fe20000002400 */
[----:B-1----:R-:W-:Y:S02]  /*3280*/  FSEL R9, R9, -INF , P3 ;  /* 0xff80000009097808 */ /* 0x002fe40001800000 */
[----:B------:R-:W-:Y:S02]  /*3290*/  ISETP.GT.AND P3, PT, R42, 0x21, PT ;  /* 0x000000212a00780c */ /* 0x000fe40003f64270 */
[----:B------:R-:W-:-:S03]  /*32a0*/  FMNMX.FTZ R29, R39, R48, !PT ;  /* 0x00000030271d7209 */ /* 0x000fc60007810000 */
[----:B------:R-:W0:Y:S01]  /*32b0*/  MUFU.TANH R49, R49 ;  /* 0x0000003100317308 */ /* 0x000e220000002400 */
[----:B--2---:R-:W-:-:S07]  /*32c0*/  FSEL R40, R45, -INF , P3 ;  /* 0xff8000002d287808 */ /* 0x004fce0001800000 */
[----:B------:R-:W1:Y:S08]  /*32d0*/  MUFU.TANH R13, R46 ;  /* 0x0000002e000d7308 */ /* 0x000e700000002400 */
[----:B------:R2:W4:Y:S01]  /*32e0*/  MUFU.TANH R14, R47 ;  /* 0x0000002f000e7308 */ /* 0x0005220000002400 */
[----:B0-----:R-:W-:-:S07]  /*32f0*/  FSEL R44, R49, -INF , P5 ;  /* 0xff800000312c7808 */ /* 0x001fce0002800000 */
[----:B------:R-:W0:Y:S01]  /*3300*/  MUFU.TANH R53, R53 ;  /* 0x0000003500357308 */ /* 0x000e220000002400 */
[----:B--2---:R-:W-:Y:S02]  /*3310*/  FSEL R47, R52, -INF , P1 ;  /* 0xff800000342f7808 */ /* 0x004fe40000800000 */
[----:B------:R-:W-:Y:S02]  /*3320*/  FMNMX.FTZ R52, R40, R29, !PT ;  /* 0x0000001d28347209 */ /* 0x000fe40007810000 */
[----:B-1----:R-:W-:Y:S02]  /*3330*/  FSEL R13, R13, -INF , P2 ;  /* 0xff8000000d0d7808 */ /* 0x002fe40001000000 */
[----:B------:R-:W-:Y:S01]  /*3340*/  FMNMX.FTZ R29, R43, R52, !PT ;  /* 0x000000342b1d7209 */ /* 0x000fe20007810000 */
[----:B------:R-:W1:Y:S01]  /*3350*/  MUFU.TANH R15, R50 ;  /* 0x00000032000f7308 */ /* 0x000e620000002400 */
[----:B------:R-:W-:Y:S02]  /*3360*/  ISETP.GT.AND P2, PT, R42, 0x31, PT ;  /* 0x000000312a00780c */ /* 0x000fe40003f44270 */
[----:B------:R-:W-:-:S02]  /*3370*/  FMNMX.FTZ R52, R44, R29, !PT ;  /* 0x0000001d2c347209 */ /* 0x000fc40007810000 */
[----:B----4-:R-:W-:Y:S02]  /*3380*/  FSEL R14, R14, -INF , P3 ;  /* 0xff8000000e0e7808 */ /* 0x010fe40001800000 */
[----:B------:R-:W-:Y:S01]  /*3390*/  ISETP.GT.AND P3, PT, R42, 0x38, PT ;  /* 0x000000382a00780c */ /* 0x000fe20003f64270 */
[----:B------:R-:W2:Y:S01]  /*33a0*/  MUFU.TANH R56, R56 ;  /* 0x0000003800387308 */ /* 0x000ea20000002400 */
[----:B0-----:R-:W-:Y:S02]  /*33b0*/  FSEL R48, R53, -INF , P2 ;  /* 0xff80000035307808 */ /* 0x001fe40001000000 */
[----:B------:R-:W-:-:S05]  /*33c0*/  FMNMX.FTZ R29, R47, R52, !PT ;  /* 0x000000342f1d7209 */ /* 0x000fca0007810000 */
[----:B------:R-:W0:Y:S01]  /*33d0*/  MUFU.TANH R20, R51 ;  /* 0x0000003300147308 */ /* 0x000e220000002400 */
[----:B-1----:R-:W-:Y:S02]  /*33e0*/  FSEL R15, R15, -INF , P4 ;  /* 0xff8000000f0f7808 */ /* 0x002fe40002000000 */
[----:B------:R-:W-:-:S05]  /*33f0*/  ISETP.GT.AND P4, PT, R42, 0x39, PT ;  /* 0x000000392a00780c */ /* 0x000fca0003f84270 */
[----:B------:R-:W1:Y:S01]  /*3400*/  MUFU.TANH R51, R57 ;  /* 0x0000003900337308 */ /* 0x000e620000002400 */
[----:B--2---:R-:W-:Y:S02]  /*3410*/  FSEL R49, R56, -INF , P3 ;  /* 0xff80000038317808 */ /* 0x004fe40001800000 */
[----:B------:R-:W-:-:S04]  /*3420*/  FMNMX.FTZ R56, R48, R29, !PT ;  /* 0x0000001d30387209 */ /* 0x000fc80007810000 */
[----:B------:R-:W-:Y:S01]  /*3430*/  FMNMX.FTZ R56, R49, R56, !PT ;  /* 0x0000003831387209 */ /* 0x000fe20007810000 */
[----:B------:R-:W2:Y:S01]  /*3440*/  MUFU.TANH R21, R54 ;  /* 0x0000003600157308 */ /* 0x000ea20000002400 */
[----:B0-----:R-:W-:Y:S02]  /*3450*/  FSEL R20, R20, -INF , P5 ;  /* 0xff80000014147808 */ /* 0x001fe40002800000 */
[----:B------:R-:W-:-:S05]  /*3460*/  ISETP.GT.AND P5, PT, R42, 0x40, PT ;  /* 0x000000402a00780c */ /* 0x000fca0003fa4270 */
[----:B------:R-:W0:Y:S01]  /*3470*/  MUFU.TANH R60, R60 ;  /* 0x0000003c003c7308 */ /* 0x000e220000002400 */
[----:B-1----:R-:W-:-:S04]  /*3480*/  FSEL R51, R51, -INF , P4 ;  /* 0xff80000033337808 */ /* 0x002fc80002000000 */
[----:B------:R-:W-:-:S03]  /*3490*/  FMNMX.FTZ R41, R51, R56, !PT ;  /* 0x0000003833297209 */ /* 0x000fc60007810000 */
[----:B------:R-:W1:Y:S01]  /*34a0*/  MUFU.TANH R24, R55 ;  /* 0x0000003700187308 */ /* 0x000e620000002400 */
[----:B--2---:R-:W-:Y:S02]  /*34b0*/  FSEL R21, R21, -INF , P1 ;  /* 0xff80000015157808 */ /* 0x004fe40000800000 */
[----:B------:R-:W-:-:S05]  /*34c0*/  ISETP.GT.AND P1, PT, R42, 0x41, PT ;  /* 0x000000412a00780c */ /* 0x000fca0003f24270 */
[----:B------:R-:W2:Y:S01]  /*34d0*/  MUFU.TANH R61, R61 ;  /* 0x0000003d003d7308 */ /* 0x000ea20000002400 */
[----:B0-----:R-:W-:-:S04]  /*34e0*/  FSEL R52, R60, -INF , P5 ;  /* 0xff8000003c347808 */ /* 0x001fc80002800000 */
[----:B------:R-:W-:-:S03]  /*34f0*/  FMNMX.FTZ R56, R52, R41, !PT ;  /* 0x0000002934387209 */ /* 0x000fc60007810000 */
[----:B------:R-:W0:Y:S01]  /*3500*/  MUFU.TANH R26, R58 ;  /* 0x0000003a001a7308 */ /* 0x000e220000002400 */
[----:B-1----:R-:W-:Y:S02]  /*3510*/  FSEL R24, R24, -INF , P2 ;  /* 0xff80000018187808 */ /* 0x002fe40001000000 */
[----:B------:R-:W-:-:S05]  /*3520*/  ISETP.GT.AND P2, PT, R42, 0x48, PT ;  /* 0x000000482a00780c */ /* 0x000fca0003f44270 */
[----:B------:R-:W1:Y:S01]  /*3530*/  MUFU.TANH R55, R64 ;  /* 0x0000004000377308 */ /* 0x000e620000002400 */
[----:B--2---:R-:W-:-:S04]  /*3540*/  FSEL R53, R61, -INF , P1 ;  /* 0xff8000003d357808 */ /* 0x004fc80000800000 */
[----:B------:R-:W-:-:S03]  /*3550*/  FMNMX.FTZ R60, R53, R56, !PT ;  /* 0x00000038353c7209 */ /* 0x000fc60007810000 */
        /* <DEDUP_REMOVED lines=22> */
[----:B-1----:R-:W-:-:S07]  /*36c0*/  FSEL R60, R69, -INF , P5 ;  /* 0xff800000453c7808 */ /* 0x002fce0002800000 */
[----:B------:R-:W1:Y:S01]  /*36d0*/  MUFU.TANH R72, R72 ;  /* 0x0000004800487308 */ /* 0x000e620000002400 */
[----:B--2---:R-:W-:Y:S02]  /*36e0*/  FSEL R38, R38, -INF , P2 ;  /* 0xff80000026267808 */ /* 0x004fe40001000000 */
[----:B------:R-:W-:-:S05]  /*36f0*/  ISETP.GT.AND P2, PT, R42, 0x59, PT ;  /* 0x000000592a00780c */ /* 0x000fca0003f44270 */
[----:B------:R-:W2:Y:S01]  /*3700*/  MUFU.TANH R67, R67 ;  /* 0x0000004300437308 */ /* 0x000ea20000002400 */
[----:B0-----:R-:W-:Y:S02]  /*3710*/  FSEL R45, R70, -INF , P4 ;  /* 0xff800000462d7808 */ /* 0x001fe40002000000 */
[----:B------:R-:W-:Y:S02]  /*3720*/  FMNMX.FTZ R70, R60, R65, !PT ;  /* 0x000000413c467209 */ /* 0x000fe40007810000 */
[----:B------:R-:W-:-:S03]  /*3730*/  ISETP.GT.AND P4, PT, R42, 0x61, PT ;  /* 0x000000612a00780c */ /* 0x000fc60003f84270 */
[----:B------:R-:W0:Y:S01]  /*3740*/  MUFU.TANH R63, R73 ;  /* 0x00000049003f7308 */ /* 0x000e220000002400 */
[----:B-1----:R-:W-:-:S04]  /*3750*/  FSEL R61, R72, -INF , P1 ;  /* 0xff800000483d7808 */ /* 0x002fc80000800000 */
[----:B------:R-:W-:-:S03]  /*3760*/  FMNMX.FTZ R70, R61, R70, !PT ;  /* 0x000000463d467209 */ /* 0x000fc60007810000 */
[----:B------:R1:W4:Y:S01]  /*3770*/  MUFU.TANH R64, R76 ;  /* 0x0000004c00407308 */ /* 0x0003220000002400 */
[----:B--2---:R-:W-:Y:S02]  /*3780*/  FSEL R41, R67, -INF , P3 ;  /* 0xff80000043297808 */ /* 0x004fe40001800000 */
[----:B------:R-:W-:-:S05]  /*3790*/  ISETP.GT.AND P3, PT, R42, 0x60, PT ;  /* 0x000000602a00780c */ /* 0x000fca0003f64270 */
[----:B------:R-:W2:Y:S01]  /*37a0*/  MUFU.TANH R46, R71 ;  /* 0x00000047002e7308 */ /* 0x000ea20000002400 */
[----:B0-----:R-:W-:Y:S01]  /*37b0*/  FSEL R63, R63, -INF , P2 ;  /* 0xff8000003f3f7808 */ /* 0x001fe20001000000 */
[----:B-1----:R-:W-:-:S03]  /*37c0*/  IMAD.MOV.U32 R76, RZ, RZ, R25 ;  /* 0x000000ffff4c7224 */ /* 0x002fc600078e0019 */
[----:B------:R-:W-:-:S03]  /*37d0*/  FMNMX.FTZ R67, R63, R70, !PT ;  /* 0x000000463f437209 */ /* 0x000fc60007810000 */
[----:B------:R-:W0:Y:S01]  /*37e0*/  MUFU.TANH R77, R77 ;  /* 0x0000004d004d7308 */ /* 0x000e220000002400 */
[----:B----4-:R-:W-:-:S04]  /*37f0*/  FSEL R64, R64, -INF , P3 ;  /* 0xff80000040407808 */ /* 0x010fc80001800000 */
[----:B------:R-:W-:-:S03]  /*3800*/  FMNMX.FTZ R70, R64, R67, !PT ;  /* 0x0000004340467209 */ /* 0x000fc60007810000 */
[----:B------:R-:W1:Y:S01]  /*3810*/  MUFU.TANH R50, R74 ;  /* 0x0000004a00327308 */ /* 0x000e620000002400 */
[----:B--2---:R-:W-:Y:S02]  /*3820*/  FSEL R46, R46, -INF , P5 ;  /* 0xff8000002e2e7808 */ /* 0x004fe40002800000 */
[----:B------:R-:W-:-:S05]  /*3830*/  ISETP.GT.AND P5, PT, R42, 0x68, PT ;  /* 0x000000682a00780c */ /* 0x000fca0003fa4270 */
[----:B------:R2:W4:Y:S01]  /*3840*/  MUFU.TANH R66, R80 ;  /* 0x0000005000427308 */ /* 0x0005220000002400 */
[----:B0-----:R-:W-:Y:S01]  /*3850*/  FSEL R65, R77, -INF , P4 ;  /* 0xff8000004d417808 */ /* 0x001fe20002000000 */
[----:B------:R-:W-:-:S03]  /*3860*/  IMAD.MOV.U32 R77, RZ, RZ, R25 ;  /* 0x000000ffff4d7224 */ /* 0x000fc600078e0019 */
[----:B------:R-:W-:-:S03]  /*3870*/  FMNMX.FTZ R71, R65, R70, !PT ;  /* 0x0000004641477209 */ /* 0x000fc60007810000 */
[----:B------:R-:W0:Y:S01]  /*3880*/  MUFU.TANH R54, R75 ;  /* 0x0000004b00367308 */ /* 0x000e220000002400 */
[----:B-1----:R-:W-:Y:S01]  /*3890*/  FSEL R50, R50, -INF , P1 ;  /* 0xff80000032327808 */ /* 0x002fe20000800000 */
[----:B--2---:R-:W-:Y:S01]  /*38a0*/  IMAD.MOV.U32 R80, RZ, RZ, R25 ;  /* 0x000000ffff507224 */ /* 0x004fe200078e0019 */
[----:B------:R-:W-:-:S05]  /*38b0*/  ISETP.GT.AND P1, PT, R42, 0x69, PT ;  /* 0x000000692a00780c */ /* 0x000fca0003f24270 */
[----:B------:R-:W1:Y:S01]  /*38c0*/  MUFU.TANH R81, R81 ;  /* 0x0000005100517308 */ /* 0x000e620000002400 */
[----:B----4-:R-:W-:-:S04]  /*38d0*/  FSEL R66, R66, -INF , P5 ;  /* 0xff80000042427808 */ /* 0x010fc80002800000 */
[----:B------:R-:W-:-:S03]  /*38e0*/  FMNMX.FTZ R72, R66, R71, !PT ;  /* 0x0000004742487209 */ /* 0x000fc60007810000 */
[----:B------:R2:W4:Y:S01]  /*38f0*/  MUFU.TANH R57, R78 ;  /* 0x0000004e00397308 */ /* 0x0005220000002400 */
[----:B0-----:R-:W-:Y:S02]  /*3900*/  FSEL R54, R54, -INF , P2 ;  /* 0xff80000036367808 */ /* 0x001fe40001000000 */
[----:B------:R-:W-:-:S05]  /*3910*/  ISETP.GT.AND P2, PT, R42, 0x70, PT ;  /* 0x000000702a00780c */ /* 0x000fca0003f44270 */
[----:B------:R0:W5:Y:S01]  /*3920*/  MUFU.TANH R68, R84 ;  /* 0x0000005400447308 */ /* 0x0001620000002400 */
[----:B-1----:R-:W-:Y:S01]  /*3930*/  FSEL R67, R81, -INF , P1 ;  /* 0xff80000051437808 */ /* 0x002fe20000800000 */
[--C-:B--2---:R-:W-:Y:S02]  /*3940*/  IMAD.MOV.U32 R78, RZ, RZ, R25.reuse ;  /* 0x000000ffff4e7224 */ /* 0x104fe400078e0019 */
[----:B------:R-:W-:Y:S01]  /*3950*/  IMAD.MOV.U32 R81, RZ, RZ, R25 ;  /* 0x000000ffff517224 */ /* 0x000fe200078e0019 */
[----:B------:R-:W-:-:S03]  /*3960*/  FMNMX.FTZ R71, R67, R72, !PT ;  /* 0x0000004843477209 */ /* 0x000fc60007810000 */
[----:B------:R1:W2:Y:S01]  /*3970*/  MUFU.TANH R59, R79 ;  /* 0x0000004f003b7308 */ /* 0x0002a20000002400 */
[----:B----4-:R-:W-:Y:S01]  /*3980*/  FSEL R57, R57, -INF , P3 ;  /* 0xff80000039397808 */ /* 0x010fe20001800000 */
[----:B0-----:R-:W-:Y:S01]  /*3990*/  IMAD.MOV.U32 R84, RZ, RZ, R25 ;  /* 0x000000ffff547224 */ /* 0x001fe200078e0019 */
[----:B------:R-:W-:-:S05]  /*39a0*/  ISETP.GT.AND P3, PT, R42, 0x71, PT ;  /* 0x000000712a00780c */ /* 0x000fca0003f64270 */
[----:B------:R0:W4:Y:S01]  /*39b0*/  MUFU.TANH R69, R85 ;  /* 0x0000005500457308 */ /* 0x0001220000002400 */
[----:B-----5:R-:W-:Y:S01]  /*39c0*/  FSEL R68, R68, -INF , P2 ;  /* 0xff80000044447808 */ /* 0x020fe20001000000 */
[----:B-1----:R-:W-:-:S03]  /*39d0*/  IMAD.MOV.U32 R79, RZ, RZ, R25 ;  /* 0x000000ffff4f7224 */ /* 0x002fc600078e0019 */
[----:B------:R-:W-:-:S03]  /*39e0*/  FMNMX.FTZ R72, R68, R71, !PT ;  /* 0x0000004744487209 */ /* 0x000fc60007810000 */
[----:B------:R1:W5:Y:S01]  /*39f0*/  MUFU.TANH R62, R82 ;  /* 0x00000052003e7308 */ /* 0x0003620000002400 */
[----:B--2---:R-:W-:Y:S01]  /*3a00*/  FSEL R59, R59, -INF , P4 ;  /* 0xff8000003b3b7808 */ /* 0x004fe20002000000 */
[----:B0-----:R-:W-:Y:S01]  /*3a10*/  IMAD.MOV.U32 R85, RZ, RZ, R25 ;  /* 0x000000ffff557224 */ /* 0x001fe200078e0019 */
[----:B------:R-:W-:-:S05]  /*3a20*/  ISETP.GT.AND P4, PT, R42, 0x78, PT ;  /* 0x000000782a00780c */ /* 0x000fca0003f84270 */
[----:B------:R-:W0:Y:S01]  /*3a30*/  MUFU.TANH R88, R88 ;  /* 0x0000005800587308 */ /* 0x000e220000002400 */
[----:B----4-:R-:W-:Y:S01]  /*3a40*/  FSEL R69, R69, -INF , P3 ;  /* 0xff80000045457808 */ /* 0x010fe20001800000 */
[----:B-1----:R-:W-:-:S03]  /*3a50*/  IMAD.MOV.U32 R82, RZ, RZ, R25 ;  /* 0x000000ffff527224 */ /* 0x002fc600078e0019 */
[----:B------:R-:W-:-:S03]  /*3a60*/  FMNMX.FTZ R71, R69, R72, !PT ;  /* 0x0000004845477209 */ /* 0x000fc60007810000 */
[----:B------:R1:W2:Y:S01]  /*3a70*/  MUFU.TANH R70, R89 ;  /* 0x0000005900467308 */ /* 0x0002a20000002400 */
[----:B-----5:R-:W-:Y:S02]  /*3a80*/  FSEL R62, R62, -INF , P5 ;  /* 0xff8000003e3e7808 */ /* 0x020fe40002800000 */
[----:B------:R-:W-:-:S05]  /*3a90*/  ISETP.GT.AND P5, PT, R42, 0x79, PT ;  /* 0x000000792a00780c */ /* 0x000fca0003fa4270 */
[----:B------:R-:W-:Y:S01]  /*3aa0*/  MUFU.TANH R83, R83 ;  /* 0x0000005300537308 */ /* 0x000fe20000002400 */
[----:B0-----:R-:W-:Y:S01]  /*3ab0*/  FSEL R42, R88, -INF , P4 ;  /* 0xff800000582a7808 */ /* 0x001fe20002000000 */
[--C-:B-1----:R-:W-:Y:S02]  /*3ac0*/  IMAD.MOV.U32 R89, RZ, RZ, R25.reuse ;  /* 0x000000ffff597224 */ /* 0x102fe400078e0019 */
[----:B------:R-:W-:Y:S01]  /*3ad0*/  IMAD.MOV.U32 R88, RZ, RZ, R25 ;  /* 0x000000ffff587224 */ /* 0x000fe200078e0019 */
[----:B------:R-:W-:-:S03]  /*3ae0*/  FMNMX.FTZ R71, R42, R71, !PT ;  /* 0x000000472a477209 */ /* 0x000fc60007810000 */
[----:B------:R-:W-:Y:S01]  /*3af0*/  MUFU.TANH R86, R86 ;  /* 0x0000005600567308 */ /* 0x000fe20000002400 */
[----:B--2---:R-:W-:-:S04]  /*3b00*/  FSEL R70, R70, -INF , P5 ;  /* 0xff80000046467808 */ /* 0x004fc80002800000 */
[----:B------:R-:W-:-:S03]  /*3b10*/  FMNMX.FTZ R72, R70, R71, !PT ;  /* 0x0000004746487209 */ /* 0x000fc60007810000 */
[----:B------:R-:W-:Y:S02]  /*3b20*/  MUFU.TANH R87, R87 ;  /* 0x0000005700577308 */ /* 0x000fe40000002400 */
[----:B------:R-:W0:Y:S06]  /*3b30*/  SHFL.BFLY PT, R71, R72, 0x2, 0x1f ;  /* 0x0c401f0048477f89 */ /* 0x000e2c00000e0000 */
[----:B------:R-:W1:Y:S08]  /*3b40*/  MUFU.TANH R90, R90 ;  /* 0x0000005a005a7308 */ /* 0x000e700000002400 */
[----:B------:R-:W2:Y:S01]  /*3b50*/  MUFU.TANH R91, R91 ;  /* 0x0000005b005b7308 */ /* 0x000ea20000002400 */
[----:B0-----:R-:W-:Y:S01]  /*3b60*/  FMNMX.FTZ R73, R72, R71, !PT ;  /* 0x0000004748497209 */ /* 0x001fe20007810000 */
[----:B------:R-:W-:-:S04]  /*3b70*/  IMAD.U32 R71, RZ, RZ, UR52 ;  /* 0x00000034ff477e24 */ /* 0x000fc8000f8e00ff */
[----:B------:R-:W0:Y:S02]  /*3b80*/  SHFL.BFLY PT, R186, R73, 0x1, 0x1f ;  /* 0x0c201f0049ba7f89 */ /* 0x000e2400000e0000 */
[----:B0-----:R-:W-:-:S04]  /*3b90*/  FMNMX.FTZ R186, R73, R186, !PT ;  /* 0x000000ba49ba7209 */ /* 0x001fc80007810000 */
[C---:B------:R-:W-:Y:S01]  /*3ba0*/  FSETP.NEU.FTZ.AND P6, PT, R186.reuse, -INF , PT ;  /* 0xff800000ba00780b */ /* 0x040fe20003fdd000 */
[----:B------:R-:W-:-:S05]  /*3bb0*/  FFMA.FTZ R71, R186, R71, -8 ;  /* 0xc1000000ba477423 */ /* 0x000fca0000010047 */
[----:B------:R-:W-:Y:S02]  /*3bc0*/  FSEL R71, R71, RZ, P6 ;  /* 0x000000ff47477208 */ /* 0x000fe40003000000 */
[----:B---3--:R-:W-:Y:S01]  /*3bd0*/  LOP3.LUT P6, RZ, R92, 0x7f, RZ, 0xc0, !PT ;  /* 0x0000007f5cff7812 */ /* 0x008fe200078cc0ff */
[----:B------:R-:W-:Y:S02]  /*3be0*/  IMAD.MOV.U32 R92, RZ, RZ, R25 ;  /* 0x000000ffff5c7224 */ /* 0x000fe400078e0019 */
[----:B------:R-:W-:-:S01]  /*3bf0*/  FFMA.FTZ R228, R28, UR52, -R71 ;  /* 0x000000341ce47c23 */ /* 0x000fc20008010847 */
[--C-:B------:R-:W-:Y:S01]  /*3c00*/  FFMA.FTZ R28, R32, UR52, -R71.reuse ;  /* 0x00000034201c7c23 */ /* 0x100fe20008010847 */
[----:B------:R-:W-:Y:S01]  /*3c10*/  FMNMX.FTZ R32, R5, R6, !PT ;  /* 0x0000000605207209 */ /* 0x000fe20007810000 */
[--C-:B------:R-:W-:Y:S01]  /*3c20*/  FFMA.FTZ R230, R37, UR52, -R71.reuse ;  /* 0x0000003425e67c23 */ /* 0x100fe20008010847 */
        /* <DEDUP_REMOVED lines=12> */
[----:B-1----:R-:W-:Y:S01]  /*3cf0*/  FSEL R51, R90, -INF , P4 ;  /* 0xff8000005a337808 */ /* 0x002fe20002000000 */
[--C-:B------:R-:W-:Y:S01]  /*3d00*/  FFMA.FTZ R224, R64, UR52, -R71.reuse ;  /* 0x0000003440e07c23 */ /* 0x100fe20008010847 */
[----:B------:R-:W-:Y:S01]  /*3d10*/  FMNMX.FTZ R32, R10, R37, !PT ;  /* 0x000000250a207209 */ /* 0x000fe20007810000 */
[--C-:B------:R-:W-:Y:S01]  /*3d20*/  FFMA.FTZ R37, R36, UR52, -R71.reuse ;  /* 0x0000003424257c23 */ /* 0x100fe20008010847 */
[----:B------:R-:W-:-:S01]  /*3d30*/  FFMA.FTZ R36, R35, UR52, -R71 ;  /* 0x0000003423247c23 */ /* 0x000fc20008010847 */
[----:B--2---:R-:W-:Y:S01]  /*3d40*/  FSEL R52, R91, -INF , P5 ;  /* 0xff8000005b347808 */ /* 0x004fe20002800000 */
[----:B------:R-:W-:-:S01]  /*3d50*/  FFMA.FTZ R222, R58, UR52, -R71 ;  /* 0x000000343ade7c23 */ /* 0x000fc20008010847 */
[----:B------:R-:W-:Y:S01]  /*3d60*/  FMNMX.FTZ R75, R11, R32, !PT ;  /* 0x000000200b4b7209 */ /* 0x000fe20007810000 */
[----:B------:R-:W-:-:S01]  /*3d70*/  FFMA.FTZ R31, R31, UR52, -R71 ;  /* 0x000000341f1f7c23 */ /* 0x000fc20008010847 */
[--C-:B------:R-:W-:Y:S01]  /*3d80*/  FFMA.FTZ R33, R33, UR52, -R71.reuse ;  /* 0x0000003421217c23 */ /* 0x100fe20008010847 */
[----:B------:R-:W-:-:S01]  /*3d90*/  FFMA.FTZ R55, R55, UR52, -R71 ;  /* 0x0000003437377c23 */ /* 0x000fc20008010847 */
[----:B------:R-:W-:Y:S01]  /*3da0*/  FMNMX.FTZ R32, R12, R75, !PT ;  /* 0x0000004b0c207209 */ /* 0x000fe20007810000 */
[----:B------:R-:W-:-:S01]  /*3db0*/  FFMA.FTZ R65, R65, UR52, -R71 ;  /* 0x0000003441417c23 */ /* 0x000fc20008010847 */
[--C-:B------:R-:W-:Y:S01]  /*3dc0*/  FFMA.FTZ R58, R68, UR52, -R71.reuse ;  /* 0x00000034443a7c23 */ /* 0x100fe20008010847 */
[----:B------:R-:W-:-:S01]  /*3dd0*/  FFMA.FTZ R42, R42, UR52, -R71 ;  /* 0x000000342a2a7c23 */ /* 0x000fc20008010847 */
[----:B------:R-:W-:Y:S01]  /*3de0*/  FMNMX.FTZ R35, R13, R32, !PT ;  /* 0x000000200d237209 */ /* 0x000fe20007810000 */
[----:B------:R-:W-:Y:S01]  /*3df0*/  MUFU.EX2 R228, R228 ;  /* 0x000000e400e47308 */ /* 0x000fe20000000800 */
[----:B------:R-:W-:-:S02]  /*3e00*/  @!P6 VIADD R4, R4, 0x38840 ;  /* 0x000388400404e836 */ /* 0x000fc40000000000 */
[----:B------:R-:W-:Y:S01]  /*3e10*/  FMNMX.FTZ R34, R14, R35, !PT ;  /* 0x000000230e227209 */ /* 0x000fe20007810000 */
[--C-:B------:R-:W-:Y:S02]  /*3e20*/  IMAD.MOV.U32 R68, RZ, RZ, R25.reuse ;  /* 0x000000ffff447224 */ /* 0x100fe400078e0019 */
[----:B------:R-:W-:Y:S01]  /*3e30*/  @!P6 PRMT R4, RZ, 0x654, R4 ;  /* 0x00000654ff04e816 */ /* 0x000fe20000000004 */
[--C-:B------:R-:W-:Y:S01]  /*3e40*/  IMAD.MOV.U32 R91, RZ, RZ, R25.reuse ;  /* 0x000000ffff5b7224 */ /* 0x100fe200078e0019 */
[----:B------:R-:W-:Y:S01]  /*3e50*/  FMNMX.FTZ R35, R15, R34, !PT ;  /* 0x000000220f237209 */ /* 0x000fe20007810000 */
[----:B------:R0:W-:Y:S01]  /*3e60*/  MUFU.EX2 R32, R36 ;  /* 0x0000002400207308 */ /* 0x0001e20000000800 */
[----:B------:R1:W-:Y:S01]  /*3e70*/  @!P6 SYNCS.ARRIVE.TRANS64.RED.A1T0 RZ, [R4+URZ], RZ ;  /* 0x000000ff04ffe9a7 */ /* 0x0003e2000810043f */
[----:B------:R-:W-:Y:S01]  /*3e80*/  IMAD.MOV.U32 R90, RZ, RZ, R25 ;  /* 0x000000ffff5a7224 */ /* 0x000fe200078e0019 */
[----:B------:R-:W-:-:S04]  /*3e90*/  FMNMX.FTZ R34, R20, R35, !PT ;  /* 0x0000002314227209 */ /* 0x000fc80007810000 */
[----:B------:R-:W-:Y:S01]  /*3ea0*/  FMNMX.FTZ R35, R21, R34, !PT ;  /* 0x0000002215237209 */ /* 0x000fe20007810000 */
[----:B------:R-:W2:Y:S03]  /*3eb0*/  MUFU.EX2 R31, R31 ;  /* 0x0000001f001f7308 */ /* 0x000ea60000000800 */
[----:B------:R-:W-:-:S04]  /*3ec0*/  FMNMX.FTZ R35, R24, R35, !PT ;  /* 0x0000002318237209 */ /* 0x000fc80007810000 */
[----:B------:R-:W-:Y:S01]  /*3ed0*/  FMNMX.FTZ R34, R26, R35, !PT ;  /* 0x000000231a227209 */ /* 0x000fe20007810000 */
[----:B------:R-:W3:Y:S03]  /*3ee0*/  MUFU.EX2 R28, R28 ;  /* 0x0000001c001c7308 */ /* 0x000ee60000000800 */
[----:B------:R-:W-:-:S04]  /*3ef0*/  FMNMX.FTZ R34, R27, R34, !PT ;  /* 0x000000221b227209 */ /* 0x000fc80007810000 */
[----:B------:R-:W-:Y:S01]  /*3f00*/  FMNMX.FTZ R39, R29, R34, !PT ;  /* 0x000000221d277209 */ /* 0x000fe20007810000 */
[----:B------:R-:W-:Y:S03]  /*3f10*/  MUFU.EX2 R35, R40 ;  /* 0x0000002800237308 */ /* 0x000fe60000000800 */
[----:B------:R-:W-:-:S04]  /*3f20*/  FMNMX.FTZ R39, R30, R39, !PT ;  /* 0x000000271e277209 */ /* 0x000fc80007810000 */
[----:B0-----:R-:W-:Y:S01]  /*3f30*/  FMNMX.FTZ R36, R38, R39, !PT ;  /* 0x0000002726247209 */ /* 0x001fe20007810000 */
[----:B------:R0:W-:Y:S03]  /*3f40*/  MUFU.EX2 R34, R72 ;  /* 0x0000004800227308 */ /* 0x0001e60000000800 */
[----:B------:R-:W-:-:S04]  /*3f50*/  FMNMX.FTZ R36, R41, R36, !PT ;  /* 0x0000002429247209 */ /* 0x000fc80007810000 */
[----:B------:R-:W-:Y:S01]  /*3f60*/  FMNMX.FTZ R43, R45, R36, !PT ;  /* 0x000000242d2b7209 */ /* 0x000fe20007810000 */
[----:B------:R4:W-:Y:S01]  /*3f70*/  MUFU.EX2 R39, R44 ;  /* 0x0000002c00277308 */ /* 0x0009e20000000800 */
[----:B0-----:R-:W-:-:S02]  /*3f80*/  FFMA.FTZ R72, R49, UR52, -R71 ;  /* 0x0000003431487c23 */ /* 0x001fc40008010847 */
[----:B------:R-:W-:-:S04]  /*3f90*/  FMNMX.FTZ R43, R46, R43, !PT ;  /* 0x0000002b2e2b7209 */ /* 0x000fc80007810000 */
[----:B------:R-:W-:Y:S01]  /*3fa0*/  FMNMX.FTZ R47, R50, R43, !PT ;  /* 0x0000002b322f7209 */ /* 0x000fe20007810000 */
[----:B------:R-:W0:Y:S01]  /*3fb0*/  MUFU.EX2 R73, R73 ;  /* 0x0000004900497308 */ /* 0x000e220000000800 */
[----:B----4-:R-:W-:Y:S01]  /*3fc0*/  FSEL R44, R86, -INF , P2 ;  /* 0xff800000562c7808 */ /* 0x010fe20001000000 */
[----:B------:R-:W-:Y:S01]  /*3fd0*/  IMAD.MOV.U32 R86, RZ, RZ, R25 ;  /* 0x000000ffff567224 */ /* 0x000fe200078e0019 */
[----:B------:R-:W-:-:S04]  /*3fe0*/  FMNMX.FTZ R36, R54, R47, !PT ;  /* 0x0000002f36247209 */ /* 0x000fc80007810000 */
[----:B------:R-:W-:Y:S01]  /*3ff0*/  FMNMX.FTZ R40, R57, R36, !PT ;  /* 0x0000002439287209 */ /* 0x000fe20007810000 */
[----:B------:R4:W-:Y:S03]  /*4000*/  MUFU.EX2 R43, R48 ;  /* 0x00000030002b7308 */ /* 0x0009e60000000800 */
[----:B------:R-:W-:Y:S02]  /*4010*/  FMNMX.FTZ R47, R59, R40, !PT ;  /* 0x000000283b2f7209 */ /* 0x000fe40007810000 */
[----:B------:R-:W-:Y:S01]  /*4020*/  FSEL R40, R83, -INF , P1 ;  /* 0xff80000053287808 */ /* 0x000fe20000800000 */
[--C-:B------:R-:W-:Y:S01]  /*4030*/  IMAD.MOV.U32 R83, RZ, RZ, R25.reuse ;  /* 0x000000ffff537224 */ /* 0x100fe200078e0019 */
[----:B------:R-:W-:Y:S01]  /*4040*/  FMNMX.FTZ R49, R62, R47, !PT ;  /* 0x0000002f3e317209 */ /* 0x000fe20007810000 */
[----:B------:R5:W-:Y:S01]  /*4050*/  MUFU.EX2 R36, R72 ;  /* 0x0000004800247308 */ /* 0x000be20000000800 */
[----:B----4-:R-:W-:Y:S01]  /*4060*/  FSEL R48, R87, -INF , P3 ;  /* 0xff80000057307808 */ /* 0x010fe20001800000 */
[----:B------:R-:W-:Y:S01]  /*4070*/  IMAD.MOV.U32 R87, RZ, RZ, R25 ;  /* 0x000000ffff577224 */ /* 0x000fe200078e0019 */
[----:B------:R-:W-:-:S04]  /*4080*/  FMNMX.FTZ R49, R40, R49, !PT ;  /* 0x0000003128317209 */ /* 0x000fc80007810000 */
[----:B------:R-:W-:Y:S01]  /*4090*/  FMNMX.FTZ R49, R44, R49, !PT ;  /* 0x000000312c317209 */ /* 0x000fe20007810000 */
[----:B------:R4:W-:Y:S03]  /*40a0*/  MUFU.EX2 R47, R74 ;  /* 0x0000004a002f7308 */ /* 0x0009e60000000800 */
[----:B-----5:R-:W-:Y:S01]  /*40b0*/  FMNMX.FTZ R72, R48, R49, !PT ;  /* 0x0000003130487209 */ /* 0x020fe20007810000 */
[----:B------:R-:W-:-:S03]  /*40c0*/  FFMA.FTZ R49, R53, UR52, -R71 ;  /* 0x0000003435317c23 */ /* 0x000fc60008010847 */
[----:B------:R-:W-:Y:S01]  /*40d0*/  FMNMX.FTZ R53, R51, R72, !PT ;  /* 0x0000004833357209 */ /* 0x000fe20007810000 */
[----:B------:R-:W-:-:S01]  /*40e0*/  FFMA.FTZ R72, R56, UR52, -R71 ;  /* 0x0000003438487c23 */ /* 0x000fc20008010847 */
[--C-:B------:R-:W-:Y:S01]  /*40f0*/  FFMA.FTZ R56, R61, UR52, -R71.reuse ;  /* 0x000000343d387c23 */ /* 0x100fe20008010847 */
[----:B------:R-:W-:-:S01]  /*4100*/  FFMA.FTZ R61, R63, UR52, -R71 ;  /* 0x000000343f3d7c23 */ /* 0x000fc20008010847 */
[----:B----4-:R-:W-:Y:S01]  /*4110*/  FMNMX.FTZ R74, R52, R53, !PT ;  /* 0x00000035344a7209 */ /* 0x010fe20007810000 */
[----:B------:R-:W-:-:S01]  /*4120*/  FFMA.FTZ R53, R60, UR52, -R71 ;  /* 0x000000343c357c23 */ /* 0x000fc20008010847 */
[--C-:B------:R-:W-:Y:S01]  /*4130*/  FFMA.FTZ R60, R67, UR52, -R71.reuse ;  /* 0x00000034433c7c23 */ /* 0x100fe20008010847 */
[----:B------:R-:W-:-:S01]  /*4140*/  FFMA.FTZ R67, R69, UR52, -R71 ;  /* 0x0000003445437c23 */ /* 0x000fc20008010847 */
[----:B------:R-:W-:Y:S01]  /*4150*/  IMAD.U32 R69, RZ, RZ, UR52 ;  /* 0x00000034ff457e24 */ /* 0x000fe2000f8e00ff */
[----:B------:R-:W4:Y:S01]  /*4160*/  SHFL.BFLY PT, R75, R74, 0x2, 0x1f ;  /* 0x0c401f004a4b7f89 */ /* 0x000f2200000e0000 */
[----:B------:R-:W-:-:S01]  /*4170*/  FFMA.FTZ R63, R66, UR52, -R71 ;  /* 0x00000034423f7c23 */ /* 0x000fc20008010847 */
[----:B------:R-:W5:Y:S08]  /*4180*/  MUFU.EX2 R230, R230 ;  /* 0x000000e600e67308 */ /* 0x000f700000000800 */
[----:B------:R-:W-:Y:S08]  /*4190*/  MUFU.EX2 R37, R37 ;  /* 0x0000002500257308 */ /* 0x000ff00000000800 */
[----:B------:R-:W-:Y:S01]  /*41a0*/  MUFU.EX2 R33, R33 ;  /* 0x0000002100217308 */ /* 0x000fe20000000800 */
[----:B----4-:R-:W-:Y:S01]  /*41b0*/  FMNMX.FTZ R75, R74, R75, !PT ;  /* 0x0000004b4a4b7209 */ /* 0x010fe20007810000 */
[----:B------:R-:W-:-:S06]  /*41c0*/  IMAD.MOV.U32 R74, RZ, RZ, R25 ;  /* 0x000000ffff4a7224 */ /* 0x000fcc00078e0019 */
[----:B------:R-:W-:Y:S01]  /*41d0*/  MUFU.EX2 R216, R216 ;  /* 0x000000d800d87308 */ /* 0x000fe20000000800 */
[----:B------:R-:W4:Y:S07]  /*41e0*/  SHFL.BFLY PT, R192, R75, 0x1, 0x1f ;  /* 0x0c201f004bc07f89 */ /* 0x000f2e00000e0000 */
[----:B------:R-:W-:Y:S08]  /*41f0*/  MUFU.EX2 R218, R218 ;  /* 0x000000da00da7308 */ /* 0x000ff00000000800 */
[----:B------:R-:W-:Y:S08]  /*4200*/  MUFU.EX2 R220, R220 ;  /* 0x000000dc00dc7308 */ /* 0x000ff00000000800 */
[----:B------:R-:W-:Y:S01]  /*4210*/  MUFU.EX2 R49, R49 ;  /* 0x0000003100317308 */ /* 0x000fe20000000800 */
[----:B----4-:R-:W-:Y:S01]  /*4220*/  FMNMX.FTZ R192, R75, R192, !PT ;  /* 0x000000c04bc07209 */ /* 0x010fe20007810000 */
[----:B------:R-:W-:-:S03]  /*4230*/  IMAD.MOV.U32 R75, RZ, RZ, R25 ;  /* 0x000000ffff4b7224 */ /* 0x000fc600078e0019 */
[C---:B------:R-:W-:Y:S01]  /*4240*/  FSETP.NEU.FTZ.AND P1, PT, R192.reuse, -INF , PT ;  /* 0xff800000c000780b */ /* 0x040fe20003f3d000 */
[----:B------:R-:W-:-:S01]  /*4250*/  FFMA.FTZ R64, R192, R69, -8 ;  /* 0xc1000000c0407423 */ /* 0x000fc20000010045 */
[----:B------:R-:W-:Y:S01]  /*4260*/  FFMA.FTZ R69, R70, UR52, -R71 ;  /* 0x0000003446457c23 */ /* 0x000fe20008010847 */
[----:B------:R-:W-:Y:S01]  /*4270*/  MUFU.EX2 R55, R55 ;  /* 0x0000003700377308 */ /* 0x000fe20000000800 */
[----:B------:R-:W-:Y:S02]  /*4280*/  IMAD.MOV.U32 R70, RZ, RZ, R25 ;  /* 0x000000ffff467224 */ /* 0x000fe400078e0019 */
[----:B------:R-:W-:Y:S02]  /*4290*/  FSEL R71, R64, RZ, P1 ;  /* 0x000000ff40477208 */ /* 0x000fe40000800000 */
[----:B------:R-:W-:-:S03]  /*42a0*/  PLOP3.LUT P1, PT, PT, PT, UP0, 0x80, 0x0 ;  /* 0x000000000000781c */ /* 0x000fc60003f2f008 */
[--C-:B------:R-:W-:Y:S01]  /*42b0*/  FFMA.FTZ R229, R5, UR52, -R71.reuse ;  /* 0x0000003405e57c23 */ /* 0x100fe20008010847 */
[----:B------:R-:W-:-:S01]  /*42c0*/  FFMA.FTZ R6, R6, UR52, -R71 ;  /* 0x0000003406067c23 */ /* 0x000fc20008010847 */
[--C-:B------:R-:W-:Y:S01]  /*42d0*/  FFMA.FTZ R7, R7, UR52, -R71.reuse ;  /* 0x0000003407077c23 */ /* 0x100fe20008010847 */
[----:B------:R-:W-:-:S01]  /*42e0*/  FFMA.FTZ R5, R8, UR52, -R71 ;  /* 0x0000003408057c23 */ /* 0x000fc20008010847 */
[--C-:B------:R-:W-:Y:S01]  /*42f0*/  FFMA.FTZ R231, R9, UR52, -R71.reuse ;  /* 0x0000003409e77c23 */ /* 0x100fe20008010847 */
[----:B------:R-:W-:-:S01]  /*4300*/  FFMA.FTZ R8, R10, UR52, -R71 ;  /* 0x000000340a087c23 */ /* 0x000fc20008010847 */
[----:B------:R-:W-:Y:S01]  /*4310*/  MUFU.EX2 R229, R229 ;  /* 0x000000e500e57308 */ /* 0x000fe20000000800 */
[----:B------:R-:W-:-:S01]  /*4320*/  FFMA.FTZ R12, R12, UR52, -R71 ;  /* 0x000000340c0c7c23 */ /* 0x000fc20008010847 */
[--C-:B------:R-:W-:Y:S01]  /*4330*/  FFMA.FTZ R11, R11, UR52, -R71.reuse ;  /* 0x000000340b0b7c23 */ /* 0x100fe20008010847 */
[----:B------:R-:W-:-:S01]  /*4340*/  FFMA.FTZ R10, R14, UR52, -R71 ;  /* 0x000000340e0a7c23 */ /* 0x000fc20008010847 */
[--C-:B------:R-:W-:Y:S01]  /*4350*/  FFMA.FTZ R14, R30, UR52, -R71.reuse ;  /* 0x000000341e0e7c23 */ /* 0x100fe20008010847 */
[----:B------:R-:W-:-:S01]  /*4360*/  FFMA.FTZ R217, R13, UR52, -R71 ;  /* 0x000000340dd97c23 */ /* 0x000fc20008010847 */
[--C-:B------:R-:W-:Y:S01]  /*4370*/  FFMA.FTZ R15, R15, UR52, -R71.reuse ;  /* 0x000000340f0f7c23 */ /* 0x100fe20008010847 */
[----:B------:R-:W-:-:S01]  /*4380*/  FFMA.FTZ R20, R20, UR52, -R71 ;  /* 0x0000003414147c23 */ /* 0x000fc20008010847 */
[----:B------:R-:W4:Y:S01]  /*4390*/  MUFU.EX2 R6, R6 ;  /* 0x0000000600067308 */ /* 0x000f220000000800 */
[----:B------:R-:W-:-:S01]  /*43a0*/  FFMA.FTZ R219, R21, UR52, -R71 ;  /* 0x0000003415db7c23 */ /* 0x000fc20008010847 */
[--C-:B------:R-:W-:Y:S01]  /*43b0*/  FFMA.FTZ R26, R26, UR52, -R71.reuse ;  /* 0x000000341a1a7c23 */ /* 0x100fe20008010847 */
[----:B------:R-:W-:-:S01]  /*43c0*/  FFMA.FTZ R27, R27, UR52, -R71 ;  /* 0x000000341b1b7c23 */ /* 0x000fc20008010847 */
[--C-:B------:R-:W-:Y:S01]  /*43d0*/  FFMA.FTZ R221, R29, UR52, -R71.reuse ;  /* 0x000000341ddd7c23 */ /* 0x100fe20008010847 */
[----:B------:R-:W-:-:S01]  /*43e0*/  FFMA.FTZ R38, R38, UR52, -R71 ;  /* 0x0000003426267c23 */ /* 0x000fc20008010847 */
[--C-:B------:R-:W-:Y:S01]  /*43f0*/  FFMA.FTZ R41, R41, UR52, -R71.reuse ;  /* 0x0000003429297c23 */ /* 0x100fe20008010847 */
[----:B------:R-:W-:-:S01]  /*4400*/  FFMA.FTZ R223, R45, UR52, -R71 ;  /* 0x000000342ddf7c23 */ /* 0x000fc20008010847 */
[----:B------:R-:W1:Y:S01]  /*4410*/  MUFU.EX2 R7, R7 ;  /* 0x0000000700077308 */ /* 0x000e620000000800 */
[----:B------:R-:W-:-:S01]  /*4420*/  FFMA.FTZ R46, R46, UR52, -R71 ;  /* 0x000000342e2e7c23 */ /* 0x000fc20008010847 */
[--C-:B------:R-:W-:Y:S01]  /*4430*/  FFMA.FTZ R50, R50, UR52, -R71.reuse ;  /* 0x0000003432327c23 */ /* 0x100fe20008010847 */
[----:B------:R-:W-:-:S01]  /*4440*/  FFMA.FTZ R54, R54, UR52, -R71 ;  /* 0x0000003436367c23 */ /* 0x000fc20008010847 */
[--C-:B------:R-:W-:Y:S01]  /*4450*/  FFMA.FTZ R57, R57, UR52, -R71.reuse ;  /* 0x0000003439397c23 */ /* 0x100fe20008010847 */
[----:B------:R-:W-:-:S01]  /*4460*/  FFMA.FTZ R59, R59, UR52, -R71 ;  /* 0x000000343b3b7c23 */ /* 0x000fc20008010847 */
[--C-:B------:R-:W-:Y:S01]  /*4470*/  FFMA.FTZ R62, R62, UR52, -R71.reuse ;  /* 0x000000343e3e7c23 */ /* 0x100fe20008010847 */
[----:B------:R-:W-:-:S01]  /*4480*/  FFMA.FTZ R40, R40, UR52, -R71 ;  /* 0x0000003428287c23 */ /* 0x000fc20008010847 */
[----:B------:R2:W1:Y:S01]  /*4490*/  MUFU.EX2 R64, R5 ;  /* 0x0000000500407308 */ /* 0x0004620000000800 */
[----:B------:R-:W-:-:S01]  /*44a0*/  FFMA.FTZ R44, R44, UR52, -R71 ;  /* 0x000000342c2c7c23 */ /* 0x000fc20008010847 */
[--C-:B------:R-:W-:Y:S01]  /*44b0*/  FFMA.FTZ R48, R48, UR52, -R71.reuse ;  /* 0x0000003430307c23 */ /* 0x100fe20008010847 */
[----:B------:R-:W-:-:S01]  /*44c0*/  FFMA.FTZ R51, R51, UR52, -R71 ;  /* 0x0000003433337c23 */ /* 0x000fc20008010847 */
[----:B------:R-:W-:Y:S01]  /*44d0*/  FFMA.FTZ R52, R52, UR52, -R71 ;  /* 0x0000003434347c23 */ /* 0x000fe20008010847 */
[----:B------:R-:W-:-:S02]  /*44e0*/  IMAD.MOV.U32 R29, RZ, RZ, R25 ;  /* 0x000000ffff1d7224 */ /* 0x000fc400078e0019 */
[----:B------:R-:W-:Y:S01]  /*44f0*/  IMAD.MOV.U32 R45, RZ, RZ, R25 ;  /* 0x000000ffff2d7224 */ /* 0x000fe200078e0019 */
[----:B------:R-:W1:Y:S01]  /*4500*/  MUFU.EX2 R231, R231 ;  /* 0x000000e700e77308 */ /* 0x000e620000000800 */
[----:B--2---:R-:W-:-:S04]  /*4510*/  FADD.FTZ R5, R228, R31 ;  /* 0x0000001fe4057221 */ /* 0x004fc80000010000 */
[----:B---3--:R-:W-:-:S03]  /*4520*/  FADD.FTZ R30, R28, R5 ;  /* 0x000000051c1e7221 */ /* 0x008fc60000010000 */
[----:B------:R2:W-:Y:S01]  /*4530*/  MUFU.EX2 R66, R12 ;  /* 0x0000000c00427308 */ /* 0x0005e20000000800 */
[----:B0-----:R-:W-:-:S01]  /*4540*/  FADD.FTZ R9, R73, R30 ;  /* 0x0000001e49097221 */ /* 0x001fc20000010000 */
[----:B------:R-:W-:-:S03]  /*4550*/  F2FP.SATFINITE.E4M3.F32.PACK_AB_MERGE_C R73, R73, R28, RZ ;  /* 0x0000001c4949723e */ /* 0x000fc600048070ff */
[----:B-----5:R-:W-:Y:S01]  /*4560*/  FADD.FTZ R30, R230, R9 ;  /* 0x00000009e61e7221 */ /* 0x020fe20000010000 */
[----:B------:R-:W-:Y:S01]  /*4570*/  F2FP.SATFINITE.E4M3.F32.PACK_AB_MERGE_C R228, R31, R228, R73 ;  /* 0x000000e41fe4723e */ /* 0x000fe20004807049 */
[----:B------:R-:W-:Y:S01]  /*4580*/  IMAD.MOV.U32 R31, RZ, RZ, R25 ;  /* 0x000000ffff1f7224 */ /* 0x000fe200078e0019 */
[----:B------:R-:W0:Y:S01]  /*4590*/  MUFU.EX2 R8, R8 ;  /* 0x0000000800087308 */ /* 0x000e220000000800 */
[----:B--2---:R-:W-:-:S01]  /*45a0*/  FFMA.FTZ R12, R24, UR52, -R71 ;  /* 0x00000034180c7c23 */ /* 0x004fc20008010847 */
[----:B----4-:R-:W-:Y:S01]  /*45b0*/  FADD.FTZ R24, R229, R6 ;  /* 0x00000006e5187221 */ /* 0x010fe20000010000 */
[----:B------:R-:W-:-:S01]  /*45c0*/  FADD.FTZ R9, R37, R30 ;  /* 0x0000001e25097221 */ /* 0x000fc20000010000 */
[----:B------:R-:W-:Y:S02]  /*45d0*/  IMAD.MOV.U32 R30, RZ, RZ, R25 ;  /* 0x000000ffff1e7224 */ /* 0x000fe400078e0019 */
[----:B-1----:R-:W-:-:S01]  /*45e0*/  FADD.FTZ R5, R7, R24 ;  /* 0x0000001807057221 */ /* 0x002fc20000010000 */
[--C-:B------:R-:W-:Y:S01]  /*45f0*/  IMAD.MOV.U32 R71, RZ, RZ, R25.reuse ;  /* 0x000000ffff477224 */ /* 0x100fe200078e0019 */
[----:B------:R-:W1:Y:S01]  /*4600*/  MUFU.EX2 R11, R11 ;  /* 0x0000000b000b7308 */ /* 0x000e620000000800 */
[----:B------:R-:W-:-:S02]  /*4610*/  IMAD.MOV.U32 R73, RZ, RZ, R25 ;  /* 0x000000ffff497224 */ /* 0x000fc400078e0019 */
[C---:B------:R-:W-:Y:S01]  /*4620*/  FADD.FTZ R24, R64.reuse, R5 ;  /* 0x0000000540187221 */ /* 0x040fe20000010000 */
[----:B------:R-:W-:-:S03]  /*4630*/  F2FP.SATFINITE.E4M3.F32.PACK_AB_MERGE_C R64, R64, R7, RZ ;  /* 0x000000074040723e */ /* 0x000fc600048070ff */
[----:B------:R-:W-:Y:S01]  /*4640*/  FADD.FTZ R5, R231, R24 ;  /* 0x00000018e7057221 */ /* 0x000fe20000010000 */
[----:B------:R-:W-:-:S01]  /*4650*/  FADD.FTZ R24, R32, R9 ;  /* 0x0000000920187221 */ /* 0x000fc20000010000 */
[----:B------:R-:W2:Y:S01]  /*4660*/  MUFU.EX2 R217, R217 ;  /* 0x000000d900d97308 */ /* 0x000ea20000000800 */
[----:B------:R-:W-:Y:S01]  /*4670*/  F2FP.SATFINITE.E4M3.F32.PACK_AB_MERGE_C R229, R6, R229, R64 ;  /* 0x000000e506e5723e */ /* 0x000fe20004807040 */
[----:B0-----:R-:W-:Y:S01]  /*4680*/  FADD.FTZ R4, R8, R5 ;  /* 0x0000000508047221 */ /* 0x001fe20000010000 */
[----:B------:R-:W-:-:S01]  /*4690*/  FADD.FTZ R9, R33, R24 ;  /* 0x0000001821097221 */ /* 0x000fc20000010000 */
[----:B------:R-:W-:Y:S01]  /*46a0*/  F2FP.SATFINITE.E4M3.F32.PACK_AB_MERGE_C R32, R33, R32, RZ ;  /* 0x000000202120723e */ /* 0x000fe200048070ff */
[----:B------:R-:W-:Y:S02]  /*46b0*/  IMAD.MOV.U32 R33, RZ, RZ, R25 ;  /* 0x000000ffff217224 */ /* 0x000fe400078e0019 */
[----:B------:R-:W-:Y:S01]  /*46c0*/  FADD.FTZ R24, R216, R9 ;  /* 0x00000009d8187221 */ /* 0x000fe20000010000 */
[----:B------:R-:W0:Y:S01]  /*46d0*/  MUFU.EX2 R10, R10 ;  /* 0x0000000a000a7308 */ /* 0x000e220000000800 */
[----:B-1----:R-:W-:-:S01]  /*46e0*/  FADD.FTZ R5, R11, R4 ;  /* 0x000000040b057221 */ /* 0x002fc20000010000 */
[----:B------:R-:W-:Y:S01]  /*46f0*/  F2FP.SATFINITE.E4M3.F32.PACK_AB_MERGE_C R230, R37, R230, R32 ;  /* 0x000000e625e6723e */ /* 0x000fe20004807020 */
[----:B------:R-:W-:-:S01]  /*4700*/  FADD.FTZ R9, R35, R24 ;  /* 0x0000001823097221 */ /* 0x000fc20000010000 */
[----:B------:R-:W-:-:S02]  /*4710*/  IMAD.MOV.U32 R32, RZ, RZ, R25 ;  /* 0x000000ffff207224 */ /* 0x000fc400078e0019 */
[----:B------:R-:W-:-:S01]  /*4720*/  FADD.FTZ R4, R66, R5 ;  /* 0x0000000542047221 */ /* 0x000fc20000010000 */
[----:B------:R-:W-:Y:S01]  /*4730*/  F2FP.SATFINITE.E4M3.F32.PACK_AB_MERGE_C R66, R66, R11, RZ ;  /* 0x0000000b4242723e */ /* 0x000fe200048070ff */
[----:B------:R-:W-:-:S01]  /*4740*/  FADD.FTZ R24, R34, R9 ;  /* 0x0000000922187221 */ /* 0x000fc20000010000 */
[----:B------:R-:W1:Y:S01]  /*4750*/  MUFU.EX2 R15, R15 ;  /* 0x0000000f000f7308 */ /* 0x000e620000000800 */
[----:B--2---:R-:W-:-:S01]  /*4760*/  FADD.FTZ R5, R217, R4 ;  /* 0x00000004d9057221 */ /* 0x004fc20000010000 */
[----:B------:R-:W-:Y:S01]  /*4770*/  F2FP.SATFINITE.E4M3.F32.PACK_AB_MERGE_C R231, R8, R231, R66 ;  /* 0x000000e708e7723e */ /* 0x000fe20004807042 */
[----:B------:R-:W-:-:S01]  /*4780*/  FADD.FTZ R13, R39, R24 ;  /* 0x00000018270d7221 */ /* 0x000fc20000010000 */
[----:B------:R-:W-:Y:S01]  /*4790*/  F2FP.SATFINITE.E4M3.F32.PACK_AB_MERGE_C R34, R39, R34, RZ ;  /* 0x000000222722723e */ /* 0x000fe200048070ff */
[----:B------:R-:W-:Y:S02]  /*47a0*/  IMAD.MOV.U32 R37, RZ, RZ, R25 ;  /* 0x000000ffff257224 */ /* 0x000fe400078e0019 */
[----:B------:R-:W-:Y:S01]  /*47b0*/  FADD.FTZ R24, R218, R13 ;  /* 0x0000000dda187221 */ /* 0x000fe20000010000 */
[----:B------:R-:W2:Y:S01]  /*47c0*/  MUFU.EX2 R20, R20 ;  /* 0x0000001400147308 */ /* 0x000ea20000000800 */
[----:B0-----:R-:W-:-:S01]  /*47d0*/  FADD.FTZ R4, R10, R5 ;  /* 0x000000050a047221 */ /* 0x001fc20000010000 */
[----:B------:R-:W-:Y:S01]  /*47e0*/  F2FP.SATFINITE.E4M3.F32.PACK_AB_MERGE_C R216, R35, R216, R34 ;  /* 0x000000d823d8723e */ /* 0x000fe20004807022 */
[----:B------:R-:W-:-:S01]  /*47f0*/  FADD.FTZ R13, R43, R24 ;  /* 0x000000182b0d7221 */ /* 0x000fc20000010000 */
[----:B------:R-:W-:-:S02]  /*4800*/  IMAD.MOV.U32 R35, RZ, RZ, R25 ;  /* 0x000000ffff237224 */ /* 0x000fc400078e0019 */
[----:B------:R-:W-:Y:S02]  /*4810*/  IMAD.MOV.U32 R34, RZ, RZ, R25 ;  /* 0x000000ffff227224 */ /* 0x000fe400078e0019 */
[----:B------:R-:W-:Y:S01]  /*4820*/  FADD.FTZ R24, R36, R13 ;  /* 0x0000000d24187221 */ /* 0x000fe20000010000 */
[----:B------:R-:W0:Y:S01]  /*4830*/  MUFU.EX2 R219, R219 ;  /* 0x000000db00db7308 */ /* 0x000e220000000800 */
[----:B-1----:R-:W-:-:S01]  /*4840*/  FADD.FTZ R9, R15, R4 ;  /* 0x000000040f097221 */ /* 0x002fc20000010000 */
[C---:B------:R-:W-:Y:S01]  /*4850*/  F2FP.SATFINITE.E4M3.F32.PACK_AB_MERGE_C R36, R47.reuse, R36, RZ ;  /* 0x000000242f24723e */ /* 0x040fe200048070ff */
[----:B------:R-:W-:-:S01]  /*4860*/  FADD.FTZ R47, R47, R24 ;  /* 0x000000182f2f7221 */ /* 0x000fc20000010000 */
[----:B------:R-:W-:Y:S02]  /*4870*/  IMAD.MOV.U32 R39, RZ, RZ, R25 ;  /* 0x000000ffff277224 */ /* 0x000fe400078e0019 */
[----:B------:R-:W-:Y:S01]  /*4880*/  F2FP.SATFINITE.E4M3.F32.PACK_AB_MERGE_C R218, R43, R218, R36 ;  /* 0x000000da2bda723e */ /* 0x000fe20004807024 */
[----:B------:R-:W-:Y:S01]  /*4890*/  FADD.FTZ R24, R220, R47 ;  /* 0x0000002fdc187221 */ /* 0x000fe20000010000 */
[----:B------:R-:W1:Y:S01]  /*48a0*/  MUFU.EX2 R12, R12 ;  /* 0x0000000c000c7308 */ /* 0x000e620000000800 */
[----:B--2---:R-:W-:-:S01]  /*48b0*/  FADD.FTZ R4, R20, R9 ;  /* 0x0000000914047221 */ /* 0x004fc20000010000 */
[----:B------:R-:W-:Y:S01]  /*48c0*/  F2FP.SATFINITE.E4M3.F32.PACK_AB_MERGE_C R15, R20, R15, RZ ;  /* 0x0000000f140f723e */ /* 0x000fe200048070ff */
[----:B------:R-:W-:-:S01]  /*48d0*/  FADD.FTZ R24, R49, R24 ;  /* 0x0000001831187221 */ /* 0x000fc20000010000 */
[----:B------:R-:W-:-:S02]  /*48e0*/  IMAD.MOV.U32 R36, RZ, RZ, R25 ;  /* 0x000000ffff247224 */ /* 0x000fc400078e0019 */
[----:B------:R-:W-:Y:S01]  /*48f0*/  F2FP.SATFINITE.E4M3.F32.PACK_AB_MERGE_C R217, R10, R217, R15 ;  /* 0x000000d90ad9723e */ /* 0x000fe2000480700f */
[----:B------:R-:W-:Y:S01]  /*4900*/  FADD.FTZ R11, R55, R24 ;  /* 0x00000018370b7221 */ /* 0x000fe20000010000 */
[----:B------:R-:W2:Y:S01]  /*4910*/  MUFU.EX2 R26, R26 ;  /* 0x0000001a001a7308 */ /* 0x000ea20000000800 */
[----:B0-----:R-:W-:-:S01]  /*4920*/  FADD.FTZ R9, R219, R4 ;  /* 0x00000004db097221 */ /* 0x001fc20000010000 */
[--C-:B------:R-:W-:Y:S02]  /*4930*/  IMAD.MOV.U32 R43, RZ, RZ, R25.reuse ;  /* 0x000000ffff2b7224 */ /* 0x100fe400078e0019 */
[--C-:B------:R-:W-:Y:S02]  /*4940*/  IMAD.MOV.U32 R47, RZ, RZ, R25.reuse ;  /* 0x000000ffff2f7224 */ /* 0x100fe400078e0019 */
[----:B------:R-:W-:Y:S02]  /*4950*/  IMAD.MOV.U32 R64, RZ, RZ, R25 ;  /* 0x000000ffff407224 */ /* 0x000fe400078e0019 */
[----:B------:R-:W0:Y:S01]  /*4960*/  MUFU.EX2 R27, R27 ;  /* 0x0000001b001b7308 */ /* 0x000e220000000800 */
[----:B-1----:R-:W-:-:S01]  /*4970*/  FADD.FTZ R9, R12, R9 ;  /* 0x000000090c097221 */ /* 0x002fc20000010000 */
[----:B------:R-:W-:-:S06]  /*4980*/  IMAD.MOV.U32 R66, RZ, RZ, R25 ;  /* 0x000000ffff427224 */ /* 0x000fcc00078e0019 */
[----:B------:R-:W1:Y:S01]  /*4990*/  MUFU.EX2 R221, R221 ;  /* 0x000000dd00dd7308 */ /* 0x000e620000000800 */
[----:B--2---:R-:W-:-:S07]  /*49a0*/  FADD.FTZ R28, R26, R9 ;  /* 0x000000091a1c7221 */ /* 0x004fce0000010000 */
[----:B------:R-:W2:Y:S01]  /*49b0*/  MUFU.EX2 R14, R14 ;  /* 0x0000000e000e7308 */ /* 0x000ea20000000800 */
[----:B0-----:R-:W-:-:S01]  /*49c0*/  FADD.FTZ R28, R27, R28 ;  /* 0x0000001c1b1c7221 */ /* 0x001fc20000010000 */
[----:B------:R-:W-:Y:S01]  /*49d0*/  F2FP.SATFINITE.E4M3.F32.PACK_AB_MERGE_C R26, R27, R26, RZ ;  /* 0x0000001a1b1a723e */ /* 0x000fe200048070ff */
[----:B------:R-:W-:-:S03]  /*49e0*/  IMAD.MOV.U32 R27, RZ, RZ, R25 ;  /* 0x000000ffff1b7224 */ /* 0x000fc600078e0019 */
[----:B------:R-:W-:Y:S01]  /*49f0*/  F2FP.SATFINITE.E4M3.F32.PACK_AB_MERGE_C R219, R12, R219, R26 ;  /* 0x000000db0cdb723e */ /* 0x000fe2000480701a */
[----:B------:R-:W-:Y:S01]  /*4a00*/  IMAD.MOV.U32 R26, RZ, RZ, R25 ;  /* 0x000000ffff1a7224 */ /* 0x000fe200078e0019 */
[----:B------:R-:W0:Y:S01]  /*4a10*/  MUFU.EX2 R38, R38 ;  /* 0x0000002600267308 */ /* 0x000e220000000800 */
[----:B-1----:R-:W-:-:S01]  /*4a20*/  FADD.FTZ R7, R221, R28 ;  /* 0x0000001cdd077221 */ /* 0x002fc20000010000 */
[----:B------:R-:W-:-:S06]  /*4a30*/  IMAD.MOV.U32 R28, RZ, RZ, R25 ;  /* 0x000000ffff1c7224 */ /* 0x000fcc00078e0019 */
[----:B------:R-:W1:Y:S01]  /*4a40*/  MUFU.EX2 R72, R72 ;  /* 0x0000004800487308 */ /* 0x000e620000000800 */
[----:B--2---:R-:W-:-:S07]  /*4a50*/  FADD.FTZ R9, R14, R7 ;  /* 0x000000070e097221 */ /* 0x004fce0000010000 */
[----:B------:R-:W2:Y:S01]  /*4a60*/  MUFU.EX2 R41, R41 ;  /* 0x0000002900297308 */ /* 0x000ea20000000800 */
[----:B0-----:R-:W-:-:S07]  /*4a70*/  FADD.FTZ R20, R38, R9 ;  /* 0x0000000926147221 */ /* 0x001fce0000010000 */
[----:B------:R-:W0:Y:S01]  /*4a80*/  MUFU.EX2 R222, R222 ;  /* 0x000000de00de7308 */ /* 0x000e220000000800 */
[----:B-1----:R-:W-:-:S01]  /*4a90*/  FADD.FTZ R11, R72, R11 ;  /* 0x0000000b480b7221 */ /* 0x002fc20000010000 */
[----:B------:R-:W-:Y:S01]  /*4aa0*/  F2FP.SATFINITE.E4M3.F32.PACK_AB_MERGE_C R55, R72, R55, RZ ;  /* 0x000000374837723e */ /* 0x000fe200048070ff */
[----:B------:R-:W-:-:S03]  /*4ab0*/  IMAD.MOV.U32 R72, RZ, RZ, R25 ;  /* 0x000000ffff487224 */ /* 0x000fc600078e0019 */
[----:B------:R-:W-:Y:S01]  /*4ac0*/  F2FP.SATFINITE.E4M3.F32.PACK_AB_MERGE_C R220, R49, R220, R55 ;  /* 0x000000dc31dc723e */ /* 0x000fe20004807037 */
[----:B------:R-:W-:Y:S01]  /*4ad0*/  IMAD.MOV.U32 R49, RZ, RZ, R25 ;  /* 0x000000ffff317224 */ /* 0x000fe200078e0019 */
[----:B------:R-:W1:Y:S01]  /*4ae0*/  MUFU.EX2 R223, R223 ;  /* 0x000000df00df7308 */ /* 0x000e620000000800 */
[----:B--2---:R-:W-:-:S01]  /*4af0*/  FADD.FTZ R20, R41, R20 ;  /* 0x0000001429147221 */ /* 0x004fc20000010000 */
[----:B------:R-:W-:Y:S01]  /*4b00*/  F2FP.SATFINITE.E4M3.F32.PACK_AB_MERGE_C R38, R41, R38, RZ ;  /* 0x000000262926723e */ /* 0x000fe200048070ff */
[--C-:B------:R-:W-:Y:S02]  /*4b10*/  IMAD.MOV.U32 R41, RZ, RZ, R25.reuse ;  /* 0x000000ffff297224 */ /* 0x100fe400078e0019 */
[--C-:B------:R-:W-:Y:S01]  /*4b20*/  IMAD.MOV.U32 R55, RZ, RZ, R25.reuse ;  /* 0x000000ffff377224 */ /* 0x100fe200078e0019 */
[----:B------:R-:W-:Y:S01]  /*4b30*/  F2FP.SATFINITE.E4M3.F32.PACK_AB_MERGE_C R221, R14, R221, R38 ;  /* 0x000000dd0edd723e */ /* 0x000fe20004807026 */
[----:B------:R-:W-:Y:S01]  /*4b40*/  IMAD.MOV.U32 R38, RZ, RZ, R25 ;  /* 0x000000ffff267224 */ /* 0x000fe200078e0019 */
[----:B------:R-:W2:Y:S01]  /*4b50*/  MUFU.EX2 R53, R53 ;  /* 0x0000003500357308 */ /* 0x000ea20000000800 */
[----:B0-----:R-:W-:-:S07]  /*4b60*/  FADD.FTZ R24, R222, R11 ;  /* 0x0000000bde187221 */ /* 0x001fce0000010000 */
[----:B------:R-:W0:Y:S01]  /*4b70*/  MUFU.EX2 R46, R46 ;  /* 0x0000002e002e7308 */ /* 0x000e220000000800 */
[----:B-1----:R-:W-:-:S07]  /*4b80*/  FADD.FTZ R9, R223, R20 ;  /* 0x00000014df097221 */ /* 0x002fce0000010000 */
[----:B------:R-:W1:Y:S01]  /*4b90*/  MUFU.EX2 R56, R56 ;  /* 0x0000003800387308 */ /* 0x000e620000000800 */
[----:B--2---:R-:W-:-:S07]  /*4ba0*/  FADD.FTZ R11, R53, R24 ;  /* 0x00000018350b7221 */ /* 0x004fce0000010000 */
[----:B------:R-:W2:Y:S01]  /*4bb0*/  MUFU.EX2 R50, R50 ;  /* 0x0000003200327308 */ /* 0x000ea20000000800 */
[----:B0-----:R-:W-:-:S07]  /*4bc0*/  FADD.FTZ R13, R46, R9 ;  /* 0x000000092e0d7221 */ /* 0x001fce0000010000 */
[----:B------:R-:W0:Y:S01]  /*4bd0*/  MUFU.EX2 R61, R61 ;  /* 0x0000003d003d7308 */ /* 0x000e220000000800 */
[----:B-1----:R-:W-:-:S07]  /*4be0*/  FADD.FTZ R20, R56, R11 ;  /* 0x0000000b38147221 */ /* 0x002fce0000010000 */
[----:B------:R1:W3:Y:S01]  /*4bf0*/  MUFU.EX2 R5, R54 ;  /* 0x0000003600057308 */ /* 0x0002e20000000800 */
[----:B--2---:R-:W-:-:S07]  /*4c00*/  FADD.FTZ R24, R50, R13 ;  /* 0x0000000d32187221 */ /* 0x004fce0000010000 */
[----:B------:R-:W2:Y:S01]  /*4c10*/  MUFU.EX2 R224, R224 ;  /* 0x000000e000e07308 */ /* 0x000ea20000000800 */
[C---:B0-----:R-:W-:Y:S01]  /*4c20*/  F2FP.SATFINITE.E4M3.F32.PACK_AB_MERGE_C R56, R61.reuse, R56, RZ ;  /* 0x000000383d38723e */ /* 0x041fe200048070ff */
[----:B------:R-:W-:Y:S01]  /*4c30*/  FADD.FTZ R61, R61, R20 ;  /* 0x000000143d3d7221 */ /* 0x000fe20000010000 */
[--C-:B-1----:R-:W-:Y:S02]  /*4c40*/  IMAD.MOV.U32 R54, RZ, RZ, R25.reuse ;  /* 0x000000ffff367224 */ /* 0x102fe400078e0019 */
[----:B------:R-:W-:Y:S01]  /*4c50*/  F2FP.SATFINITE.E4M3.F32.PACK_AB_MERGE_C R222, R53, R222, R56 ;  /* 0x000000de35de723e */ /* 0x000fe20004807038 */
[----:B------:R-:W-:Y:S02]  /*4c60*/  IMAD.MOV.U32 R53, RZ, RZ, R25 ;  /* 0x000000ffff357224 */ /* 0x000fe400078e0019 */
[----:B------:R-:W0:Y:S01]  /*4c70*/  MUFU.EX2 R57, R57 ;  /* 0x0000003900397308 */ /* 0x000e220000000800 */
[----:B---3--:R-:W-:-:S01]  /*4c80*/  FADD.FTZ R24, R5, R24 ;  /* 0x0000001805187221 */ /* 0x008fc20000010000 */
[----:B------:R-:W-:Y:S01]  /*4c90*/  F2FP.SATFINITE.E4M3.F32.PACK_AB_MERGE_C R50, R5, R50, RZ ;  /* 0x000000320532723e */ /* 0x000fe200048070ff */
[----:B------:R-:W-:-:S03]  /*4ca0*/  IMAD.MOV.U32 R56, RZ, RZ, R25 ;  /* 0x000000ffff387224 */ /* 0x000fc600078e0019 */
[----:B------:R-:W-:Y:S01]  /*4cb0*/  F2FP.SATFINITE.E4M3.F32.PACK_AB_MERGE_C R223, R46, R223, R50 ;  /* 0x000000df2edf723e */ /* 0x000fe20004807032 */
[----:B------:R-:W-:Y:S01]  /*4cc0*/  IMAD.MOV.U32 R46, RZ, RZ, R25 ;  /* 0x000000ffff2e7224 */ /* 0x000fe200078e0019 */
[----:B------:R-:W1:Y:S01]  /*4cd0*/  MUFU.EX2 R65, R65 ;  /* 0x0000004100417308 */ /* 0x000e620000000800 */
[----:B--2---:R-:W-:-:S01]  /*4ce0*/  FADD.FTZ R20, R224, R61 ;  /* 0x0000003de0147221 */ /* 0x004fc20000010000 */
[--C-:B------:R-:W-:Y:S02]  /*4cf0*/  IMAD.MOV.U32 R50, RZ, RZ, R25.reuse ;  /* 0x000000ffff327224 */ /* 0x100fe400078e0019 */
[----:B------:R-:W-:-:S04]  /*4d00*/  IMAD.MOV.U32 R61, RZ, RZ, R25 ;  /* 0x000000ffff3d7224 */ /* 0x000fc800078e0019 */
[----:B------:R2:W3:Y:S01]  /*4d10*/  MUFU.EX2 R4, R59 ;  /* 0x0000003b00047308 */ /* 0x0004e20000000800 */
[----:B0-----:R-:W-:-:S01]  /*4d20*/  FADD.FTZ R5, R57, R24 ;  /* 0x0000001839057221 */ /* 0x001fc20000010000 */
[----:B------:R-:W-:-:S06]  /*4d30*/  IMAD.MOV.U32 R24, RZ, RZ, R25 ;  /* 0x000000ffff187224 */ /* 0x000fcc00078e0019 */
[----:B------:R-:W-:Y:S01]  /*4d40*/  MUFU.EX2 R63, R63 ;  /* 0x0000003f003f7308 */ /* 0x000fe20000000800 */
[----:B-1----:R-:W-:-:S01]  /*4d50*/  FADD.FTZ R20, R65, R20 ;  /* 0x0000001441147221 */ /* 0x002fc20000010000 */
[----:B--2---:R-:W-:-:S06]  /*4d60*/  IMAD.MOV.U32 R59, RZ, RZ, R25 ;  /* 0x000000ffff3b7224 */ /* 0x004fcc00078e0019 */
[----:B------:R-:W0:Y:S01]  /*4d70*/  MUFU.EX2 R60, R60 ;  /* 0x0000003c003c7308 */ /* 0x000e220000000800 */
[----:B---3--:R-:W-:-:S07]  /*4d80*/  FADD.FTZ R5, R4, R5 ;  /* 0x0000000504057221 */ /* 0x008fce0000010000 */
[----:B------:R-:W1:Y:S08]  /*4d90*/  MUFU.EX2 R62, R62 ;  /* 0x0000003e003e7308 */ /* 0x000e700000000800 */
[----:B------:R2:W3:Y:S01]  /*4da0*/  MUFU.EX2 R7, R40 ;  /* 0x0000002800077308 */ /* 0x0004e20000000800 */
[----:B0-----:R-:W-:Y:S01]  /*4db0*/  F2FP.SATFINITE.E4M3.F32.PACK_AB_MERGE_C R11, R60, R63, RZ ;  /* 0x0000003f3c0b723e */ /* 0x001fe200048070ff */
[----:B------:R-:W-:-:S03]  /*4dc0*/  FADD.FTZ R63, R63, R20 ;  /* 0x000000143f3f7221 */ /* 0x000fc60000010000 */
[----:B------:R-:W-:Y:S01]  /*4dd0*/  F2FP.SATFINITE.E4M3.F32.PACK_AB_MERGE_C R224, R65, R224, R11 ;  /* 0x000000e041e0723e */ /* 0x000fe2000480700b */
[----:B------:R-:W-:-:S01]  /*4de0*/  FADD.FTZ R63, R60, R63 ;  /* 0x0000003f3c3f7221 */ /* 0x000fc20000010000 */
[----:B------:R-:W-:Y:S01]  /*4df0*/  IMAD.MOV.U32 R60, RZ, RZ, R25 ;  /* 0x000000ffff3c7224 */ /* 0x000fe200078e0019 */
[----:B------:R-:W-:Y:S01]  /*4e00*/  MUFU.EX2 R42, R42 ;  /* 0x0000002a002a7308 */ /* 0x000fe20000000800 */
[----:B-1----:R-:W-:-:S01]  /*4e10*/  FADD.FTZ R6, R62, R5 ;  /* 0x000000053e067221 */ /* 0x002fc20000010000 */
[--C-:B--2---:R-:W-:Y:S02]  /*4e20*/  IMAD.MOV.U32 R40, RZ, RZ, R25.reuse ;  /* 0x000000ffff287224 */ /* 0x104fe400078e0019 */
[----:B------:R-:W-:-:S04]  /*4e30*/  IMAD.MOV.U32 R65, RZ, RZ, R25 ;  /* 0x000000ffff417224 */ /* 0x000fc800078e0019 */
[----:B------:R-:W0:Y:S01]  /*4e40*/  MUFU.EX2 R69, R69 ;  /* 0x0000004500457308 */ /* 0x000e220000000800 */
[C---:B---3--:R-:W-:Y:S01]  /*4e50*/  F2FP.SATFINITE.E4M3.F32.PACK_AB_MERGE_C R62, R7.reuse, R62, RZ ;  /* 0x0000003e073e723e */ /* 0x048fe200048070ff */
[----:B------:R-:W-:-:S03]  /*4e60*/  FADD.FTZ R7, R7, R6 ;  /* 0x0000000607077221 */ /* 0x000fc60000010000 */
[----:B------:R-:W-:Y:S01]  /*4e70*/  F2FP.SATFINITE.E4M3.F32.PACK_AB_MERGE_C R225, R4, R57, R62 ;  /* 0x0000003904e1723e */ /* 0x000fe2000480703e */
[--C-:B------:R-:W-:Y:S02]  /*4e80*/  IMAD.MOV.U32 R57, RZ, RZ, R25.reuse ;  /* 0x000000ffff397224 */ /* 0x100fe400078e0019 */
[----:B------:R-:W1:Y:S01]  /*4e90*/  MUFU.EX2 R58, R58 ;  /* 0x0000003a003a7308 */ /* 0x000e620000000800 */
[----:B------:R-:W-:-:S07]  /*4ea0*/  IMAD.MOV.U32 R62, RZ, RZ, R25 ;  /* 0x000000ffff3e7224 */ /* 0x000fce00078e0019 */
[----:B------:R-:W2:Y:S01]  /*4eb0*/  MUFU.EX2 R44, R44 ;  /* 0x0000002c002c7308 */ /* 0x000ea20000000800 */
[----:B0-----:R-:W-:-:S07]  /*4ec0*/  F2FP.SATFINITE.E4M3.F32.PACK_AB_MERGE_C R226, R69, R42, RZ ;  /* 0x0000002a45e2723e */ /* 0x001fce00048070ff */
[----:B------:R-:W0:Y:S01]  /*4ed0*/  MUFU.EX2 R67, R67 ;  /* 0x0000004300437308 */ /* 0x000e220000000800 */
[----:B-1----:R-:W-:-:S01]  /*4ee0*/  FADD.FTZ R6, R58, R63 ;  /* 0x0000003f3a067221 */ /* 0x002fc20000010000 */
[----:B------:R-:W-:-:S06]  /*4ef0*/  IMAD.MOV.U32 R63, RZ, RZ, R25 ;  /* 0x000000ffff3f7224 */ /* 0x000fcc00078e0019 */
[----:B------:R1:W3:Y:S01]  /*4f00*/  MUFU.EX2 R9, R48 ;  /* 0x0000003000097308 */ /* 0x0002e20000000800 */
[----:B--2---:R-:W-:-:S07]  /*4f10*/  FADD.FTZ R8, R44, R7 ;  /* 0x000000072c087221 */ /* 0x004fce0000010000 */
[----:B------:R-:W2:Y:S01]  /*4f20*/  MUFU.EX2 R51, R51 ;  /* 0x0000003300337308 */ /* 0x000ea20000000800 */
[C---:B0-----:R-:W-:Y:S01]  /*4f30*/  F2FP.SATFINITE.E4M3.F32.PACK_AB_MERGE_C R226, R67.reuse, R58, R226 ;  /* 0x0000003a43e2723e */ /* 0x041fe200048070e2 */
[----:B------:R-:W-:Y:S01]  /*4f40*/  FADD.FTZ R67, R67, R6 ;  /* 0x0000000643437221 */ /* 0x000fe20000010000 */
[--C-:B-1----:R-:W-:Y:S02]  /*4f50*/  IMAD.MOV.U32 R48, RZ, RZ, R25.reuse ;  /* 0x000000ffff307224 */ /* 0x102fe400078e0019 */
[----:B------:R-:W-:Y:S02]  /*4f60*/  IMAD.MOV.U32 R58, RZ, RZ, R25 ;  /* 0x000000ffff3a7224 */ /* 0x000fe400078e0019 */
[----:B------:R-:W-:-:S01]  /*4f70*/  FADD.FTZ R42, R42, R67 ;  /* 0x000000432a2a7221 */ /* 0x000fc20000010000 */
[----:B------:R-:W-:Y:S01]  /*4f80*/  IMAD.MOV.U32 R67, RZ, RZ, R25 ;  /* 0x000000ffff437224 */ /* 0x000fe200078e0019 */
[----:B------:R-:W0:Y:S01]  /*4f90*/  MUFU.EX2 R52, R52 ;  /* 0x0000003400347308 */ /* 0x000e220000000800 */
[----:B---3--:R-:W-:-:S01]  /*4fa0*/  FADD.FTZ R8, R9, R8 ;  /* 0x0000000809087221 */ /* 0x008fc20000010000 */
[----:B------:R-:W-:Y:S01]  /*4fb0*/  FADD.FTZ R4, R69, R42 ;  /* 0x0000002a45047221 */ /* 0x000fe20000010000 */
[----:B------:R-:W-:-:S02]  /*4fc0*/  IMAD.MOV.U32 R42, RZ, RZ, R25 ;  /* 0x000000ffff2a7224 */ /* 0x000fc400078e0019 */
[----:B------:R-:W-:Y:S02]  /*4fd0*/  IMAD.MOV.U32 R69, RZ, RZ, R25 ;  /* 0x000000ffff457224 */ /* 0x000fe400078e0019 */
[----:B--2---:R-:W-:-:S01]  /*4fe0*/  FADD.FTZ R5, R51, R8 ;  /* 0x0000000833057221 */ /* 0x004fc20000010000 */
[----:B0-----:R-:W-:-:S03]  /*4ff0*/  F2FP.SATFINITE.E4M3.F32.PACK_AB_MERGE_C R6, R52, R51, RZ ;  /* 0x000000333406723e */ /* 0x001fc600048070ff */
[----:B------:R-:W-:Y:S01]  /*5000*/  FADD.FTZ R5, R52, R5 ;  /* 0x0000000534057221 */ /* 0x000fe20000010000 */
[--C-:B------:R-:W-:Y:S01]  /*5010*/  IMAD.MOV.U32 R51, RZ, RZ, R25.reuse ;  /* 0x000000ffff337224 */ /* 0x100fe200078e0019 */
[----:B------:R-:W-:Y:S01]  /*5020*/  F2FP.SATFINITE.E4M3.F32.PACK_AB_MERGE_C R227, R9, R44, R6 ;  /* 0x0000002c09e3723e */ /* 0x000fe20004807006 */
[--C-:B------:R-:W-:Y:S02]  /*5030*/  IMAD.MOV.U32 R44, RZ, RZ, R25.reuse ;  /* 0x000000ffff2c7224 */ /* 0x100fe400078e0019 */
[----:B------:R-:W-:Y:S01]  /*5040*/  IMAD.MOV.U32 R52, RZ, RZ, R25 ;  /* 0x000000ffff347224 */ /* 0x000fe200078e0019 */
[----:B------:R-:W-:Y:S06]  /*5050*/  @!P1 BRA `(.L_x_153) ;  /* 0x0000003000389947 */ /* 0x000fec0003800000 */
[----:B------:R-:W-:Y:S01]  /*5060*/  IMAD.MOV.U32 R6, RZ, RZ, R192 ;  /* 0x000000ffff067224 */ /* 0x000fe200078e00c0 */
[----:B------:R-:W-:Y:S01]  /*5070*/  CS2R R150, SRZ ;  /* 0x0000000000967805 */ /* 0x000fe2000001ff00 */
[----:B------:R-:W-:Y:S01]  /*5080*/  IMAD.MOV.U32 R7, RZ, RZ, R186 ;  /* 0x000000ffff077224 */ /* 0x000fe200078e00ba */
        /* <DEDUP_REMOVED lines=63> */
[----:B------:R-:W-:Y:S01]  /*5480*/  UMOV UR55, UR45 ;  /* 0x0000002d00377c82 */ /* 0x000fe20008000000 */
[----:B------:R-:W-:Y:S01]  /*5490*/  UMOV UR54, UR53 ;  /* 0x0000003500367c82 */ /* 0x000fe20008000000 */
[----:B------:R-:W-:-:S05]  /*54a0*/  ULDC UR52, c[0x0][0x988] ;  /* 0x0002620000347ab9 */ /* 0x000fca0000000800 */
.L_x_163:
[----:B------:R-:W-:Y:S01]  /*54b0*/  ISETP.NE.AND P2, PT, RZ, UR43, PT ;  /* 0x0000002bff007c0c */ /* 0x000fe2000bf45270 */
[----:B------:R-:W-:-:S04]  /*54c0*/  UISETP.NE.AND UP0, UPT, UR54, 0x1, UPT ;  /* 0x000000013600788c */ /* 0x000fc8000bf05270 */
[----:B------:R-:W-:-:S04]  /*54d0*/  USEL UR45, URZ, 0x1, UP0 ;  /* 0x000000013f2d7887 */ /* 0x000fc80008000000 */
[----:B------:R-:W-:-:S04]  /*54e0*/  ULOP3.LUT UR45, UR55, UR45, URZ, 0x3c, !UPT ;  /* 0x0000002d372d7292 */ /* 0x000fc8000f8e3c3f */
[----:B0-----:R-:W-:Y:S08]  /*54f0*/  @P2 BRA `(.L_x_154) ;  /* 0x0000000000442947 */ /* 0x001ff00003800000 */
[----:B------:R-:W-:Y:S05]  /*5500*/  @!P0 BRA `(.L_x_155) ;  /* 0x0000000000048947 */ /* 0x000fea0003800000 */
[----:B------:R-:W-:Y:S01]  /*5510*/  BPT.TRAP 0x1 ;  /* 0x000000040000795c */ /* 0x000fe20000300000 */
.L_x_155:
[----:B------:R-:W0:Y:S01]  /*5520*/  S2UR UR10, SR_CgaCtaId ;  /* 0x00000000000a79c3 */ /* 0x000e220000008800 */
[----:B------:R-:W-:Y:S01]  /*5530*/  UIADD3 UR6, UR54, 0x1, URZ ;  /* 0x0000000136067890 */ /* 0x000fe2000fffe03f */
[----:B------:R-:W-:Y:S01]  /*5540*/  IMAD.U32 R2, RZ, RZ, UR45 ;  /* 0x0000002dff027e24 */ /* 0x000fe2000f8e00ff */
[----:B------:R-:W-:Y:S02]  /*5550*/  UMOV UR7, 0x400 ;  /* 0x0000040000077882 */ /* 0x000fe40000000000 */
[----:B------:R-:W-:Y:S02]  /*5560*/  UISETP.NE.AND UP0, UPT, UR6, 0x2, UPT ;  /* 0x000000020600788c */ /* 0x000fe4000bf05270 */
[----:B------:R-:W-:Y:S02]  /*5570*/  SHF.L.U32 R2, R2, 0x1f, RZ ;  /* 0x0000001f02027819 */ /* 0x000fe400000006ff */
[----:B------:R-:W-:Y:S02]  /*5580*/  USEL UR6, UR6, URZ, UP0 ;  /* 0x0000003f06067287 */ /* 0x000fe40008000000 */
[----:B0-----:R-:W-:-:S04]  /*5590*/  ULEA UR7, UR10, UR7, 0x18 ;  /* 0x000000070a077291 */ /* 0x001fc8000f8ec03f */
[----:B------:R-:W-:-:S09]  /*55a0*/  ULEA UR6, UR6, UR7, 0x3 ;  /* 0x0000000706067291 */ /* 0x000fd2000f8e183f */
[----:B------:R0:W1:Y:S01]  /*55b0*/  SYNCS.PHASECHK.TRANS64.TRYWAIT P1, [UR6+0x38830], R2 ;  /* 0x03883002ff0075a7 */ /* 0x0000620008020146 */
[----:B------:R-:W-:Y:S05]  /*55c0*/  @!P0 BRA `(.L_x_156) ;  /* 0x0000000000048947 */ /* 0x000fea0003800000 */
[----:B------:R-:W-:Y:S01]  /*55d0*/  BPT.TRAP 0x1 ;  /* 0x000000040000795c */ /* 0x000fe20000300000 */
.L_x_156:
[----:B-1----:R-:W-:Y:S05]  /*55e0*/  @P1 BRA `(.L_x_154) ;  /* 0x0000000000081947 */ /* 0x002fea0003800000 */
[----:B------:R-:W1:Y:S02]  /*55f0*/  SYNCS.PHASECHK.TRANS64.TRYWAIT P1, [UR6+0x38830], R2 ;  /* 0x03883002ff0075a7 */ /* 0x000e640008020146 */
[----:B-1----:R-:W-:Y:S05]  /*5600*/  @!P1 BRA `(.L_x_157) ;  /* 0x000000fc00d49947 */ /* 0x002fea0003800000 */
.L_x_154:
[----:B-1----:R-:W1:Y:S01]  /*5610*/  S2R R3, SR_TID.X ;  /* 0x0000000000037919 */ /* 0x002e620000002100 */
[----:B------:R-:W-:Y:S01]  /*5620*/  UIADD3 UR53, UR54, 0x1, URZ ;  /* 0x0000000136357890 */ /* 0x000fe2000fffe03f */
[----:B------:R-:W-:Y:S01]  /*5630*/  UMOV UR35, 0x40000040 ;  /* 0x4000004000237882 */ /* 0x000fe20000000000 */
[----:B------:R-:W-:Y:S02]  /*5640*/  UMOV UR7, 0x40000040 ;  /* 0x4000004000077882 */ /* 0x000fe40000000000 */
[----:B------:R-:W-:Y:S01]  /*5650*/  UISETP.NE.AND UP0, UPT, UR53, 0x2, UPT ;  /* 0x000000023500788c */ /* 0x000fe2000bf05270 */
[----:B------:R-:W-:Y:S01]  /*5660*/  UMOV UR11, 0x40000040 ;  /* 0x40000040000b7882 */ /* 0x000fe20000000000 */
[----:B------:R-:W-:Y:S02]  /*5670*/  UMOV UR15, 0x40000040 ;  /* 0x40000040000f7882 */ /* 0x000fe40000000000 */
[----:B------:R-:W-:Y:S01]  /*5680*/  USEL UR53, UR53, URZ, UP0 ;  /* 0x0000003f35357287 */ /* 0x000fe20008000000 */
[----:B------:R-:W-:Y:S01]  /*5690*/  UMOV UR19, 0x40000040 ;  /* 0x4000004000137882 */ /* 0x000fe20000000000 */
[----:B------:R-:W-:-:S02]  /*56a0*/  UMOV UR23, 0x40000040 ;  /* 0x4000004000177882 */ /* 0x000fc40000000000 */
[----:B------:R-:W-:Y:S01]  /*56b0*/  ULEA UR34, UR53, UR50, 0xb ;  /* 0x0000003235227291 */ /* 0x000fe2000f8e583f */
[----:B------:R-:W-:Y:S01]  /*56c0*/  UMOV UR27, 0x40000040 ;  /* 0x40000040001b7882 */ /* 0x000fe20000000000 */
[----:B------:R-:W-:Y:S02]  /*56d0*/  UMOV UR31, 0x40000040 ;  /* 0x40000040001f7882 */ /* 0x000fe40000000000 */
[----:B------:R-:W-:Y:S02]  /*56e0*/  UIADD3 UR6, UR34, 0x2, URZ ;  /* 0x0000000222067890 */ /* 0x000fe4000fffe03f */
[----:B------:R-:W-:Y:S02]  /*56f0*/  UIADD3 UR10, UR34, 0x4, URZ ;  /* 0x00000004220a7890 */ /* 0x000fe4000fffe03f */
[----:B------:R-:W-:Y:S02]  /*5700*/  UIADD3 UR14, UR34, 0x6, URZ ;  /* 0x00000006220e7890 */ /* 0x000fe4000fffe03f */
[----:B------:R-:W-:-:S02]  /*5710*/  UIADD3 UR18, UR34, 0x400, URZ ;  /* 0x0000040022127890 */ /* 0x000fc4000fffe03f */
[----:B------:R-:W-:Y:S02]  /*5720*/  UIADD3 UR22, UR34, 0x402, URZ ;  /* 0x0000040222167890 */ /* 0x000fe4000fffe03f */
[----:B------:R-:W-:Y:S02]  /*5730*/  UIADD3 UR26, UR34, 0x404, URZ ;  /* 0x00000404221a7890 */ /* 0x000fe4000fffe03f */
[----:B------:R-:W-:Y:S01]  /*5740*/  UIADD3 UR30, UR34, 0x406, URZ ;  /* 0x00000406221e7890 */ /* 0x000fe2000fffe03f */
[----:B-1----:R-:W-:-:S05]  /*5750*/  SHF.R.U32.HI R3, RZ, 0x7, R3 ;  /* 0x00000007ff037819 */ /* 0x002fca0000011603 */
[----:B0-----:R-:W-:-:S05]  /*5760*/  VIADD R2, R3, 0x8 ;  /* 0x0000000803027836 */ /* 0x001fca0000000000 */
[----:B------:R0:W-:Y:S06]  /*5770*/  BAR.SYNC.DEFER_BLOCKING R2, 0x100 ;  /* 0x000400020000751d */ /* 0x0001ec0000010000 */
[----:B------:R-:W-:-:S06]  /*5780*/  WARPGROUP.ARRIVE ;  /* 0x00000000000079c5 */ /* 0x000fcc0000000000 */
[----:B------:R-:W-:Y:S03]  /*5790*/  QGMMA.64x128x32.F32.E4M3.E4M3 R152, gdesc[UR32], RZ, !UPT, gsb0 ;  /* 0x01e00000209879f3 */ /* 0x000fe6000c0008ff */
        /* <DEDUP_REMOVED lines=25> */
.L_x_159:
[----:B------:R-:W0:Y:S01]  /*5930*/  S2UR UR7, SR_CgaCtaId ;  /* 0x00000000000779c3 */ /* 0x000e220000008800 */
[----:B------:R-:W-:Y:S01]  /*5940*/  UMOV UR6, 0x400 ;  /* 0x0000040000067882 */ /* 0x000fe20000000000 */
[----:B------:R-:W-:-:S05]  /*5950*/  IMAD.U32 R2, RZ, RZ, UR55 ;  /* 0x00000037ff027e24 */ /* 0x000fca000f8e00ff */
[----:B------:R-:W-:Y:S01]  /*5960*/  SHF.L.U32 R2, R2, 0x1f, RZ ;  /* 0x0000001f02027819 */ /* 0x000fe200000006ff */
[----:B0-----:R-:W-:-:S04]  /*5970*/  ULEA UR6, UR7, UR6, 0x18 ;  /* 0x0000000607067291 */ /* 0x001fc8000f8ec03f */
[----:B------:R-:W-:-:S09]  /*5980*/  ULEA UR6, UR54, UR6, 0x3 ;  /* 0x0000000636067291 */ /* 0x000fd2000f8e183f */
[----:B------:R0:W1:Y:S01]  /*5990*/  SYNCS.PHASECHK.TRANS64.TRYWAIT P1, [UR6+0x38850], R2 ;  /* 0x03885002ff0075a7 */ /* 0x0000620008020146 */
[----:B------:R-:W-:Y:S05]  /*59a0*/  @!P0 BRA `(.L_x_160) ;  /* 0x0000000000048947 */ /* 0x000fea0003800000 */
[----:B------:R-:W-:Y:S01]  /*59b0*/  BPT.TRAP 0x1 ;  /* 0x000000040000795c */ /* 0x000fe20000300000 */
.L_x_160:
[----:B-1----:R-:W-:Y:S05]  /*59c0*/  @P1 BRA `(.L_x_158) ;  /* 0x0000000000081947 */ /* 0x002fea0003800000 */
[----:B------:R-:W1:Y:S02]  /*59d0*/  SYNCS.PHASECHK.TRANS64.TRYWAIT P1, [UR6+0x38850], R2 ;  /* 0x03885002ff0075a7 */ /* 0x000e640008020146 */
[----:B-1----:R-:W-:Y:S05]  /*59e0*/  @!P1 BRA `(.L_x_161) ;  /* 0x000000f800f49947 */ /* 0x002fea0003800000 */
.L_x_158:
[----:B------:R-:W2:Y:S01]  /*59f0*/  S2UR UR6, SR_CgaCtaId ;  /* 0x00000000000679c3 */ /* 0x000ea20000008800 */
[----:B01----:R-:W-:Y:S01]  /*5a00*/  MOV R2, 0x400 ;  /* 0x0000040000027802 */ /* 0x003fe20000000f00 */
[----:B------:R-:W-:Y:S01]  /*5a10*/  WARPGROUP.ARRIVE ;  /* 0x00000000000079c5 */ /* 0x000fe20000000000 */
[----:B------:R-:W-:Y:S01]  /*5a20*/  UMOV UR7, 0x40000040 ;  /* 0x4000004000077882 */ /* 0x000fe20000000000 */
[C---:B------:R-:W-:Y:S01]  /*5a30*/  FMUL.FTZ R8, R0.reuse, R152 ;  /* 0x0000009800087220 */ /* 0x040fe20000410000 */
[C---:B------:R-:W-:Y:S01]  /*5a40*/  FMUL.FTZ R10, R0.reuse, R154 ;  /* 0x0000009a000a7220 */ /* 0x040fe20000410000 */
[C---:B------:R-:W-:Y:S01]  /*5a50*/  FMUL.FTZ R9, R0.reuse, R153 ;  /* 0x0000009900097220 */ /* 0x040fe20000410000 */
[C---:B------:R-:W-:Y:S01]  /*5a60*/  FMUL.FTZ R11, R0.reuse, R155 ;  /* 0x0000009b000b7220 */ /* 0x040fe20000410000 */
[C---:B------:R-:W-:Y:S01]  /*5a70*/  FMUL.FTZ R12, R0.reuse, R156 ;  /* 0x0000009c000c7220 */ /* 0x040fe20000410000 */
[C---:B------:R-:W-:Y:S01]  /*5a80*/  FMUL.FTZ R14, R0.reuse, R158 ;  /* 0x0000009e000e7220 */ /* 0x040fe20000410000 */
[----:B------:R-:W0:Y:S01]  /*5a90*/  MUFU.TANH R8, R8 ;  /* 0x0000000800087308 */ /* 0x000e220000002400 */
[C---:B------:R-:W-:Y:S01]  /*5aa0*/  FMUL.FTZ R13, R0.reuse, R157 ;  /* 0x0000009d000d7220 */ /* 0x040fe20000410000 */
[C---:B------:R-:W-:Y:S01]  /*5ab0*/  FMUL.FTZ R15, R0.reuse, R159 ;  /* 0x0000009f000f7220 */ /* 0x040fe20000410000 */
[C---:B------:R-:W-:Y:S01]  /*5ac0*/  FMUL.FTZ R20, R0.reuse, R160 ;  /* 0x000000a000147220 */ /* 0x040fe20000410000 */
[C---:B------:R-:W-:Y:S01]  /*5ad0*/  FMUL.FTZ R152, R0.reuse, R162 ;  /* 0x000000a200987220 */ /* 0x040fe20000410000 */
[C---:B------:R-:W-:Y:S01]  /*5ae0*/  FMUL.FTZ R21, R0.reuse, R161 ;  /* 0x000000a100157220 */ /* 0x040fe20000410000 */
[C---:B------:R-:W-:Y:S01]  /*5af0*/  FMUL.FTZ R162, R0.reuse, R172 ;  /* 0x000000ac00a27220 */ /* 0x040fe20000410000 */
[C---:B------:R-:W-:Y:S01]  /*5b00*/  FMUL.FTZ R153, R0.reuse, R163 ;  /* 0x000000a300997220 */ /* 0x040fe20000410000 */
[----:B------:R-:W1:Y:S01]  /*5b10*/  MUFU.TANH R10, R10 ;  /* 0x0000000a000a7308 */ /* 0x000e620000002400 */
[C---:B------:R-:W-:Y:S01]  /*5b20*/  FMUL.FTZ R156, R0.reuse, R166 ;  /* 0x000000a6009c7220 */ /* 0x040fe20000410000 */
[C---:B------:R-:W-:Y:S01]  /*5b30*/  FMUL.FTZ R172, R0.reuse, R182 ;  /* 0x000000b600ac7220 */ /* 0x040fe20000410000 */
[C---:B------:R-:W-:Y:S01]  /*5b40*/  FMUL.FTZ R166, R0.reuse, R176 ;  /* 0x000000b000a67220 */ /* 0x040fe20000410000 */
[C---:B------:R-:W-:Y:S01]  /*5b50*/  FMUL.FTZ R182, R0.reuse, R192 ;  /* 0x000000c000b67220 */ /* 0x040fe20000410000 */
[----:B------:R-:W-:Y:S01]  /*5b60*/  FMUL.FTZ R176, R0, R186 ;  /* 0x000000ba00b07220 */ /* 0x000fe20000410000 */
[----:B--2---:R-:W-:-:S02]  /*5b70*/  IMAD.U32 R3, RZ, RZ, UR6 ;  /* 0x00000006ff037e24 */ /* 0x004fc4000f8e00ff */
[----:B------:R-:W-:Y:S01]  /*5b80*/  FMUL.FTZ R154, R0, R164 ;  /* 0x000000a4009a7220 */ /* 0x000fe20000410000 */
[----:B------:R-:W2:Y:S01]  /*5b90*/  MUFU.TANH R9, R9 ;  /* 0x0000000900097308 */ /* 0x000ea20000002400 */
[----:B0-----:R-:W-:Y:S01]  /*5ba0*/  FMNMX.FTZ R192, R8, R7, !PT ;  /* 0x0000000708c07209 */ /* 0x001fe20007810000 */
[C---:B------:R-:W-:Y:S01]  /*5bb0*/  FMUL.FTZ R155, R0.reuse, R165 ;  /* 0x000000a5009b7220 */ /* 0x040fe20000410000 */
[----:B------:R-:W-:Y:S01]  /*5bc0*/  LEA R2, R3, R2, 0x18 ;  /* 0x0000000203027211 */ /* 0x000fe200078ec0ff */
[C---:B------:R-:W-:Y:S01]  /*5bd0*/  FMUL.FTZ R157, R0.reuse, R167 ;  /* 0x000000a7009d7220 */ /* 0x040fe20000410000 */
[C---:B------:R-:W-:Y:S01]  /*5be0*/  FMUL.FTZ R158, R0.reuse, R168 ;  /* 0x000000a8009e7220 */ /* 0x040fe20000410000 */
[----:B------:R-:W-:Y:S01]  /*5bf0*/  FMUL.FTZ R160, R0, R170 ;  /* 0x000000aa00a07220 */ /* 0x000fe20000410000 */
[----:B------:R-:W-:Y:S01]  /*5c00*/  R2UR UR6, R2 ;  /* 0x00000000020672ca */ /* 0x000fe200000e0000 */
        /* <DEDUP_REMOVED lines=12> */
[----:B------:R-:W-:Y:S01]  /*5cd0*/  UIADD3 UR6, UR6, 0x400, URZ ;  /* 0x0000040006067890 */ /* 0x000fe2000fffe03f */
[C---:B------:R-:W-:Y:S01]  /*5ce0*/  FMUL.FTZ R170, R0.reuse, R180 ;  /* 0x000000b400aa7220 */ /* 0x040fe20000410000 */
[C---:B------:R-:W-:Y:S01]  /*5cf0*/  FMUL.FTZ R171, R0.reuse, R181 ;  /* 0x000000b500ab7220 */ /* 0x040fe20000410000 */
[C---:B------:R-:W-:Y:S01]  /*5d00*/  FMUL.FTZ R173, R0.reuse, R183 ;  /* 0x000000b700ad7220 */ /* 0x040fe20000410000 */
[----:B------:R-:W-:Y:S01]  /*5d10*/  USHF.R.U32.HI UR6, URZ, 0x4, UR6 ;  /* 0x000000043f067899 */ /* 0x000fe20008011606 */
[----:B------:R-:W2:Y:S01]  /*5d20*/  MUFU.TANH R14, R14 ;  /* 0x0000000e000e7308 */ /* 0x000ea20000002400 */
[----:B0-----:R-:W-:Y:S01]  /*5d30*/  FMNMX.FTZ R186, R11, R186, !PT ;  /* 0x000000ba0bba7209 */ /* 0x001fe20007810000 */
[C---:B------:R-:W-:Y:S01]  /*5d40*/  FMUL.FTZ R174, R0.reuse, R184 ;  /* 0x000000b800ae7220 */ /* 0x040fe20000410000 */
[----:B------:R-:W-:Y:S01]  /*5d50*/  ULOP3.LUT UR6, UR6, 0x3fff, URZ, 0xc0, !UPT ;  /* 0x00003fff06067892 */ /* 0x000fe2000f8ec03f */
[C---:B------:R-:W-:Y:S01]  /*5d60*/  FMUL.FTZ R175, R0.reuse, R185 ;  /* 0x000000b900af7220 */ /* 0x040fe20000410000 */
[C---:B------:R-:W-:Y:S01]  /*5d70*/  FMUL.FTZ R177, R0.reuse, R187 ;  /* 0x000000bb00b17220 */ /* 0x040fe20000410000 */
[----:B------:R-:W-:Y:S01]  /*5d80*/  FMUL.FTZ R178, R0, R188 ;  /* 0x000000bc00b27220 */ /* 0x000fe20000410000 */
[----:B------:R-:W-:Y:S01]  /*5d90*/  ULOP3.LUT UR6, UR6, 0x10000, URZ, 0xfc, !UPT ;  /* 0x0001000006067892 */ /* 0x000fe2000f8efc3f */
[----:B------:R-:W0:Y:S01]  /*5da0*/  MUFU.TANH R13, R13 ;  /* 0x0000000d000d7308 */ /* 0x000e220000002400 */
[----:B-1----:R-:W-:Y:S01]  /*5db0*/  FMNMX.FTZ R192, R12, R192, !PT ;  /* 0x000000c00cc07209 */ /* 0x002fe20007810000 */
[C---:B------:R-:W-:Y:S01]  /*5dc0*/  FMUL.FTZ R180, R0.reuse, R190 ;  /* 0x000000be00b47220 */ /* 0x040fe20000410000 */
[----:B------:R-:W-:Y:S01]  /*5dd0*/  ULEA UR10, UR54, UR6, 0xb ;  /* 0x00000006360a7291 */ /* 0x000fe2000f8e583f */
[C---:B------:R-:W-:Y:S01]  /*5de0*/  FMUL.FTZ R179, R0.reuse, R189 ;  /* 0x000000bd00b37220 */ /* 0x040fe20000410000 */
[C---:B------:R-:W-:Y:S01]  /*5df0*/  FMUL.FTZ R181, R0.reuse, R191 ;  /* 0x000000bf00b57220 */ /* 0x040fe20000410000 */
[C---:B------:R-:W-:Y:S01]  /*5e00*/  FMUL.FTZ R184, R0.reuse, R194 ;  /* 0x000000c200b87220 */ /* 0x040fe20000410000 */
[----:B------:R-:W-:Y:S01]  /*5e10*/  FMUL.FTZ R183, R0, R193 ;  /* 0x000000c100b77220 */ /* 0x000fe20000410000 */
[----:B------:R-:W1:Y:S01]  /*5e20*/  MUFU.TANH R15, R15 ;  /* 0x0000000f000f7308 */ /* 0x000e620000002400 */
[----:B--2---:R-:W-:Y:S01]  /*5e30*/  FMNMX.FTZ R186, R14, R186, !PT ;  /* 0x000000ba0eba7209 */ /* 0x004fe20007810000 */
[----:B------:R-:W-:Y:S01]  /*5e40*/  UMOV UR6, UR10 ;  /* 0x0000000a00067c82 */ /* 0x000fe20008000000 */
[C---:B------:R-:W-:Y:S01]  /*5e50*/  FMUL.FTZ R185, R0.reuse, R195 ;  /* 0x000000c300b97220 */ /* 0x040fe20000410000 */
[----:B------:R-:W-:Y:S01]  /*5e60*/  QGMMA.64x256x32.F32.E4M3.E4M3 R24, R228, gdesc[UR4], R24, gsb0 ;  /* 0x03e00004e4187df3 */ /* 0x000fe20008000818 */
[----:B------:R-:W-:Y:S01]  /*5e70*/  UIADD3 UR6, UR10, 0x2, URZ ;  /* 0x000000020a067890 */ /* 0x000fe2000fffe03f */
[C---:B------:R-:W-:Y:S01]  /*5e80*/  FMUL.FTZ R187, R0.reuse, R196 ;  /* 0x000000c400bb7220 */ /* 0x040fe20000410000 */
[----:B------:R-:W-:Y:S01]  /*5e90*/  UMOV UR7, 0x40000040 ;  /* 0x4000004000077882 */ /* 0x000fe20000000000 */
[----:B------:R-:W2:Y:S01]  /*5ea0*/  MUFU.TANH R20, R20 ;  /* 0x0000001400147308 */ /* 0x000ea20000002400 */
[----:B0-----:R-:W-:Y:S01]  /*5eb0*/  FMNMX.FTZ R192, R13, R192, !PT ;  /* 0x000000c00dc07209 */ /* 0x001fe20007810000 */
[C---:B------:R-:W-:Y:S01]  /*5ec0*/  FMUL.FTZ R189, R0.reuse, R198 ;  /* 0x000000c600bd7220 */ /* 0x040fe20000410000 */
[C---:B------:R-:W-:Y:S01]  /*5ed0*/  FMUL.FTZ R188, R0.reuse, R197 ;  /* 0x000000c500bc7220 */ /* 0x040fe20000410000 */
[C---:B------:R-:W-:Y:S01]  /*5ee0*/  FMUL.FTZ R190, R0.reuse, R199 ;  /* 0x000000c700be7220 */ /* 0x040fe20000410000 */
[C---:B------:R-:W-:Y:S01]  /*5ef0*/  FMUL.FTZ R191, R0.reuse, R200 ;  /* 0x000000c800bf7220 */ /* 0x040fe20000410000 */
[C---:B------:R-:W-:Y:S01]  /*5f00*/  FMUL.FTZ R194, R0.reuse, R202 ;  /* 0x000000ca00c27220 */ /* 0x040fe20000410000 */
[C---:B------:R-:W-:Y:S01]  /*5f10*/  FMUL.FTZ R193, R0.reuse, R201 ;  /* 0x000000c900c17220 */ /* 0x040fe20000410000 */
        /* <DEDUP_REMOVED lines=15> */
[----:B------:R-:W-:Y:S01]  /*6010*/  FMUL.FTZ R205, R0, R213 ;  /* 0x000000d500cd7220 */ /* 0x000fe20000410000 */
        /* <DEDUP_REMOVED lines=64> */
[----:B------:R-:W-:-:S06]  /*6420*/  WARPGROUP.ARRIVE ;  /* 0x00000000000079c5 */ /* 0x000fcc0000000000 */
[----:B------:R-:W0:Y:S01]  /*6430*/  S2R R231, SR_TID.X ;  /* 0x0000000000e77919 */ /* 0x000e220000002100 */
[----:B------:R-:W3:Y:S01]  /*6440*/  MUFU.TANH R183, R183 ;  /* 0x000000b700b77308 */ /* 0x000ee20000002400 */
[----:B-1----:R-:W-:Y:S01]  /*6450*/  FMNMX.FTZ R192, R182, R192, !PT ;  /* 0x000000c0b6c07209 */ /* 0x002fe20007810000 */
[----:B------:R-:W-:Y:S01]  /*6460*/  QGMMA.64x256x32.F32.E4M3.E4M3 R24, R216, gdesc[UR4], R24, gsb0 ;  /* 0x03e00004d8187df3 */ /* 0x000fe20008000818 */
[----:B------:R-:W-:Y:S01]  /*6470*/  UIADD3 UR6, UR10, 0x4, URZ ;  /* 0x000000040a067890 */ /* 0x000fe2000fffe03f */
[----:B------:R-:W-:-:S04]  /*6480*/  UMOV UR7, 0x40000040 ;  /* 0x4000004000077882 */ /* 0x000fc80000000000 */
[----:B------:R-:W1:Y:S01]  /*6490*/  MUFU.TANH R185, R185 ;  /* 0x000000b900b97308 */ /* 0x000e620000002400 */
[----:B--2---:R-:W-:-:S07]  /*64a0*/  FMNMX.FTZ R186, R184, R186, !PT ;  /* 0x000000bab8ba7209 */ /* 0x004fce0007810000 */
[----:B------:R-:W2:Y:S01]  /*64b0*/  MUFU.TANH R187, R187 ;  /* 0x000000bb00bb7308 */ /* 0x000ea20000002400 */
[----:B---3--:R-:W-:-:S07]  /*64c0*/  FMNMX.FTZ R192, R183, R192, !PT ;  /* 0x000000c0b7c07209 */ /* 0x008fce0007810000 */
[----:B------:R-:W3:Y:S01]  /*64d0*/  MUFU.TANH R189, R189 ;  /* 0x000000bd00bd7308 */ /* 0x000ee20000002400 */
[----:B-1----:R-:W-:Y:S02]  /*64e0*/  FMNMX.FTZ R186, R185, R186, !PT ;  /* 0x000000bab9ba7209 */ /* 0x002fe40007810000 */
[----:B0-----:R-:W-:Y:S02]  /*64f0*/  LOP3.LUT P1, RZ, R231, 0x7f, RZ, 0xc0, !PT ;  /* 0x0000007fe7ff7812 */ /* 0x001fe4000782c0ff */
[----:B------:R-:W-:-:S03]  /*6500*/  SHF.R.U32.HI R231, RZ, 0x7, R231 ;  /* 0x00000007ffe77819 */ /* 0x000fc600000116e7 */
[----:B------:R-:W0:Y:S01]  /*6510*/  MUFU.TANH R188, R188 ;  /* 0x000000bc00bc7308 */ /* 0x000e220000002400 */
[----:B--2---:R-:W-:Y:S02]  /*6520*/  FMNMX.FTZ R192, R187, R192, !PT ;  /* 0x000000c0bbc07209 */ /* 0x004fe40007810000 */
[----:B------:R-:W-:-:S05]  /*6530*/  IADD3 R210, -R231, 0xb, RZ ;  /* 0x0000000be7d27810 */ /* 0x000fca0007ffe1ff */
[----:B------:R-:W1:Y:S01]  /*6540*/  MUFU.TANH R190, R190 ;  /* 0x000000be00be7308 */ /* 0x000e620000002400 */
[----:B---3--:R-:W-:-:S07]  /*6550*/  FMNMX.FTZ R186, R189, R186, !PT ;  /* 0x000000babdba7209 */ /* 0x008fce0007810000 */
        /* <DEDUP_REMOVED lines=31> */
[----:B0-----:R-:W-:Y:S02]  /*6750*/  FMNMX.FTZ R208, R206, R186, !PT ;  /* 0x000000baced07209 */ /* 0x001fe40007810000 */
[----:B-1----:R-:W-:-:S05]  /*6760*/  FMNMX.FTZ R186, R205, R192, !PT ;  /* 0x000000c0cdba7209 */ /* 0x002fca0007810000 */
[----:B------:R-:W0:Y:S01]  /*6770*/  SHFL.BFLY PT, R209, R186, 0x2, 0x1f ;  /* 0x0c401f00bad17f89 */ /* 0x000e2200000e0000 */
[----:B--2---:R-:W-:-:S05]  /*6780*/  FMNMX.FTZ R192, R207, R208, !PT ;  /* 0x000000d0cfc07209 */ /* 0x004fca0007810000 */
[----:B------:R-:W1:Y:S01]  /*6790*/  SHFL.BFLY PT, R208, R192, 0x2, 0x1f ;  /* 0x0c401f00c0d07f89 */ /* 0x000e6200000e0000 */
[----:B0-----:R-:W-:-:S05]  /*67a0*/  FMNMX.FTZ R186, R186, R209, !PT ;  /* 0x000000d1baba7209 */ /* 0x001fca0007810000 */
[----:B------:R-:W0:Y:S01]  /*67b0*/  SHFL.BFLY PT, R209, R186, 0x1, 0x1f ;  /* 0x0c201f00bad17f89 */ /* 0x000e2200000e0000 */
[----:B-1----:R-:W-:-:S05]  /*67c0*/  FMNMX.FTZ R192, R192, R208, !PT ;  /* 0x000000d0c0c07209 */ /* 0x002fca0007810000 */
[----:B------:R-:W1:Y:S01]  /*67d0*/  SHFL.BFLY PT, R208, R192, 0x1, 0x1f ;  /* 0x0c201f00c0d07f89 */ /* 0x000e6200000e0000 */
[----:B0-----:R-:W-:-:S05]  /*67e0*/  FMNMX.FTZ R186, R186, R209, !PT ;  /* 0x000000d1baba7209 */ /* 0x001fca0007810000 */
[----:B------:R-:W-:Y:S01]  /*67f0*/  FADD.FTZ R7, -R186, R7 ;  /* 0x00000007ba077221 */ /* 0x000fe20000010100 */
[----:B-1----:R-:W-:Y:S01]  /*6800*/  FMNMX.FTZ R192, R192, R208, !PT ;  /* 0x000000d0c0c07209 */ /* 0x002fe20007810000 */
[----:B------:R-:W-:Y:S02]  /*6810*/  IMAD.U32 R208, RZ, RZ, UR52 ;  /* 0x00000034ffd07e24 */ /* 0x000fe4000f8e00ff */
[----:B------:R-:W-:Y:S02]  /*6820*/  FMUL.FTZ R7, R7, UR52 ;  /* 0x0000003407077c20 */ /* 0x000fe40008410000 */
[----:B------:R-:W-:Y:S01]  /*6830*/  FFMA.FTZ R208, R186, R208, -8 ;  /* 0xc1000000bad07423 */ /* 0x000fe200000100d0 */
[----:B------:R-:W-:-:S03]  /*6840*/  FADD.FTZ R6, -R192, R6 ;  /* 0x00000006c0067221 */ /* 0x000fc60000010100 */
        /* <DEDUP_REMOVED lines=20> */
[----:B------:R-:W-:Y:S01]  /*6990*/  FFMA.FTZ R179, R179, UR52, -R208 ;  /* 0x00000034b3b37c23 */ /* 0x000fe200080108d0 */
[----:B------:R-:W-:-:S02]  /*69a0*/  WARPGROUP.DEPBAR.LE gsb0, 0x0 ;  /* 0x00008000000079c5 */ /* 0x000fc40000010000 */
[----:B------:R-:W-:Y:S01]  /*69b0*/  WARPGROUP.ARRIVE ;  /* 0x00000000000079c5 */ /* 0x000fe20000000000 */
[----:B------:R-:W-:-:S01]  /*69c0*/  FFMA.FTZ R182, R182, UR52, -R208 ;  /* 0x00000034b6b67c23 */ /* 0x000fc200080108d0 */
[--C-:B------:R-:W-:Y:S01]  /*69d0*/  FFMA.FTZ R183, R183, UR52, -R208.reuse ;  /* 0x00000034b7b77c23 */ /* 0x100fe200080108d0 */
[----:B------:R-:W-:-:S01]  /*69e0*/  FFMA.FTZ R187, R187, UR52, -R208 ;  /* 0x00000034bbbb7c23 */ /* 0x000fc200080108d0 */
[--C-:B------:R-:W-:Y:S01]  /*69f0*/  FFMA.FTZ R188, R188, UR52, -R208.reuse ;  /* 0x00000034bcbc7c23 */ /* 0x100fe200080108d0 */
[----:B------:R-:W-:-:S01]  /*6a00*/  FFMA.FTZ R191, R191, UR52, -R208 ;  /* 0x00000034bfbf7c23 */ /* 0x000fc200080108d0 */
[----:B------:R-:W-:Y:S01]  /*6a10*/  QGMMA.64x256x32.F32.E4M3.E4M3 R24, R220, gdesc[UR4], R24, gsb0 ;  /* 0x03e00004dc187df3 */ /* 0x000fe20008000818 */
[----:B------:R-:W-:Y:S01]  /*6a20*/  UIADD3 UR6, UR10, 0x6, URZ ;  /* 0x000000060a067890 */ /* 0x000fe2000fffe03f */
[--C-:B------:R-:W-:Y:S01]  /*6a30*/  FFMA.FTZ R193, R193, UR52, -R208.reuse ;  /* 0x00000034c1c17c23 */ /* 0x100fe200080108d0 */
[----:B------:R-:W-:Y:S01]  /*6a40*/  UMOV UR7, 0x40000040 ;  /* 0x4000004000077882 */ /* 0x000fe20000000000 */
[--C-:B------:R-:W-:Y:S01]  /*6a50*/  FFMA.FTZ R196, R196, UR52, -R208.reuse ;  /* 0x00000034c4c47c23 */ /* 0x100fe200080108d0 */
[----:B------:R-:W-:-:S01]  /*6a60*/  FFMA.FTZ R197, R197, UR52, -R208 ;  /* 0x00000034c5c57c23 */ /* 0x000fc200080108d0 */
[--C-:B------:R-:W-:Y:S01]  /*6a70*/  FFMA.FTZ R200, R200, UR52, -R208.reuse ;  /* 0x00000034c8c87c23 */ /* 0x100fe200080108d0 */
[----:B------:R-:W-:-:S01]  /*6a80*/  FFMA.FTZ R201, R201, UR52, -R208 ;  /* 0x00000034c9c97c23 */ /* 0x000fc200080108d0 */
[--C-:B------:R-:W-:Y:S01]  /*6a90*/  FFMA.FTZ R204, R204, UR52, -R208.reuse ;  /* 0x00000034cccc7c23 */ /* 0x100fe200080108d0 */
[----:B------:R-:W-:-:S01]  /*6aa0*/  FFMA.FTZ R209, R205, UR52, -R208 ;  /* 0x00000034cdd17c23 */ /* 0x000fc200080108d0 */
[----:B------:R-:W-:-:S02]  /*6ab0*/  IMAD.U32 R208, RZ, RZ, UR52 ;  /* 0x00000034ffd07e24 */ /* 0x000fc4000f8e00ff */
[----:B------:R-:W-:Y:S01]  /*6ac0*/  FMUL.FTZ R6, R6, UR52 ;  /* 0x0000003406067c20 */ /* 0x000fe20008410000 */
[----:B------:R-:W0:Y:S01]  /*6ad0*/  MUFU.EX2 R8, R8 ;  /* 0x0000000800087308 */ /* 0x000e220000000800 */
[----:B------:R-:W-:-:S04]  /*6ae0*/  FFMA.FTZ R208, R192, R208, -8 ;  /* 0xc1000000c0d07423 */ /* 0x000fc800000100d0 */
[--C-:B------:R-:W-:Y:S01]  /*6af0*/  FFMA.FTZ R10, R10, UR52, -R208.reuse ;  /* 0x000000340a0a7c23 */ /* 0x100fe200080108d0 */
[----:B------:R-:W-:-:S02]  /*6b00*/  FFMA.FTZ R11, R11, UR52, -R208 ;  /* 0x000000340b0b7c23 */ /* 0x000fc400080108d0 */
        /* <DEDUP_REMOVED lines=9> */
[----:B0-----:R-:W-:-:S01]  /*6ba0*/  FFMA.FTZ R4, R7, R4, R8 ;  /* 0x0000000407047223 */ /* 0x001fc20000010008 */
[--C-:B------:R-:W-:Y:S01]  /*6bb0*/  FFMA.FTZ R161, R161, UR52, -R208.reuse ;  /* 0x00000034a1a17c23 */ /* 0x100fe200080108d0 */
[----:B------:R-:W-:-:S01]  /*6bc0*/  FFMA.FTZ R164, R164, UR52, -R208 ;  /* 0x00000034a4a47c23 */ /* 0x000fc200080108d0 */
[--C-:B------:R-:W-:Y:S01]  /*6bd0*/  FFMA.FTZ R165, R165, UR52, -R208.reuse ;  /* 0x00000034a5a57c23 */ /* 0x100fe200080108d0 */
[----:B------:R-:W-:-:S01]  /*6be0*/  FFMA.FTZ R168, R168, UR52, -R208 ;  /* 0x00000034a8a87c23 */ /* 0x000fc200080108d0 */
[--C-:B------:R-:W-:Y:S01]  /*6bf0*/  FFMA.FTZ R169, R169, UR52, -R208.reuse ;  /* 0x00000034a9a97c23 */ /* 0x100fe200080108d0 */
[----:B------:R-:W-:-:S01]  /*6c00*/  FFMA.FTZ R172, R172, UR52, -R208 ;  /* 0x00000034acac7c23 */ /* 0x000fc200080108d0 */
[----:B------:R-:W0:Y:S01]  /*6c10*/  MUFU.EX2 R9, R9 ;  /* 0x0000000900097308 */ /* 0x000e220000000800 */
[----:B------:R-:W-:-:S01]  /*6c20*/  FFMA.FTZ R173, R173, UR52, -R208 ;  /* 0x00000034adad7c23 */ /* 0x000fc200080108d0 */
[--C-:B------:R-:W-:Y:S01]  /*6c30*/  FFMA.FTZ R176, R176, UR52, -R208.reuse ;  /* 0x00000034b0b07c23 */ /* 0x100fe200080108d0 */
[----:B------:R-:W-:-:S01]  /*6c40*/  FFMA.FTZ R177, R177, UR52, -R208 ;  /* 0x00000034b1b17c23 */ /* 0x000fc200080108d0 */
[--C-:B------:R-:W-:Y:S01]  /*6c50*/  FFMA.FTZ R180, R180, UR52, -R208.reuse ;  /* 0x00000034b4b47c23 */ /* 0x100fe200080108d0 */
[----:B------:R-:W-:-:S01]  /*6c60*/  FFMA.FTZ R181, R181, UR52, -R208 ;  /* 0x00000034b5b57c23 */ /* 0x000fc200080108d0 */
[--C-:B------:R-:W-:Y:S01]  /*6c70*/  FFMA.FTZ R184, R184, UR52, -R208.reuse ;  /* 0x00000034b8b87c23 */ /* 0x100fe200080108d0 */
[----:B------:R-:W-:-:S01]  /*6c80*/  FFMA.FTZ R185, R185, UR52, -R208 ;  /* 0x00000034b9b97c23 */ /* 0x000fc200080108d0 */
[----:B------:R-:W2:Y:S01]  /*6c90*/  MUFU.EX2 R11, R11 ;  /* 0x0000000b000b7308 */ /* 0x000ea20000000800 */
[----:B-1----:R-:W-:-:S01]  /*6ca0*/  FFMA.FTZ R5, R6, R5, R10 ;  /* 0x0000000506057223 */ /* 0x002fc2000001000a */
[--C-:B------:R-:W-:Y:S01]  /*6cb0*/  FFMA.FTZ R189, R189, UR52, -R208.reuse ;  /* 0x00000034bdbd7c23 */ /* 0x100fe200080108d0 */
[----:B------:R-:W-:-:S01]  /*6cc0*/  FFMA.FTZ R190, R190, UR52, -R208 ;  /* 0x00000034bebe7c23 */ /* 0x000fc200080108d0 */
[--C-:B------:R-:W-:Y:S01]  /*6cd0*/  FFMA.FTZ R194, R194, UR52, -R208.reuse ;  /* 0x00000034c2c27c23 */ /* 0x100fe200080108d0 */
[----:B------:R-:W-:-:S01]  /*6ce0*/  FFMA.FTZ R195, R195, UR52, -R208 ;  /* 0x00000034c3c37c23 */ /* 0x000fc200080108d0 */
[--C-:B------:R-:W-:Y:S01]  /*6cf0*/  FFMA.FTZ R198, R198, UR52, -R208.reuse ;  /* 0x00000034c6c67c23 */ /* 0x100fe200080108d0 */
[----:B------:R-:W-:-:S01]  /*6d00*/  FFMA.FTZ R199, R199, UR52, -R208 ;  /* 0x00000034c7c77c23 */ /* 0x000fc200080108d0 */
[----:B------:R-:W1:Y:S01]  /*6d10*/  MUFU.EX2 R12, R12 ;  /* 0x0000000c000c7308 */ /* 0x000e620000000800 */
[----:B0-----:R-:W-:-:S01]  /*6d20*/  FADD.FTZ R4, R9, R4 ;  /* 0x0000000409047221 */ /* 0x001fc20000010000 */
[--C-:B------:R-:W-:Y:S01]  /*6d30*/  FFMA.FTZ R202, R202, UR52, -R208.reuse ;  /* 0x00000034caca7c23 */ /* 0x100fe200080108d0 */
[----:B------:R-:W-:-:S01]  /*6d40*/  FFMA.FTZ R203, R203, UR52, -R208 ;  /* 0x00000034cbcb7c23 */ /* 0x000fc200080108d0 */
[--C-:B------:R-:W-:Y:S01]  /*6d50*/  FFMA.FTZ R206, R206, UR52, -R208.reuse ;  /* 0x00000034cece7c23 */ /* 0x100fe200080108d0 */
[----:B------:R-:W-:-:S03]  /*6d60*/  FFMA.FTZ R207, R207, UR52, -R208 ;  /* 0x00000034cfcf7c23 */ /* 0x000fc600080108d0 */
        /* <DEDUP_REMOVED lines=55> */
[----:B------:R-:W-:-:S04]  /*70e0*/  WARPGROUP.ARRIVE ;  /* 0x00000000000079c5 */ /* 0x000fc80000000000 */
[----:B------:R-:W0:Y:S01]  /*70f0*/  MUFU.EX2 R174, R174 ;  /* 0x000000ae00ae7308 */ /* 0x000e220000000800 */
[----:B--2---:R-:W-:-:S01]  /*7100*/  FADD.FTZ R4, R171, R4 ;  /* 0x00000004ab047221 */ /* 0x004fc20000010000 */
[----:B------:R-:W-:Y:S06]  /*7110*/  QGMMA.64x256x32.F32.E4M3.E4M3 R24, R224, gdesc[UR4], R24, gsb0 ;  /* 0x03e00004e0187df3 */ /* 0x000fec0008000818 */
        /* <DEDUP_REMOVED lines=56> */
[----:B------:R1:W3:Y:S01]  /*74a0*/  MUFU.EX2 R204, R209 ;  /* 0x000000d100cc7308 */ /* 0x0002e20000000800 */
[----:B0-----:R-:W-:-:S07]  /*74b0*/  FADD.FTZ R5, R203, R5 ;  /* 0x00000005cb057221 */ /* 0x001fce0000010000 */
[----:B------:R-:W0:Y:S01]  /*74c0*/  MUFU.EX2 R206, R206 ;  /* 0x000000ce00ce7308 */ /* 0x000e220000000800 */
[----:B-1----:R-:W-:Y:S02]  /*74d0*/  IMAD.U32 R209, RZ, RZ, UR53 ;  /* 0x00000035ffd17e24 */ /* 0x002fe4000f8e00ff */
[----:B--2---:R-:W-:Y:S02]  /*74e0*/  FADD.FTZ R4, R205, R4 ;  /* 0x00000004cd047221 */ /* 0x004fe40000010000 */
[----:B------:R-:W-:-:S03]  /*74f0*/  @!P1 IMAD R209, R209, 0x8, R2 ;  /* 0x00000008d1d19824 */ /* 0x000fc600078e0202 */
[----:B------:R-:W1:Y:S01]  /*7500*/  MUFU.EX2 R207, R207 ;  /* 0x000000cf00cf7308 */ /* 0x000e620000000800 */
[----:B------:R-:W-:Y:S02]  /*7510*/  @!P1 VIADD R209, R209, 0x38840 ;  /* 0x00038840d1d19836 */ /* 0x000fe40000000000 */
[----:B---3--:R-:W-:-:S03]  /*7520*/  FADD.FTZ R4, R204, R4 ;  /* 0x00000004cc047221 */ /* 0x008fc60000010000 */
[----:B------:R-:W-:Y:S01]  /*7530*/  @!P1 PRMT R209, RZ, 0x654, R209 ;  /* 0x00000654ffd19816 */ /* 0x000fe200000000d1 */
[----:B0-----:R-:W-:-:S04]  /*7540*/  FADD.FTZ R5, R206, R5 ;  /* 0x00000005ce057221 */ /* 0x001fc80000010000 */
[----:B-1----:R-:W-:Y:S01]  /*7550*/  FADD.FTZ R5, R207, R5 ;  /* 0x00000005cf057221 */ /* 0x002fe20000010000 */
[----:B------:R-:W-:Y:S02]  /*7560*/  WARPGROUP.DEPBAR.LE gsb0, 0x0 ;  /* 0x00008000000079c5 */ /* 0x000fe40000010000 */
[----:B------:R0:W-:Y:S06]  /*7570*/  BAR.ARV R210, 0x100 ;  /* 0x000400d20000751d */ /* 0x0001ec0000002000 */
[----:B------:R0:W-:Y:S01]  /*7580*/  @!P1 SYNCS.ARRIVE.TRANS64.RED.A1T0 RZ, [R209+URZ], RZ ;  /* 0x000000ffd1ff99a7 */ /* 0x0001e2000810043f */
[----:B------:R-:W-:Y:S05]  /*7590*/  @!P0 BRA `(.L_x_162) ;  /* 0x0000000000048947 */ /* 0x000fea0003800000 */
[----:B------:R-:W-:Y:S01]  /*75a0*/  BPT.TRAP 0x1 ;  /* 0x000000040000795c */ /* 0x000fe20000300000 */
.L_x_162:
[----:B------:R-:W-:Y:S01]  /*75b0*/  F2FP.SATFINITE.E4M3.F32.PACK_AB_MERGE_C R12, R13, R12, RZ ;  /* 0x0000000c0d0c723e */ /* 0x000fe200048070ff */
[----:B------:R-:W-:Y:S01]  /*75c0*/  UISETP.GT.AND UP0, UPT, UR51, UR41, UPT ;  /* 0x000000293300728c */ /* 0x000fe2000bf04270 */
[----:B------:R-:W-:Y:S01]  /*75d0*/  F2FP.SATFINITE.E4M3.F32.PACK_AB_MERGE_C R14, R15, R14, RZ ;  /* 0x0000000e0f0e723e */ /* 0x000fe200048070ff */
[----:B------:R-:W-:Y:S01]  /*75e0*/  UIADD3 UR51, UR51, -0x1, URZ ;  /* 0xffffffff33337890 */ /* 0x000fe2000fffe03f */
[----:B------:R-:W-:Y:S01]  /*75f0*/  F2FP.SATFINITE.E4M3.F32.PACK_AB_MERGE_C R12, R9, R8, R12 ;  /* 0x00000008090c723e */ /* 0x000fe2000480700c */
[----:B------:R-:W-:Y:S01]  /*7600*/  IMAD.U32 R8, RZ, RZ, UR54 ;  /* 0x00000036ff087e24 */ /* 0x000fe2000f8e00ff */
[----:B------:R-:W-:Y:S01]  /*7610*/  F2FP.SATFINITE.E4M3.F32.PACK_AB_MERGE_C R154, R155, R154, RZ ;  /* 0x0000009a9b9a723e */ /* 0x000fe200048070ff */
[----:B------:R-:W-:Y:S01]  /*7620*/  UMOV UR55, UR45 ;  /* 0x0000002d00377c82 */ /* 0x000fe20008000000 */
[----:B------:R-:W-:Y:S01]  /*7630*/  PLOP3.LUT P1, PT, PT, PT, UP0, 0x80, 0x0 ;  /* 0x000000000000781c */ /* 0x000fe20003f2f008 */
[----:B------:R-:W-:Y:S01]  /*7640*/  IMAD R8, R8, 0x8, R2 ;  /* 0x0000000808087824 */ /* 0x000fe200078e0202 */
[----:B------:R-:W-:Y:S01]  /*7650*/  F2FP.SATFINITE.E4M3.F32.PACK_AB_MERGE_C R156, R157, R156, RZ ;  /* 0x0000009c9d9c723e */ /* 0x000fe200048070ff */
[----:B------:R-:W-:Y:S01]  /*7660*/  UMOV UR54, UR53 ;  /* 0x0000003500367c82 */ /* 0x000fe20008000000 */
[----:B------:R-:W-:Y:S01]  /*7670*/  F2FP.SATFINITE.E4M3.F32.PACK_AB_MERGE_C R162, R163, R162, RZ ;  /* 0x000000a2a3a2723e */ /* 0x000fe200048070ff */
[----:B------:R-:W-:Y:S01]  /*7680*/  VIADD R8, R8, 0x38860 ;  /* 0x0003886008087836 */ /* 0x000fe20000000000 */
[----:B------:R-:W-:Y:S01]  /*7690*/  F2FP.SATFINITE.E4M3.F32.PACK_AB_MERGE_C R164, R165, R164, RZ ;  /* 0x000000a4a5a4723e */ /* 0x000fe200048070ff */
[-C--:B------:R-:W-:Y:S01]  /*76a0*/  FMUL.FTZ R24, R24, R7.reuse ;  /* 0x0000000718187220 */ /* 0x080fe20000410000 */
[----:B------:R-:W-:Y:S01]  /*76b0*/  F2FP.SATFINITE.E4M3.F32.PACK_AB_MERGE_C R170, R171, R170, RZ ;  /* 0x000000aaabaa723e */ /* 0x000fe200048070ff */
[-C--:B------:R-:W-:Y:S01]  /*76c0*/  FMUL.FTZ R25, R25, R7.reuse ;  /* 0x0000000719197220 */ /* 0x080fe20000410000 */
[----:B------:R-:W-:Y:S01]  /*76d0*/  F2FP.SATFINITE.E4M3.F32.PACK_AB_MERGE_C R172, R173, R172, RZ ;  /* 0x000000acadac723e */ /* 0x000fe200048070ff */
[-C--:B------:R-:W-:Y:S01]  /*76e0*/  FMUL.FTZ R28, R28, R7.reuse ;  /* 0x000000071c1c7220 */ /* 0x080fe20000410000 */
[----:B------:R-:W-:Y:S01]  /*76f0*/  F2FP.SATFINITE.E4M3.F32.PACK_AB_MERGE_C R178, R179, R178, RZ ;  /* 0x000000b2b3b2723e */ /* 0x000fe200048070ff */
[-C--:B------:R-:W-:Y:S01]  /*7700*/  FMUL.FTZ R29, R29, R7.reuse ;  /* 0x000000071d1d7220 */ /* 0x080fe20000410000 */
[----:B------:R-:W-:Y:S01]  /*7710*/  F2FP.SATFINITE.E4M3.F32.PACK_AB_MERGE_C R180, R181, R180, RZ ;  /* 0x000000b4b5b4723e */ /* 0x000fe200048070ff */
[----:B------:R-:W-:Y:S01]  /*7720*/  FMUL.FTZ R32, R32, R7 ;  /* 0x0000000720207220 */ /* 0x000fe20000410000 */
[----:B------:R-:W-:Y:S01]  /*7730*/  F2FP.SATFINITE.E4M3.F32.PACK_AB_MERGE_C R187, R188, R187, RZ ;  /* 0x000000bbbcbb723e */ /* 0x000fe200048070ff */
[----:B------:R-:W-:Y:S01]  /*7740*/  FMUL.FTZ R33, R33, R7 ;  /* 0x0000000721217220 */ /* 0x000fe20000410000 */
[----:B------:R-:W-:Y:S01]  /*7750*/  F2FP.SATFINITE.E4M3.F32.PACK_AB_MERGE_C R189, R190, R189, RZ ;  /* 0x000000bdbebd723e */ /* 0x000fe200048070ff */
[-C--:B------:R-:W-:Y:S01]  /*7760*/  FMUL.FTZ R36, R36, R7.reuse ;  /* 0x0000000724247220 */ /* 0x080fe20000410000 */
[----:B------:R-:W-:Y:S01]  /*7770*/  PRMT R8, R3, 0x654, R8 ;  /* 0x0000065403087816 */ /* 0x000fe20000000008 */
[-C--:B------:R-:W-:Y:S01]  /*7780*/  FMUL.FTZ R37, R37, R7.reuse ;  /* 0x0000000725257220 */ /* 0x080fe20000410000 */
[----:B------:R-:W-:Y:S01]  /*7790*/  F2FP.SATFINITE.E4M3.F32.PACK_AB_MERGE_C R14, R11, R10, R14 ;  /* 0x0000000a0b0e723e */ /* 0x000fe2000480700e */
[-C--:B------:R-:W-:Y:S01]  /*77a0*/  FMUL.FTZ R40, R40, R7.reuse ;  /* 0x0000000728287220 */ /* 0x080fe20000410000 */
[----:B------:R-:W-:Y:S01]  /*77b0*/  F2FP.SATFINITE.E4M3.F32.PACK_AB_MERGE_C R154, R21, R20, R154 ;  /* 0x00000014159a723e */ /* 0x000fe2000480709a */
[----:B------:R1:W-:Y:S01]  /*77c0*/  SYNCS.ARRIVE.TRANS64.RED.A1T0 RZ, [R8+URZ], RZ ;  /* 0x000000ff08ff79a7 */ /* 0x0003e2000810043f */
[----:B------:R-:W-:Y:S01]  /*77d0*/  F2FP.SATFINITE.E4M3.F32.PACK_AB_MERGE_C R156, R153, R152, R156 ;  /* 0x00000098999c723e */ /* 0x000fe2000480709c */
[-C--:B------:R-:W-:Y:S01]  /*77e0*/  FMUL.FTZ R41, R41, R7.reuse ;  /* 0x0000000729297220 */ /* 0x080fe20000410000 */
        /* <DEDUP_REMOVED lines=16> */
[----:B------:R-:W-:Y:S01]  /*78f0*/  F2FP.SATFINITE.E4M3.F32.PACK_AB_MERGE_C R196, R197, R196, RZ ;  /* 0x000000c4c5c4723e */ /* 0x000fe200048070ff */
[-C--:B------:R-:W-:Y:S01]  /*7900*/  FMUL.FTZ R60, R60, R7.reuse ;  /* 0x000000073c3c7220 */ /* 0x080fe20000410000 */
[----:B------:R-:W-:Y:S01]  /*7910*/  F2FP.SATFINITE.E4M3.F32.PACK_AB_MERGE_C R198, R199, R198, RZ ;  /* 0x000000c6c7c6723e */ /* 0x000fe200048070ff */
[----:B------:R-:W-:Y:S01]  /*7920*/  FMUL.FTZ R61, R61, R7 ;  /* 0x000000073d3d7220 */ /* 0x000fe20000410000 */
[----:B------:R-:W-:Y:S01]  /*7930*/  F2FP.SATFINITE.E4M3.F32.PACK_AB_MERGE_C R204, R204, R205, RZ ;  /* 0x000000cdcccc723e */ /* 0x000fe200048070ff */
[-C--:B------:R-:W-:Y:S01]  /*7940*/  FMUL.FTZ R64, R64, R7.reuse ;  /* 0x0000000740407220 */ /* 0x080fe20000410000 */
[----:B------:R-:W-:Y:S01]  /*7950*/  F2FP.SATFINITE.E4M3.F32.PACK_AB_MERGE_C R206, R207, R206, RZ ;  /* 0x000000cecfce723e */ /* 0x000fe200048070ff */
        /* <DEDUP_REMOVED lines=108> */
[----:B------:R-:W-:Y:S01]  /*8020*/  IMAD.MOV.U32 R6, RZ, RZ, R192 ;  /* 0x000000ffff067224 */ /* 0x000fe200078e00c0 */
[----:B------:R-:W-:Y:S01]  /*8030*/  F2FP.SATFINITE.E4M3.F32.PACK_AB_MERGE_C R225, R195, R194, R198 ;  /* 0x000000c2c3e1723e */ /* 0x000fe200048070c6 */
[----:B------:R-:W-:Y:S01]  /*8040*/  IMAD.MOV.U32 R7, RZ, RZ, R186 ;  /* 0x000000ffff077224 */ /* 0x000fe200078e00ba */
[----:B------:R-:W-:Y:S01]  /*8050*/  F2FP.SATFINITE.E4M3.F32.PACK_AB_MERGE_C R226, R201, R200, R204 ;  /* 0x000000c8c9e2723e */ /* 0x000fe200048070cc */
[----:B------:R-:W-:Y:S01]  /*8060*/  IMAD.MOV.U32 R228, RZ, RZ, R12 ;  /* 0x000000ffffe47224 */ /* 0x000fe200078e000c */
[----:B------:R-:W-:Y:S01]  /*8070*/  F2FP.SATFINITE.E4M3.F32.PACK_AB_MERGE_C R227, R203, R202, R206 ;  /* 0x000000cacbe3723e */ /* 0x000fe200048070ce */
[----:B------:R-:W-:-:S02]  /*8080*/  IMAD.MOV.U32 R229, RZ, RZ, R14 ;  /* 0x000000ffffe57224 */ /* 0x000fc400078e000e */
[----:B------:R-:W-:Y:S02]  /*8090*/  IMAD.MOV.U32 R230, RZ, RZ, R154 ;  /* 0x000000ffffe67224 */ /* 0x000fe400078e009a */
[----:B------:R-:W-:Y:S02]  /*80a0*/  IMAD.MOV.U32 R231, RZ, RZ, R156 ;  /* 0x000000ffffe77224 */ /* 0x000fe400078e009c */
[----:B------:R-:W-:Y:S02]  /*80b0*/  IMAD.MOV.U32 R216, RZ, RZ, R162 ;  /* 0x000000ffffd87224 */ /* 0x000fe400078e00a2 */
[----:B------:R-:W-:Y:S02]  /*80c0*/  IMAD.MOV.U32 R217, RZ, RZ, R164 ;  /* 0x000000ffffd97224 */ /* 0x000fe400078e00a4 */
[----:B------:R-:W-:Y:S02]  /*80d0*/  IMAD.MOV.U32 R218, RZ, RZ, R170 ;  /* 0x000000ffffda7224 */ /* 0x000fe400078e00aa */
[----:B------:R-:W-:-:S02]  /*80e0*/  IMAD.MOV.U32 R219, RZ, RZ, R172 ;  /* 0x000000ffffdb7224 */ /* 0x000fc400078e00ac */
[----:B------:R-:W-:Y:S02]  /*80f0*/  IMAD.MOV.U32 R220, RZ, RZ, R178 ;  /* 0x000000ffffdc7224 */ /* 0x000fe400078e00b2 */
[----:B------:R-:W-:Y:S02]  /*8100*/  IMAD.MOV.U32 R221, RZ, RZ, R180 ;  /* 0x000000ffffdd7224 */ /* 0x000fe400078e00b4 */
[----:B------:R-:W-:Y:S02]  /*8110*/  IMAD.MOV.U32 R222, RZ, RZ, R187 ;  /* 0x000000ffffde7224 */ /* 0x000fe400078e00bb */
[----:B------:R-:W-:Y:S01]  /*8120*/  IMAD.MOV.U32 R223, RZ, RZ, R189 ;  /* 0x000000ffffdf7224 */ /* 0x000fe200078e00bd */
[----:B-1----:R-:W-:Y:S06]  /*8130*/  @P1 BRA `(.L_x_163) ;  /* 0xffffffd000dc1947 */ /* 0x002fec000383ffff */
.L_x_153:
[----:B------:R-:W-:Y:S06]  /*8140*/  BAR.ARV 0x8, 0x180 ;  /* 0x0206000000007b1d */ /* 0x000fec0000002000 */
[----:B------:R-:W-:Y:S05]  /*8150*/  @!P0 BRA `(.L_x_164) ;  /* 0x0000000000048947 */ /* 0x000fea0003800000 */
[----:B------:R-:W-:Y:S01]  /*8160*/  BPT.TRAP 0x1 ;  /* 0x000000040000795c */ /* 0x000fe20000300000 */
.L_x_164:
[----:B------:R-:W-:Y:S02]  /*8170*/  IMAD.U32 R7, RZ, RZ, UR53 ;  /* 0x00000035ff077e24 */ /* 0x000fe4000f8e00ff */
[----:B------:R-:W-:Y:S02]  /*8180*/  IMAD.U32 R0, RZ, RZ, UR45 ;  /* 0x0000002dff007e24 */ /* 0x000fe4000f8e00ff */
[----:B------:R-:W-:-:S03]  /*8190*/  IMAD R14, R7, 0x8, R2 ;  /* 0x00000008070e7824 */ /* 0x000fc600078e0202 */
[----:B------:R-:W-:-:S04]  /*81a0*/  SHF.L.U32 R7, R0, 0x1f, RZ ;  /* 0x0000001f00077819 */ /* 0x000fc800000006ff */
[----:B------:R1:W2:Y:S01]  /*81b0*/  SYNCS.PHASECHK.TRANS64.TRYWAIT P1, [R14+URZ+0x38850], R7 ;  /* 0x038850070e0075a7 */ /* 0x0002a2000802017f */
[----:B------:R-:W-:Y:S05]  /*81c0*/  @!P0 BRA `(.L_x_165) ;  /* 0x0000000000048947 */ /* 0x000fea0003800000 */
[----:B------:R-:W-:Y:S01]  /*81d0*/  BPT.TRAP 0x1 ;  /* 0x000000040000795c */ /* 0x000fe20000300000 */
.L_x_165:
[----:B------:R-:W-:Y:S02]  /*81e0*/  VIADD R2, R2, 0x400 ;  /* 0x0000040002027836 */ /* 0x000fe40000000000 */
[----:B------:R-:W-:-:S03]  /*81f0*/  IMAD.U32 R9, RZ, RZ, UR53 ;  /* 0x00000035ff097e24 */ /* 0x000fc6000f8e00ff */
[----:B------:R-:W-:-:S04]  /*8200*/  SHF.R.U32.HI R2, RZ, 0x4, R2 ;  /* 0x00000004ff027819 */ /* 0x000fc80000011602 */
[----:B------:R-:W-:-:S04]  /*8210*/  LOP3.LUT R2, R2, 0x3fff, RZ, 0xc0, !PT ;  /* 0x00003fff02027812 */ /* 0x000fc800078ec0ff */
[----:B------:R-:W-:Y:S01]  /*8220*/  LOP3.LUT R2, R2, 0x10000, RZ, 0xfc, !PT ;  /* 0x0001000002027812 */ /* 0x000fe200078efcff */
[----:B--2---:R-:W-:Y:S06]  /*8230*/  @P1 BRA `(.L_x_166) ;  /* 0x0000000000081947 */ /* 0x004fec0003800000 */
[----:B------:R-:W2:Y:S02]  /*8240*/  SYNCS.PHASECHK.TRANS64.TRYWAIT P1, [R14+URZ+0x38850], R7 ;  /* 0x038850070e0075a7 */ /* 0x000ea4000802017f */
[----:B--2---:R-:W-:Y:S05]  /*8250*/  @!P1 BRA `(.L_x_167) ;  /* 0x000000d000f09947 */ /* 0x004fea0003800000 */
.L_x_166:
[----:B------:R-:W-:Y:S01]  /*8260*/  IMAD R6, R9, 0x800, R2 ;  /* 0x0000080009067824 */ /* 0x000fe200078e0202 */
[----:B------:R-:W-:Y:S05]  /*8270*/  WARPSYNC.ALL ;  /* 0x0000000000007948 */ /* 0x000fea0003800000 */
[----:B-12---:R-:W-:Y:S01]  /*8280*/  IMAD.MOV.U32 R7, RZ, RZ, 0x40000040 ;  /* 0x40000040ff077424 */ /* 0x006fe200078e00ff */
[C---:B------:R-:W-:Y:S01]  /*8290*/  R2UR UR6, R6.reuse ;  /* 0x00000000060672ca */ /* 0x040fe200000e0000 */
[----:B------:R-:W-:Y:S01]  /*82a0*/  WARPGROUP.ARRIVE ;  /* 0x00000000000079c5 */ /* 0x000fe20000000000 */
[C---:B------:R-:W-:Y:S01]  /*82b0*/  VIADD R8, R6.reuse, 0x2 ;  /* 0x0000000206087836 */ /* 0x040fe20000000000 */
[----:B------:R-:W-:Y:S01]  /*82c0*/  ULDC.64 UR4, c[0x0][0x9a0] ;  /* 0x0002680000047ab9 */ /* 0x000fe20000000a00 */
[----:B------:R-:W-:Y:S01]  /*82d0*/  R2UR UR7, R7 ;  /* 0x00000000070772ca */ /* 0x000fe200000e0000 */
[----:B------:R-:W-:Y:S01]  /*82e0*/  IMAD.MOV.U32 R9, RZ, RZ, 0x40000040 ;  /* 0x40000040ff097424 */ /* 0x000fe200078e00ff */
[----:B------:R-:W-:Y:S01]  /*82f0*/  ISETP.NE.U32.AND P1, PT, RZ, UR4, PT ;  /* 0x00000004ff007c0c */ /* 0x000fe2000bf25070 */
[----:B------:R-:W-:-:S02]  /*8300*/  VIADD R12, R6, 0x4 ;  /* 0x00000004060c7836 */ /* 0x000fc40000000000 */
[----:B------:R-:W-:Y:S01]  /*8310*/  IMAD.MOV.U32 R13, RZ, RZ, 0x40000040 ;  /* 0x40000040ff0d7424 */ /* 0x000fe200078e00ff */
[----:B------:R-:W-:Y:S01]  /*8320*/  ISETP.NE.AND.EX P1, PT, RZ, UR5, PT, P1 ;  /* 0x00000005ff007c0c */ /* 0x000fe2000bf25310 */
[----:B------:R-:W-:-:S06]  /*8330*/  IMAD.MOV.U32 R2, RZ, RZ, 0x3f800000 ;  /* 0x3f800000ff027424 */ /* 0x000fcc00078e00ff */
[----:B------:R-:W-:Y:S01]  /*8340*/  QGMMA.64x256x32.F32.E4M3.E4M3 R24, R228, gdesc[UR4], R24, gsb0 ;  /* 0x03e00004e4187df3 */ /* 0x000fe20008000818 */
[----:B------:R-:W-:Y:S02]  /*8350*/  R2UR UR6, R8 ;  /* 0x00000000080672ca */ /* 0x000fe400000e0000 */
[----:B------:R-:W-:-:S03]  /*8360*/  R2UR UR7, R9 ;  /* 0x00000000090772ca */ /* 0x000fc600000e0000 */
[----:B------:R-:W1:Y:S08]  /*8370*/  @P1 LDC.64 R8, c[0x0][0x9c8] ;  /* 0x00027200ff081b82 */ /* 0x000e700000000a00 */
[----:B------:R-:W2:Y:S01]  /*8380*/  @P1 LDC.64 R10, c[0x0][0x9d0] ;  /* 0x00027400ff0a1b82 */ /* 0x000ea20000000a00 */
[----:B-1----:R-:W-:-:S04]  /*8390*/  @P1 IMAD R0, R8, UR37, RZ ;  /* 0x0000002508001c24 */ /* 0x002fc8000f8e02ff */
[----:B------:R-:W-:Y:S02]  /*83a0*/  @P1 IMAD R7, R9, UR36, R0 ;  /* 0x0000002409071c24 */ /* 0x000fe4000f8e0200 */
[----:B------:R-:W-:-:S04]  /*83b0*/  @P1 IMAD.WIDE.U32 R8, R8, UR36, RZ ;  /* 0x0000002408081c25 */ /* 0x000fc8000f8e00ff */
[----:B------:R-:W-:Y:S02]  /*83c0*/  @P1 IMAD.IADD R9, R9, 0x1, R7 ;  /* 0x0000000109091824 */ /* 0x000fe400078e0207 */
[----:B--2---:R-:W-:-:S04]  /*83d0*/  @P1 IMAD.WIDE.U32 R8, R10, UR39, R8 ;  /* 0x000000270a081c25 */ /* 0x004fc8000f8e0008 */
[----:B------:R-:W-:Y:S01]  /*83e0*/  @P1 IMAD R11, R11, UR39, R9 ;  /* 0x000000270b0b1c24 */ /* 0x000fe2000f8e0209 */
[----:B------:R-:W-:-:S04]  /*83f0*/  @P1 LEA R10, P2, R8, UR4, 0x2 ;  /* 0x00000004080a1c11 */ /* 0x000fc8000f8410ff */
[----:B------:R-:W-:-:S05]  /*8400*/  @P1 LEA.HI.X R11, R8, UR5, R11, 0x2, P2 ;  /* 0x00000005080b1c11 */ /* 0x000fca00090f140b */
[----:B------:R1:W2:Y:S01]  /*8410*/  @P1 LDG.E R2, desc[UR48][R10.64] ;  /* 0x000000300a021981 */ /* 0x0002a2000c1e1900 */
[----:B------:R-:W-:Y:S02]  /*8420*/  WARPGROUP.DEPBAR.LE gsb0, 0x0 ;  /* 0x00008000000079c5 */ /* 0x000fe40000010000 */
[----:B------:R-:W-:-:S06]  /*8430*/  WARPGROUP.ARRIVE ;  /* 0x00000000000079c5 */ /* 0x000fcc0000000000 */
[----:B------:R-:W-:Y:S01]  /*8440*/  QGMMA.64x256x32.F32.E4M3.E4M3 R24, R216, gdesc[UR4], R24, gsb0 ;  /* 0x03e00004d8187df3 */ /* 0x000fe20008000818 */
[----:B------:R-:W-:Y:S02]  /*8450*/  R2UR UR6, R12 ;  /* 0x000000000c0672ca */ /* 0x000fe400000e0000 */
[----:B------:R-:W-:Y:S01]  /*8460*/  R2UR UR7, R13 ;  /* 0x000000000d0772ca */ /* 0x000fe200000e0000 */
[----:B------:R-:W-:Y:S02]  /*8470*/  VIADD R6, R6, 0x6 ;  /* 0x0000000606067836 */ /* 0x000fe40000000000 */
[----:B------:R-:W-:Y:S01]  /*8480*/  IMAD.MOV.U32 R7, RZ, RZ, 0x40000040 ;  /* 0x40000040ff077424 */ /* 0x000fe200078e00ff */
[----:B------:R-:W-:Y:S02]  /*8490*/  WARPGROUP.DEPBAR.LE gsb0, 0x0 ;  /* 0x00008000000079c5 */ /* 0x000fe40000010000 */
[----:B------:R-:W-:-:S15]  /*84a0*/  WARPGROUP.ARRIVE ;  /* 0x00000000000079c5 */ /* 0x000fde0000000000 */
[----:B------:R-:W-:-:S04]  /*84b0*/  NOP ;  /* 0x0000000000007918 */ /* 0x000fc80000000000 */
[----:B------:R-:W-:Y:S01]  /*84c0*/  QGMMA.64x256x32.F32.E4M3.E4M3 R24, R220, gdesc[UR4], R24, gsb0 ;  /* 0x03e00004dc187df3 */ /* 0x000fe20008000818 */
[----:B------:R-:W-:Y:S02]  /*84d0*/  R2UR UR6, R6 ;  /* 0x00000000060672ca */ /* 0x000fe400000e0000 */
[----:B------:R-:W-:Y:S02]  /*84e0*/  R2UR UR7, R7 ;  /* 0x00000000070772ca */ /* 0x000fe400000e0000 */
[----:B------:R-:W3:Y:S04]  /*84f0*/  SHFL.BFLY PT, R7, R4, 0x2, 0x1f ;  /* 0x0c401f0004077f89 */ /* 0x000ee800000e0000 */
[----:B------:R-:W4:Y:S01]  /*8500*/  SHFL.BFLY PT, R6, R5, 0x2, 0x1f ;  /* 0x0c401f0005067f89 */ /* 0x000f2200000e0000 */
[----:B---3--:R-:W-:-:S01]  /*8510*/  FADD.FTZ R7, R7, R4 ;  /* 0x0000000407077221 */ /* 0x008fc20000010000 */
[----:B----4-:R-:W-:-:S04]  /*8520*/  FADD.FTZ R6, R6, R5 ;  /* 0x0000000506067221 */ /* 0x010fc80000010000 */
[----:B------:R-:W3:Y:S04]  /*8530*/  SHFL.BFLY PT, R0, R7, 0x1, 0x1f ;  /* 0x0c201f0007007f89 */ /* 0x000ee800000e0000 */
[----:B------:R-:W1:Y:S01]  /*8540*/  SHFL.BFLY PT, R9, R6, 0x1, 0x1f ;  /* 0x0c201f0006097f89 */ /* 0x000e6200000e0000 */
[----:B---3--:R-:W-:-:S01]  /*8550*/  FADD.FTZ R8, R7, R0 ;  /* 0x0000000007087221 */ /* 0x008fc20000010000 */
[----:B-1----:R-:W-:-:S04]  /*8560*/  FADD.FTZ R10, R6, R9 ;  /* 0x00000009060a7221 */ /* 0x002fc80000010000 */
[C---:B------:R-:W-:Y:S01]  /*8570*/  FSETP.NE.FTZ.AND P1, PT, R8.reuse, RZ, PT ;  /* 0x000000ff0800720b */ /* 0x040fe20003f35000 */
[----:B------:R-:W-:Y:S01]  /*8580*/  FMUL.FTZ R11, R8, 0.00390625 ;  /* 0x3b800000080b7820 */ /* 0x000fe20000410000 */
[----:B------:R-:W-:Y:S01]  /*8590*/  FMUL.FTZ R12, R10, 0.00390625 ;  /* 0x3b8000000a0c7820 */ /* 0x000fe20000410000 */
[----:B------:R-:W-:-:S03]  /*85a0*/  IMAD.MOV.U32 R9, RZ, RZ, RZ ;  /* 0x000000ffff097224 */ /* 0x000fc600078e00ff */
[----:B------:R-:W-:Y:S02]  /*85b0*/  FSETP.NE.FTZ.AND P2, PT, R11, RZ, PT ;  /* 0x000000ff0b00720b */ /* 0x000fe40003f55000 */
[----:B------:R-:W-:-:S05]  /*85c0*/  FSETP.NE.FTZ.AND P3, PT, R12, RZ, PT ;  /* 0x000000ff0c00720b */ /* 0x000fca0003f75000 */
[----:B------:R1:W-:Y:S01]  /*85d0*/  @P1 MUFU.RCP R9, R8 ;  /* 0x0000000800091308 */ /* 0x0003e20000001000 */
[----:B------:R-:W-:Y:S01]  /*85e0*/  FSETP.NE.FTZ.AND P1, PT, R10, RZ, PT ;  /* 0x000000ff0a00720b */ /* 0x000fe20003f35000 */
[----:B------:R-:W-:-:S06]  /*85f0*/  IMAD.MOV.U32 R7, RZ, RZ, RZ ;  /* 0x000000ffff077224 */ /* 0x000fcc00078e00ff */
[----:B------:R-:W3:Y:S08]  /*8600*/  @P2 MUFU.LG2 R4, R11 ;  /* 0x0000000b00042308 */ /* 0x000ef00000000c00 */
[----:B------:R-:W4:Y:S08]  /*8610*/  @P3 MUFU.LG2 R6, R12 ;  /* 0x0000000c00063308 */ /* 0x000f300000000c00 */
[----:B------:R-:W5:Y:S01]  /*8620*/  @P1 MUFU.RCP R7, R10 ;  /* 0x0000000a00071308 */ /* 0x000f620000001000 */
[----:B------:R-:W-:-:S02]  /*8630*/  IMAD.U32 R5, RZ, RZ, UR52 ;  /* 0x00000034ff057e24 */ /* 0x000fc4000f8e00ff */
[----:B------:R-:W-:Y:S01]  /*8640*/  IMAD.U32 R13, RZ, RZ, UR52 ;  /* 0x00000034ff0d7e24 */ /* 0x000fe2000f8e00ff */
[----:B------:R-:W-:Y:S02]  /*8650*/  WARPGROUP.DEPBAR.LE gsb0, 0x0 ;  /* 0x00008000000079c5 */ /* 0x000fe40000010000 */
[----:B------:R-:W-:-:S06]  /*8660*/  WARPGROUP.ARRIVE ;  /* 0x00000000000079c5 */ /* 0x000fcc0000000000 */
[----:B------:R-:W-:Y:S01]  /*8670*/  QGMMA.64x256x32.F32.E4M3.E4M3 R24, R224, gdesc[UR4], R24, gsb0 ;  /* 0x03e00004e0187df3 */ /* 0x000fe20008000818 */
[----:B------:R-:W-:Y:S01]  /*8680*/  @P2 FMUL.FTZ R5, R5, 0.69314718246459960938 ;  /* 0x3f31721805052820 */ /* 0x000fe20000410000 */
[----:B-1----:R-:W-:Y:S01]  /*8690*/  @P3 FMUL.FTZ R8, R13, 0.69314718246459960938 ;  /* 0x3f3172180d083820 */ /* 0x002fe20000410000 */
[----:B---3--:R-:W-:Y:S01]  /*86a0*/  @P2 FMUL.FTZ R4, R4, 0.69314718246459960938 ;  /* 0x3f31721804042820 */ /* 0x008fe20000410000 */
[----:B----4-:R-:W-:Y:S01]  /*86b0*/  @P3 FMUL.FTZ R11, R6, 0.69314718246459960938 ;  /* 0x3f317218060b3820 */ /* 0x010fe20000410000 */
[----:B------:R-:W-:Y:S02]  /*86c0*/  IMAD.MOV.U32 R0, RZ, RZ, -0x800000 ;  /* 0xff800000ff007424 */ /* 0x000fe400078e00ff */
[----:B--2---:R-:W-:Y:S01]  /*86d0*/  FMUL.FTZ R152, R9, R2 ;  /* 0x0000000209987220 */ /* 0x004fe20000410000 */
[----:B------:R-:W-:Y:S02]  /*86e0*/  IMAD.MOV.U32 R160, RZ, RZ, -0x800000 ;  /* 0xff800000ffa07424 */ /* 0x000fe400078e00ff */
[----:B------:R-:W-:Y:S01]  /*86f0*/  @P2 FFMA.FTZ R0, R5, R186, R4 ;  /* 0x000000ba05002223 */ /* 0x000fe20000010004 */
[----:B------:R-:W-:-:S01]  /*8700*/  @P3 FFMA.FTZ R160, R8, R192, R11 ;  /* 0x000000c008a03223 */ /* 0x000fc2000001000b */
[----:B-----5:R-:W-:Y:S01]  /*8710*/  FMUL.FTZ R2, R7, R2 ;  /* 0x0000000207027220 */ /* 0x020fe20000410000 */
[----:B------:R-:W-:-:S02]  /*8720*/  WARPGROUP.DEPBAR.LE gsb0, 0x0 ;  /* 0x00008000000079c5 */ /* 0x000fc40000010000 */
[----:B------:R-:W-:Y:S05]  /*8730*/  @!P0 BRA `(.L_x_168) ;  /* 0x0000000000048947 */ /* 0x000fea0003800000 */
[----:B------:R-:W-:Y:S01]  /*8740*/  BPT.TRAP 0x1 ;  /* 0x000000040000795c */ /* 0x000fe20000300000 */
.L_x_168:
[----:B------:R-:W-:Y:S01]  /*8750*/  VIADD R14, R14, 0x38860 ;  /* 0x000388600e0e7836 */ /* 0x000fe20000000000 */
[----:B------:R-:W-:Y:S01]  /*8760*/  UIADD3 UR53, UR53, 0x1, URZ ;  /* 0x0000000135357890 */ /* 0x000fe2000fffe03f */
[-C--:B------:R-:W-:Y:S01]  /*8770*/  FMUL.FTZ R4, R24, R152.reuse ;  /* 0x0000009818047220 */ /* 0x080fe20000410000 */
[-C--:B------:R-:W-:Y:S01]  /*8780*/  FMUL.FTZ R5, R29, R152.reuse ;  /* 0x000000981d057220 */ /* 0x080fe20000410000 */
[-C--:B------:R-:W-:Y:S01]  /*8790*/  FMUL.FTZ R6, R37, R152.reuse ;  /* 0x0000009825067220 */ /* 0x080fe20000410000 */
[----:B------:R-:W-:Y:S01]  /*87a0*/  PRMT R153, R3, 0x654, R14 ;  /* 0x0000065403997816 */ /* 0x000fe2000000000e */
[----:B------:R-:W-:Y:S01]  /*87b0*/  UISETP.NE.AND UP0, UPT, UR53, 0x2, UPT ;  /* 0x000000023500788c */ /* 0x000fe2000bf05270 */
[-C--:B------:R-:W-:Y:S01]  /*87c0*/  FMUL.FTZ R3, R32, R152.reuse ;  /* 0x0000009820037220 */ /* 0x080fe20000410000 */
[-C--:B------:R-:W-:Y:S01]  /*87d0*/  FMUL.FTZ R7, R40, R152.reuse ;  /* 0x0000009828077220 */ /* 0x080fe20000410000 */
[----:B------:R1:W-:Y:S01]  /*87e0*/  SYNCS.ARRIVE.TRANS64.RED.A1T0 RZ, [R153+URZ], RZ ;  /* 0x000000ff99ff79a7 */ /* 0x0003e2000810043f */
        /* <DEDUP_REMOVED lines=15> */
[----:B------:R-:W-:Y:S01]  /*88e0*/  USEL UR4, URZ, 0x1, UP0 ;  /* 0x000000013f047887 */ /* 0x000fe20008000000 */
        /* <DEDUP_REMOVED lines=108> */
[----:B------:R-:W-:Y:S01]  /*8fb0*/  FMUL.FTZ R147, R147, R2 ;  /* 0x0000000293937220 */ /* 0x000fe20000410000 */
[----:B------:R-:W-:-:S02]  /*8fc0*/  UIADD3 UR46, UR46, 0x1, URZ ;  /* 0x000000012e2e7890 */ /* 0x000fc4000fffe03f */
[----:B------:R-:W-:Y:S02]  /*8fd0*/  USEL UR53, UR53, URZ, UP0 ;  /* 0x0000003f35357287 */ /* 0x000fe40008000000 */
[----:B-1----:R-:W-:-:S12]  /*8fe0*/  ULOP3.LUT UR45, UR45, UR4, URZ, 0x3c, !UPT ;  /* 0x000000042d2d7292 */ /* 0x002fd8000f8e3c3f */
.L_x_146:
[----:B------:R-:W1:Y:S08]  /*8ff0*/  S2UR UR4, SR_CgaCtaId ;  /* 0x00000000000479c3 */ /* 0x000e700000008800 */
[----:B------:R-:W-:Y:S01]  /*9000*/  BAR.SYNC.DEFER_BLOCKING 0x5, 0x180 ;  /* 0x0146000000007b1d */ /* 0x000fe20000010000 */
[----:B------:R-:W-:-:S05]  /*9010*/  UISETP.NE.AND UP0, UPT, UR44, URZ, UPT ;  /* 0x0000003f2c00728c */ /* 0x000fca000bf05270 */
[----:B------:R-:W-:Y:S01]  /*9020*/  UMOV UR8, 0x400 ;  /* 0x0000040000087882 */ /* 0x000fe20000000000 */
[----:B------:R-:W-:Y:S05]  /*9030*/  BSSY B0, `(.L_x_169) ;  /* 0x0000629000007945 */ /* 0x000fea0003800000 */
[----:B------:R-:W-:Y:S01]  /*9040*/  @!UP0 ULDC UR44, c[0x0][0xad4] ;  /* 0x0002b500002c8ab9 */ /* 0x000fe20000000800 */
[----:B-1----:R-:W-:-:S09]  /*9050*/  ULEA UR8, UR4, UR8, 0x18 ;  /* 0x0000000804087291 */ /* 0x002fd2000f8ec03f */
[----:B------:R-:W1:Y:S02]  /*9060*/  LDS.128 R64, [UR8+0x388d0] ;  /* 0x0388d008ff407984 */ /* 0x000e640008000c00 */
[----:B-1----:R-:W-:Y:S02]  /*9070*/  R2UR UR5, R65 ;  /* 0x00000000410572ca */ /* 0x002fe400000e0000 */
[----:B------:R-:W-:Y:S02]  /*9080*/  R2UR UR6, R66 ;  /* 0x00000000420672ca */ /* 0x000fe400000e0000 */
[----:B------:R-:W-:Y:S01]  /*9090*/  R2UR UR7, R67 ;  /* 0x00000000430772ca */ /* 0x000fe200000e0000 */
[----:B------:R-:W-:Y:S06]  /*90a0*/  BAR.ARV 0x4, 0x180 ;  /* 0x0106000000007b1d */ /* 0x000fec0000002000 */
[----:B------:R-:W-:Y:S08]  /*90b0*/  @P0 BRA `(.L_x_170) ;  /* 0x0000005000b00947 */ /* 0x000ff00003800000 */
[----:B------:R-:W1:Y:S01]  /*90c0*/  S2R R191, SR_TID.X ;  /* 0x0000000000bf7919 */ /* 0x000e620000002100 */
[----:B------:R-:W-:Y:S01]  /*90d0*/  ULDC.64 UR10, c[0x4][0x38] ;  /* 0x01000e00000a7ab9 */ /* 0x000fe20000000a00 */
[----:B------:R-:W2:Y:S01]  /*90e0*/  LDL R176, [R1+0x44] ;  /* 0x0000440001b07983 */ /* 0x000ea20000100800 */
[----:B------:R-:W3:Y:S01]  /*90f0*/  S2UR UR4, SR_SWINHI ;  /* 0x00000000000479c3 */ /* 0x000ee20000002f00 */
[----:B------:R-:W-:Y:S01]  /*9100*/  ULDC.64 UR14, c[0x0][0xc00] ;  /* 0x00030000000e7ab9 */ /* 0x000fe20000000a00 */
[----:B------:R-:W-:Y:S01]  /*9110*/  USHF.L.U64.HI UR16, UR36, 0x2, UR37 ;  /* 0x0000000224107899 */ /* 0x000fe20008010225 */
[----:B------:R-:W4:Y:S01]  /*9120*/  LDL R192, [R1+0x40] ;  /* 0x0000400001c07983 */ /* 0x000f220000100800 */
[----:B------:R-:W-:Y:S01]  /*9130*/  ULDC UR20, c[0x0][0xbe8] ;  /* 0x0002fa0000147ab9 */ /* 0x000fe20000000800 */
[----:B-1----:R-:W-:-:S05]  /*9140*/  IMAD.SHL.U32 R2, R191, 0x4, RZ ;  /* 0x00000004bf027824 */ /* 0x002fca00078e00ff */
[----:B------:R-:W-:Y:S01]  /*9150*/  LOP3.LUT R2, R2, 0xc, RZ, 0xc0, !PT ;  /* 0x0000000c02027812 */ /* 0x000fe200078ec0ff */
[----:B------:R-:W-:Y:S03]  /*9160*/  BAR.SYNC.DEFER_BLOCKING 0x1, 0x100 ;  /* 0x0044000000007b1d */ /* 0x000fe60000010000 */
[----:B------:R-:W-:-:S05]  /*9170*/  IADD3 R64, P0, R2, UR10, RZ ;  /* 0x0000000a02407c10 */ /* 0x000fca000ff1e0ff */
[----:B------:R-:W-:-:S05]  /*9180*/  IMAD.X R65, RZ, RZ, UR11, P0 ;  /* 0x0000000bff417e24 */ /* 0x000fca00080e06ff */
[----:B------:R1:W5:Y:S01]  /*9190*/  LDG.E.CONSTANT R64, desc[UR48][R64.64] ;  /* 0x0000003040407981 */ /* 0x000362000c1e9900 */
[----:B------:R-:W-:Y:S01]  /*91a0*/  LOP3.LUT P0, R2, R191, 0x3, RZ, 0xc0, !PT ;  /* 0x00000003bf027812 */ /* 0x000fe2000780c0ff */
[----:B------:R-:W-:Y:S01]  /*91b0*/  UMOV UR10, UR8 ;  /* 0x00000008000a7c82 */ /* 0x000fe20008000000 */
[----:B---3--:R-:W-:Y:S02]  /*91c0*/  UMOV UR11, UR4 ;  /* 0x00000004000b7c82 */ /* 0x008fe40008000000 */
[----:B------:R-:W-:-:S04]  /*91d0*/  ISETP.EQ.OR P0, PT, R2, 0x3, !P0 ;  /* 0x000000030200780c */ /* 0x000fc80004702670 */
        /* <DEDUP_REMOVED lines=19> */
[----:B------:R-:W-:Y:S01]  /*9310*/  SEL R129, R31, R30, P0 ;  /* 0x0000001e1f817207 */ /* 0x000fe20000000000 */
[----:B------:R-:W-:Y:S01]  /*9320*/  IMAD.MOV.U32 R30, RZ, RZ, 0x2 ;  /* 0x00000002ff1e7424 */ /* 0x000fe200078e00ff */
        /* <DEDUP_REMOVED lines=48> */
[----:B-1----:R-:W-:Y:S02]  /*9630*/  SEL R65, R147, R146, P0 ;  /* 0x0000009293417207 */ /* 0x002fe40000000000 */
        /* <DEDUP_REMOVED lines=45> */
[----:B--2---:R-:W-:Y:S01]  /*9910*/  IMAD.WIDE R30, R176, R30, UR10 ;  /* 0x0000000ab01e7e25 */ /* 0x004fe2000f8e021e */
[----:B------:R-:W-:-:S02]  /*9920*/  SEL R123, R126, R127, P0 ;  /* 0x0000007f7e7b7207 */ /* 0x000fc40000000000 */
[----:B------:R-:W-:Y:S02]  /*9930*/  SEL R177, R134, R135, P0 ;  /* 0x0000008786b17207 */ /* 0x000fe40000000000 */
[C---:B------:R-:W-:Y:S02]  /*9940*/  IADD3 R79, P4, R30.reuse, 0xc060, RZ ;  /* 0x0000c0601e4f7810 */ /* 0x040fe40007f9e0ff */
[C---:B------:R-:W-:Y:S02]  /*9950*/  IADD3 R83, P3, R30.reuse, 0xc040, RZ ;  /* 0x0000c0401e537810 */ /* 0x040fe40007f7e0ff */
[----:B------:R-:W-:Y:S02]  /*9960*/  IADD3 R87, P2, R30, 0xc020, RZ ;  /* 0x0000c0201e577810 */ /* 0x000fe40007f5e0ff */
[----:B------:R-:W-:Y:S02]  /*9970*/  LOP3.LUT R78, R79, 0x380, RZ, 0xc0, !PT ;  /* 0x000003804f4e7812 */ /* 0x000fe400078ec0ff */
[----:B------:R-:W-:-:S02]  /*9980*/  LOP3.LUT R82, R83, 0x380, RZ, 0xc0, !PT ;  /* 0x0000038053527812 */ /* 0x000fc400078ec0ff */
[----:B------:R-:W-:Y:S02]  /*9990*/  LOP3.LUT R86, R87, 0x380, RZ, 0xc0, !PT ;  /* 0x0000038057567812 */ /* 0x000fe400078ec0ff */
[----:B------:R-:W-:Y:S02]  /*99a0*/  SHF.R.U64 R78, R78, 0x3, RZ ;  /* 0x000000034e4e7819 */ /* 0x000fe400000012ff */
[----:B------:R-:W-:Y:S02]  /*99b0*/  SHF.R.U64 R82, R82, 0x3, RZ ;  /* 0x0000000352527819 */ /* 0x000fe400000012ff */
[----:B------:R-:W-:Y:S02]  /*99c0*/  SHF.R.U64 R86, R86, 0x3, RZ ;  /* 0x0000000356567819 */ /* 0x000fe400000012ff */
[----:B------:R-:W-:Y:S01]  /*99d0*/  LOP3.LUT R78, R78, R79, RZ, 0x3c, !PT ;  /* 0x0000004f4e4e7212 */ /* 0x000fe200078e3cff */
[----:B------:R-:W-:Y:S01]  /*99e0*/  IMAD.X R79, RZ, RZ, R31, P4 ;  /* 0x000000ffff4f7224 */ /* 0x000fe200020e061f */
[----:B------:R-:W-:-:S02]  /*99f0*/  IADD3 R51, P1, R30, 0xc000, RZ ;  /* 0x0000c0001e337810 */ /* 0x000fc40007f3e0ff */
[----:B------:R-:W-:Y:S02]  /*9a00*/  IADD3 R55, P6, R30, 0x8060, RZ ;  /* 0x000080601e377810 */ /* 0x000fe40007fde0ff */
[----:B------:R-:W-:Y:S01]  /*9a10*/  LOP3.LUT R82, R82, R83, RZ, 0x3c, !PT ;  /* 0x0000005352527212 */ /* 0x000fe200078e3cff */
[--C-:B------:R-:W-:Y:S01]  /*9a20*/  IMAD.X R83, RZ, RZ, R31.reuse, P3 ;  /* 0x000000ffff537224 */ /* 0x100fe200018e061f */
[----:B------:R-:W-:Y:S01]  /*9a30*/  LOP3.LUT R86, R86, R87, RZ, 0x3c, !PT ;  /* 0x0000005756567212 */ /* 0x000fe200078e3cff */
[----:B------:R-:W-:Y:S01]  /*9a40*/  IMAD.X R87, RZ, RZ, R31, P2 ;  /* 0x000000ffff577224 */ /* 0x000fe200010e061f */
[C---:B------:R-:W-:Y:S02]  /*9a50*/  IADD3 R63, P4, R30.reuse, 0x8020, RZ ;  /* 0x000080201e3f7810 */ /* 0x040fe40007f9e0ff */
[----:B------:R-:W-:Y:S02]  /*9a60*/  IADD3 R71, P3, R30, 0x8000, RZ ;  /* 0x000080001e477810 */ /* 0x000fe40007f7e0ff */
[----:B------:R-:W-:-:S02]  /*9a70*/  LOP3.LUT R50, R51, 0x380, RZ, 0xc0, !PT ;  /* 0x0000038033327812 */ /* 0x000fc400078ec0ff */
[C---:B------:R-:W-:Y:S02]  /*9a80*/  IADD3 R59, P5, R30.reuse, 0x8040, RZ ;  /* 0x000080401e3b7810 */ /* 0x040fe40007fbe0ff */
[----:B------:R-:W-:Y:S02]  /*9a90*/  IADD3 R75, P2, R30, 0x4060, RZ ;  /* 0x000040601e4b7810 */ /* 0x000fe40007f5e0ff */
[----:B------:R-:W-:Y:S02]  /*9aa0*/  LOP3.LUT R54, R55, 0x380, RZ, 0xc0, !PT ;  /* 0x0000038037367812 */ /* 0x000fe400078ec0ff */
[----:B------:R-:W-:Y:S02]  /*9ab0*/  LOP3.LUT R62, R63, 0x380, RZ, 0xc0, !PT ;  /* 0x000003803f3e7812 */ /* 0x000fe400078ec0ff */
[----:B------:R-:W-:Y:S02]  /*9ac0*/  LOP3.LUT R70, R71, 0x380, RZ, 0xc0, !PT ;  /* 0x0000038047467812 */ /* 0x000fe400078ec0ff */
[----:B------:R-:W-:-:S02]  /*9ad0*/  SHF.R.U64 R50, R50, 0x3, RZ ;  /* 0x0000000332327819 */ /* 0x000fc400000012ff */
[----:B------:R-:W-:Y:S02]  /*9ae0*/  LOP3.LUT R58, R59, 0x380, RZ, 0xc0, !PT ;  /* 0x000003803b3a7812 */ /* 0x000fe400078ec0ff */
[----:B------:R-:W-:Y:S02]  /*9af0*/  LOP3.LUT R74, R75, 0x380, RZ, 0xc0, !PT ;  /* 0x000003804b4a7812 */ /* 0x000fe400078ec0ff */
[----:B------:R-:W-:Y:S02]  /*9b00*/  SHF.R.U64 R54, R54, 0x3, RZ ;  /* 0x0000000336367819 */ /* 0x000fe400000012ff */
[----:B------:R-:W-:Y:S02]  /*9b10*/  SHF.R.U64 R62, R62, 0x3, RZ ;  /* 0x000000033e3e7819 */ /* 0x000fe400000012ff */
[----:B------:R-:W-:Y:S02]  /*9b20*/  SHF.R.U64 R70, R70, 0x3, RZ ;  /* 0x0000000346467819 */ /* 0x000fe400000012ff */
[----:B------:R-:W-:Y:S01]  /*9b30*/  LOP3.LUT R50, R50, R51, RZ, 0x3c, !PT ;  /* 0x0000003332327212 */ /* 0x000fe200078e3cff */
[----:B------:R-:W-:Y:S01]  /*9b40*/  IMAD.X R51, RZ, RZ, R31, P1 ;  /* 0x000000ffff337224 */ /* 0x000fe200008e061f */
[----:B------:R-:W-:-:S02]  /*9b50*/  SHF.R.U64 R58, R58, 0x3, RZ ;  /* 0x000000033a3a7819 */ /* 0x000fc400000012ff */
[----:B------:R-:W-:Y:S02]  /*9b60*/  SHF.R.U64 R74, R74, 0x3, RZ ;  /* 0x000000034a4a7819 */ /* 0x000fe400000012ff */
[----:B------:R-:W-:Y:S01]  /*9b70*/  LOP3.LUT R54, R54, R55, RZ, 0x3c, !PT ;  /* 0x0000003736367212 */ /* 0x000fe200078e3cff */
[--C-:B------:R-:W-:Y:S01]  /*9b80*/  IMAD.X R55, RZ, RZ, R31.reuse, P6 ;  /* 0x000000ffff377224 */ /* 0x100fe200030e061f */
[----:B------:R-:W-:Y:S02]  /*9b90*/  IADD3 R93, P1, R30, 0x4040, RZ ;  /* 0x000040401e5d7810 */ /* 0x000fe40007f3e0ff */
[----:B------:R-:W-:Y:S01]  /*9ba0*/  LOP3.LUT R62, R62, R63, RZ, 0x3c, !PT ;  /* 0x0000003f3e3e7212 */ /* 0x000fe200078e3cff */
[--C-:B------:R-:W-:Y:S01]  /*9bb0*/  IMAD.X R63, RZ, RZ, R31.reuse, P4 ;  /* 0x000000ffff3f7224 */ /* 0x100fe200020e061f */
[----:B------:R-:W-:Y:S01]  /*9bc0*/  LOP3.LUT R70, R70, R71, RZ, 0x3c, !PT ;  /* 0x0000004746467212 */ /* 0x000fe200078e3cff */
[----:B------:R-:W-:Y:S01]  /*9bd0*/  IMAD.X R71, RZ, RZ, R31, P3 ;  /* 0x000000ffff477224 */ /* 0x000fe200018e061f */
[----:B------:R-:W-:-:S02]  /*9be0*/  IADD3 R47, P6, R30, 0x4020, RZ ;  /* 0x000040201e2f7810 */ /* 0x000fc40007fde0ff */
[----:B------:R-:W-:Y:S01]  /*9bf0*/  LOP3.LUT R58, R58, R59, RZ, 0x3c, !PT ;  /* 0x0000003b3a3a7212 */ /* 0x000fe200078e3cff */
[--C-:B------:R-:W-:Y:S01]  /*9c00*/  IMAD.X R59, RZ, RZ, R31.reuse, P5 ;  /* 0x000000ffff3b7224 */ /* 0x100fe200028e061f */
[----:B------:R-:W-:Y:S01]  /*9c10*/  LOP3.LUT R74, R74, R75, RZ, 0x3c, !PT ;  /* 0x0000004b4a4a7212 */ /* 0x000fe200078e3cff */
[----:B------:R-:W-:Y:S01]  /*9c20*/  IMAD.X R75, RZ, RZ, R31, P2 ;  /* 0x000000ffff4b7224 */ /* 0x000fe200010e061f */
[C---:B------:R-:W-:Y:S02]  /*9c30*/  IADD3 R39, P4, R30.reuse, 0x40, RZ ;  /* 0x000000401e277810 */ /* 0x040fe40007f9e0ff */
[----:B------:R-:W-:Y:S02]  /*9c40*/  LOP3.LUT R92, R93, 0x380, RZ, 0xc0, !PT ;  /* 0x000003805d5c7812 */ /* 0x000fe400078ec0ff */
[C---:B------:R-:W-:Y:S02]  /*9c50*/  IADD3 R43, P5, R30.reuse, 0x20, RZ ;  /* 0x000000201e2b7810 */ /* 0x040fe40007fbe0ff */
[----:B------:R-:W-:-:S02]  /*9c60*/  IADD3 R95, P3, R30, 0x4000, RZ ;  /* 0x000040001e5f7810 */ /* 0x000fc40007f7e0ff */
[----:B------:R-:W-:Y:S02]  /*9c70*/  IADD3 R35, P2, R30, 0x60, RZ ;  /* 0x000000601e237810 */ /* 0x000fe40007f5e0ff */
[----:B-----5:R-:W-:Y:S02]  /*9c80*/  LOP3.LUT R190, R64, 0x2, RZ, 0x3c, !PT ;  /* 0x0000000240be7812 */ /* 0x020fe400078e3cff */
[----:B------:R-:W-:Y:S02]  /*9c90*/  LOP3.LUT R46, R47, 0x380, RZ, 0xc0, !PT ;  /* 0x000003802f2e7812 */ /* 0x000fe400078ec0ff */
[----:B------:R-:W-:Y:S01]  /*9ca0*/  LOP3.LUT R38, R39, 0x380, RZ, 0xc0, !PT ;  /* 0x0000038027267812 */ /* 0x000fe200078ec0ff */
[----:B------:R-:W-:Y:S01]  /*9cb0*/  SHFL.IDX PT, R118, R100, R64, 0x1c1f ;  /* 0x001c1f4064767589 */ /* 0x000fe200000e0000 */
[----:B------:R-:W-:Y:S02]  /*9cc0*/  MOV R189, R78 ;  /* 0x0000004e00bd7202 */ /* 0x000fe40000000f00 */
[----:B------:R-:W-:Y:S01]  /*9cd0*/  MOV R182, R70 ;  /* 0x0000004600b67202 */ /* 0x000fe20000000f00 */
[----:B------:R-:W-:Y:S01]  /*9ce0*/  SHFL.IDX PT, R109, R109, R64, 0x1c1f ;  /* 0x001c1f406d6d7589 */ /* 0x000fe200000e0000 */
[----:B------:R-:W-:-:S02]  /*9cf0*/  SHF.R.U64 R92, R92, 0x3, RZ ;  /* 0x000000035c5c7819 */ /* 0x000fc400000012ff */
[----:B------:R-:W-:Y:S01]  /*9d00*/  LOP3.LUT R42, R43, 0x380, RZ, 0xc0, !PT ;  /* 0x000003802b2a7812 */ /* 0x000fe200078ec0ff */
[----:B------:R-:W-:Y:S01]  /*9d10*/  SHFL.IDX PT, R70, R124, R64, 0x1c1f ;  /* 0x001c1f407c467589 */ /* 0x000fe200000e0000 */
[----:B------:R-:W-:Y:S02]  /*9d20*/  LOP3.LUT R94, R95, 0x380, RZ, 0xc0, !PT ;  /* 0x000003805f5e7812 */ /* 0x000fe400078ec0ff */
[----:B------:R-:W-:Y:S01]  /*9d30*/  LOP3.LUT R34, R35, 0x380, RZ, 0xc0, !PT ;  /* 0x0000038023227812 */ /* 0x000fe200078ec0ff */
[----:B------:R-:W-:Y:S01]  /*9d40*/  SHFL.IDX PT, R124, R107, R64, 0x1c1f ;  /* 0x001c1f406b7c7589 */ /* 0x000fe200000e0000 */
[----:B------:R-:W-:Y:S02]  /*9d50*/  LOP3.LUT R79, R30, 0x380, RZ, 0xc0, !PT ;  /* 0x000003801e4f7812 */ /* 0x000fe400078ec0ff */
[----:B------:R-:W-:Y:S01]  /*9d60*/  MOV R184, R58 ;  /* 0x0000003a00b87202 */ /* 0x000fe20000000f00 */
[----:B------:R-:W1:Y:S01]  /*9d70*/  SHFL.IDX PT, R100, R5, R190, 0x1c1f ;  /* 0x001c1fbe05647589 */ /* 0x000e6200000e0000 */
[----:B------:R-:W-:-:S02]  /*9d80*/  SHF.R.U64 R46, R46, 0x3, RZ ;  /* 0x000000032e2e7819 */ /* 0x000fc400000012ff */
[----:B------:R-:W-:Y:S01]  /*9d90*/  MOV R181, R74 ;  /* 0x0000004a00b57202 */ /* 0x000fe20000000f00 */
[----:B------:R-:W-:Y:S01]  /*9da0*/  SHFL.IDX PT, R58, R161, R64, 0x1c1f ;  /* 0x001c1f40a13a7589 */ /* 0x000fe200000e0000 */
[----:B------:R-:W-:Y:S02]  /*9db0*/  SEL R127, R127, R126, P0 ;  /* 0x0000007e7f7f7207 */ /* 0x000fe40000000000 */
[----:B------:R-:W-:Y:S01]  /*9dc0*/  SHF.R.U64 R38, R38, 0x3, RZ ;  /* 0x0000000326267819 */ /* 0x000fe200000012ff */
[----:B------:R-:W2:Y:S01]  /*9dd0*/  SHFL.IDX PT, R101, R101, R190, 0x1c1f ;  /* 0x001c1fbe65657589 */ /* 0x000ea200000e0000 */
[----:B------:R-:W-:Y:S02]  /*9de0*/  MOV R183, R62 ;  /* 0x0000003e00b77202 */ /* 0x000fe40000000f00 */
[----:B------:R-:W-:Y:S01]  /*9df0*/  SEL R176, R130, R131, P0 ;  /* 0x0000008382b07207 */ /* 0x000fe20000000000 */
[----:B------:R-:W-:Y:S01]  /*9e00*/  SHFL.IDX PT, R103, R84, R64, 0x1c1f ;  /* 0x001c1f4054677589 */ /* 0x000fe200000e0000 */
[----:B------:R-:W-:-:S02]  /*9e10*/  SEL R25, R25, R4, P0 ;  /* 0x0000000419197207 */ /* 0x000fc40000000000 */
[----:B------:R-:W-:Y:S01]  /*9e20*/  SEL R179, R142, R143, P0 ;  /* 0x0000008f8eb37207 */ /* 0x000fe20000000000 */
[----:B------:R-:W-:Y:S01]  /*9e30*/  SHFL.IDX PT, R75, R105, R64, 0x1c1f ;  /* 0x001c1f40694b7589 */ /* 0x000fe200000e0000 */
[----:B------:R-:W-:Y:S02]  /*9e40*/  SEL R130, R131, R130, P0 ;  /* 0x0000008283827207 */ /* 0x000fe40000000000 */
[----:B------:R-:W-:Y:S01]  /*9e50*/  SEL R178, R138, R139, P0 ;  /* 0x0000008b8ab27207 */ /* 0x000fe20000000000 */
[----:B------:R-:W3:Y:S01]  /*9e60*/  SHFL.IDX PT, R107, R29, R190, 0x1c1f ;  /* 0x001c1fbe1d6b7589 */ /* 0x000ee200000e0000 */
[----:B------:R-:W-:Y:S02]  /*9e70*/  SEL R135, R135, R134, P0 ;  /* 0x0000008687877207 */ /* 0x000fe40000000000 */
[----:B------:R-:W-:Y:S01]  /*9e80*/  LOP3.LUT R92, R92, R93, RZ, 0x3c, !PT ;  /* 0x0000005d5c5c7212 */ /* 0x000fe200078e3cff */
[----:B------:R-:W-:Y:S01]  /*9e90*/  SHFL.IDX PT, R63, R73, R64, 0x1c1f ;  /* 0x001c1f40493f7589 */ /* 0x000fe200000e0000 */
[----:B------:R-:W-:Y:S01]  /*9ea0*/  SHF.R.U64 R42, R42, 0x3, RZ ;  /* 0x000000032a2a7819 */ /* 0x000fe200000012ff */
[----:B------:R-:W-:Y:S01]  /*9eb0*/  IMAD.X R93, RZ, RZ, R31, P1 ;  /* 0x000000ffff5d7224 */ /* 0x000fe200008e061f */
[----:B------:R-:W-:Y:S01]  /*9ec0*/  SHF.R.U64 R94, R94, 0x3, RZ ;  /* 0x000000035e5e7819 */ /* 0x000fe200000012ff */
[----:B------:R-:W-:Y:S01]  /*9ed0*/  SHFL.IDX PT, R89, R89, R64, 0x1c1f ;  /* 0x001c1f4059597589 */ /* 0x000fe200000e0000 */
[----:B------:R-:W-:-:S02]  /*9ee0*/  SHF.R.U64 R34, R34, 0x3, RZ ;  /* 0x0000000322227819 */ /* 0x000fc400000012ff */
[----:B------:R-:W-:Y:S01]  /*9ef0*/  SHF.R.U64 R79, R79, 0x3, RZ ;  /* 0x000000034f4f7819 */ /* 0x000fe200000012ff */
[----:B------:R-:W-:Y:S01]  /*9f00*/  SHFL.IDX PT, R126, R108, R64, 0x1c1f ;  /* 0x001c1f406c7e7589 */ /* 0x000fe200000e0000 */
[----:B------:R-:W-:Y:S02]  /*9f10*/  LOP3.LUT R46, R46, R47, RZ, 0x3c, !PT ;  /* 0x0000002f2e2e7212 */ /* 0x000fe400078e3cff */
[----:B------:R-:W-:Y:S01]  /*9f20*/  SEL R180, R150, R151, P0 ;  /* 0x0000009796b47207 */ /* 0x000fe20000000000 */
[----:B------:R-:W5:Y:S01]  /*9f30*/  SHFL.IDX PT, R105, R32, R190, 0x1c1f ;  /* 0x001c1fbe20697589 */ /* 0x000f6200000e0000 */
[----:B------:R-:W-:Y:S01]  /*9f40*/  SEL R143, R143, R142, P0 ;  /* 0x0000008e8f8f7207 */ /* 0x000fe20000000000 */
[----:B------:R-:W-:Y:S01]  /*9f50*/  IMAD.X R47, RZ, RZ, R31, P6 ;  /* 0x000000ffff2f7224 */ /* 0x000fe200030e061f */
[----:B------:R-:W-:Y:S01]  /*9f60*/  SEL R20, R20, R76, P0 ;  /* 0x0000004c14147207 */ /* 0x000fe20000000000 */
[----:B------:R-:W-:Y:S01]  /*9f70*/  SHFL.IDX PT, R73, R113, R64, 0x1c1f ;  /* 0x001c1f4071497589 */ /* 0x000fe200000e0000 */
[----:B------:R-:W-:-:S03]  /*9f80*/  LOP3.LUT R38, R38, R39, RZ, 0x3c, !PT ;  /* 0x0000002726267212 */ /* 0x000fc600078e3cff */
[----:B------:R-:W-:Y:S01]  /*9f90*/  SHFL.IDX PT, R172, R172, R64, 0x1c1f ;  /* 0x001c1f40acac7589 */ /* 0x000fe200000e0000 */
[----:B------:R-:W-:-:S03]  /*9fa0*/  SEL R139, R139, R138, P0 ;  /* 0x0000008a8b8b7207 */ /* 0x000fc60000000000 */
[----:B------:R-:W0:Y:S01]  /*9fb0*/  SHFL.IDX PT, R108, R91, R190, 0x1c1f ;  /* 0x001c1fbe5b6c7589 */ /* 0x000e2200000e0000 */
[----:B------:R-:W-:-:S03]  /*9fc0*/  IMAD.X R39, RZ, RZ, R31, P4 ;  /* 0x000000ffff277224 */ /* 0x000fc600020e061f */
[----:B------:R-:W-:Y:S01]  /*9fd0*/  SHFL.IDX PT, R117, R117, R64, 0x1c1f ;  /* 0x001c1f4075757589 */ /* 0x000fe200000e0000 */
[----:B------:R-:W-:-:S03]  /*9fe0*/  LOP3.LUT R42, R42, R43, RZ, 0x3c, !PT ;  /* 0x0000002b2a2a7212 */ /* 0x000fc600078e3cff */
[----:B------:R-:W-:Y:S01]  /*9ff0*/  SHFL.IDX PT, R134, R116, R64, 0x1c1f ;  /* 0x001c1f4074867589 */ /* 0x000fe200000e0000 */
[----:B------:R-:W-:-:S03]  /*a000*/  LOP3.LUT R94, R94, R95, RZ, 0x3c, !PT ;  /* 0x0000005f5e5e7212 */ /* 0x000fc600078e3cff */
[----:B------:R-:W-:Y:S01]  /*a010*/  SHFL.IDX PT, R131, R115, R64, 0x1c1f ;  /* 0x001c1f4073837589 */ /* 0x000fe200000e0000 */
[----:B------:R-:W-:-:S03]  /*a020*/  LOP3.LUT R34, R34, R35, RZ, 0x3c, !PT ;  /* 0x0000002322227212 */ /* 0x000fc600078e3cff */
[----:B------:R-:W4:Y:S01]  /*a030*/  SHFL.IDX PT, R113, R37, R190, 0x1c1f ;  /* 0x001c1fbe25717589 */ /* 0x000f2200000e0000 */
[----:B------:R-:W-:-:S03]  /*a040*/  MOV R188, R82 ;  /* 0x0000005200bc7202 */ /* 0x000fc60000000f00 */
[----:B------:R-:W-:Y:S01]  /*a050*/  SHFL.IDX PT, R116, R99, R64, 0x1c1f ;  /* 0x001c1f4063747589 */ /* 0x000fe200000e0000 */
[----:B------:R-:W-:-:S03]  /*a060*/  LOP3.LUT R78, R79, R30, RZ, 0x3c, !PT ;  /* 0x0000001e4f4e7212 */ /* 0x000fc600078e3cff */
[----:B------:R-:W4:Y:S01]  /*a070*/  SHFL.IDX PT, R115, R102, R190, 0x1c1f ;  /* 0x001c1fbe66737589 */ /* 0x000f2200000e0000 */
[----:B------:R-:W-:Y:S01]  /*a080*/  SEL R151, R151, R150, P0 ;  /* 0x0000009697977207 */ /* 0x000fe20000000000 */
[--C-:B------:R-:W-:Y:S02]  /*a090*/  IMAD.MOV.U32 R79, RZ, RZ, R31.reuse ;  /* 0x000000ffff4f7224 */ /* 0x100fe400078e001f */
[----:B------:R-:W-:Y:S01]  /*a0a0*/  SHFL.IDX PT, R142, R121, R64, 0x1c1f ;  /* 0x001c1f40798e7589 */ /* 0x000fe200000e0000 */
[----:B------:R-:W-:Y:S01]  /*a0b0*/  MOV R185, R54 ;  /* 0x0000003600b97202 */ /* 0x000fe20000000f00 */
[--C-:B------:R-:W-:Y:S02]  /*a0c0*/  IMAD.X R43, RZ, RZ, R31.reuse, P5 ;  /* 0x000000ffff2b7224 */ /* 0x100fe400028e061f */
[----:B------:R-:W-:Y:S01]  /*a0d0*/  SHFL.IDX PT, R138, R175, R64, 0x1c1f ;  /* 0x001c1f40af8a7589 */ /* 0x000fe200000e0000 */
[--C-:B------:R-:W-:Y:S01]  /*a0e0*/  IMAD.X R95, RZ, RZ, R31.reuse, P3 ;  /* 0x000000ffff5f7224 */ /* 0x100fe200018e061f */
[----:B------:R-:W-:Y:S01]  /*a0f0*/  MOV R92, R92 ;  /* 0x0000005c005c7202 */ /* 0x000fe20000000f00 */
[----:B------:R-:W-:Y:S01]  /*a100*/  IMAD.X R35, RZ, RZ, R31, P2 ;  /* 0x000000ffff237224 */ /* 0x000fe200010e061f */
[----:B------:R-:W4:Y:S01]  /*a110*/  SHFL.IDX PT, R121, R45, R190, 0x1c1f ;  /* 0x001c1fbe2d797589 */ /* 0x000f2200000e0000 */
[----:B------:R-:W-:-:S03]  /*a120*/  MOV R93, R46 ;  /* 0x0000002e005d7202 */ /* 0x000fc60000000f00 */
[----:B------:R-:W-:Y:S01]  /*a130*/  SHFL.IDX PT, R82, R123, R64, 0x1c1f ;  /* 0x001c1f407b527589 */ /* 0x000fe200000e0000 */
[----:B------:R-:W-:-:S03]  /*a140*/  MOV R2, R38 ;  /* 0x0000002600027202 */ /* 0x000fc60000000f00 */
[----:B------:R-:W-:Y:S01]  /*a150*/  SHFL.IDX PT, R175, R25, R190, 0x1c1f ;  /* 0x001c1fbe19af7589 */ /* 0x000fe200000e0000 */
[----:B------:R-:W-:-:S03]  /*a160*/  MOV R187, R86 ;  /* 0x0000005600bb7202 */ /* 0x000fc60000000f00 */
[----:B------:R-:W-:Y:S04]  /*a170*/  SHFL.IDX PT, R33, R33, R64, 0x1c1f ;  /* 0x001c1f4021217589 */ /* 0x000fe800000e0000 */
[----:B------:R-:W-:Y:S04]  /*a180*/  SHFL.IDX PT, R150, R77, R64, 0x1c1f ;  /* 0x001c1f404d967589 */ /* 0x000fe800000e0000 */
[----:B------:R-:W-:Y:S04]  /*a190*/  SHFL.IDX PT, R31, R27, R64, 0x1c1f ;  /* 0x001c1f401b1f7589 */ /* 0x000fe800000e0000 */
[----:B------:R-:W4:Y:S04]  /*a1a0*/  SHFL.IDX PT, R25, R6, R190, 0x1c1f ;  /* 0x001c1fbe06197589 */ /* 0x000f2800000e0000 */
[----:B------:R-:W-:Y:S04]  /*a1b0*/  SHFL.IDX PT, R54, R13, R190, 0x1c1f ;  /* 0x001c1fbe0d367589 */ /* 0x000fe800000e0000 */
[----:B------:R-:W4:Y:S01]  /*a1c0*/  SHFL.IDX PT, R123, R110, R190, 0x1c1f ;  /* 0x001c1fbe6e7b7589 */ /* 0x000f2200000e0000 */
[----:B------:R-:W-:-:S03]  /*a1d0*/  MOV R78, R78 ;  /* 0x0000004e004e7202 */ /* 0x000fc60000000f00 */
[----:B------:R-:W-:Y:S01]  /*a1e0*/  SHFL.IDX PT, R77, R125, R64, 0x1c1f ;  /* 0x001c1f407d4d7589 */ /* 0x000fe200000e0000 */
[----:B------:R-:W-:-:S03]  /*a1f0*/  MOV R76, R34 ;  /* 0x00000022004c7202 */ /* 0x000fc60000000f00 */
[----:B------:R-:W-:Y:S04]  /*a200*/  SHFL.IDX PT, R27, R140, R64, 0x1c1f ;  /* 0x001c1f408c1b7589 */ /* 0x000fe800000e0000 */
[----:B------:R-:W4:Y:S04]  /*a210*/  SHFL.IDX PT, R13, R129, R190, 0x1c1f ;  /* 0x001c1fbe810d7589 */ /* 0x000f2800000e0000 */
[----:B------:R-:W4:Y:S01]  /*a220*/  SHFL.IDX PT, R29, R141, R190, 0x1c1f ;  /* 0x001c1fbe8d1d7589 */ /* 0x000f2200000e0000 */
[----:B------:R-:W-:-:S03]  /*a230*/  MOV R79, R42 ;  /* 0x0000002a004f7202 */ /* 0x000fc60000000f00 */
[----:B------:R-:W-:Y:S04]  /*a240*/  SHFL.IDX PT, R30, R133, R64, 0x1c1f ;  /* 0x001c1f40851e7589 */ /* 0x000fe800000e0000 */
[----:B------:R-:W-:Y:S04]  /*a250*/  SHFL.IDX PT, R47, R12, R190, 0x1c1f ;  /* 0x001c1fbe0c2f7589 */ /* 0x000fe800000e0000 */
[----:B------:R-:W4:Y:S04]  /*a260*/  SHFL.IDX PT, R125, R53, R190, 0x1c1f ;  /* 0x001c1fbe357d7589 */ /* 0x000f2800000e0000 */
[----:B------:R-:W-:Y:S04]  /*a270*/  SHFL.IDX PT, R41, R41, R64, 0x1c1f ;  /* 0x001c1f4029297589 */ /* 0x000fe800000e0000 */
[----:B------:R-:W-:Y:S04]  /*a280*/  SHFL.IDX PT, R38, R128, R64, 0x1c1f ;  /* 0x001c1f4080267589 */ /* 0x000fe800000e0000 */
[----:B------:R-:W-:Y:S04]  /*a290*/  SHFL.IDX PT, R133, R111, R64, 0x1c1f ;  /* 0x001c1f406f857589 */ /* 0x000fe800000e0000 */
[----:B------:R-:W4:Y:S04]  /*a2a0*/  SHFL.IDX PT, R84, R8, R190, 0x1c1f ;  /* 0x001c1fbe08547589 */ /* 0x000f2800000e0000 */
[----:B------:R-:W-:Y:S04]  /*a2b0*/  SHFL.IDX PT, R12, R26, R190, 0x1c1f ;  /* 0x001c1fbe1a0c7589 */ /* 0x000fe800000e0000 */
[----:B------:R-:W-:Y:S04]  /*a2c0*/  SHFL.IDX PT, R112, R112, R64, 0x1c1f ;  /* 0x001c1f4070707589 */ /* 0x000fe800000e0000 */
[----:B------:R-:W-:Y:S04]  /*a2d0*/  SHFL.IDX PT, R83, R81, R64, 0x1c1f ;  /* 0x001c1f4051537589 */ /* 0x000fe800000e0000 */
[----:B------:R-:W-:Y:S04]  /*a2e0*/  SHFL.IDX PT, R86, R21, R190, 0x1c1f ;  /* 0x001c1fbe15567589 */ /* 0x000fe800000e0000 */
[----:B------:R-:W-:Y:S04]  /*a2f0*/  SHFL.IDX PT, R111, R40, R190, 0x1c1f ;  /* 0x001c1fbe286f7589 */ /* 0x000fe800000e0000 */
[----:B------:R-:W-:Y:S04]  /*a300*/  SHFL.IDX PT, R128, R56, R190, 0x1c1f ;  /* 0x001c1fbe38807589 */ /* 0x000fe800000e0000 */
[----:B------:R-:W4:Y:S01]  /*a310*/  SHFL.IDX PT, R26, R136, R190, 0x1c1f ;  /* 0x001c1fbe881a7589 */ /* 0x000f2200000e0000 */
[----:B------:R-:W-:-:S03]  /*a320*/  MOV R186, R50 ;  /* 0x0000003200ba7202 */ /* 0x000fc60000000f00 */
[----:B------:R-:W-:Y:S04]  /*a330*/  SHFL.IDX PT, R28, R28, R64, 0x1c1f ;  /* 0x001c1f401c1c7589 */ /* 0x000fe800000e0000 */
[----:B------:R-:W-:Y:S04]  /*a340*/  SHFL.IDX PT, R81, R97, R64, 0x1c1f ;  /* 0x001c1f4061517589 */ /* 0x000fe800000e0000 */
[----:B------:R-:W-:Y:S04]  /*a350*/  SHFL.IDX PT, R34, R144, R64, 0x1c1f ;  /* 0x001c1f4090227589 */ /* 0x000fe800000e0000 */
[----:B------:R-:W4:Y:S04]  /*a360*/  SHFL.IDX PT, R99, R3, R190, 0x1c1f ;  /* 0x001c1fbe03637589 */ /* 0x000f2800000e0000 */
[----:B------:R-:W4:Y:S04]  /*a370*/  SHFL.IDX PT, R40, R145, R190, 0x1c1f ;  /* 0x001c1fbe91287589 */ /* 0x000f2800000e0000 */
[----:B------:R-:W4:Y:S04]  /*a380*/  SHFL.IDX PT, R129, R114, R190, 0x1c1f ;  /* 0x001c1fbe72817589 */ /* 0x000f2800000e0000 */
[----:B------:R-:W4:Y:S04]  /*a390*/  SHFL.IDX PT, R66, R66, R64, 0x1c1f ;  /* 0x001c1f4042427589 */ /* 0x000f2800000e0000 */
[----:B------:R-:W-:Y:S04]  /*a3a0*/  SHFL.IDX PT, R36, R36, R64, 0x1c1f ;  /* 0x001c1f4024247589 */ /* 0x000fe800000e0000 */
[----:B------:R-:W-:Y:S04]  /*a3b0*/  SHFL.IDX PT, R57, R57, R64, 0x1c1f ;  /* 0x001c1f4039397589 */ /* 0x000fe800000e0000 */
[----:B------:R-:W-:Y:S04]  /*a3c0*/  SHFL.IDX PT, R71, R120, R64, 0x1c1f ;  /* 0x001c1f4078477589 */ /* 0x000fe800000e0000 */
[----:B------:R-:W-:Y:S04]  /*a3d0*/  SHFL.IDX PT, R35, R146, R64, 0x1c1f ;  /* 0x001c1f4092237589 */ /* 0x000fe800000e0000 */
[----:B------:R-:W-:Y:S04]  /*a3e0*/  SHFL.IDX PT, R42, R149, R64, 0x1c1f ;  /* 0x001c1f40952a7589 */ /* 0x000fe800000e0000 */
[----:B------:R-:W-:Y:S04]  /*a3f0*/  SHFL.IDX PT, R173, R173, R64, 0x1c1f ;  /* 0x001c1f40adad7589 */ /* 0x000fe800000e0000 */
[----:B------:R1:W4:Y:S04]  /*a400*/  SHFL.IDX PT, R97, R7, R190, 0x1c1f ;  /* 0x001c1fbe07617589 */ /* 0x00032800000e0000 */
[----:B------:R-:W-:Y:S04]  /*a410*/  SHFL.IDX PT, R140, R69, R190, 0x1c1f ;  /* 0x001c1fbe458c7589 */ /* 0x000fe800000e0000 */
[----:B------:R-:W4:Y:S04]  /*a420*/  SHFL.IDX PT, R37, R147, R190, 0x1c1f ;  /* 0x001c1fbe93257589 */ /* 0x000f2800000e0000 */
[----:B------:R-:W4:Y:S04]  /*a430*/  SHFL.IDX PT, R141, R98, R190, 0x1c1f ;  /* 0x001c1fbe628d7589 */ /* 0x000f2800000e0000 */
[----:B------:R-:W-:Y:S04]  /*a440*/  SHFL.IDX PT, R44, R44, R64, 0x1c1f ;  /* 0x001c1f402c2c7589 */ /* 0x000fe800000e0000 */
[----:B------:R2:W4:Y:S04]  /*a450*/  SHFL.IDX PT, R59, R9, R190, 0x1c1f ;  /* 0x001c1fbe093b7589 */ /* 0x00052800000e0000 */
        /* <DEDUP_REMOVED lines=14> */
[----:B------:R-:W4:Y:S04]  /*a540*/  SHFL.IDX PT, R151, R151, R190, 0x1c1f ;  /* 0x001c1fbe97977589 */ /* 0x000f2800000e0000 */
[----:B------:R-:W-:Y:S04]  /*a550*/  SHFL.IDX PT, R53, R155, R190, 0x1c1f ;  /* 0x001c1fbe9b357589 */ /* 0x000fe800000e0000 */
        /* <DEDUP_REMOVED lines=14> */
[----:B------:R-:W4:Y:S04]  /*a640*/  SHFL.IDX PT, R87, R24, R190, 0x1c1f ;  /* 0x001c1fbe18577589 */ /* 0x000f2800000e0000 */
[----:B------:R-:W-:Y:S04]  /*a650*/  SHFL.IDX PT, R159, R88, R190, 0x1c1f ;  /* 0x001c1fbe589f7589 */ /* 0x000fe800000e0000 */
[----:B------:R-:W4:Y:S04]  /*a660*/  SHFL.IDX PT, R90, R135, R190, 0x1c1f ;  /* 0x001c1fbe875a7589 */ /* 0x000f2800000e0000 */
[----:B------:R-:W-:Y:S04]  /*a670*/  SHFL.IDX PT, R60, R60, R64, 0x1c1f ;  /* 0x001c1f403c3c7589 */ /* 0x000fe800000e0000 */
[----:B------:R-:W4:Y:S04]  /*a680*/  SHFL.IDX PT, R50, R156, R64, 0x1c1f ;  /* 0x001c1f409c327589 */ /* 0x000f2800000e0000 */
[----:B------:R-:W-:Y:S04]  /*a690*/  SHFL.IDX PT, R80, R179, R64, 0x1c1f ;  /* 0x001c1f40b3507589 */ /* 0x000fe800000e0000 */
[----:B------:R-:W4:Y:S04]  /*a6a0*/  SHFL.IDX PT, R91, R127, R190, 0x1c1f ;  /* 0x001c1fbe7f5b7589 */ /* 0x000f2800000e0000 */
[----:B------:R-:W4:Y:S01]  /*a6b0*/  SHFL.IDX PT, R88, R143, R190, 0x1c1f ;  /* 0x001c1fbe8f587589 */ /* 0x000f2200000e0000 */
[----:B-1----:R-:W-:-:S03]  /*a6c0*/  SEL R7, R109, R100, P0 ;  /* 0x000000646d077207 */ /* 0x002fc60000000000 */
[----:B------:R-:W-:Y:S01]  /*a6d0*/  SHFL.IDX PT, R4, R67, R64, 0x1c1f ;  /* 0x001c1f4043047589 */ /* 0x000fe200000e0000 */
[----:B--2---:R-:W-:-:S03]  /*a6e0*/  SEL R9, R100, R109, P0 ;  /* 0x0000006d64097207 */ /* 0x004fc60000000000 */
[----:B------:R-:W-:Y:S01]  /*a6f0*/  SHFL.IDX PT, R96, R96, R64, 0x1c1f ;  /* 0x001c1f4060607589 */ /* 0x000fe200000e0000 */
[----:B------:R-:W-:-:S03]  /*a700*/  SEL R56, R58, R101, P0 ;  /* 0x000000653a387207 */ /* 0x000fc60000000000 */
[----:B------:R-:W-:Y:S04]  /*a710*/  SHFL.IDX PT, R158, R158, R64, 0x1c1f ;  /* 0x001c1f409e9e7589 */ /* 0x000fe800000e0000 */
[----:B------:R-:W-:Y:S04]  /*a720*/  SHFL.IDX PT, R164, R164, R64, 0x1c1f ;  /* 0x001c1f40a4a47589 */ /* 0x000fe800000e0000 */
[----:B------:R-:W-:Y:S04]  /*a730*/  SHFL.IDX PT, R167, R167, R64, 0x1c1f ;  /* 0x001c1f40a7a77589 */ /* 0x000fe800000e0000 */
[----:B------:R-:W-:Y:S04]  /*a740*/  SHFL.IDX PT, R169, R169, R64, 0x1c1f ;  /* 0x001c1f40a9a97589 */ /* 0x000fe800000e0000 */
[----:B------:R-:W-:Y:S04]  /*a750*/  SHFL.IDX PT, R170, R170, R64, 0x1c1f ;  /* 0x001c1f40aaaa7589 */ /* 0x000fe800000e0000 */
[----:B------:R-:W1:Y:S04]  /*a760*/  SHFL.IDX PT, R157, R157, R190, 0x1c1f ;  /* 0x001c1fbe9d9d7589 */ /* 0x000e6800000e0000 */
[----:B------:R-:W2:Y:S01]  /*a770*/  SHFL.IDX PT, R132, R119, R190, 0x1c1f ;  /* 0x001c1fbe77847589 */ /* 0x000ea200000e0000 */
[----:B------:R-:W-:-:S03]  /*a780*/  SEL R58, R101, R58, P0 ;  /* 0x0000003a653a7207 */ /* 0x000fc60000000000 */
[----:B------:R-:W2:Y:S01]  /*a790*/  SHFL.IDX PT, R55, R14, R190, 0x1c1f ;  /* 0x001c1fbe0e377589 */ /* 0x000ea200000e0000 */
[----:B---3--:R-:W-:-:S03]  /*a7a0*/  SEL R100, R103, R107, P0 ;  /* 0x0000006b67647207 */ /* 0x008fc60000000000 */
[----:B------:R-:W-:Y:S01]  /*a7b0*/  SHFL.IDX PT, R64, R20, R190, 0x1c1f ;  /* 0x001c1fbe14407589 */ /* 0x000fe200000e0000 */
[----:B------:R-:W-:-:S03]  /*a7c0*/  SEL R102, R107, R103, P0 ;  /* 0x000000676b667207 */ /* 0x000fc60000000000 */
[----:B------:R3:W2:Y:S01]  /*a7d0*/  SHFL.IDX PT, R67, R15, R190, 0x1c1f ;  /* 0x001c1fbe0f437589 */ /* 0x0006a200000e0000 */
[----:B------:R-:W-:-:S03]  /*a7e0*/  MOV R94, R94 ;  /* 0x0000005e005e7202 */ /* 0x000fc60000000f00 */
[----:B------:R-:W2:Y:S01]  /*a7f0*/  SHFL.IDX PT, R156, R61, R190, 0x1c1f ;  /* 0x001c1fbe3d9c7589 */ /* 0x000ea200000e0000 */
[----:B-----5:R-:W-:-:S03]  /*a800*/  SEL R101, R89, R105, P0 ;  /* 0x0000006959657207 */ /* 0x020fc60000000000 */
[----:B------:R-:W-:Y:S01]  /*a810*/  SHFL.IDX PT, R165, R165, R190, 0x1c1f ;  /* 0x001c1fbea5a57589 */ /* 0x000fe200000e0000 */
[----:B------:R-:W-:-:S03]  /*a820*/  SEL R103, R105, R89, P0 ;  /* 0x0000005969677207 */ /* 0x000fc60000000000 */
[----:B------:R-:W5:Y:S01]  /*a830*/  SHFL.IDX PT, R163, R163, R190, 0x1c1f ;  /* 0x001c1fbea3a37589 */ /* 0x000f6200000e0000 */
[----:B0-----:R-:W-:Y:S02]  /*a840*/  SEL R105, R172, R108, P0 ;  /* 0x0000006cac697207 */ /* 0x001fe40000000000 */
[----:B------:R-:W-:Y:S01]  /*a850*/  SEL R107, R108, R172, P0 ;  /* 0x000000ac6c6b7207 */ /* 0x000fe20000000000 */
[----:B------:R0:W5:Y:S01]  /*a860*/  SHFL.IDX PT, R95, R148, R190, 0x1c1f ;  /* 0x001c1fbe945f7589 */ /* 0x00016200000e0000 */
[----:B----4-:R-:W-:Y:S02]  /*a870*/  SEL R108, R117, R113, P0 ;  /* 0x00000071756c7207 */ /* 0x010fe40000000000 */
[----:B------:R-:W-:Y:S01]  /*a880*/  SEL R110, R113, R117, P0 ;  /* 0x00000075716e7207 */ /* 0x000fe20000000000 */
[----:B------:R-:W-:Y:S01]  /*a890*/  SHFL.IDX PT, R168, R168, R190, 0x1c1f ;  /* 0x001c1fbea8a87589 */ /* 0x000fe200000e0000 */
[----:B------:R-:W-:-:S03]  /*a8a0*/  SEL R113, R116, R115, P0 ;  /* 0x0000007374717207 */ /* 0x000fc60000000000 */
[----:B------:R-:W4:Y:S01]  /*a8b0*/  SHFL.IDX PT, R166, R166, R190, 0x1c1f ;  /* 0x001c1fbea6a67589 */ /* 0x000f2200000e0000 */
[----:B------:R-:W-:Y:S02]  /*a8c0*/  SEL R115, R115, R116, P0 ;  /* 0x0000007473737207 */ /* 0x000fe40000000000 */
[----:B------:R-:W-:Y:S02]  /*a8d0*/  SEL R116, R118, R121, P0 ;  /* 0x0000007976747207 */ /* 0x000fe40000000000 */
[----:B------:R-:W-:Y:S02]  /*a8e0*/  SEL R118, R121, R118, P0 ;  /* 0x0000007679767207 */ /* 0x000fe40000000000 */
[----:B---3--:R-:W-:Y:S02]  /*a8f0*/  SEL R15, R33, R25, P0 ;  /* 0x00000019210f7207 */ /* 0x008fe40000000000 */
        /* <DEDUP_REMOVED lines=8> */
[----:B------:R3:W4:Y:S01]  /*a980*/  SHFL.IDX PT, R161, R65, R190, 0x1c1f ;  /* 0x001c1fbe41a17589 */ /* 0x00072200000e0000 */
        /* <DEDUP_REMOVED lines=55> */
[----:B0-----:R-:W-:Y:S02]  /*ad00*/  SEL R148, R150, R72, P0 ;  /* 0x0000004896947207 */ /* 0x001fe40000000000 */
        /* <DEDUP_REMOVED lines=11> */
[----:B------:R-:W-:Y:S02]  /*adc0*/  F2FP.BF16.F32.PACK_AB R68, R7, R6 ;  /* 0x000000060744723e */ /* 0x000fe400000010ff */
[----:B------:R-:W-:Y:S02]  /*add0*/  F2FP.BF16.F32.PACK_AB R69, R11, R10 ;  /* 0x0000000a0b45723e */ /* 0x000fe400000010ff */
[----:B------:R-:W-:Y:S02]  /*ade0*/  F2FP.BF16.F32.PACK_AB R70, R9, R8 ;  /* 0x000000080946723e */ /* 0x000fe400000010ff */
[----:B------:R-:W-:Y:S02]  /*adf0*/  F2FP.BF16.F32.PACK_AB R71, R13, R12 ;  /* 0x0000000c0d47723e */ /* 0x000fe400000010ff */
[----:B------:R-:W-:Y:S02]  /*ae00*/  SEL R48, R50, R53, P0 ;  /* 0x0000003532307207 */ /* 0x000fe40000000000 */
[----:B------:R-:W-:-:S02]  /*ae10*/  SEL R52, R60, R54, P0 ;  /* 0x000000363c347207 */ /* 0x000fc40000000000 */
[----:B------:R-:W-:Y:S02]  /*ae20*/  SEL R87, R87, R83, P0 ;  /* 0x0000005357577207 */ /* 0x000fe40000000000 */
[----:B------:R-:W-:Y:S02]  /*ae30*/  SEL R111, R111, R81, P0 ;  /* 0x000000516f6f7207 */ /* 0x000fe40000000000 */
[----:B------:R-:W-:Y:S02]  /*ae40*/  SEL R137, R82, R91, P0 ;  /* 0x0000005b52897207 */ /* 0x000fe40000000000 */
[----:B------:R-:W-:Y:S02]  /*ae50*/  SEL R139, R91, R82, P0 ;  /* 0x000000525b8b7207 */ /* 0x000fe40000000000 */
[----:B------:R-:W-:Y:S02]  /*ae60*/  F2FP.BF16.F32.PACK_AB R72, R15, R14 ;  /* 0x0000000e0f48723e */ /* 0x000fe400000010ff */
[----:B------:R-:W-:-:S02]  /*ae70*/  F2FP.BF16.F32.PACK_AB R73, R25, R24 ;  /* 0x000000181949723e */ /* 0x000fc400000010ff */
[----:B------:R-:W-:Y:S02]  /*ae80*/  F2FP.BF16.F32.PACK_AB R74, R21, R20 ;  /* 0x00000014154a723e */ /* 0x000fe400000010ff */
[----:B------:R-:W-:Y:S02]  /*ae90*/  F2FP.BF16.F32.PACK_AB R75, R27, R26 ;  /* 0x0000001a1b4b723e */ /* 0x000fe400000010ff */
[----:B------:R-:W-:Y:S02]  /*aea0*/  SEL R153, R80, R88, P0 ;  /* 0x0000005850997207 */ /* 0x000fe40000000000 */
[----:B------:R-:W-:Y:S02]  /*aeb0*/  SEL R155, R88, R80, P0 ;  /* 0x00000050589b7207 */ /* 0x000fe40000000000 */
[----:B------:R-:W-:Y:S02]  /*aec0*/  SEL R50, R53, R50, P0 ;  /* 0x0000003235327207 */ /* 0x000fe40000000000 */
[----:B-1----:R-:W-:-:S02]  /*aed0*/  SEL R49, R51, R157, P0 ;  /* 0x0000009d33317207 */ /* 0x002fc40000000000 */
[----:B------:R-:W-:Y:S02]  /*aee0*/  SEL R54, R54, R60, P0 ;  /* 0x0000003c36367207 */ /* 0x000fe40000000000 */
[----:B--2---:R-:W-:Y:S02]  /*aef0*/  SEL R129, R131, R132, P0 ;  /* 0x0000008483817207 */ /* 0x004fe40000000000 */
[----:B------:R-:W-:Y:S02]  /*af00*/  F2FP.BF16.F32.PACK_AB R80, R29, R28 ;  /* 0x0000001c1d50723e */ /* 0x000fe400000010ff */
[----:B------:R-:W-:Y:S02]  /*af10*/  F2FP.BF16.F32.PACK_AB R81, R33, R32 ;  /* 0x000000202151723e */ /* 0x000fe400000010ff */
[----:B------:R-:W-:Y:S02]  /*af20*/  F2FP.BF16.F32.PACK_AB R82, R31, R30 ;  /* 0x0000001e1f52723e */ /* 0x000fe400000010ff */
[----:B------:R-:W-:-:S02]  /*af30*/  F2FP.BF16.F32.PACK_AB R83, R35, R34 ;  /* 0x000000222353723e */ /* 0x000fc400000010ff */
[----:B------:R-:W-:Y:S02]  /*af40*/  SEL R51, R157, R51, P0 ;  /* 0x000000339d337207 */ /* 0x000fe40000000000 */
[----:B------:R-:W-:Y:S02]  /*af50*/  SEL R53, R96, R55, P0 ;  /* 0x0000003760357207 */ /* 0x000fe40000000000 */
[----:B------:R-:W-:Y:S02]  /*af60*/  SEL R60, R62, R67, P0 ;  /* 0x000000433e3c7207 */ /* 0x000fe40000000000 */
[----:B------:R-:W-:Y:S02]  /*af70*/  SEL R61, R63, R64, P0 ;  /* 0x000000403f3d7207 */ /* 0x000fe40000000000 */
[----:B------:R-:W-:Y:S02]  /*af80*/  SEL R131, R132, R131, P0 ;  /* 0x0000008384837207 */ /* 0x000fe40000000000 */
[----:B------:R-:W-:-:S02]  /*af90*/  F2FP.BF16.F32.PACK_AB R88, R37, R36 ;  /* 0x000000242558723e */ /* 0x000fc400000010ff */
[----:B------:R-:W-:Y:S02]  /*afa0*/  F2FP.BF16.F32.PACK_AB R90, R39, R38 ;  /* 0x00000026275a723e */ /* 0x000fe400000010ff */
[----:B------:R-:W-:Y:S02]  /*afb0*/  F2FP.BF16.F32.PACK_AB R91, R43, R42 ;  /* 0x0000002a2b5b723e */ /* 0x000fe400000010ff */
[----:B------:R-:W-:Y:S01]  /*afc0*/  F2FP.BF16.F32.PACK_AB R89, R41, R40 ;  /* 0x000000282959723e */ /* 0x000fe200000010ff */
[----:B------:R0:W-:Y:S01]  /*afd0*/  STSM.16.M88.4 [R78], R68 ;  /* 0x000000444e007844 */ /* 0x0001e20000000200 */
[----:B------:R-:W-:Y:S02]  /*afe0*/  SEL R55, R55, R96, P0 ;  /* 0x0000006037377207 */ /* 0x000fe40000000000 */
[----:B------:R-:W-:Y:S02]  /*aff0*/  SEL R62, R67, R62, P0 ;  /* 0x0000003e433e7207 */ /* 0x000fe40000000000 */
[----:B------:R-:W-:-:S02]  /*b000*/  SEL R63, R64, R63, P0 ;  /* 0x0000003f403f7207 */ /* 0x000fc40000000000 */
[----:B------:R-:W-:Y:S01]  /*b010*/  SEL R132, R134, R156, P0 ;  /* 0x0000009c86847207 */ /* 0x000fe20000000000 */
[----:B------:R1:W-:Y:S01]  /*b020*/  STSM.16.M88.4 [R79], R72 ;  /* 0x000000484f007844 */ /* 0x0003e20000000200 */
[----:B-----5:R-:W-:Y:S02]  /*b030*/  SEL R64, R164, R163, P0 ;  /* 0x000000a3a4407207 */ /* 0x020fe40000000000 */
[----:B------:R-:W-:Y:S02]  /*b040*/  SEL R66, R163, R164, P0 ;  /* 0x000000a4a3427207 */ /* 0x000fe40000000000 */
[----:B---3--:R-:W-:Y:S02]  /*b050*/  SEL R65, R167, R165, P0 ;  /* 0x000000a5a7417207 */ /* 0x008fe40000000000 */
[----:B------:R-:W-:Y:S02]  /*b060*/  SEL R67, R165, R167, P0 ;  /* 0x000000a7a5437207 */ /* 0x000fe40000000000 */
[----:B------:R-:W-:Y:S01]  /*b070*/  SEL R134, R156, R134, P0 ;  /* 0x000000869c867207 */ /* 0x000fe20000000000 */
[----:B------:R-:W-:Y:S01]  /*b080*/  STSM.16.M88.4 [R2], R80 ;  /* 0x0000005002007844 */ /* 0x000fe20000000200 */
[----:B------:R-:W-:-:S02]  /*b090*/  SEL R156, R158, R159, P0 ;  /* 0x0000009f9e9c7207 */ /* 0x000fc40000000000 */
[----:B------:R-:W-:Y:S01]  /*b0a0*/  SEL R158, R159, R158, P0 ;  /* 0x0000009e9f9e7207 */ /* 0x000fe20000000000 */
[----:B------:R2:W-:Y:S01]  /*b0b0*/  STSM.16.M88.4 [R76], R88 ;  /* 0x000000584c007844 */ /* 0x0005e20000000200 */
[----:B0-----:R-:W-:Y:S02]  /*b0c0*/  F2FP.BF16.F32.PACK_AB R68, R45, R44 ;  /* 0x0000002c2d44723e */ /* 0x001fe400000010ff */
[----:B------:R-:W-:Y:S02]  /*b0d0*/  F2FP.BF16.F32.PACK_AB R70, R47, R46 ;  /* 0x0000002e2f46723e */ /* 0x000fe400000010ff */
[----:B------:R-:W-:Y:S02]  /*b0e0*/  F2FP.BF16.F32.PACK_AB R71, R51, R50 ;  /* 0x000000323347723e */ /* 0x000fe400000010ff */
[----:B------:R-:W-:Y:S02]  /*b0f0*/  F2FP.BF16.F32.PACK_AB R69, R49, R48 ;  /* 0x000000303145723e */ /* 0x000fe400000010ff */
[----:B------:R-:W-:-:S02]  /*b100*/  SEL R157, R77, R95, P0 ;  /* 0x0000005f4d9d7207 */ /* 0x000fc40000000000 */
[----:B------:R-:W-:Y:S02]  /*b110*/  SEL R159, R95, R77, P0 ;  /* 0x0000004d5f9f7207 */ /* 0x000fe40000000000 */
[----:B-1----:R-:W-:Y:S02]  /*b120*/  F2FP.BF16.F32.PACK_AB R72, R53, R52 ;  /* 0x000000343548723e */ /* 0x002fe400000010ff */
[----:B------:R-:W-:Y:S02]  /*b130*/  F2FP.BF16.F32.PACK_AB R74, R55, R54 ;  /* 0x00000036374a723e */ /* 0x000fe400000010ff */
[----:B------:R-:W-:Y:S02]  /*b140*/  F2FP.BF16.F32.PACK_AB R75, R59, R58 ;  /* 0x0000003a3b4b723e */ /* 0x000fe400000010ff */
[----:B------:R-:W-:Y:S02]  /*b150*/  F2FP.BF16.F32.PACK_AB R73, R57, R56 ;  /* 0x000000383949723e */ /* 0x000fe400000010ff */
[----:B----4-:R-:W-:-:S02]  /*b160*/  SEL R96, R169, R166, P0 ;  /* 0x000000a6a9607207 */ /* 0x010fc40000000000 */
[----:B------:R-:W-:Y:S02]  /*b170*/  SEL R98, R166, R169, P0 ;  /* 0x000000a9a6627207 */ /* 0x000fe40000000000 */
[----:B------:R-:W-:Y:S02]  /*b180*/  SEL R97, R170, R168, P0 ;  /* 0x000000a8aa617207 */ /* 0x000fe40000000000 */
[----:B------:R-:W-:Y:S02]  /*b190*/  SEL R99, R168, R170, P0 ;  /* 0x000000aaa8637207 */ /* 0x000fe40000000000 */
[----:B--2---:R-:W-:Y:S02]  /*b1a0*/  F2FP.BF16.F32.PACK_AB R76, R61, R60 ;  /* 0x0000003c3d4c723e */ /* 0x004fe400000010ff */
[----:B------:R-:W-:Y:S02]  /*b1b0*/  F2FP.BF16.F32.PACK_AB R78, R63, R62 ;  /* 0x0000003e3f4e723e */ /* 0x000fe400000010ff */
[----:B------:R-:W-:-:S02]  /*b1c0*/  F2FP.BF16.F32.PACK_AB R79, R67, R66 ;  /* 0x00000042434f723e */ /* 0x000fc400000010ff */
[----:B------:R-:W-:Y:S01]  /*b1d0*/  F2FP.BF16.F32.PACK_AB R77, R65, R64 ;  /* 0x00000040414d723e */ /* 0x000fe200000010ff */
[----:B------:R0:W-:Y:S01]  /*b1e0*/  STSM.16.M88.4 [R94], R68 ;  /* 0x000000445e007844 */ /* 0x0001e20000000200 */
[----:B------:R-:W-:Y:S02]  /*b1f0*/  F2FP.BF16.F32.PACK_AB R88, R85, R84 ;  /* 0x000000545558723e */ /* 0x000fe400000010ff */
[----:B------:R-:W-:Y:S01]  /*b200*/  F2FP.BF16.F32.PACK_AB R90, R87, R86 ;  /* 0x00000056575a723e */ /* 0x000fe200000010ff */
[----:B------:R1:W-:Y:S01]  /*b210*/  STSM.16.M88.4 [R93], R72 ;  /* 0x000000485d007844 */ /* 0x0003e20000000200 */
[----:B------:R-:W-:Y:S02]  /*b220*/  F2FP.BF16.F32.PACK_AB R91, R99, R98 ;  /* 0x00000062635b723e */ /* 0x000fe400000010ff */
[----:B------:R-:W-:Y:S01]  /*b230*/  F2FP.BF16.F32.PACK_AB R89, R97, R96 ;  /* 0x000000606159723e */ /* 0x000fe200000010ff */
[----:B------:R2:W-:Y:S01]  /*b240*/  STSM.16.M88.4 [R92], R76 ;  /* 0x0000004c5c007844 */ /* 0x0005e20000000200 */
[----:B------:R-:W-:-:S02]  /*b250*/  F2FP.BF16.F32.PACK_AB R95, R107, R106 ;  /* 0x0000006a6b5f723e */ /* 0x000fc400000010ff */
[----:B------:R-:W-:Y:S01]  /*b260*/  F2FP.BF16.F32.PACK_AB R80, R117, R116 ;  /* 0x000000747550723e */ /* 0x000fe200000010ff */
[----:B------:R3:W-:Y:S01]  /*b270*/  STSM.16.M88.4 [R181], R88 ;  /* 0x00000058b5007844 */ /* 0x0007e20000000200 */
[----:B------:R-:W-:Y:S02]  /*b280*/  F2FP.BF16.F32.PACK_AB R82, R119, R118 ;  /* 0x000000767752723e */ /* 0x000fe400000010ff */
[----:B0-----:R-:W-:Y:S02]  /*b290*/  F2FP.BF16.F32.PACK_AB R94, R103, R102 ;  /* 0x00000066675e723e */ /* 0x001fe400000010ff */
[----:B------:R-:W-:Y:S02]  /*b2a0*/  F2FP.BF16.F32.PACK_AB R83, R123, R122 ;  /* 0x0000007a7b53723e */ /* 0x000fe400000010ff */
[----:B-1----:R-:W-:Y:S02]  /*b2b0*/  F2FP.BF16.F32.PACK_AB R93, R105, R104 ;  /* 0x00000068695d723e */ /* 0x002fe400000010ff */
[----:B------:R-:W-:-:S02]  /*b2c0*/  F2FP.BF16.F32.PACK_AB R81, R121, R120 ;  /* 0x000000787951723e */ /* 0x000fc400000010ff */
[----:B--2---:R-:W-:Y:S02]  /*b2d0*/  F2FP.BF16.F32.PACK_AB R92, R101, R100 ;  /* 0x00000064655c723e */ /* 0x004fe400000010ff */
[----:B------:R-:W-:Y:S02]  /*b2e0*/  F2FP.BF16.F32.PACK_AB R76, R109, R108 ;  /* 0x0000006c6d4c723e */ /* 0x000fe400000010ff */
[----:B------:R-:W-:Y:S02]  /*b2f0*/  F2FP.BF16.F32.PACK_AB R78, R111, R110 ;  /* 0x0000006e6f4e723e */ /* 0x000fe400000010ff */
[----:B------:R-:W-:Y:S02]  /*b300*/  F2FP.BF16.F32.PACK_AB R79, R115, R114 ;  /* 0x00000072734f723e */ /* 0x000fe400000010ff */
[----:B------:R-:W-:Y:S02]  /*b310*/  F2FP.BF16.F32.PACK_AB R77, R113, R112 ;  /* 0x00000070714d723e */ /* 0x000fe400000010ff */
[----:B------:R-:W-:Y:S01]  /*b320*/  SEL R2, R4, R161, P0 ;  /* 0x000000a104027207 */ /* 0x000fe20000000000 */
[----:B------:R-:W-:Y:S01]  /*b330*/  STSM.16.M88.4 [R182], R92 ;  /* 0x0000005cb6007844 */ /* 0x000fe20000000200 */
[----:B------:R-:W-:-:S02]  /*b340*/  SEL R4, R161, R4, P0 ;  /* 0x00000004a1047207 */ /* 0x000fc40000000000 */
[----:B---3--:R-:W-:Y:S02]  /*b350*/  F2FP.BF16.F32.PACK_AB R88, R125, R124 ;  /* 0x0000007c7d58723e */ /* 0x008fe400000010ff */
[----:B------:R-:W-:Y:S02]  /*b360*/  F2FP.BF16.F32.PACK_AB R90, R127, R126 ;  /* 0x0000007e7f5a723e */ /* 0x000fe400000010ff */
[----:B------:R-:W-:Y:S02]  /*b370*/  F2FP.BF16.F32.PACK_AB R91, R131, R130 ;  /* 0x00000082835b723e */ /* 0x000fe400000010ff */
[----:B------:R-:W-:Y:S01]  /*b380*/  F2FP.BF16.F32.PACK_AB R89, R129, R128 ;  /* 0x000000808159723e */ /* 0x000fe200000010ff */
[----:B------:R0:W-:Y:S01]  /*b390*/  STSM.16.M88.4 [R183], R76 ;  /* 0x0000004cb7007844 */ /* 0x0001e20000000200 */
[----:B------:R-:W-:Y:S02]  /*b3a0*/  F2FP.BF16.F32.PACK_AB R68, R133, R132 ;  /* 0x000000848544723e */ /* 0x000fe400000010ff */
[----:B------:R-:W-:-:S02]  /*b3b0*/  F2FP.BF16.F32.PACK_AB R70, R135, R134 ;  /* 0x000000868746723e */ /* 0x000fc400000010ff */
[----:B------:R-:W-:Y:S02]  /*b3c0*/  F2FP.BF16.F32.PACK_AB R71, R139, R138 ;  /* 0x0000008a8b47723e */ /* 0x000fe400000010ff */
[----:B------:R-:W-:Y:S01]  /*b3d0*/  F2FP.BF16.F32.PACK_AB R69, R137, R136 ;  /* 0x000000888945723e */ /* 0x000fe200000010ff */
[----:B------:R1:W-:Y:S01]  /*b3e0*/  STSM.16.M88.4 [R184], R80 ;  /* 0x00000050b8007844 */ /* 0x0003e20000000200 */
[----:B------:R-:W-:Y:S02]  /*b3f0*/  F2FP.BF16.F32.PACK_AB R72, R141, R140 ;  /* 0x0000008c8d48723e */ /* 0x000fe400000010ff */
[----:B------:R-:W-:Y:S02]  /*b400*/  F2FP.BF16.F32.PACK_AB R74, R143, R142 ;  /* 0x0000008e8f4a723e */ /* 0x000fe400000010ff */
[----:B------:R-:W-:Y:S02]  /*b410*/  F2FP.BF16.F32.PACK_AB R75, R147, R146 ;  /* 0x00000092934b723e */ /* 0x000fe400000010ff */
[----:B------:R-:W-:-:S02]  /*b420*/  F2FP.BF16.F32.PACK_AB R73, R145, R144 ;  /* 0x000000909149723e */ /* 0x000fc400000010ff */
[----:B0-----:R-:W-:Y:S02]  /*b430*/  F2FP.BF16.F32.PACK_AB R76, R149, R148 ;  /* 0x00000094954c723e */ /* 0x001fe400000010ff */
[----:B------:R-:W-:Y:S02]  /*b440*/  F2FP.BF16.F32.PACK_AB R78, R151, R150 ;  /* 0x00000096974e723e */ /* 0x000fe400000010ff */
[----:B------:R-:W-:Y:S02]  /*b450*/  F2FP.BF16.F32.PACK_AB R79, R155, R154 ;  /* 0x0000009a9b4f723e */ /* 0x000fe400000010ff */
[----:B------:R-:W-:Y:S01]  /*b460*/  F2FP.BF16.F32.PACK_AB R77, R153, R152 ;  /* 0x00000098994d723e */ /* 0x000fe200000010ff */
[----:B------:R0:W-:Y:S01]  /*b470*/  STSM.16.M88.4 [R185], R88 ;  /* 0x00000058b9007844 */ /* 0x0001e20000000200 */
[----:B-1----:R-:W-:Y:S02]  /*b480*/  F2FP.BF16.F32.PACK_AB R81, R3, R2 ;  /* 0x000000020351723e */ /* 0x002fe400000010ff */
[----:B------:R-:W-:-:S02]  /*b490*/  F2FP.BF16.F32.PACK_AB R82, R159, R158 ;  /* 0x0000009e9f52723e */ /* 0x000fc400000010ff */
[----:B------:R-:W-:Y:S02]  /*b4a0*/  F2FP.BF16.F32.PACK_AB R83, R5, R4 ;  /* 0x000000040553723e */ /* 0x000fe400000010ff */
[----:B------:R-:W-:Y:S01]  /*b4b0*/  F2FP.BF16.F32.PACK_AB R80, R157, R156 ;  /* 0x0000009c9d50723e */ /* 0x000fe200000010ff */
[----:B------:R1:W-:Y:S04]  /*b4c0*/  STSM.16.M88.4 [R186], R68 ;  /* 0x00000044ba007844 */ /* 0x0003e80000000200 */
[----:B------:R-:W-:Y:S04]  /*b4d0*/  STSM.16.M88.4 [R187], R72 ;  /* 0x00000048bb007844 */ /* 0x000fe80000000200 */
[----:B------:R2:W-:Y:S04]  /*b4e0*/  STSM.16.M88.4 [R188], R76 ;  /* 0x0000004cbc007844 */ /* 0x0005e80000000200 */
[----:B------:R3:W-:Y:S01]  /*b4f0*/  STSM.16.M88.4 [R189], R80 ;  /* 0x00000050bd007844 */ /* 0x0007e20000000200 */
[----:B------:R-:W-:Y:S01]  /*b500*/  USHF.L.U32 UR4, UR36, 0x2, URZ ;  /* 0x0000000224047899 */ /* 0x000fe2000800063f */
[----:B------:R-:W-:Y:S01]  /*b510*/  BAR.SYNC.DEFER_BLOCKING 0x1, 0x100 ;  /* 0x0044000000007b1d */ /* 0x000fe20000010000 */
[----:B------:R-:W-:-:S02]  /*b520*/  ISETP.NE.U32.AND P0, PT, RZ, UR14, PT ;  /* 0x0000000eff007c0c */ /* 0x000fc4000bf05070 */
[----:B------:R-:W-:Y:S02]  /*b530*/  UIADD3 UR9, UP0, UR4, UR14, URZ ;  /* 0x0000000e04097290 */ /* 0x000fe4000ff1e03f */
[----:B------:R-:W-:Y:S02]  /*b540*/  ISETP.NE.AND.EX P0, PT, RZ, UR15, PT, P0 ;  /* 0x0000000fff007c0c */ /* 0x000fe4000bf05300 */
[----:B------:R-:W-:Y:S02]  /*b550*/  UIADD3.X UR12, UR16, UR15, URZ, UP0, !UPT ;  /* 0x0000000f100c7290 */ /* 0x000fe400087fe43f */
[----:B0-----:R-:W-:-:S04]  /*b560*/  IMAD.U32 R88, RZ, RZ, UR9 ;  /* 0x00000009ff587e24 */ /* 0x001fc8000f8e00ff */
[----:B------:R-:W-:Y:S01]  /*b570*/  IMAD.U32 R89, RZ, RZ, UR12 ;  /* 0x0000000cff597e24 */ /* 0x000fe2000f8e00ff */
[----:B------:R-:W-:Y:S02]  /*b580*/  ULDC.64 UR12, c[0x0][0xc08] ;  /* 0x00030200000c7ab9 */ /* 0x000fe40000000a00 */
[----:B------:R-:W-:Y:S02]  /*b590*/  UISETP.NE.U32.AND UP0, UPT, UR12, URZ, UPT ;  /* 0x0000003f0c00728c */ /* 0x000fe4000bf05070 */
[----:B------:R-:W4:Y:S02]  /*b5a0*/  @P0 LDG.E R90, desc[UR48][R88.64] ;  /* 0x00000030585a0981 */ /* 0x000f24000c1e1900 */
[----:B------:R-:W-:-:S06]  /*b5b0*/  UISETP.NE.AND.EX UP0, UPT, UR13, URZ, UPT, UP0 ;  /* 0x0000003f0d00728c */ /* 0x000fcc000bf05300 */
[----:B------:R-:W-:-:S05]  /*b5c0*/  PLOP3.LUT P4, PT, PT, PT, UP0, 0x80, 0x0 ;  /* 0x000000000000781c */ /* 0x000fca0003f8f008 */
[----:B------:R-:W-:-:S04]  /*b5d0*/  @UP0 UIADD3 UR12, UP1, UR4, UR12, URZ ;  /* 0x0000000c040c0290 */ /* 0x000fc8000ff3e03f */
[----:B------:R-:W-:Y:S02]  /*b5e0*/  @UP0 UIADD3.X UR13, UR16, UR13, URZ, UP1, !UPT ;  /* 0x0000000d100d0290 */ /* 0x000fe40008ffe43f */
[----:B-1----:R-:W-:-:S04]  /*b5f0*/  IMAD.U32 R68, RZ, RZ, UR12 ;  /* 0x0000000cff447e24 */ /* 0x002fc8000f8e00ff */
[----:B------:R-:W-:-:S05]  /*b600*/  IMAD.U32 R69, RZ, RZ, UR13 ;  /* 0x0000000dff457e24 */ /* 0x000fca000f8e00ff */
[----:B------:R0:W5:Y:S01]  /*b610*/  @P4 LDG.E R70, desc[UR48][R68.64] ;  /* 0x0000003044464981 */ /* 0x000162000c1e1900 */
[----:B------:R-:W-:Y:S02]  /*b620*/  UISETP.NE.AND UP2, UPT, UR20, 0x1, UPT ;  /* 0x000000011400788c */ /* 0x000fe4000bf45270 */
[----:B------:R-:W-:Y:S01]  /*b630*/  UISETP.GT.AND UP1, UPT, UR44, 0x1, UPT ;  /* 0x000000012c00788c */ /* 0x000fe2000bf24270 */
[----:B------:R-:W-:-:S03]  /*b640*/  UMOV UR21, 0x9b8 ;  /* 0x000009b800157882 */ /* 0x000fc60000000000 */
[----:B------:R-:W-:Y:S01]  /*b650*/  USEL UR21, UR21, 0x978, UP1 ;  /* 0x0000097815157887 */ /* 0x000fe20008800000 */
[----:B------:R-:W-:Y:S01]  /*b660*/  PLOP3.LUT P1, PT, PT, PT, UP2, 0x80, 0x0 ;  /* 0x000000000000781c */ /* 0x000fe20003f2f028 */
[----:B------:R-:W-:Y:S01]  /*b670*/  UISETP.NE.U32.AND UP0, UPT, UR14, URZ, UPT ;  /* 0x0000003f0e00728c */ /* 0x000fe2000bf05070 */
[----:B--2---:R-:W-:Y:S01]  /*b680*/  IMAD.U32 R76, RZ, RZ, UR42 ;  /* 0x0000002aff4c7e24 */ /* 0x004fe2000f8e00ff */
[----:B------:R-:W-:Y:S01]  /*b690*/  UMOV UR4, URZ ;  /* 0x0000003f00047c82 */ /* 0x000fe20008000000 */
[----:B------:R-:W-:Y:S01]  /*b6a0*/  @UP2 ULDC UR24, c[0x0][0xbec] ;  /* 0x0002fb0000182ab9 */ /* 0x000fe20000000800 */
[----:B------:R-:W-:Y:S01]  /*b6b0*/  UISETP.NE.AND.EX UP0, UPT, UR15, URZ, UPT, UP0 ;  /* 0x0000003f0f00728c */ /* 0x000fe2000bf05300 */
[----:B------:R-:W-:Y:S01]  /*b6c0*/  IMAD R76, R76, 0x80, R192 ;  /* 0x000000804c4c7824 */ /* 0x000fe200078e02c0 */
[----:B------:R-:W-:Y:S02]  /*b6d0*/  USEL UR9, UR40, URZ, UP1 ;  /* 0x0000003f28097287 */ /* 0x000fe40008800000 */
[----:B------:R-:W-:-:S02]  /*b6e0*/  USEL UR36, UR36, URZ, !UP0 ;  /* 0x0000003f24247287 */ /* 0x000fc4000c000000 */
[----:B------:R-:W-:Y:S01]  /*b6f0*/  ULDC.64 UR14, c[0x0][UR21+0x220] ;  /* 0x00008800150e7abb */ /* 0x000fe20008000a00 */
[----:B------:R-:W-:Y:S01]  /*b700*/  ULDC.64 UR18, c[0x0][UR21+0x218] ;  /* 0x0000860015127abb */ /* 0x000fe20008000a00 */
[----:B------:R-:W-:Y:S01]  /*b710*/  ULDC.64 UR16, c[0x0][UR21+0x228] ;  /* 0x00008a0015107abb */ /* 0x000fe20008000a00 */
[----:B0-----:R-:W-:Y:S01]  /*b720*/  @P1 IMAD.HI.U32 R68, R76, UR24, RZ ;  /* 0x000000184c441c27 */ /* 0x001fe2000f8e00ff */
[----:B------:R-:W-:Y:S02]  /*b730*/  USEL UR37, UR37, URZ, !UP0 ;  /* 0x0000003f25257287 */ /* 0x000fe4000c000000 */
[----:B------:R-:W-:Y:S02]  /*b740*/  UIMAD UR15, UR15, UR36, URZ ;  /* 0x000000240f0f72a4 */ /* 0x000fe4000f8e023f */
[----:B------:R-:W-:Y:S02]  /*b750*/  UIMAD.WIDE.U32 UR12, UR18, UR39, URZ ;  /* 0x00000027120c72a5 */ /* 0x000fe4000f8e003f */
[----:B------:R-:W-:Y:S01]  /*b760*/  UIMAD.WIDE.U32 UR22, UR16, UR9, URZ ;  /* 0x00000009101672a5 */ /* 0x000fe2000f8e003f */
[----:B------:R-:W-:Y:S01]  /*b770*/  IMAD.MOV.U32 R69, RZ, RZ, R76 ;  /* 0x000000ffff457224 */ /* 0x000fe200078e004c */
[----:B------:R-:W-:Y:S01]  /*b780*/  @UP2 ULDC UR25, c[0x0][0xbf0] ;  /* 0x0002fc0000192ab9 */ /* 0x000fe20000000800 */
[----:B------:R-:W-:-:S02]  /*b790*/  UIMAD UR18, UR19, UR39, URZ ;  /* 0x00000027131272a4 */ /* 0x000fc4000f8e023f */
[----:B------:R-:W-:Y:S01]  /*b7a0*/  UIMAD UR9, UR17, UR9, URZ ;  /* 0x00000009110972a4 */ /* 0x000fe2000f8e023f */
[----:B------:R-:W-:Y:S01]  /*b7b0*/  @P1 SHF.R.U32.HI R69, RZ, UR25, R68 ;  /* 0x00000019ff451c19 */ /* 0x000fe20008011644 */
[----:B------:R-:W-:Y:S02]  /*b7c0*/  UIMAD.WIDE.U32 UR16, UR14, UR36, URZ ;  /* 0x000000240e1072a5 */ /* 0x000fe4000f8e003f */
[----:B------:R-:W-:Y:S02]  /*b7d0*/  UIMAD UR15, UR14, UR37, UR15 ;  /* 0x000000250e0f72a4 */ /* 0x000fe4000f8e020f */
[----:B------:R-:W-:Y:S01]  /*b7e0*/  UIADD3 UR18, UR13, UR18, URZ ;  /* 0x000000120d127290 */ /* 0x000fe2000fffe03f */
[----:B------:R-:W-:Y:S01]  /*b7f0*/  IMAD.U32 R68, RZ, RZ, UR22 ;  /* 0x00000016ff447e24 */ /* 0x000fe2000f8e00ff */
[----:B------:R-:W-:Y:S01]  /*b800*/  UIADD3 UR13, UR23, UR9, URZ ;  /* 0x00000009170d7290 */ /* 0x000fe2000fffe03f */
[----:B------:R-:W-:Y:S01]  /*b810*/  IMAD.MOV R71, RZ, RZ, -R69 ;  /* 0x000000ffff477224 */ /* 0x000fe200078e0a45 */
[----:B------:R-:W-:-:S03]  /*b820*/  UIADD3 UR9, UR17, UR15, URZ ;  /* 0x0000000f11097290 */ /* 0x000fc6000fffe03f */
[----:B------:R-:W-:Y:S01]  /*b830*/  IMAD R71, R71, UR20, R76 ;  /* 0x0000001447477c24 */ /* 0x000fe2000f8e024c */
[----:B------:R-:W-:Y:S01]  /*b840*/  ULDC.64 UR14, c[0x0][0xba8] ;  /* 0x0002ea00000e7ab9 */ /* 0x000fe20000000a00 */
[----:B------:R-:W-:Y:S01]  /*b850*/  IMAD.U32 R74, RZ, RZ, UR13 ;  /* 0x0000000dff4a7e24 */ /* 0x000fe2000f8e00ff */
[----:B------:R-:W-:Y:S01]  /*b860*/  @!UP1 ULDC UR14, c[0x0][0xb50] ;  /* 0x0002d400000e9ab9 */ /* 0x000fe20000000800 */
[----:B------:R-:W-:Y:S01]  /*b870*/  @!UP1 ULDC UR15, c[0x0][0xb54] ;  /* 0x0002d500000f9ab9 */ /* 0x000fe20000000800 */
[----:B------:R-:W-:Y:S02]  /*b880*/  SHF.R.S32.HI R72, RZ, 0x1f, R71 ;  /* 0x0000001fff487819 */ /* 0x000fe40000011447 */
[----:B----4-:R-:W-:-:S13]  /*b890*/  @P0 R2UR UR4, R90 ;  /* 0x000000005a0402ca */ /* 0x010fda00000e0000 */
[----:B------:R-:W-:Y:S02]  /*b8a0*/  UIADD3 UR12, UP0, UP3, UR16, UR12, UR4 ;  /* 0x0000000c100c7290 */ /* 0x000fe4000fb1e004 */
[----:B------:R-:W-:-:S04]  /*b8b0*/  USHF.R.S32.HI UR16, URZ, 0x1f, UR4 ;  /* 0x0000001f3f107899 */ /* 0x000fc80008011404 */
[----:B------:R-:W-:Y:S01]  /*b8c0*/  UIADD3.X UR9, UR9, UR18, UR16, UP0, UP3 ;  /* 0x0000001209097290 */ /* 0x000fe200087e6410 */
[----:B------:R-:W-:Y:S02]  /*b8d0*/  IADD3 R68, P2, P3, R69, UR12, R68 ;  /* 0x0000000c45447c10 */ /* 0x000fe4000fb5e044 */
[----:B------:R-:W-:Y:S01]  /*b8e0*/  SHF.R.S32.HI R69, RZ, 0x1f, R69 ;  /* 0x0000001fff457819 */ /* 0x000fe20000011445 */
[----:B------:R-:W-:Y:S02]  /*b8f0*/  ULDC.64 UR12, c[0x0][UR21+0x210] ;  /* 0x00008400150c7abb */ /* 0x000fe40008000a00 */
[----:B------:R-:W-:Y:S01]  /*b900*/  IMAD R73, R71, UR13, RZ ;  /* 0x0000000d47497c24 */ /* 0x000fe2000f8e02ff */
[----:B------:R-:W-:-:S03]  /*b910*/  IADD3.X R69, R69, UR9, R74, P2, P3 ;  /* 0x0000000945457c10 */ /* 0x000fc600097e644a */
[----:B------:R-:W-:Y:S02]  /*b920*/  IMAD R73, R72, UR12, R73 ;  /* 0x0000000c48497c24 */ /* 0x000fe4000f8e0249 */
[----:B------:R-:W-:-:S04]  /*b930*/  IMAD.WIDE.U32 R68, R71, UR12, R68 ;  /* 0x0000000c47447c25 */ /* 0x000fc8000f8e0044 */
[----:B------:R-:W-:Y:S01]  /*b940*/  IMAD.IADD R69, R69, 0x1, R73 ;  /* 0x0000000145457824 */ /* 0x000fe200078e0249 */
[----:B------:R-:W-:Y:S01]  /*b950*/  LEA R72, P2, R68, UR14, 0x2 ;  /* 0x0000000e44487c11 */ /* 0x000fe2000f8410ff */
[----:B------:R-:W-:Y:S01]  /*b960*/  ULDC UR9, c[0x0][0xa88] ;  /* 0x0002a20000097ab9 */ /* 0x000fe20000000800 */
[----:B-----5:R-:W-:Y:S02]  /*b970*/  @P4 R2UR UR9, R70 ;  /* 0x00000000460942ca */ /* 0x020fe400000e0000 */
[----:B------:R-:W-:Y:S01]  /*b980*/  LEA.HI.X R73, R68, UR15, R69, 0x2, P2 ;  /* 0x0000000f44497c11 */ /* 0x000fe200090f1445 */
[----:B---3--:R-:W-:-:S12]  /*b990*/  @P4 BRA `(.L_x_171) ;  /* 0x0000000000184947 */ /* 0x008fd80003800000 */
[----:B------:R-:W-:Y:S05]  /*b9a0*/  @!P0 BRA `(.L_x_171) ;  /* 0x0000000000148947 */ /* 0x000fea0003800000 */
[----:B------:R-:W2:Y:S04]  /*b9b0*/  LDG.E R69, desc[UR48][R88.64] ;  /* 0x0000003058457981 */ /* 0x000ea8000c1e1900 */
[----:B------:R-:W3:Y:S01]  /*b9c0*/  LDG.E R68, desc[UR48][R88.64+0x4] ;  /* 0x0000043058447981 */ /* 0x000ee2000c1e1900 */
[----:B--2---:R-:W-:Y:S02]  /*b9d0*/  R2UR UR12, R69 ;  /* 0x00000000450c72ca */ /* 0x004fe400000e0000 */
[----:B---3--:R-:W-:-:S13]  /*b9e0*/  R2UR UR9, R68 ;  /* 0x00000000440972ca */ /* 0x008fda00000e0000 */
[----:B------:R-:W-:-:S12]  /*b9f0*/  UIADD3 UR9, -UR12, UR9, URZ ;  /* 0x000000090c097290 */ /* 0x000fd8000fffe13f */
.L_x_171:
[----:B------:R-:W2:Y:S04]  /*ba00*/  LDL R75, [R1+0x3c] ;  /* 0x00003c00014b7983 */ /* 0x000ea80000100800 */
[----:B------:R-:W3:Y:S01]  /*ba10*/  LDL R74, [R1+0x38] ;  /* 0x00003800014a7983 */ /* 0x000ee20000100800 */
[----:B------:R-:W-:Y:S01]  /*ba20*/  IMAD.U32 R77, RZ, RZ, UR42 ;  /* 0x0000002aff4d7e24 */ /* 0x000fe2000f8e00ff */
[----:B------:R-:W-:Y:S02]  /*ba30*/  UIMAD UR9, UR9, UR20, URZ ;  /* 0x00000014090972a4 */ /* 0x000fe4000f8e023f */
[----:B------:R-:W-:Y:S04]  /*ba40*/  SHFL.IDX PT, R68, R72, RZ, 0x1c1f ;  /* 0x001c1fff48447589 */ /* 0x000fe800000e0000 */
[----:B------:R-:W0:Y:S04]  /*ba50*/  SHFL.IDX PT, R69, R73, RZ, 0x1c1f ;  /* 0x001c1fff49457589 */ /* 0x000e2800000e0000 */
[----:B------:R-:W-:Y:S04]  /*ba60*/  SHFL.IDX PT, R70, R72, 0x1, 0x1c1f ;  /* 0x003c1f0048467f89 */ /* 0x000fe800000e0000 */
[----:B------:R-:W1:Y:S01]  /*ba70*/  SHFL.IDX PT, R71, R73, 0x1, 0x1c1f ;  /* 0x003c1f0049477f89 */ /* 0x000e6200000e0000 */
[----:B--2---:R-:W-:Y:S01]  /*ba80*/  IMAD R77, R77, 0x80, R75 ;  /* 0x000000804d4d7824 */ /* 0x004fe200078e024b */
[----:B---3--:R-:W-:-:S03]  /*ba90*/  LOP3.LUT P0, RZ, R74, 0x3, RZ, 0xc0, !PT ;  /* 0x000000034aff7812 */ /* 0x008fc6000780c0ff */
[C---:B------:R-:W-:Y:S01]  /*baa0*/  VIADD R74, R77.reuse, 0x8 ;  /* 0x000000084d4a7836 */ /* 0x040fe20000000000 */
[----:B------:R-:W-:-:S04]  /*bab0*/  ISETP.GE.OR P2, PT, R77, UR9, P0 ;  /* 0x000000094d007c0c */ /* 0x000fc80008746670 */
[----:B------:R-:W-:-:S09]  /*bac0*/  ISETP.GE.OR P0, PT, R74, UR9, P0 ;  /* 0x000000094a007c0c */ /* 0x000fd20008706670 */
[----:B0-----:R0:W-:Y:S04]  /*bad0*/  @!P2 ST.E desc[UR48][R68.64], R0 ;  /* 0x000000004400a985 */ /* 0x0011e8000c101930 */
[----:B-1----:R0:W-:Y:S01]  /*bae0*/  @!P0 ST.E desc[UR48][R70.64], R160 ;  /* 0x000000a046008985 */ /* 0x0021e2000c101930 */
[----:B------:R-:W-:-:S13]  /*baf0*/  PLOP3.LUT P0, PT, PT, PT, UP1, 0x80, 0x0 ;  /* 0x000000000000781c */ /* 0x000fda0003f0f018 */
[----:B0-----:R-:W-:Y:S05]  /*bb00*/  @P0 BRA `(.L_x_172) ;  /* 0x00000010000c0947 */ /* 0x001fea0003800000 */
[----:B------:R-:W-:Y:S01]  /*bb10*/  VIADD R0, R191, 0xffffff80 ;  /* 0xffffff80bf007836 */ /* 0x000fe20000000000 */
[----:B------:R-:W-:-:S04]  /*bb20*/  ULDC.64 UR14, c[0x0][0xaa0] ;  /* 0x0002a800000e7ab9 */ /* 0x000fc80000000a00 */
[----:B------:R-:W-:-:S04]  /*bb30*/  SHF.R.S32.HI R3, RZ, 0x1f, R0 ;  /* 0x0000001fff037819 */ /* 0x000fc80000011400 */
[----:B------:R-:W-:-:S04]  /*bb40*/  LEA.HI R3, R3, R0, RZ, 0x3 ;  /* 0x0000000003037211 */ /* 0x000fc800078f18ff */
[----:B------:R-:W-:Y:S02]  /*bb50*/  LOP3.LUT R5, R3, 0xfffffff8, RZ, 0xc0, !PT ;  /* 0xfffffff803057812 */ /* 0x000fe400078ec0ff */
[----:B------:R-:W-:Y:S01]  /*bb60*/  SHF.R.S32.HI R81, RZ, 0x3, R3 ;  /* 0x00000003ff517819 */ /* 0x000fe20000011403 */
[----:B------:R-:W-:Y:S02]  /*bb70*/  IMAD.MOV.U32 R3, RZ, RZ, 0x2 ;  /* 0x00000002ff037424 */ /* 0x000fe400078e00ff */
[----:B------:R-:W-:-:S04]  /*bb80*/  IMAD.IADD R20, R0, 0x1, -R5 ;  /* 0x0000000100147824 */ /* 0x000fc800078e0a05 */
[----:B------:R-:W-:-:S04]  /*bb90*/  IMAD.SHL.U32 R0, R20, 0x8, RZ ;  /* 0x0000000814007824 */ /* 0x000fc800078e00ff */
[----:B------:R-:W-:-:S04]  /*bba0*/  IMAD R2, R81, 0x40, R0 ;  /* 0x0000004051027824 */ /* 0x000fc800078e0200 */
[----:B------:R-:W-:-:S03]  /*bbb0*/  IMAD.WIDE R2, R2, R3, UR10 ;  /* 0x0000000a02027e25 */ /* 0x000fc6000f8e0203 */
[C---:B------:R-:W-:Y:S02]  /*bbc0*/  IADD3 R25, P2, R2.reuse, 0x3000, RZ ;  /* 0x0000300002197810 */ /* 0x040fe40007f5e0ff */
[C---:B------:R-:W-:Y:S02]  /*bbd0*/  IADD3 R9, P4, R2.reuse, 0x1000, RZ ;  /* 0x0000100002097810 */ /* 0x040fe40007f9e0ff */
[----:B------:R-:W-:Y:S02]  /*bbe0*/  IADD3 R13, P3, R2, 0x2000, RZ ;  /* 0x00002000020d7810 */ /* 0x000fe40007f7e0ff */
[----:B------:R-:W-:Y:S02]  /*bbf0*/  LOP3.LUT R24, R25, 0x380, RZ, 0xc0, !PT ;  /* 0x0000038019187812 */ /* 0x000fe400078ec0ff */
[----:B------:R-:W-:Y:S02]  /*bc00*/  LOP3.LUT R8, R9, 0x380, RZ, 0xc0, !PT ;  /* 0x0000038009087812 */ /* 0x000fe400078ec0ff */
[----:B------:R-:W-:-:S02]  /*bc10*/  LOP3.LUT R12, R13, 0x380, RZ, 0xc0, !PT ;  /* 0x000003800d0c7812 */ /* 0x000fc400078ec0ff */
[----:B------:R-:W-:Y:S02]  /*bc20*/  SHF.R.U64 R24, R24, 0x3, RZ ;  /* 0x0000000318187819 */ /* 0x000fe400000012ff */
[----:B------:R-:W-:Y:S02]  /*bc30*/  SHF.R.U64 R8, R8, 0x3, RZ ;  /* 0x0000000308087819 */ /* 0x000fe400000012ff */
[----:B------:R-:W-:Y:S02]  /*bc40*/  SHF.R.U64 R12, R12, 0x3, RZ ;  /* 0x000000030c0c7819 */ /* 0x000fe400000012ff */
[----:B------:R-:W-:Y:S01]  /*bc50*/  LOP3.LUT R24, R24, R25, RZ, 0x3c, !PT ;  /* 0x0000001918187212 */ /* 0x000fe200078e3cff */
[--C-:B------:R-:W-:Y:S01]  /*bc60*/  IMAD.X R25, RZ, RZ, R3.reuse, P2 ;  /* 0x000000ffff197224 */ /* 0x100fe200010e0603 */
[----:B------:R-:W-:Y:S01]  /*bc70*/  LOP3.LUT R8, R8, R9, RZ, 0x3c, !PT ;  /* 0x0000000908087212 */ /* 0x000fe200078e3cff */
[--C-:B------:R-:W-:Y:S01]  /*bc80*/  IMAD.X R9, RZ, RZ, R3.reuse, P4 ;  /* 0x000000ffff097224 */ /* 0x100fe200020e0603 */
[----:B------:R-:W-:Y:S01]  /*bc90*/  LOP3.LUT R12, R12, R13, RZ, 0x3c, !PT ;  /* 0x0000000d0c0c7212 */ /* 0x000fe200078e3cff */
[----:B------:R-:W-:Y:S01]  /*bca0*/  IMAD.X R13, RZ, RZ, R3, P3 ;  /* 0x000000ffff0d7224 */ /* 0x000fe200018e0603 */
[C---:B------:R-:W-:Y:S01]  /*bcb0*/  IADD3 R49, P2, R2.reuse, 0x9000, RZ ;  /* 0x0000900002317810 */ /* 0x040fe20007f5e0ff */
[----:B------:R-:W-:Y:S01]  /*bcc0*/  UIMAD UR12, UR16, UR14, URZ ;  /* 0x0000000e100c72a4 */ /* 0x000fe2000f8e023f */
[C---:B------:R-:W-:Y:S01]  /*bcd0*/  IADD3 R29, P0, R2.reuse, 0x4000, RZ ;  /* 0x00004000021d7810 */ /* 0x040fe20007f1e0ff */
[----:B------:R-:W-:Y:S01]  /*bce0*/  UIMAD.WIDE.U32 UR10, UR4, UR14, URZ ;  /* 0x0000000e040a72a5 */ /* 0x000fe2000f8e003f */
[C---:B------:R-:W-:Y:S01]  /*bcf0*/  IADD3 R33, P6, R2.reuse, 0x5000, RZ ;  /* 0x0000500002217810 */ /* 0x040fe20007fde0ff */
[----:B------:R-:W5:Y:S01]  /*bd00*/  LD.E.128 R8, desc[UR48][R8.64] ;  /* 0x0000003008087980 */ /* 0x000f62000c101d00 */
[----:B------:R-:W-:-:S02]  /*bd10*/  IADD3 R37, P5, R2, 0x6000, RZ ;  /* 0x0000600002257810 */ /* 0x000fc40007fbe0ff */
[C---:B------:R-:W-:Y:S01]  /*bd20*/  IADD3 R41, P4, R2.reuse, 0x7000, RZ ;  /* 0x0000700002297810 */ /* 0x040fe20007f9e0ff */
[----:B------:R-:W5:Y:S01]  /*bd30*/  LD.E.128 R12, desc[UR48][R12.64] ;  /* 0x000000300c0c7980 */ /* 0x000f62000c101d00 */
[C---:B------:R-:W-:Y:S02]  /*bd40*/  IADD3 R45, P3, R2.reuse, 0x8000, RZ ;  /* 0x00008000022d7810 */ /* 0x040fe40007f7e0ff */
[----:B------:R-:W-:Y:S02]  /*bd50*/  LOP3.LUT R48, R49, 0x380, RZ, 0xc0, !PT ;  /* 0x0000038031307812 */ /* 0x000fe400078ec0ff */
[----:B------:R-:W-:Y:S01]  /*bd60*/  LOP3.LUT R7, R2, 0x380, RZ, 0xc0, !PT ;  /* 0x0000038002077812 */ /* 0x000fe200078ec0ff */
[----:B------:R-:W-:Y:S01]  /*bd70*/  UIMAD UR12, UR4, UR15, UR12 ;  /* 0x0000000f040c72a4 */ /* 0x000fe2000f8e020c */
[----:B------:R-:W-:Y:S01]  /*bd80*/  LOP3.LUT R28, R29, 0x380, RZ, 0xc0, !PT ;  /* 0x000003801d1c7812 */ /* 0x000fe200078ec0ff */
[----:B------:R-:W-:Y:S01]  /*bd90*/  @UP2 ULDC UR14, c[0x0][0xbec] ;  /* 0x0002fb00000e2ab9 */ /* 0x000fe20000000800 */
[----:B------:R-:W-:Y:S01]  /*bda0*/  LOP3.LUT R32, R33, 0x380, RZ, 0xc0, !PT ;  /* 0x0000038021207812 */ /* 0x000fe200078ec0ff */
[----:B------:R-:W5:Y:S01]  /*bdb0*/  LD.E.128 R24, desc[UR48][R24.64] ;  /* 0x0000003018187980 */ /* 0x000f62000c101d00 */
[----:B------:R-:W-:-:S02]  /*bdc0*/  LOP3.LUT R36, R37, 0x380, RZ, 0xc0, !PT ;  /* 0x0000038025247812 */ /* 0x000fc400078ec0ff */
[----:B------:R-:W-:Y:S02]  /*bdd0*/  LOP3.LUT R40, R41, 0x380, RZ, 0xc0, !PT ;  /* 0x0000038029287812 */ /* 0x000fe400078ec0ff */
[----:B------:R-:W-:Y:S02]  /*bde0*/  LOP3.LUT R44, R45, 0x380, RZ, 0xc0, !PT ;  /* 0x000003802d2c7812 */ /* 0x000fe400078ec0ff */
[----:B------:R-:W-:Y:S02]  /*bdf0*/  SHF.R.U64 R48, R48, 0x3, RZ ;  /* 0x0000000330307819 */ /* 0x000fe400000012ff */
[----:B------:R-:W-:Y:S02]  /*be00*/  SHF.R.U64 R28, R28, 0x3, RZ ;  /* 0x000000031c1c7819 */ /* 0x000fe400000012ff */
[----:B------:R-:W-:Y:S02]  /*be10*/  SHF.R.U64 R32, R32, 0x3, RZ ;  /* 0x0000000320207819 */ /* 0x000fe400000012ff */
[----:B------:R-:W-:-:S02]  /*be20*/  SHF.R.U64 R36, R36, 0x3, RZ ;  /* 0x0000000324247819 */ /* 0x000fc400000012ff */
[----:B------:R-:W-:Y:S02]  /*be30*/  SHF.R.U64 R40, R40, 0x3, RZ ;  /* 0x0000000328287819 */ /* 0x000fe400000012ff */
[----:B------:R-:W-:Y:S02]  /*be40*/  SHF.R.U64 R44, R44, 0x3, RZ ;  /* 0x000000032c2c7819 */ /* 0x000fe400000012ff */
[----:B------:R-:W-:Y:S01]  /*be50*/  LOP3.LUT R48, R48, R49, RZ, 0x3c, !PT ;  /* 0x0000003130307212 */ /* 0x000fe200078e3cff */
[--C-:B------:R-:W-:Y:S01]  /*be60*/  IMAD.X R49, RZ, RZ, R3.reuse, P2 ;  /* 0x000000ffff317224 */ /* 0x100fe200010e0603 */
        /* <DEDUP_REMOVED lines=9> */
[----:B------:R-:W-:Y:S01]  /*bf00*/  IMAD.X R45, RZ, RZ, R3, P3 ;  /* 0x000000ffff2d7224 */ /* 0x000fe200018e0603 */
[----:B------:R-:W-:-:S02]  /*bf10*/  IADD3 R5, P2, R2, 0xf000, RZ ;  /* 0x0000f00002057810 */ /* 0x000fc40007f5e0ff */
[----:B------:R-:W-:Y:S01]  /*bf20*/  SHF.R.U64 R7, R7, 0x3, RZ ;  /* 0x0000000307077819 */ /* 0x000fe200000012ff */
[----:B------:R-:W-:Y:S01]  /*bf30*/  UIADD3 UR11, UR11, UR12, URZ ;  /* 0x0000000c0b0b7290 */ /* 0x000fe2000fffe03f */
[C---:B------:R-:W-:Y:S01]  /*bf40*/  IADD3 R53, P0, R2.reuse, 0xa000, RZ ;  /* 0x0000a00002357810 */ /* 0x040fe20007f1e0ff */
[----:B------:R-:W-:Y:S01]  /*bf50*/  IMAD.X R73, RZ, RZ, R3, P2 ;  /* 0x000000ffff497224 */ /* 0x000fe200010e0603 */
[C---:B------:R-:W-:Y:S01]  /*bf60*/  IADD3 R57, P6, R2.reuse, 0xb000, RZ ;  /* 0x0000b00002397810 */ /* 0x040fe20007fde0ff */
[----:B------:R-:W-:Y:S01]  /*bf70*/  ULDC.64 UR12, c[0x0][0xae8] ;  /* 0x0002ba00000c7ab9 */ /* 0x000fe20000000a00 */
[C---:B------:R-:W-:Y:S01]  /*bf80*/  IADD3 R61, P5, R2.reuse, 0xc000, RZ ;  /* 0x0000c000023d7810 */ /* 0x040fe20007fbe0ff */
[----:B------:R-:W-:Y:S01]  /*bf90*/  USHF.R.S32.HI UR4, URZ, 0x1f, UR36 ;  /* 0x0000001f3f047899 */ /* 0x000fe20008011424 */
[C---:B------:R-:W-:Y:S01]  /*bfa0*/  IADD3 R65, P4, R2.reuse, 0xd000, RZ ;  /* 0x0000d00002417810 */ /* 0x040fe20007f9e0ff */
[----:B------:R-:W5:Y:S01]  /*bfb0*/  LD.E.128 R28, desc[UR48][R28.64] ;  /* 0x000000301c1c7980 */ /* 0x000f62000c101d00 */
[----:B------:R-:W-:-:S02]  /*bfc0*/  IADD3 R69, P3, R2, 0xe000, RZ ;  /* 0x0000e00002457810 */ /* 0x000fc40007f7e0ff */
[----:B------:R-:W-:Y:S01]  /*bfd0*/  LOP3.LUT R4, R5, 0x380, RZ, 0xc0, !PT ;  /* 0x0000038005047812 */ /* 0x000fe200078ec0ff */
[----:B------:R-:W5:Y:S01]  /*bfe0*/  LD.E.128 R32, desc[UR48][R32.64] ;  /* 0x0000003020207980 */ /* 0x000f62000c101d00 */
[----:B------:R-:W-:Y:S02]  /*bff0*/  LOP3.LUT R52, R53, 0x380, RZ, 0xc0, !PT ;  /* 0x0000038035347812 */ /* 0x000fe400078ec0ff */
[----:B------:R-:W-:Y:S01]  /*c000*/  LOP3.LUT R56, R57, 0x380, RZ, 0xc0, !PT ;  /* 0x0000038039387812 */ /* 0x000fe200078ec0ff */
[----:B------:R-:W5:Y:S01]  /*c010*/  LD.E.128 R36, desc[UR48][R36.64] ;  /* 0x0000003024247980 */ /* 0x000f62000c101d00 */
[----:B------:R-:W-:Y:S02]  /*c020*/  LOP3.LUT R60, R61, 0x380, RZ, 0xc0, !PT ;  /* 0x000003803d3c7812 */ /* 0x000fe400078ec0ff */
[----:B------:R-:W-:Y:S01]  /*c030*/  LOP3.LUT R64, R65, 0x380, RZ, 0xc0, !PT ;  /* 0x0000038041407812 */ /* 0x000fe200078ec0ff */
[----:B------:R-:W5:Y:S01]  /*c040*/  LD.E.128 R40, desc[UR48][R40.64] ;  /* 0x0000003028287980 */ /* 0x000f62000c101d00 */
[----:B------:R-:W-:-:S02]  /*c050*/  LOP3.LUT R68, R69, 0x380, RZ, 0xc0, !PT ;  /* 0x0000038045447812 */ /* 0x000fc400078ec0ff */
[----:B------:R-:W-:Y:S01]  /*c060*/  SHF.R.U64 R4, R4, 0x3, RZ ;  /* 0x0000000304047819 */ /* 0x000fe200000012ff */
[----:B------:R-:W5:Y:S01]  /*c070*/  LD.E.128 R44, desc[UR48][R44.64] ;  /* 0x000000302c2c7980 */ /* 0x000f62000c101d00 */
[----:B------:R-:W-:Y:S02]  /*c080*/  SHF.R.U64 R52, R52, 0x3, RZ ;  /* 0x0000000334347819 */ /* 0x000fe400000012ff */
[----:B------:R-:W-:Y:S01]  /*c090*/  SHF.R.U64 R56, R56, 0x3, RZ ;  /* 0x0000000338387819 */ /* 0x000fe200000012ff */
[----:B------:R-:W5:Y:S01]  /*c0a0*/  LD.E.128 R48, desc[UR48][R48.64] ;  /* 0x0000003030307980 */ /* 0x000f62000c101d00 */
[----:B------:R-:W-:Y:S02]  /*c0b0*/  SHF.R.U64 R60, R60, 0x3, RZ ;  /* 0x000000033c3c7819 */ /* 0x000fe400000012ff */
[----:B------:R-:W-:Y:S02]  /*c0c0*/  SHF.R.U64 R64, R64, 0x3, RZ ;  /* 0x0000000340407819 */ /* 0x000fe400000012ff */
[----:B------:R-:W-:-:S02]  /*c0d0*/  SHF.R.U64 R68, R68, 0x3, RZ ;  /* 0x0000000344447819 */ /* 0x000fc400000012ff */
[----:B------:R-:W-:Y:S01]  /*c0e0*/  LOP3.LUT R2, R7, R2, RZ, 0x3c, !PT ;  /* 0x0000000207027212 */ /* 0x000fe200078e3cff */
[----:B------:R-:W-:Y:S01]  /*c0f0*/  UIMAD.WIDE.U32 UR10, UR39, UR12, UR10 ;  /* 0x0000000c270a72a5 */ /* 0x000fe2000f8e000a */
        /* <DEDUP_REMOVED lines=10> */
[----:B------:R-:W-:Y:S01]  /*c1a0*/  LOP3.LUT R72, R4, R5, RZ, 0x3c, !PT ;  /* 0x0000000504487212 */ /* 0x000fe200078e3cff */
[----:B------:R-:W-:Y:S01]  /*c1b0*/  UIMAD UR11, UR39, UR13, UR11 ;  /* 0x0000000d270b72a4 */ /* 0x000fe2000f8e020b */
[----:B------:R0:W5:Y:S02]  /*c1c0*/  LD.E.128 R4, desc[UR48][R2.64] ;  /* 0x0000003002047980 */ /* 0x000164000c101d00 */
[----:B------:R-:W-:-:S02]  /*c1d0*/  ULDC.64 UR12, c[0x0][0xaf0] ;  /* 0x0002bc00000c7ab9 */ /* 0x000fc40000000a00 */
[----:B------:R-:W-:Y:S01]  /*c1e0*/  UIMAD UR4, UR4, UR12, URZ ;  /* 0x0000000c040472a4 */ /* 0x000fe2000f8e023f */
[----:B------:R-:W5:Y:S04]  /*c1f0*/  LD.E.128 R52, desc[UR48][R52.64] ;  /* 0x0000003034347980 */ /* 0x000f68000c101d00 */
[----:B------:R-:W5:Y:S01]  /*c200*/  LD.E.128 R56, desc[UR48][R56.64] ;  /* 0x0000003038387980 */ /* 0x000f62000c101d00 */
[----:B0-----:R-:W-:Y:S02]  /*c210*/  IMAD.U32 R3, RZ, RZ, UR42 ;  /* 0x0000002aff037e24 */ /* 0x001fe4000f8e00ff */
[----:B------:R-:W-:Y:S01]  /*c220*/  IMAD R2, R20, 0x20, R81 ;  /* 0x0000002014027824 */ /* 0x000fe200078e0251 */
[----:B------:R-:W5:Y:S03]  /*c230*/  LD.E.128 R60, desc[UR48][R60.64] ;  /* 0x000000303c3c7980 */ /* 0x000f66000c101d00 */
[----:B------:R-:W-:Y:S01]  /*c240*/  IMAD R76, R3, 0x80, R2 ;  /* 0x00000080034c7824 */ /* 0x000fe200078e0202 */
[----:B------:R-:W-:Y:S01]  /*c250*/  UIMAD UR4, UR36, UR13, UR4 ;  /* 0x0000000d240472a4 */ /* 0x000fe2000f8e0204 */
[----:B------:R-:W5:Y:S02]  /*c260*/  LD.E.128 R64, desc[UR48][R64.64] ;  /* 0x0000003040407980 */ /* 0x000f64000c101d00 */
[----:B------:R-:W-:Y:S01]  /*c270*/  @P1 IMAD.HI.U32 R2, R76, UR14, RZ ;  /* 0x0000000e4c021c27 */ /* 0x000fe2000f8e00ff */
[----:B------:R-:W-:Y:S01]  /*c280*/  UIMAD.WIDE.U32 UR36, UR36, UR12, UR10 ;  /* 0x0000000c242472a5 */ /* 0x000fe2000f8e000a */
[----:B------:R-:W5:Y:S02]  /*c290*/  LD.E.128 R68, desc[UR48][R68.64] ;  /* 0x0000003044447980 */ /* 0x000f64000c101d00 */
[----:B------:R-:W-:Y:S01]  /*c2a0*/  @UP2 ULDC UR10, c[0x0][0xbf0] ;  /* 0x0002fc00000a2ab9 */ /* 0x000fe20000000800 */
[----:B------:R-:W-:Y:S01]  /*c2b0*/  IMAD.MOV.U32 R21, RZ, RZ, R76 ;  /* 0x000000ffff157224 */ /* 0x000fe200078e004c */
[----:B------:R-:W-:Y:S01]  /*c2c0*/  @P1 SHF.R.U32.HI R21, RZ, UR10, R2 ;  /* 0x0000000aff151c19 */ /* 0x000fe20008011602 */
[----:B------:R-:W-:Y:S01]  /*c2d0*/  UIADD3 UR4, UR37, UR4, URZ ;  /* 0x0000000425047290 */ /* 0x000fe2000fffe03f */
[----:B------:R-:W5:Y:S01]  /*c2e0*/  LD.E.128 R72, desc[UR48][R72.64] ;  /* 0x0000003048487980 */ /* 0x000f62000c101d00 */
[----:B------:R-:W-:Y:S01]  /*c2f0*/  ULDC.64 UR10, c[0x0][0xae0] ;  /* 0x0002b800000a7ab9 */ /* 0x000fe20000000a00 */
[--C-:B------:R-:W-:Y:S01]  /*c300*/  SHF.R.S32.HI R20, RZ, 0x1f, R21.reuse ;  /* 0x0000001fff147819 */ /* 0x100fe20000011415 */
[----:B------:R-:W-:Y:S01]  /*c310*/  IMAD.MOV R77, RZ, RZ, -R21 ;  /* 0x000000ffff4d7224 */ /* 0x000fe200078e0a15 */
[----:B------:R-:W-:Y:S01]  /*c320*/  @!PT LDS RZ, [RZ] ;  /* 0x00000000fffff984 */ /* 0x000fe20000000800 */
[----:B------:R-:W-:Y:S01]  /*c330*/  @!PT LDS RZ, [RZ] ;  /* 0x00000000fffff984 */ /* 0x000fe20000000800 */
[----:B------:R-:W-:Y:S01]  /*c340*/  @!PT LDS RZ, [RZ] ;  /* 0x00000000fffff984 */ /* 0x000fe20000000800 */
[----:B------:R-:W-:Y:S01]  /*c350*/  @!PT LDS RZ, [RZ] ;  /* 0x00000000fffff984 */ /* 0x000fe20000000800 */
[----:B------:R0:W-:Y:S06]  /*c360*/  MEMBAR.ALL.CTA ;  /* 0x0000000000007992 */ /* 0x0001ec0000008000 */
[----:B0-----:R-:W0:Y:S01]  /*c370*/  FENCE.VIEW.ASYNC.S ;  /* 0x00000000000073c6 */ /* 0x001e220000000000 */
[----:B------:R-:W-:-:S02]  /*c380*/  IMAD.U32 R3, RZ, RZ, UR37 ;  /* 0x00000025ff037e24 */ /* 0x000fc4000f8e00ff */
[----:B------:R-:W-:Y:S02]  /*c390*/  IMAD R20, R20, UR10, RZ ;  /* 0x0000000a14147c24 */ /* 0x000fe4000f8e02ff */
[----:B------:R-:W-:Y:S02]  /*c3a0*/  IMAD R77, R77, UR20, R76 ;  /* 0x000000144d4d7c24 */ /* 0x000fe4000f8e024c */
[----:B------:R-:W-:Y:S02]  /*c3b0*/  IMAD.U32 R2, RZ, RZ, UR36 ;  /* 0x00000024ff027e24 */ /* 0x000fe4000f8e00ff */
[----:B------:R-:W-:Y:S02]  /*c3c0*/  IMAD.U32 R3, RZ, RZ, UR4 ;  /* 0x00000004ff037e24 */ /* 0x000fe4000f8e00ff */
[C---:B------:R-:W-:Y:S01]  /*c3d0*/  IMAD R79, R21.reuse, UR11, R20 ;  /* 0x0000000b154f7c24 */ /* 0x040fe2000f8e0214 */
[----:B------:R-:W-:Y:S01]  /*c3e0*/  SHF.R.S32.HI R20, RZ, 0x1f, R77 ;  /* 0x0000001fff147819 */ /* 0x000fe2000001144d */
[----:B------:R-:W-:Y:S01]  /*c3f0*/  IMAD.WIDE.U32 R2, R21, UR10, R2 ;  /* 0x0000000a15027c25 */ /* 0x000fe2000f8e0002 */
[----:B------:R-:W-:-:S03]  /*c400*/  ULDC.64 UR10, c[0x0][0xad8] ;  /* 0x0002b600000a7ab9 */ /* 0x000fc60000000a00 */
[----:B------:R-:W-:Y:S02]  /*c410*/  IMAD.IADD R3, R3, 0x1, R79 ;  /* 0x0000000103037824 */ /* 0x000fe400078e024f */
[----:B------:R-:W-:Y:S02]  /*c420*/  IMAD R20, R20, UR10, RZ ;  /* 0x0000000a14147c24 */ /* 0x000fe4000f8e02ff */
[----:B------:R-:W-:-:S04]  /*c430*/  IMAD.WIDE.U32 R2, R77, UR10, R2 ;  /* 0x0000000a4d027c25 */ /* 0x000fc8000f8e0002 */
[----:B------:R-:W-:Y:S01]  /*c440*/  IMAD R21, R77, UR11, R20 ;  /* 0x0000000b4d157c24 */ /* 0x000fe2000f8e0214 */
[----:B------:R-:W-:Y:S01]  /*c450*/  ULDC.64 UR10, c[0x0][0xa80] ;  /* 0x0002a000000a7ab9 */ /* 0x000fe20000000a00 */
[----:B------:R-:W-:Y:S01]  /*c460*/  IMAD.U32 R82, RZ, RZ, UR42 ;  /* 0x0000002aff527e24 */ /* 0x000fe2000f8e00ff */
[----:B------:R-:W-:Y:S01]  /*c470*/  LEA R80, P2, R2, UR10, 0x1 ;  /* 0x0000000a02507c11 */ /* 0x000fe2000f8408ff */
[----:B------:R-:W-:Y:S02]  /*c480*/  IMAD.IADD R3, R3, 0x1, R21 ;  /* 0x0000000103037824 */ /* 0x000fe400078e0215 */
[----:B------:R-:W-:Y:S01]  /*c490*/  IMAD R82, R82, 0x80, R81 ;  /* 0x0000008052527824 */ /* 0x000fe200078e0251 */
[----:B------:R-:W-:Y:S02]  /*c4a0*/  UIADD3 UR8, UR8, 0x38820, URZ ;  /* 0x0003882008087890 */ /* 0x000fe4000fffe03f */
[----:B------:R-:W-:Y:S02]  /*c4b0*/  LEA.HI.X R81, R2, UR11, R3, 0x1, P2 ;  /* 0x0000000b02517c11 */ /* 0x000fe400090f0c03 */
[C---:B------:R-:W-:Y:S01]  /*c4c0*/  ISETP.GE.AND P2, PT, R82.reuse, UR9, PT ;  /* 0x0000000952007c0c */ /* 0x040fe2000bf46270 */
[----:B------:R-:W-:Y:S01]  /*c4d0*/  UPRMT UR8, URZ, 0x654, UR8 ;  /* 0x000006543f087896 */ /* 0x000fe20008000008 */
[----:B------:R-:W-:-:S02]  /*c4e0*/  VIADD R20, R82, 0x20 ;  /* 0x0000002052147836 */ /* 0x000fc40000000000 */
[----:B------:R-:W-:Y:S02]  /*c4f0*/  VIADD R76, R82, 0x40 ;  /* 0x00000040524c7836 */ /* 0x000fe40000000000 */
[C---:B------:R-:W-:Y:S02]  /*c500*/  VIADD R86, R0.reuse, 0x80 ;  /* 0x0000008000567836 */ /* 0x040fe40000000000 */
[C---:B------:R-:W-:Y:S02]  /*c510*/  VIADD R88, R0.reuse, 0xc0 ;  /* 0x000000c000587836 */ /* 0x040fe40000000000 */
[----:B------:R-:W-:Y:S01]  /*c520*/  VIADD R84, R0, 0x40 ;  /* 0x0000004000547836 */ /* 0x000fe20000000000 */
[----:B0-----:R-:W-:Y:S01]  /*c530*/  SYNCS.ARRIVE.TRANS64.RED.A1T0 RZ, [UR8], RZ ;  /* 0x000000ffffff79a7 */ /* 0x001fe20008100408 */
[----:B------:R0:W1:Y:S01]  /*c540*/  SHFL.IDX PT, R83, R80, RZ, 0x181f ;  /* 0x00181fff50537589 */ /* 0x00006200000e0000 */
[----:B------:R-:W-:Y:S03]  /*c550*/  BSSY B1, `(.L_x_173) ;  /* 0x000001a000017945 */ /* 0x000fe60003800000 */
[----:B------:R0:W2:Y:S01]  /*c560*/  SHFL.IDX PT, R79, R81, RZ, 0x181f ;  /* 0x00181fff514f7589 */ /* 0x0000a200000e0000 */
[----:B------:R-:W-:-:S02]  /*c570*/  ISETP.GE.AND P1, PT, R20, UR9, PT ;  /* 0x0000000914007c0c */ /* 0x000fc4000bf26270 */
[----:B------:R-:W-:Y:S02]  /*c580*/  ISETP.GE.AND P0, PT, R76, UR9, PT ;  /* 0x000000094c007c0c */ /* 0x000fe4000bf06270 */
[----:B------:R-:W-:Y:S02]  /*c590*/  SHF.R.S32.HI R90, RZ, 0x1f, R0 ;  /* 0x0000001fff5a7819 */ /* 0x000fe40000011400 */
[----:B------:R-:W-:Y:S02]  /*c5a0*/  SHF.R.S32.HI R85, RZ, 0x1f, R86 ;  /* 0x0000001fff557819 */ /* 0x000fe40000011456 */
[----:B------:R-:W-:Y:S02]  /*c5b0*/  SHF.R.S32.HI R87, RZ, 0x1f, R88 ;  /* 0x0000001fff577819 */ /* 0x000fe40000011458 */
[----:B------:R-:W-:Y:S01]  /*c5c0*/  SHF.R.S32.HI R89, RZ, 0x1f, R84 ;  /* 0x0000001fff597819 */ /* 0x000fe20000011454 */
[----:B0-----:R-:W-:Y:S06]  /*c5d0*/  @P2 BRA `(.L_x_174) ;  /* 0x0000000000442947 */ /* 0x001fec0003800000 */
[----:B------:R-:W-:Y:S02]  /*c5e0*/  ULDC UR4, c[0x0][0xac8] ;  /* 0x0002b20000047ab9 */ /* 0x000fe40000000800 */
[----:B------:R-:W-:Y:S02]  /*c5f0*/  ISETP.GE.AND P5, PT, R0, UR4, PT ;  /* 0x0000000400007c0c */ /* 0x000fe4000bfa6270 */
[----:B------:R-:W-:Y:S02]  /*c600*/  ISETP.GE.AND P4, PT, R84, UR4, PT ;  /* 0x0000000454007c0c */ /* 0x000fe4000bf86270 */
[----:B------:R-:W-:Y:S02]  /*c610*/  ISETP.GE.AND P3, PT, R86, UR4, PT ;  /* 0x0000000456007c0c */ /* 0x000fe4000bf66270 */
[----:B------:R-:W-:-:S07]  /*c620*/  ISETP.GE.AND P2, PT, R88, UR4, PT ;  /* 0x0000000458007c0c */ /* 0x000fce000bf46270 */
[----:B-1----:R-:W-:-:S04]  /*c630*/  @!P5 LEA R2, P6, R0, R83, 0x1 ;  /* 0x000000530002d211 */ /* 0x002fc800078c08ff */
[----:B--2---:R-:W-:Y:S02]  /*c640*/  @!P5 LEA.HI.X R3, R0, R79, R90, 0x1, P6 ;  /* 0x0000004f0003d211 */ /* 0x004fe400030f0c5a */
[----:B------:R-:W-:-:S03]  /*c650*/  @!P4 LEA R20, P6, R84, R83, 0x1 ;  /* 0x000000535414c211 */ /* 0x000fc600078c08ff */
[----:B-----5:R0:W-:Y:S01]  /*c660*/  @!P5 ST.E.128 desc[UR48][R2.64], R4 ;  /* 0x000000040200d985 */ /* 0x0201e2000c101d30 */
[----:B------:R-:W-:Y:S02]  /*c670*/  @!P4 LEA.HI.X R21, R84, R79, R89, 0x1, P6 ;  /* 0x0000004f5415c211 */ /* 0x000fe400030f0c59 */
[----:B------:R-:W-:-:S03]  /*c680*/  @!P3 LEA R76, P6, R86, R83, 0x1 ;  /* 0x00000053564cb211 */ /* 0x000fc600078c08ff */
[----:B------:R0:W-:Y:S01]  /*c690*/  @!P4 ST.E.128 desc[UR48][R20.64], R28 ;  /* 0x0000001c1400c985 */ /* 0x0001e2000c101d30 */
[----:B------:R-:W-:Y:S02]  /*c6a0*/  @!P3 LEA.HI.X R77, R86, R79, R85, 0x1, P6 ;  /* 0x0000004f564db211 */ /* 0x000fe400030f0c55 */
[----:B------:R-:W-:-:S03]  /*c6b0*/  @!P2 LEA R78, P6, R88, R83, 0x1 ;  /* 0x00000053584ea211 */ /* 0x000fc600078c08ff */
[----:B------:R0:W-:Y:S01]  /*c6c0*/  @!P3 ST.E.128 desc[UR48][R76.64], R44 ;  /* 0x0000002c4c00b985 */ /* 0x0001e2000c101d30 */
[----:B------:R-:W-:-:S05]  /*c6d0*/  @!P2 LEA.HI.X R79, R88, R79, R87, 0x1, P6 ;  /* 0x0000004f584fa211 */ /* 0x000fca00030f0c57 */
[----:B------:R0:W-:Y:S04]  /*c6e0*/  @!P2 ST.E.128 desc[UR48][R78.64], R60 ;  /* 0x0000003c4e00a985 */ /* 0x0001e8000c101d30 */
.L_x_174:
[----:B------:R-:W-:Y:S05]  /*c6f0*/  BSYNC B1 ;  /* 0x0000000000017941 */ /* 0x000fea0003800000 */
.L_x_173:
[----:B0-----:R0:W3:Y:S01]  /*c700*/  SHFL.IDX PT, R21, R81, 0x1, 0x181f ;  /* 0x00381f0051157f89 */ /* 0x0010e200000e0000 */
[----:B------:R-:W-:Y:S03]  /*c710*/  BSSY B1, `(.L_x_175) ;  /* 0x0000014000017945 */ /* 0x000fe60003800000 */
[----:B-----5:R0:W4:Y:S01]  /*c720*/  SHFL.IDX PT, R7, R80, 0x1, 0x181f ;  /* 0x00381f0050077f89 */ /* 0x02012200000e0000 */
[----:B------:R-:W-:Y:S05]  /*c730*/  @P1 BRA `(.L_x_176) ;  /* 0x0000000000441947 */ /* 0x000fea0003800000 */
[----:B------:R-:W-:Y:S02]  /*c740*/  ULDC UR4, c[0x0][0xac8] ;  /* 0x0002b20000047ab9 */ /* 0x000fe40000000800 */
[----:B------:R-:W-:Y:S02]  /*c750*/  ISETP.GE.AND P4, PT, R0, UR4, PT ;  /* 0x0000000400007c0c */ /* 0x000fe4000bf86270 */
[----:B------:R-:W-:Y:S02]  /*c760*/  ISETP.GE.AND P3, PT, R84, UR4, PT ;  /* 0x0000000454007c0c */ /* 0x000fe4000bf66270 */
[----:B------:R-:W-:Y:S02]  /*c770*/  ISETP.GE.AND P2, PT, R86, UR4, PT ;  /* 0x0000000456007c0c */ /* 0x000fe4000bf46270 */
[----:B------:R-:W-:-:S07]  /*c780*/  ISETP.GE.AND P1, PT, R88, UR4, PT ;  /* 0x0000000458007c0c */ /* 0x000fce000bf26270 */
[-C--:B----4-:R-:W-:Y:S02]  /*c790*/  @!P4 LEA R2, P6, R0, R7.reuse, 0x1 ;  /* 0x000000070002c211 */ /* 0x090fe400078c08ff */
[----:B------:R-:W-:Y:S02]  /*c7a0*/  @!P3 LEA R4, P5, R84, R7, 0x1 ;  /* 0x000000075404b211 */ /* 0x000fe400078a08ff */
[----:B---3--:R-:W-:Y:S02]  /*c7b0*/  @!P4 LEA.HI.X R3, R0, R21, R90, 0x1, P6 ;  /* 0x000000150003c211 */ /* 0x008fe400030f0c5a */
[----:B------:R-:W-:Y:S02]  /*c7c0*/  @!P2 LEA R6, P6, R86, R7, 0x1 ;  /* 0x000000075606a211 */ /* 0x000fe400078c08ff */
[----:B------:R-:W-:Y:S01]  /*c7d0*/  @!P3 LEA.HI.X R5, R84, R21, R89, 0x1, P5 ;  /* 0x000000155405b211 */ /* 0x000fe200028f0c59 */
[----:B------:R3:W-:Y:S01]  /*c7e0*/  @!P4 ST.E.128 desc[UR48][R2.64], R8 ;  /* 0x000000080200c985 */ /* 0x0007e2000c101d30 */
[----:B------:R-:W-:-:S02]  /*c7f0*/  @!P1 LEA R20, P5, R88, R7, 0x1 ;  /* 0x0000000758149211 */ /* 0x000fc400078a08ff */
[-C--:B------:R-:W-:Y:S01]  /*c800*/  @!P2 LEA.HI.X R7, R86, R21.reuse, R85, 0x1, P6 ;  /* 0x000000155607a211 */ /* 0x080fe200030f0c55 */
[----:B------:R3:W-:Y:S01]  /*c810*/  @!P3 ST.E.128 desc[UR48][R4.64], R32 ;  /* 0x000000200400b985 */ /* 0x0007e2000c101d30 */
[----:B------:R-:W-:-:S03]  /*c820*/  @!P1 LEA.HI.X R21, R88, R21, R87, 0x1, P5 ;  /* 0x0000001558159211 */ /* 0x000fc600028f0c57 */
[----:B------:R3:W-:Y:S04]  /*c830*/  @!P2 ST.E.128 desc[UR48][R6.64], R48 ;  /* 0x000000300600a985 */ /* 0x0007e8000c101d30 */
[----:B------:R3:W-:Y:S02]  /*c840*/  @!P1 ST.E.128 desc[UR48][R20.64], R64 ;  /* 0x0000004014009985 */ /* 0x0007e4000c101d30 */
.L_x_176:
[----:B------:R-:W-:Y:S05]  /*c850*/  BSYNC B1 ;  /* 0x0000000000017941 */ /* 0x000fea0003800000 */
.L_x_175:
[----:B---3--:R3:W0:Y:S01]  /*c860*/  SHFL.IDX PT, R9, R81, 0x2, 0x181f ;  /* 0x00581f0051097f89 */ /* 0x00862200000e0000 */
[----:B------:R-:W-:Y:S03]  /*c870*/  BSSY B1, `(.L_x_177) ;  /* 0x0000014000017945 */ /* 0x000fe60003800000 */
[----:B------:R3:W0:Y:S01]  /*c880*/  SHFL.IDX PT, R5, R80, 0x2, 0x181f ;  /* 0x00581f0050057f89 */ /* 0x00062200000e0000 */
[----:B------:R-:W-:Y:S05]  /*c890*/  @P0 BRA `(.L_x_178) ;  /* 0x0000000000440947 */ /* 0x000fea0003800000 */
[----:B------:R-:W-:Y:S02]  /*c8a0*/  ULDC UR4, c[0x0][0xac8] ;  /* 0x0002b20000047ab9 */ /* 0x000fe40000000800 */
[----:B------:R-:W-:Y:S02]  /*c8b0*/  ISETP.GE.AND P3, PT, R0, UR4, PT ;  /* 0x0000000400007c0c */ /* 0x000fe4000bf66270 */
[----:B------:R-:W-:Y:S02]  /*c8c0*/  ISETP.GE.AND P2, PT, R84, UR4, PT ;  /* 0x0000000454007c0c */ /* 0x000fe4000bf46270 */
[----:B------:R-:W-:Y:S02]  /*c8d0*/  ISETP.GE.AND P1, PT, R86, UR4, PT ;  /* 0x0000000456007c0c */ /* 0x000fe4000bf26270 */
[----:B------:R-:W-:-:S07]  /*c8e0*/  ISETP.GE.AND P0, PT, R88, UR4, PT ;  /* 0x0000000458007c0c */ /* 0x000fce000bf06270 */
[-C--:B0-----:R-:W-:Y:S02]  /*c8f0*/  @!P3 LEA R2, P6, R0, R5.reuse, 0x1 ;  /* 0x000000050002b211 */ /* 0x081fe400078c08ff */
[-C--:B------:R-:W-:Y:S02]  /*c900*/  @!P2 LEA R4, P5, R84, R5.reuse, 0x1 ;  /* 0x000000055404a211 */ /* 0x080fe400078a08ff */
[----:B------:R-:W-:Y:S02]  /*c910*/  @!P1 LEA R6, P4, R86, R5, 0x1 ;  /* 0x0000000556069211 */ /* 0x000fe400078808ff */
[----:B------:R-:W-:Y:S02]  /*c920*/  @!P3 LEA.HI.X R3, R0, R9, R90, 0x1, P6 ;  /* 0x000000090003b211 */ /* 0x000fe400030f0c5a */
[----:B------:R-:W-:Y:S02]  /*c930*/  @!P0 LEA R8, P6, R88, R5, 0x1 ;  /* 0x0000000558088211 */ /* 0x000fe400078c08ff */
[-C--:B------:R-:W-:Y:S01]  /*c940*/  @!P2 LEA.HI.X R5, R84, R9.reuse, R89, 0x1, P5 ;  /* 0x000000095405a211 */ /* 0x080fe200028f0c59 */
[----:B------:R0:W-:Y:S01]  /*c950*/  @!P3 ST.E.128 desc[UR48][R2.64], R12 ;  /* 0x0000000c0200b985 */ /* 0x0001e2000c101d30 */
[----:B----4-:R-:W-:-:S02]  /*c960*/  @!P1 LEA.HI.X R7, R86, R9, R85, 0x1, P4 ;  /* 0x0000000956079211 */ /* 0x010fc400020f0c55 */
[----:B------:R-:W-:Y:S01]  /*c970*/  @!P0 LEA.HI.X R9, R88, R9, R87, 0x1, P6 ;  /* 0x0000000958098211 */ /* 0x000fe200030f0c57 */
[----:B------:R0:W-:Y:S04]  /*c980*/  @!P2 ST.E.128 desc[UR48][R4.64], R36 ;  /* 0x000000240400a985 */ /* 0x0001e8000c101d30 */
[----:B------:R0:W-:Y:S04]  /*c990*/  @!P1 ST.E.128 desc[UR48][R6.64], R52 ;  /* 0x0000003406009985 */ /* 0x0001e8000c101d30 */
[----:B------:R0:W-:Y:S02]  /*c9a0*/  @!P0 ST.E.128 desc[UR48][R8.64], R68 ;  /* 0x0000004408008985 */ /* 0x0001e4000c101d30 */
.L_x_178:
[----:B------:R-:W-:Y:S05]  /*c9b0*/  BSYNC B1 ;  /* 0x0000000000017941 */ /* 0x000fea0003800000 */
.L_x_177:
[----:B0-----:R-:W-:Y:S01]  /*c9c0*/  VIADD R2, R82, 0x60 ;  /* 0x0000006052027836 */ /* 0x001fe20000000000 */
[----:B---3--:R-:W0:Y:S04]  /*c9d0*/  SHFL.IDX PT, R81, R81, 0x3, 0x181f ;  /* 0x00781f0051517f89 */ /* 0x008e2800000e0000 */
[----:B------:R-:W-:Y:S01]  /*c9e0*/  ISETP.GE.AND P0, PT, R2, UR9, PT ;  /* 0x0000000902007c0c */ /* 0x000fe2000bf06270 */
[----:B------:R3:W0:-:S12]  /*c9f0*/  SHFL.IDX PT, R9, R80, 0x3, 0x181f ;  /* 0x00781f0050097f89 */ /* 0x00061800000e0000 */
[----:B---3--:R-:W-:Y:S05]  /*ca00*/  @P0 BRA `(.L_x_179) ;  /* 0x00000028002c0947 */ /* 0x008fea0003800000 */
[----:B------:R-:W-:Y:S02]  /*ca10*/  ULDC UR4, c[0x0][0xac8] ;  /* 0x0002b20000047ab9 */ /* 0x000fe40000000800 */
[----:B------:R-:W-:Y:S02]  /*ca20*/  ISETP.GE.AND P3, PT, R0, UR4, PT ;  /* 0x0000000400007c0c */ /* 0x000fe4000bf66270 */
[----:B------:R-:W-:Y:S02]  /*ca30*/  ISETP.GE.AND P4, PT, R84, UR4, PT ;  /* 0x0000000454007c0c */ /* 0x000fe4000bf86270 */
[----:B------:R-:W-:-:S09]  /*ca40*/  ISETP.GE.AND P5, PT, R86, UR4, PT ;  /* 0x0000000456007c0c */ /* 0x000fd2000bfa6270 */
[-C--:B0-----:R-:W-:Y:S02]  /*ca50*/  @!P3 LEA R2, P0, R0, R9.reuse, 0x1 ;  /* 0x000000090002b211 */ /* 0x081fe400078008ff */
[-C--:B------:R-:W-:Y:S02]  /*ca60*/  @!P4 LEA R4, P1, R84, R9.reuse, 0x1 ;  /* 0x000000095404c211 */ /* 0x080fe400078208ff */
[----:B------:R-:W-:Y:S02]  /*ca70*/  @!P5 LEA R6, P2, R86, R9, 0x1 ;  /* 0x000000095606d211 */ /* 0x000fe400078408ff */
[-C--:B------:R-:W-:Y:S02]  /*ca80*/  @!P3 LEA.HI.X R3, R0, R81.reuse, R90, 0x1, P0 ;  /* 0x000000510003b211 */ /* 0x080fe400000f0c5a */
[-C--:B------:R-:W-:Y:S02]  /*ca90*/  @!P4 LEA.HI.X R5, R84, R81.reuse, R89, 0x1, P1 ;  /* 0x000000515405c211 */ /* 0x080fe400008f0c59 */
[----:B----4-:R-:W-:Y:S01]  /*caa0*/  @!P5 LEA.HI.X R7, R86, R81, R85, 0x1, P2 ;  /* 0x000000515607d211 */ /* 0x010fe200010f0c55 */
[----:B------:R3:W-:Y:S01]  /*cab0*/  @!P3 ST.E.128 desc[UR48][R2.64], R24 ;  /* 0x000000180200b985 */ /* 0x0007e2000c101d30 */
[----:B------:R-:W-:-:S03]  /*cac0*/  ISETP.GE.AND P0, PT, R88, UR4, PT ;  /* 0x0000000458007c0c */ /* 0x000fc6000bf06270 */
[----:B------:R3:W-:Y:S04]  /*cad0*/  @!P4 ST.E.128 desc[UR48][R4.64], R40 ;  /* 0x000000280400c985 */ /* 0x0007e8000c101d30 */
[----:B------:R3:W-:Y:S06]  /*cae0*/  @!P5 ST.E.128 desc[UR48][R6.64], R56 ;  /* 0x000000380600d985 */ /* 0x0007ec000c101d30 */
[----:B------:R-:W-:Y:S05]  /*caf0*/  @P0 BRA `(.L_x_179) ;  /* 0x0000002400f00947 */ /* 0x000fea0003800000 */
[----:B---3--:R-:W-:-:S04]  /*cb00*/  LEA R2, P0, R88, R9, 0x1 ;  /* 0x0000000958027211 */ /* 0x008fc800078008ff */
[----:B------:R-:W-:-:S05]  /*cb10*/  LEA.HI.X R3, R88, R81, R87, 0x1, P0 ;  /* 0x0000005158037211 */ /* 0x000fca00000f0c57 */
[----:B------:R0:W-:Y:S01]  /*cb20*/  ST.E.128 desc[UR48][R2.64], R72 ;  /* 0x0000004802007985 */ /* 0x0001e2000c101d30 */
[----:B------:R-:W-:Y:S05]  /*cb30*/  BRA `(.L_x_179) ;  /* 0x0000002400e07947 */ /* 0x000fea0003800000 */
.L_x_172:
[----:B------:R-:W-:Y:S01]  /*cb40*/  ULDC.64 UR14, c[0x0][0xb08] ;  /* 0x0002c200000e7ab9 */ /* 0x000fe20000000a00 */
[----:B------:R-:W-:Y:S01]  /*cb50*/  IMAD.MOV.U32 R71, RZ, RZ, R76 ;  /* 0x000000ffff477224 */ /* 0x000fe200078e004c */
[----:B------:R-:W-:Y:S01]  /*cb60*/  UIMAD UR12, UR16, UR14, URZ ;  /* 0x0000000e100c72a4 */ /* 0x000fe2000f8e023f */
[----:B------:R-:W-:Y:S01]  /*cb70*/  ISETP.GE.AND P0, PT, R77, UR9, PT ;  /* 0x000000094d007c0c */ /* 0x000fe2000bf06270 */
[----:B------:R-:W-:Y:S01]  /*cb80*/  UIMAD.WIDE.U32 UR10, UR4, UR14, URZ ;  /* 0x0000000e040a72a5 */ /* 0x000fe2000f8e003f */
[C---:B------:R-:W-:Y:S01]  /*cb90*/  VIADD R93, R16.reuse, 0x90 ;  /* 0x00000090105d7836 */ /* 0x040fe20000000000 */
[----:B------:R-:W-:Y:S01]  /*cba0*/  UIMAD UR12, UR4, UR15, UR12 ;  /* 0x0000000f040c72a4 */ /* 0x000fe2000f8e020c */
[C---:B------:R-:W-:Y:S01]  /*cbb0*/  VIADD R95, R16.reuse, 0x88 ;  /* 0x00000088105f7836 */ /* 0x040fe20000000000 */
[----:B------:R-:W-:Y:S01]  /*cbc0*/  USHF.R.S32.HI UR4, URZ, 0x1f, UR36 ;  /* 0x0000001f3f047899 */ /* 0x000fe20008011424 */
[C---:B------:R-:W-:Y:S01]  /*cbd0*/  VIADD R161, R16.reuse, 0x80 ;  /* 0x0000008010a17836 */ /* 0x040fe20000000000 */
[----:B------:R-:W-:Y:S01]  /*cbe0*/  UIADD3 UR11, UR11, UR12, URZ ;  /* 0x0000000c0b0b7290 */ /* 0x000fe2000fffe03f */
[C---:B------:R-:W-:Y:S01]  /*cbf0*/  VIADD R163, R16.reuse, 0x78 ;  /* 0x0000007810a37836 */ /* 0x040fe20000000000 */
[----:B------:R-:W-:Y:S01]  /*cc00*/  ULDC.64 UR14, c[0x0][0xb40] ;  /* 0x0002d000000e7ab9 */ /* 0x000fe20000000a00 */
[----:B------:R-:W-:Y:S01]  /*cc10*/  ULDC.64 UR12, c[0x0][0xb38] ;  /* 0x0002ce00000c7ab9 */ /* 0x000fe20000000a00 */
[----:B------:R-:W-:Y:S01]  /*cc20*/  UIMAD UR4, UR4, UR14, URZ ;  /* 0x0000000e040472a4 */ /* 0x000fe2000f8e023f */
[C---:B------:R-:W-:Y:S01]  /*cc30*/  VIADD R165, R16.reuse, 0x70 ;  /* 0x0000007010a57836 */ /* 0x040fe20000000000 */
[----:B------:R-:W-:Y:S01]  /*cc40*/  UIMAD.WIDE.U32 UR10, UR39, UR12, UR10 ;  /* 0x0000000c270a72a5 */ /* 0x000fe2000f8e000a */
[C---:B------:R-:W-:Y:S01]  /*cc50*/  VIADD R167, R16.reuse, 0x68 ;  /* 0x0000006810a77836 */ /* 0x040fe20000000000 */
[----:B------:R-:W-:Y:S01]  /*cc60*/  UIMAD UR4, UR36, UR15, UR4 ;  /* 0x0000000f240472a4 */ /* 0x000fe2000f8e0204 */
[C---:B------:R-:W-:Y:S01]  /*cc70*/  VIADD R169, R16.reuse, 0x60 ;  /* 0x0000006010a97836 */ /* 0x040fe20000000000 */
[----:B------:R-:W-:Y:S01]  /*cc80*/  UIMAD UR11, UR39, UR13, UR11 ;  /* 0x0000000d270b72a4 */ /* 0x000fe2000f8e020b */
[C---:B------:R-:W-:Y:S01]  /*cc90*/  VIADD R171, R16.reuse, 0x58 ;  /* 0x0000005810ab7836 */ /* 0x040fe20000000000 */
[----:B------:R-:W-:Y:S01]  /*cca0*/  UIADD3 UR8, UR8, 0x38820, URZ ;  /* 0x0003882008087890 */ /* 0x000fe2000fffe03f */
[C---:B------:R-:W-:Y:S01]  /*ccb0*/  VIADD R173, R16.reuse, 0x50 ;  /* 0x0000005010ad7836 */ /* 0x040fe20000000000 */
[----:B------:R-:W-:Y:S01]  /*ccc0*/  UIMAD.WIDE.U32 UR36, UR36, UR14, UR10 ;  /* 0x0000000e242472a5 */ /* 0x000fe2000f8e000a */
[----:B------:R-:W-:Y:S01]  /*ccd0*/  VIADD R175, R16, 0x48 ;  /* 0x0000004810af7836 */ /* 0x000fe20000000000 */
[----:B------:R-:W-:Y:S01]  /*cce0*/  ULDC.64 UR12, c[0x0][0xb48] ;  /* 0x0002d200000c7ab9 */ /* 0x000fe20000000a00 */
[----:B------:R-:W-:Y:S01]  /*ccf0*/  @UP2 ULDC UR10, c[0x0][0xbec] ;  /* 0x0002fb00000a2ab9 */ /* 0x000fe20000000800 */
[----:B------:R-:W-:Y:S01]  /*cd00*/  UIADD3 UR11, UR37, UR4, URZ ;  /* 0x00000004250b7290 */ /* 0x000fe2000fffe03f */
[----:B------:R-:W-:Y:S01]  /*cd10*/  @P1 IMAD.HI.U32 R0, R76, UR10, RZ ;  /* 0x0000000a4c001c27 */ /* 0x000fe2000f8e00ff */
[----:B------:R-:W-:Y:S01]  /*cd20*/  UPRMT UR8, URZ, 0x654, UR8 ;  /* 0x000006543f087896 */ /* 0x000fe20008000008 */
[----:B------:R-:W-:Y:S01]  /*cd30*/  BSSY B1, `(.L_x_180) ;  /* 0x00000d9000017945 */ /* 0x000fe20003800000 */
[----:B------:R-:W-:Y:S01]  /*cd40*/  @UP2 ULDC UR4, c[0x0][0xbf0] ;  /* 0x0002fc0000042ab9 */ /* 0x000fe20000000800 */
[----:B------:R-:W-:Y:S01]  /*cd50*/  UMOV UR10, UR36 ;  /* 0x00000024000a7c82 */ /* 0x000fe20008000000 */
[----:B------:R-:W-:Y:S01]  /*cd60*/  @P1 SHF.R.U32.HI R71, RZ, UR4, R0 ;  /* 0x00000004ff471c19 */ /* 0x000fe20008011600 */
[----:B------:R-:W-:Y:S01]  /*cd70*/  UIMAD.WIDE.U32 UR10, UR40, UR12, UR10 ;  /* 0x0000000c280a72a5 */ /* 0x000fe2000f8e000a */
[C---:B------:R-:W-:Y:S01]  /*cd80*/  VIADD R177, R16.reuse, 0x40 ;  /* 0x0000004010b17836 */ /* 0x040fe20000000000 */
[----:B------:R-:W-:Y:S01]  /*cd90*/  SHF.R.S32.HI R78, RZ, 0x1f, R18 ;  /* 0x0000001fff4e7819 */ /* 0x000fe20000011412 */
[----:B------:R-:W-:Y:S01]  /*cda0*/  VIADD R179, R16, 0x38 ;  /* 0x0000003810b37836 */ /* 0x000fe20000000000 */
[--C-:B------:R-:W-:Y:S01]  /*cdb0*/  SHF.R.S32.HI R0, RZ, 0x1f, R71.reuse ;  /* 0x0000001fff007819 */ /* 0x100fe20000011447 */
[----:B------:R-:W-:Y:S01]  /*cdc0*/  IMAD.MOV R73, RZ, RZ, -R71 ;  /* 0x000000ffff497224 */ /* 0x000fe200078e0a47 */
[----:B------:R-:W-:-:S02]  /*cdd0*/  UIMAD UR40, UR40, UR13, UR11 ;  /* 0x0000000d282872a4 */ /* 0x000fc4000f8e020b */
[----:B------:R-:W-:Y:S01]  /*cde0*/  IMAD.U32 R69, RZ, RZ, UR11 ;  /* 0x0000000bff457e24 */ /* 0x000fe2000f8e00ff */
[----:B------:R-:W-:Y:S01]  /*cdf0*/  SYNCS.ARRIVE.TRANS64.RED.A1T0 RZ, [UR8], RZ ;  /* 0x000000ffffff79a7 */ /* 0x000fe20008100408 */
[----:B------:R-:W-:Y:S01]  /*ce00*/  ULDC.64 UR12, c[0x0][0xb30] ;  /* 0x0002cc00000c7ab9 */ /* 0x000fe20000000a00 */
[----:B------:R-:W-:Y:S01]  /*ce10*/  IMAD R73, R73, UR20, R76 ;  /* 0x0000001449497c24 */ /* 0x000fe2000f8e024c */
[----:B------:R-:W-:Y:S01]  /*ce20*/  SHF.R.S32.HI R79, RZ, 0x1f, R19 ;  /* 0x0000001fff4f7819 */ /* 0x000fe20000011413 */
[----:B------:R-:W-:Y:S01]  /*ce30*/  IMAD R0, R0, UR12, RZ ;  /* 0x0000000c00007c24 */ /* 0x000fe2000f8e02ff */
[----:B------:R-:W-:Y:S01]  /*ce40*/  SHF.R.S32.HI R80, RZ, 0x1f, R22 ;  /* 0x0000001fff507819 */ /* 0x000fe20000011416 */
[----:B------:R-:W-:Y:S01]  /*ce50*/  IMAD.U32 R68, RZ, RZ, UR10 ;  /* 0x0000000aff447e24 */ /* 0x000fe2000f8e00ff */
[----:B------:R-:W-:Y:S01]  /*ce60*/  ULDC.64 UR10, c[0x0][0xb28] ;  /* 0x0002ca00000a7ab9 */ /* 0x000fe20000000a00 */
[----:B------:R-:W-:Y:S01]  /*ce70*/  IMAD.U32 R69, RZ, RZ, UR40 ;  /* 0x00000028ff457e24 */ /* 0x000fe2000f8e00ff */
[----:B------:R-:W-:Y:S01]  /*ce80*/  SHF.R.S32.HI R81, RZ, 0x1f, R23 ;  /* 0x0000001fff517819 */ /* 0x000fe20000011417 */
[C---:B------:R-:W-:Y:S01]  /*ce90*/  IMAD R75, R71.reuse, UR13, R0 ;  /* 0x0000000d474b7c24 */ /* 0x040fe2000f8e0200 */
[----:B------:R-:W-:Y:S01]  /*cea0*/  SHF.R.S32.HI R0, RZ, 0x1f, R73 ;  /* 0x0000001fff007819 */ /* 0x000fe20000011449 */
[----:B------:R-:W-:Y:S01]  /*ceb0*/  IMAD.WIDE.U32 R68, R71, UR12, R68 ;  /* 0x0000000c47447c25 */ /* 0x000fe2000f8e0044 */
[----:B------:R-:W-:-:S02]  /*cec0*/  SHF.R.S32.HI R82, RZ, 0x1f, R232 ;  /* 0x0000001fff527819 */ /* 0x000fc400000114e8 */
[----:B------:R-:W-:Y:S01]  /*ced0*/  SHF.R.S32.HI R83, RZ, 0x1f, R233 ;  /* 0x0000001fff537819 */ /* 0x000fe200000114e9 */
[----:B------:R-:W-:Y:S01]  /*cee0*/  IMAD R0, R0, UR10, RZ ;  /* 0x0000000a00007c24 */ /* 0x000fe2000f8e02ff */
[----:B------:R-:W-:Y:S01]  /*cef0*/  SHF.R.S32.HI R88, RZ, 0x1f, R234 ;  /* 0x0000001fff587819 */ /* 0x000fe200000114ea */
[----:B------:R-:W-:Y:S01]  /*cf00*/  IMAD.IADD R69, R69, 0x1, R75 ;  /* 0x0000000145457824 */ /* 0x000fe200078e024b */
[----:B------:R-:W-:Y:S01]  /*cf10*/  SHF.R.S32.HI R89, RZ, 0x1f, R235 ;  /* 0x0000001fff597819 */ /* 0x000fe200000114eb */
[C---:B------:R-:W-:Y:S01]  /*cf20*/  IMAD R75, R73.reuse, UR11, R0 ;  /* 0x0000000b494b7c24 */ /* 0x040fe2000f8e0200 */
[----:B------:R-:W-:Y:S01]  /*cf30*/  SHF.R.S32.HI R90, RZ, 0x1f, R236 ;  /* 0x0000001fff5a7819 */ /* 0x000fe200000114ec */
[----:B------:R-:W-:Y:S01]  /*cf40*/  IMAD.WIDE.U32 R68, R73, UR10, R68 ;  /* 0x0000000a49447c25 */ /* 0x000fe2000f8e0044 */
[----:B------:R-:W-:Y:S01]  /*cf50*/  ULDC.64 UR10, c[0x0][0xb00] ;  /* 0x0002c000000a7ab9 */ /* 0x000fe20000000a00 */
[----:B------:R-:W-:Y:S02]  /*cf60*/  SHF.R.S32.HI R91, RZ, 0x1f, R237 ;  /* 0x0000001fff5b7819 */ /* 0x000fe400000114ed */
[----:B------:R-:W-:Y:S01]  /*cf70*/  IMAD.IADD R75, R69, 0x1, R75 ;  /* 0x00000001454b7824 */ /* 0x000fe200078e024b */
[----:B------:R-:W-:Y:S01]  /*cf80*/  LEA R0, P1, R68, UR10, 0x2 ;  /* 0x0000000a44007c11 */ /* 0x000fe2000f8210ff */
[C---:B------:R-:W-:Y:S01]  /*cf90*/  VIADD R181, R16.reuse, 0x30 ;  /* 0x0000003010b57836 */ /* 0x040fe20000000000 */
[----:B------:R-:W-:Y:S01]  /*cfa0*/  SHF.R.S32.HI R93, RZ, 0x1f, R93 ;  /* 0x0000001fff5d7819 */ /* 0x000fe2000001145d */
[----:B------:R-:W-:Y:S01]  /*cfb0*/  VIADD R183, R16, 0x28 ;  /* 0x0000002810b77836 */ /* 0x000fe20000000000 */
[----:B------:R-:W-:Y:S01]  /*cfc0*/  LEA.HI.X R75, R68, UR11, R75, 0x2, P1 ;  /* 0x0000000b444b7c11 */ /* 0x000fe200088f144b */
[C---:B------:R-:W-:Y:S01]  /*cfd0*/  VIADD R185, R16.reuse, 0x20 ;  /* 0x0000002010b97836 */ /* 0x040fe20000000000 */
[----:B------:R0:W1:Y:S01]  /*cfe0*/  SHFL.IDX PT, R68, R0, RZ, 0x1c1f ;  /* 0x001c1fff00447589 */ /* 0x00006200000e0000 */
[C---:B------:R-:W-:Y:S01]  /*cff0*/  VIADD R187, R16.reuse, 0x18 ;  /* 0x0000001810bb7836 */ /* 0x040fe20000000000 */
[----:B------:R-:W-:Y:S01]  /*d000*/  SHF.R.S32.HI R95, RZ, 0x1f, R95 ;  /* 0x0000001fff5f7819 */ /* 0x000fe2000001145f */
[C---:B------:R-:W-:Y:S01]  /*d010*/  VIADD R189, R16.reuse, 0x10 ;  /* 0x0000001010bd7836 */ /* 0x040fe20000000000 */
[----:B------:R0:W2:Y:S01]  /*d020*/  SHFL.IDX PT, R69, R75, RZ, 0x1c1f ;  /* 0x001c1fff4b457589 */ /* 0x0000a200000e0000 */
        /* <DEDUP_REMOVED lines=32> */
[----:B------:R-:W-:-:S02]  /*d230*/  VIADD R186, R16, 0x18 ;  /* 0x0000001810ba7836 */ /* 0x000fc40000000000 */
[C---:B------:R-:W-:Y:S02]  /*d240*/  VIADD R188, R16.reuse, 0x10 ;  /* 0x0000001010bc7836 */ /* 0x040fe40000000000 */
[----:B------:R-:W-:Y:S01]  /*d250*/  VIADD R190, R16, 0x8 ;  /* 0x0000000810be7836 */ /* 0x000fe20000000000 */
[----:B012---:R-:W-:Y:S06]  /*d260*/  @P0 BRA `(.L_x_181) ;  /* 0x0000000800140947 */ /* 0x007fec0003800000 */
[----:B------:R-:W-:Y:S02]  /*d270*/  ULDC UR4, c[0x0][0xac8] ;  /* 0x0002b20000047ab9 */ /* 0x000fe40000000800 */
[----:B------:R-:W-:Y:S02]  /*d280*/  ISETP.GE.AND P1, PT, R16, UR4, PT ;  /* 0x0000000410007c0c */ /* 0x000fe4000bf26270 */
[----:B------:R-:W-:Y:S02]  /*d290*/  ISETP.GE.AND P2, PT, R190, UR4, PT ;  /* 0x00000004be007c0c */ /* 0x000fe4000bf46270 */
[----:B------:R-:W-:Y:S02]  /*d2a0*/  ISETP.GE.AND P3, PT, R188, UR4, PT ;  /* 0x00000004bc007c0c */ /* 0x000fe4000bf66270 */
[----:B------:R-:W-:Y:S02]  /*d2b0*/  ISETP.GE.AND P4, PT, R186, UR4, PT ;  /* 0x00000004ba007c0c */ /* 0x000fe4000bf86270 */
[----:B------:R-:W-:-:S05]  /*d2c0*/  ISETP.GE.AND P0, PT, R184, UR4, PT ;  /* 0x00000004b8007c0c */ /* 0x000fca000bf06270 */
[----:B------:R-:W-:Y:S02]  /*d2d0*/  @!P1 IMAD.WIDE R72, R16, 0x4, R68 ;  /* 0x0000000410489825 */ /* 0x000fe400078e0244 */
[----:B------:R-:W-:-:S03]  /*d2e0*/  @!P2 LEA R70, P5, R190, R68, 0x2 ;  /* 0x00000044be46a211 */ /* 0x000fc600078a10ff */
[----:B------:R0:W-:Y:S01]  /*d2f0*/  @!P1 ST.E.64 desc[UR48][R72.64], R6 ;  /* 0x0000000648009985 */ /* 0x0001e2000c101b30 */
[----:B------:R-:W-:Y:S02]  /*d300*/  ISETP.GE.AND P1, PT, R182, UR4, PT ;  /* 0x00000004b6007c0c */ /* 0x000fe4000bf26270 */
[----:B------:R-:W-:-:S05]  /*d310*/  @!P2 LEA.HI.X R71, R190, R69, R191, 0x2, P5 ;  /* 0x00000045be47a211 */ /* 0x000fca00028f14bf */
[----:B------:R1:W-:Y:S01]  /*d320*/  @!P2 ST.E.64 desc[UR48][R70.64], R8 ;  /* 0x000000084600a985 */ /* 0x0003e2000c101b30 */
[----:B------:R-:W-:Y:S02]  /*d330*/  ISETP.GE.AND P2, PT, R180, UR4, PT ;  /* 0x00000004b4007c0c */ /* 0x000fe4000bf46270 */
[----:B0-----:R-:W-:-:S04]  /*d340*/  @!P3 LEA R6, P5, R188, R68, 0x2 ;  /* 0x00000044bc06b211 */ /* 0x001fc800078a10ff */
[----:B------:R-:W-:Y:S02]  /*d350*/  @!P3 LEA.HI.X R7, R188, R69, R189, 0x2, P5 ;  /* 0x00000045bc07b211 */ /* 0x000fe400028f14bd */
[----:B-1----:R-:W-:-:S03]  /*d360*/  @!P4 LEA R8, P6, R186, R68, 0x2 ;  /* 0x00000044ba08c211 */ /* 0x002fc600078c10ff */
[----:B------:R0:W-:Y:S01]  /*d370*/  @!P3 ST.E.64 desc[UR48][R6.64], R14 ;  /* 0x0000000e0600b985 */ /* 0x0001e2000c101b30 */
[----:B------:R-:W-:Y:S02]  /*d380*/  @!P0 LEA R70, P5, R184, R68, 0x2 ;  /* 0x00000044b8468211 */ /* 0x000fe400078a10ff */
[-C--:B------:R-:W-:Y:S02]  /*d390*/  @!P4 LEA.HI.X R9, R186, R69.reuse, R187, 0x2, P6 ;  /* 0x00000045ba09c211 */ /* 0x080fe400030f14bb */
[----:B------:R-:W-:Y:S02]  /*d3a0*/  @!P0 LEA.HI.X R71, R184, R69, R185, 0x2, P5 ;  /* 0x00000045b8478211 */ /* 0x000fe400028f14b9 */
[----:B------:R-:W-:Y:S01]  /*d3b0*/  ISETP.GE.AND P3, PT, R178, UR4, PT ;  /* 0x00000004b2007c0c */ /* 0x000fe2000bf66270 */
[----:B------:R1:W-:Y:S01]  /*d3c0*/  @!P4 ST.E.64 desc[UR48][R8.64], R20 ;  /* 0x000000140800c985 */ /* 0x0003e2000c101b30 */
[----:B------:R-:W-:-:S03]  /*d3d0*/  ISETP.GE.AND P4, PT, R176, UR4, PT ;  /* 0x00000004b0007c0c */ /* 0x000fc6000bf86270 */
[----:B------:R-:W-:Y:S01]  /*d3e0*/  @!P0 ST.E.64 desc[UR48][R70.64], R28 ;  /* 0x0000001c46008985 */ /* 0x000fe2000c101b30 */
[----:B------:R-:W-:Y:S02]  /*d3f0*/  ISETP.GE.AND P0, PT, R174, UR4, PT ;  /* 0x00000004ae007c0c */ /* 0x000fe4000bf06270 */
[----:B0-----:R-:W-:-:S04]  /*d400*/  @!P1 LEA R6, P5, R182, R68, 0x2 ;  /* 0x00000044b6069211 */ /* 0x001fc800078a10ff */
[-C--:B------:R-:W-:Y:S02]  /*d410*/  @!P1 LEA.HI.X R7, R182, R69.reuse, R183, 0x2, P5 ;  /* 0x00000045b6079211 */ /* 0x080fe400028f14b7 */
[-C--:B------:R-:W-:Y:S02]  /*d420*/  @!P3 LEA R14, P5, R178, R68.reuse, 0x2 ;  /* 0x00000044b20eb211 */ /* 0x080fe400078a10ff */
[----:B-1----:R-:W-:Y:S01]  /*d430*/  @!P2 LEA R8, P6, R180, R68, 0x2 ;  /* 0x00000044b408a211 */ /* 0x002fe200078c10ff */
[----:B------:R0:W-:Y:S01]  /*d440*/  @!P1 ST.E.64 desc[UR48][R6.64], R30 ;  /* 0x0000001e06009985 */ /* 0x0001e2000c101b30 */
[----:B------:R-:W-:Y:S02]  /*d450*/  ISETP.GE.AND P1, PT, R172, UR4, PT ;  /* 0x00000004ac007c0c */ /* 0x000fe4000bf26270 */
[-C--:B------:R-:W-:Y:S02]  /*d460*/  @!P2 LEA.HI.X R9, R180, R69.reuse, R181, 0x2, P6 ;  /* 0x00000045b409a211 */ /* 0x080fe400030f14b5 */
[----:B------:R-:W-:-:S03]  /*d470*/  @!P3 LEA.HI.X R15, R178, R69, R179, 0x2, P5 ;  /* 0x00000045b20fb211 */ /* 0x000fc600028f14b3 */
[----:B------:R1:W-:Y:S01]  /*d480*/  @!P2 ST.E.64 desc[UR48][R8.64], R36 ;  /* 0x000000240800a985 */ /* 0x0003e2000c101b30 */
[----:B------:R-:W-:-:S03]  /*d490*/  ISETP.GE.AND P2, PT, R170, UR4, PT ;  /* 0x00000004aa007c0c */ /* 0x000fc6000bf46270 */
[----:B------:R2:W-:Y:S01]  /*d4a0*/  @!P3 ST.E.64 desc[UR48][R14.64], R38 ;  /* 0x000000260e00b985 */ /* 0x0005e2000c101b30 */
[----:B------:R-:W-:Y:S02]  /*d4b0*/  ISETP.GE.AND P3, PT, R168, UR4, PT ;  /* 0x00000004a8007c0c */ /* 0x000fe4000bf66270 */
[----:B0-----:R-:W-:-:S04]  /*d4c0*/  @!P4 LEA R6, P5, R176, R68, 0x2 ;  /* 0x00000044b006c211 */ /* 0x001fc800078a10ff */
[----:B------:R-:W-:Y:S02]  /*d4d0*/  @!P4 LEA.HI.X R7, R176, R69, R177, 0x2, P5 ;  /* 0x00000045b007c211 */ /* 0x000fe400028f14b1 */
[----:B-1----:R-:W-:-:S03]  /*d4e0*/  @!P0 LEA R8, P6, R174, R68, 0x2 ;  /* 0x00000044ae088211 */ /* 0x002fc600078c10ff */
[----:B------:R0:W-:Y:S01]  /*d4f0*/  @!P4 ST.E.64 desc[UR48][R6.64], R44 ;  /* 0x0000002c0600c985 */ /* 0x0001e2000c101b30 */
[----:B------:R-:W-:Y:S02]  /*d500*/  ISETP.GE.AND P4, PT, R166, UR4, PT ;  /* 0x00000004a6007c0c */ /* 0x000fe4000bf86270 */
[----:B--2---:R-:W-:Y:S02]  /*d510*/  @!P1 LEA R14, P5, R172, R68, 0x2 ;  /* 0x00000044ac0e9211 */ /* 0x004fe400078a10ff */
[-C--:B------:R-:W-:Y:S02]  /*d520*/  @!P0 LEA.HI.X R9, R174, R69.reuse, R175, 0x2, P6 ;  /* 0x00000045ae098211 */ /* 0x080fe400030f14af */
[----:B------:R-:W-:-:S03]  /*d530*/  @!P1 LEA.HI.X R15, R172, R69, R173, 0x2, P5 ;  /* 0x00000045ac0f9211 */ /* 0x000fc600028f14ad */
[----:B------:R1:W-:Y:S01]  /*d540*/  @!P0 ST.E.64 desc[UR48][R8.64], R46 ;  /* 0x0000002e08008985 */ /* 0x0003e2000c101b30 */
[----:B0-----:R-:W-:-:S03]  /*d550*/  @!P2 LEA R6, P0, R170, R68, 0x2 ;  /* 0x00000044aa06a211 */ /* 0x001fc600078010ff */
[----:B------:R0:W-:Y:S01]  /*d560*/  @!P1 ST.E.64 desc[UR48][R14.64], R52 ;  /* 0x000000340e009985 */ /* 0x0001e2000c101b30 */
[----:B------:R-:W-:Y:S02]  /*d570*/  ISETP.GE.AND P1, PT, R164, UR4, PT ;  /* 0x00000004a4007c0c */ /* 0x000fe4000bf26270 */
[----:B------:R-:W-:Y:S02]  /*d580*/  @!P2 LEA.HI.X R7, R170, R69, R171, 0x2, P0 ;  /* 0x00000045aa07a211 */ /* 0x000fe400000f14ab */
[----:B------:R-:W-:-:S03]  /*d590*/  ISETP.GE.AND P0, PT, R162, UR4, PT ;  /* 0x00000004a2007c0c */ /* 0x000fc6000bf06270 */
[----:B------:R2:W-:Y:S01]  /*d5a0*/  @!P2 ST.E.64 desc[UR48][R6.64], R54 ;  /* 0x000000360600a985 */ /* 0x0005e2000c101b30 */
[-C--:B-1----:R-:W-:Y:S02]  /*d5b0*/  @!P3 LEA R8, P6, R168, R68.reuse, 0x2 ;  /* 0x00000044a808b211 */ /* 0x082fe400078c10ff */
[----:B------:R-:W-:Y:S02]  /*d5c0*/  ISETP.GE.AND P2, PT, R160, UR4, PT ;  /* 0x00000004a0007c0c */ /* 0x000fe4000bf46270 */
[----:B------:R-:W-:Y:S02]  /*d5d0*/  @!P3 LEA.HI.X R9, R168, R69, R169, 0x2, P6 ;  /* 0x00000045a809b211 */ /* 0x000fe400030f14a9 */
[----:B0-----:R-:W-:-:S03]  /*d5e0*/  @!P4 LEA R14, P5, R166, R68, 0x2 ;  /* 0x00000044a60ec211 */ /* 0x001fc600078a10ff */
[----:B------:R0:W-:Y:S01]  /*d5f0*/  @!P3 ST.E.64 desc[UR48][R8.64], R60 ;  /* 0x0000003c0800b985 */ /* 0x0001e2000c101b30 */
[-C--:B------:R-:W-:Y:S02]  /*d600*/  @!P4 LEA.HI.X R15, R166, R69.reuse, R167, 0x2, P5 ;  /* 0x00000045a60fc211 */ /* 0x080fe400028f14a7 */
[----:B------:R-:W-:Y:S02]  /*d610*/  ISETP.GE.AND P3, PT, R94, UR4, PT ;  /* 0x000000045e007c0c */ /* 0x000fe4000bf66270 */
[-C--:B--2---:R-:W-:Y:S01]  /*d620*/  @!P1 LEA R6, P5, R164, R68.reuse, 0x2 ;  /* 0x00000044a4069211 */ /* 0x084fe200078a10ff */
[----:B------:R1:W-:Y:S01]  /*d630*/  @!P4 ST.E.64 desc[UR48][R14.64], R62 ;  /* 0x0000003e0e00c985 */ /* 0x0003e2000c101b30 */
[----:B------:R-:W-:Y:S02]  /*d640*/  ISETP.GE.AND P4, PT, R92, UR4, PT ;  /* 0x000000045c007c0c */ /* 0x000fe4000bf86270 */
[----:B------:R-:W-:Y:S02]  /*d650*/  @!P1 LEA.HI.X R7, R164, R69, R165, 0x2, P5 ;  /* 0x00000045a4079211 */ /* 0x000fe400028f14a5 */
[----:B0-----:R-:W-:-:S03]  /*d660*/  @!P0 LEA R8, P6, R162, R68, 0x2 ;  /* 0x00000044a2088211 */ /* 0x001fc600078c10ff */
[----:B------:R0:W-:Y:S01]  /*d670*/  @!P1 ST.E.64 desc[UR48][R6.64], R84 ;  /* 0x0000005406009985 */ /* 0x0001e2000c101b30 */
[----:B------:R-:W-:Y:S02]  /*d680*/  ISETP.GE.AND P1, PT, R237, UR4, PT ;  /* 0x00000004ed007c0c */ /* 0x000fe4000bf26270 */
[-C--:B------:R-:W-:Y:S02]  /*d690*/  @!P0 LEA.HI.X R9, R162, R69.reuse, R163, 0x2, P6 ;  /* 0x00000045a2098211 */ /* 0x080fe400030f14a3 */
[-C--:B-1----:R-:W-:Y:S02]  /*d6a0*/  @!P2 LEA R14, P5, R160, R68.reuse, 0x2 ;  /* 0x00000044a00ea211 */ /* 0x082fe400078a10ff */
[-C--:B------:R-:W-:Y:S01]  /*d6b0*/  @!P4 LEA R30, P6, R92, R68.reuse, 0x2 ;  /* 0x000000445c1ec211 */ /* 0x080fe200078c10ff */
[----:B------:R1:W-:Y:S01]  /*d6c0*/  @!P0 ST.E.64 desc[UR48][R8.64], R86 ;  /* 0x0000005608008985 */ /* 0x0003e2000c101b30 */
[----:B------:R-:W-:Y:S02]  /*d6d0*/  @!P2 LEA.HI.X R15, R160, R69, R161, 0x2, P5 ;  /* 0x00000045a00fa211 */ /* 0x000fe400028f14a1 */
[----:B------:R-:W-:-:S02]  /*d6e0*/  @!P3 LEA R20, P0, R94, R68, 0x2 ;  /* 0x000000445e14b211 */ /* 0x000fc400078010ff */
[-C--:B------:R-:W-:Y:S01]  /*d6f0*/  @!P4 LEA.HI.X R31, R92, R69.reuse, R93, 0x2, P6 ;  /* 0x000000455c1fc211 */ /* 0x080fe200030f145d */
[----:B------:R2:W-:Y:S01]  /*d700*/  @!P2 ST.E.64 desc[UR48][R14.64], R100 ;  /* 0x000000640e00a985 */ /* 0x0005e2000c101b30 */
[----:B------:R-:W-:Y:S02]  /*d710*/  ISETP.GE.AND P2, PT, R236, UR4, PT ;  /* 0x00000004ec007c0c */ /* 0x000fe4000bf46270 */
[----:B------:R-:W-:Y:S02]  /*d720*/  @!P3 LEA.HI.X R21, R94, R69, R95, 0x2, P0 ;  /* 0x000000455e15b211 */ /* 0x000fe400000f145f */
[----:B------:R-:W-:Y:S02]  /*d730*/  ISETP.GE.AND P0, PT, R235, UR4, PT ;  /* 0x00000004eb007c0c */ /* 0x000fe4000bf06270 */
[----:B------:R-:W-:Y:S01]  /*d740*/  @!P1 LEA R28, P5, R237, R68, 0x2 ;  /* 0x00000044ed1c9211 */ /* 0x000fe200078a10ff */
[----:B------:R3:W-:Y:S01]  /*d750*/  @!P3 ST.E.64 desc[UR48][R20.64], R102 ;  /* 0x000000661400b985 */ /* 0x0007e2000c101b30 */
[----:B------:R-:W-:-:S02]  /*d760*/  ISETP.GE.AND P3, PT, R234, UR4, PT ;  /* 0x00000004ea007c0c */ /* 0x000fc4000bf66270 */
[-C--:B------:R-:W-:Y:S01]  /*d770*/  @!P1 LEA.HI.X R29, R237, R69.reuse, R91, 0x2, P5 ;  /* 0x00000045ed1d9211 */ /* 0x080fe200028f145b */
[----:B------:R-:W-:Y:S02]  /*d780*/  @!P4 ST.E.64 desc[UR48][R30.64], R108 ;  /* 0x0000006c1e00c985 */ /* 0x000fe4000c101b30 */
[CC--:B0-----:R-:W-:Y:S02]  /*d790*/  @!P2 LEA R6, P4, R236.reuse, R68.reuse, 0x2 ;  /* 0x00000044ec06a211 */ /* 0x0c1fe400078810ff */
[----:B------:R0:W-:Y:S01]  /*d7a0*/  @!P1 ST.E.64 desc[UR48][R28.64], R110 ;  /* 0x0000006e1c009985 */ /* 0x0001e2000c101b30 */
[----:B------:R-:W-:Y:S02]  /*d7b0*/  ISETP.GE.AND P1, PT, R233, UR4, PT ;  /* 0x00000004e9007c0c */ /* 0x000fe4000bf26270 */
[----:B------:R-:W-:Y:S02]  /*d7c0*/  @!P2 LEA.HI.X R7, R236, R69, R90, 0x2, P4 ;  /* 0x00000045ec07a211 */ /* 0x000fe400020f145a */
[----:B-1----:R-:W-:-:S02]  /*d7d0*/  @!P0 LEA R8, P6, R235, R68, 0x2 ;  /* 0x00000044eb088211 */ /* 0x002fc400078c10ff */
[----:B------:R-:W-:Y:S01]  /*d7e0*/  ISETP.GE.AND P4, PT, R232, UR4, PT ;  /* 0x00000004e8007c0c */ /* 0x000fe2000bf86270 */
[----:B------:R-:W-:Y:S01]  /*d7f0*/  @!P2 ST.E.64 desc[UR48][R6.64], R116 ;  /* 0x000000740600a985 */ /* 0x000fe2000c101b30 */
[-C--:B------:R-:W-:Y:S02]  /*d800*/  @!P0 LEA.HI.X R9, R235, R69.reuse, R89, 0x2, P6 ;  /* 0x00000045eb098211 */ /* 0x080fe400030f1459 */
[----:B------:R-:W-:Y:S02]  /*d810*/  ISETP.GE.AND P2, PT, R23, UR4, PT ;  /* 0x0000000417007c0c */ /* 0x000fe4000bf46270 */
[CC--:B--2---:R-:W-:Y:S01]  /*d820*/  @!P3 LEA R14, P5, R234.reuse, R68.reuse, 0x2 ;  /* 0x00000044ea0eb211 */ /* 0x0c4fe200078a10ff */
[----:B------:R1:W-:Y:S01]  /*d830*/  @!P0 ST.E.64 desc[UR48][R8.64], R118 ;  /* 0x0000007608008985 */ /* 0x0003e2000c101b30 */
[----:B---3--:R-:W-:Y:S02]  /*d840*/  @!P1 LEA R20, P0, R233, R68, 0x2 ;  /* 0x00000044e9149211 */ /* 0x008fe400078010ff */
[----:B------:R-:W-:-:S02]  /*d850*/  @!P3 LEA.HI.X R15, R234, R69, R88, 0x2, P5 ;  /* 0x00000045ea0fb211 */ /* 0x000fc400028f1458 */
[-C--:B------:R-:W-:Y:S02]  /*d860*/  @!P1 LEA.HI.X R21, R233, R69.reuse, R83, 0x2, P0 ;  /* 0x00000045e9159211 */ /* 0x080fe400000f1453 */
[----:B------:R-:W-:Y:S01]  /*d870*/  ISETP.GE.AND P0, PT, R22, UR4, PT ;  /* 0x0000000416007c0c */ /* 0x000fe2000bf06270 */
[----:B------:R2:W-:Y:S01]  /*d880*/  @!P3 ST.E.64 desc[UR48][R14.64], R124 ;  /* 0x0000007c0e00b985 */ /* 0x0005e2000c101b30 */
[CC--:B0-----:R-:W-:Y:S02]  /*d890*/  @!P4 LEA R28, P3, R232.reuse, R68.reuse, 0x2 ;  /* 0x00000044e81cc211 */ /* 0x0c1fe400078610ff */
[C---:B------:R-:W-:Y:S01]  /*d8a0*/  @!P2 LEA R30, P5, R23.reuse, R68, 0x2 ;  /* 0x00000044171ea211 */ /* 0x040fe200078a10ff */
[----:B------:R0:W-:Y:S01]  /*d8b0*/  @!P1 ST.E.64 desc[UR48][R20.64], R126 ;  /* 0x0000007e14009985 */ /* 0x0001e2000c101b30 */
[-C--:B------:R-:W-:Y:S01]  /*d8c0*/  @!P4 LEA.HI.X R29, R232, R69.reuse, R82, 0x2, P3 ;  /* 0x00000045e81dc211 */ /* 0x080fe200018f1452 */
[----:B-1----:R-:W-:Y:S01]  /*d8d0*/  VIADD R9, R16, 0xf0 ;  /* 0x000000f010097836 */ /* 0x002fe20000000000 */
[----:B------:R-:W-:-:S02]  /*d8e0*/  @!P2 LEA.HI.X R31, R23, R69, R81, 0x2, P5 ;  /* 0x00000045171fa211 */ /* 0x000fc400028f1451 */
[----:B------:R-:W-:Y:S01]  /*d8f0*/  ISETP.GE.AND P1, PT, R17, UR4, PT ;  /* 0x0000000411007c0c */ /* 0x000fe2000bf26270 */
[----:B------:R1:W-:Y:S01]  /*d900*/  @!P4 ST.E.64 desc[UR48][R28.64], R132 ;  /* 0x000000841c00c985 */ /* 0x0003e2000c101b30 */
[----:B------:R-:W-:Y:S02]  /*d910*/  ISETP.GE.AND P3, PT, R9, UR4, PT ;  /* 0x0000000409007c0c */ /* 0x000fe4000bf66270 */
[----:B------:R-:W-:Y:S01]  /*d920*/  ISETP.GE.AND P5, PT, R19, UR4, PT ;  /* 0x0000000413007c0c */ /* 0x000fe2000bfa6270 */
[----:B------:R3:W-:Y:S01]  /*d930*/  @!P2 ST.E.64 desc[UR48][R30.64], R134 ;  /* 0x000000861e00a985 */ /* 0x0007e2000c101b30 */
[----:B------:R-:W-:Y:S01]  /*d940*/  @!P0 LEA R6, P2, R22, R68, 0x2 ;  /* 0x0000004416068211 */ /* 0x000fe200078410ff */
[----:B--2---:R-:W-:Y:S01]  /*d950*/  VIADD R15, R16, 0xf8 ;  /* 0x000000f8100f7836 */ /* 0x004fe20000000000 */
[----:B------:R-:W-:Y:S02]  /*d960*/  ISETP.GE.AND P4, PT, R18, UR4, PT ;  /* 0x0000000412007c0c */ /* 0x000fe4000bf86270 */
[----:B------:R-:W-:-:S02]  /*d970*/  @!P0 LEA.HI.X R7, R22, R69, R80, 0x2, P2 ;  /* 0x0000004516078211 */ /* 0x000fc400010f1450 */
[----:B------:R-:W-:Y:S02]  /*d980*/  ISETP.GE.AND P2, PT, R15, UR4, PT ;  /* 0x000000040f007c0c */ /* 0x000fe4000bf46270 */
[----:B------:R-:W-:Y:S01]  /*d990*/  SHF.R.S32.HI R8, RZ, 0x1f, R17 ;  /* 0x0000001fff087819 */ /* 0x000fe20000011411 */
[----:B------:R2:W-:Y:S01]  /*d9a0*/  @!P0 ST.E.64 desc[UR48][R6.64], R140 ;  /* 0x0000008c06008985 */ /* 0x0005e2000c101b30 */
[-C--:B0-----:R-:W-:Y:S02]  /*d9b0*/  @!P1 LEA R20, P6, R17, R68.reuse, 0x2 ;  /* 0x0000004411149211 */ /* 0x081fe400078c10ff */
[----:B------:R-:W-:Y:S02]  /*d9c0*/  SHF.R.S32.HI R14, RZ, 0x1f, R9 ;  /* 0x0000001fff0e7819 */ /* 0x000fe40000011409 */
[----:B-1----:R-:W-:Y:S02]  /*d9d0*/  @!P3 LEA R28, P0, R9, R68, 0x2 ;  /* 0x00000044091cb211 */ /* 0x002fe400078010ff */
[----:B------:R-:W-:-:S02]  /*d9e0*/  @!P1 LEA.HI.X R21, R17, R69, R8, 0x2, P6 ;  /* 0x0000004511159211 */ /* 0x000fc400030f1408 */
[-C--:B------:R-:W-:Y:S02]  /*d9f0*/  @!P5 LEA R8, P6, R19, R68.reuse, 0x2 ;  /* 0x000000441308d211 */ /* 0x080fe400078c10ff */
[-C--:B------:R-:W-:Y:S02]  /*da00*/  @!P3 LEA.HI.X R29, R9, R69.reuse, R14, 0x2, P0 ;  /* 0x00000045091db211 */ /* 0x080fe400000f140e */
[----:B------:R-:W-:Y:S02]  /*da10*/  @!P5 LEA.HI.X R9, R19, R69, R79, 0x2, P6 ;  /* 0x000000451309d211 */ /* 0x000fe400030f144f */
[----:B---3--:R-:W-:Y:S02]  /*da20*/  SHF.R.S32.HI R31, RZ, 0x1f, R15 ;  /* 0x0000001fff1f7819 */ /* 0x008fe4000001140f */
[-C--:B------:R-:W-:Y:S01]  /*da30*/  @!P2 LEA R30, P6, R15, R68.reuse, 0x2 ;  /* 0x000000440f1ea211 */ /* 0x080fe200078c10ff */
[----:B------:R2:W-:Y:S01]  /*da40*/  @!P5 ST.E.64 desc[UR48][R8.64], R142 ;  /* 0x0000008e0800d985 */ /* 0x0005e2000c101b30 */
[----:B------:R-:W-:-:S02]  /*da50*/  @!P4 LEA R14, P0, R18, R68, 0x2 ;  /* 0x00000044120ec211 */ /* 0x000fc400078010ff */
[-C--:B------:R-:W-:Y:S02]  /*da60*/  @!P2 LEA.HI.X R31, R15, R69.reuse, R31, 0x2, P6 ;  /* 0x000000450f1fa211 */ /* 0x080fe400030f141f */
[----:B------:R-:W-:-:S05]  /*da70*/  @!P4 LEA.HI.X R15, R18, R69, R78, 0x2, P0 ;  /* 0x00000045120fc211 */ /* 0x000fca00000f144e */
[----:B------:R2:W-:Y:S04]  /*da80*/  @!P4 ST.E.64 desc[UR48][R14.64], R148 ;  /* 0x000000940e00c985 */ /* 0x0005e8000c101b30 */
[----:B------:R2:W-:Y:S04]  /*da90*/  @!P1 ST.E.64 desc[UR48][R20.64], R150 ;  /* 0x0000009614009985 */ /* 0x0005e8000c101b30 */
[----:B------:R2:W-:Y:S04]  /*daa0*/  @!P3 ST.E.64 desc[UR48][R28.64], R156 ;  /* 0x0000009c1c00b985 */ /* 0x0005e8000c101b30 */
[----:B------:R2:W-:Y:S02]  /*dab0*/  @!P2 ST.E.64 desc[UR48][R30.64], R158 ;  /* 0x0000009e1e00a985 */ /* 0x0005e4000c101b30 */
.L_x_181:
[----:B------:R-:W-:Y:S05]  /*dac0*/  BSYNC B1 ;  /* 0x0000000000017941 */ /* 0x000fea0003800000 */
.L_x_180:
[----:B------:R-:W-:Y:S01]  /*dad0*/  ISETP.GE.AND P0, PT, R74, UR9, PT ;  /* 0x000000094a007c0c */ /* 0x000fe2000bf06270 */
[----:B--2---:R0:W1:Y:S04]  /*dae0*/  SHFL.IDX PT, R7, R75, 0x1, 0x1c1f ;  /* 0x003c1f004b077f89 */ /* 0x00406800000e0000 */
[----:B------:R0:W2:Y:S08]  /*daf0*/  SHFL.IDX PT, R6, R0, 0x1, 0x1c1f ;  /* 0x003c1f0000067f89 */ /* 0x0000b000000e0000 */
[----:B0-----:R-:W-:Y:S05]  /*db00*/  @P0 BRA `(.L_x_179) ;  /* 0x0000001400ec0947 */ /* 0x001fea0003800000 */
[----:B------:R-:W-:Y:S02]  /*db10*/  ULDC UR4, c[0x0][0xac8] ;  /* 0x0002b20000047ab9 */ /* 0x000fe40000000800 */
[----:B------:R-:W-:Y:S02]  /*db20*/  ISETP.GE.AND P2, PT, R16, UR4, PT ;  /* 0x0000000410007c0c */ /* 0x000fe4000bf46270 */
[----:B------:R-:W-:Y:S02]  /*db30*/  ISETP.GE.AND P5, PT, R190, UR4, PT ;  /* 0x00000004be007c0c */ /* 0x000fe4000bfa6270 */
[----:B------:R-:W-:Y:S02]  /*db40*/  ISETP.GE.AND P4, PT, R188, UR4, PT ;  /* 0x00000004bc007c0c */ /* 0x000fe4000bf86270 */
[----:B------:R-:W-:Y:S02]  /*db50*/  ISETP.GE.AND P3, PT, R186, UR4, PT ;  /* 0x00000004ba007c0c */ /* 0x000fe4000bf66270 */
[----:B------:R-:W-:-:S05]  /*db60*/  ISETP.GE.AND P0, PT, R184, UR4, PT ;  /* 0x00000004b8007c0c */ /* 0x000fca000bf06270 */
[----:B-12---:R-:W-:Y:S02]  /*db70*/  @!P2 IMAD.WIDE R8, R16, 0x4, R6 ;  /* 0x000000041008a825 */ /* 0x006fe400078e0206 */
[----:B------:R-:W-:-:S03]  /*db80*/  @!P5 LEA R14, P1, R190, R6, 0x2 ;  /* 0x00000006be0ed211 */ /* 0x000fc600078210ff */
[----:B------:R0:W-:Y:S01]  /*db90*/  @!P2 ST.E.64 desc[UR48][R8.64], R10 ;  /* 0x0000000a0800a985 */ /* 0x0001e2000c101b30 */
[-C--:B------:R-:W-:Y:S02]  /*dba0*/  @!P4 LEA R20, P2, R188, R6.reuse, 0x2 ;  /* 0x00000006bc14c211 */ /* 0x080fe400078410ff */
[-C--:B------:R-:W-:Y:S02]  /*dbb0*/  @!P5 LEA.HI.X R15, R190, R7.reuse, R191, 0x2, P1 ;  /* 0x00000007be0fd211 */ /* 0x080fe400008f14bf */
[----:B------:R-:W-:Y:S02]  /*dbc0*/  ISETP.GE.AND P1, PT, R182, UR4, PT ;  /* 0x00000004b6007c0c */ /* 0x000fe4000bf26270 */
[-C--:B------:R-:W-:Y:S01]  /*dbd0*/  @!P4 LEA.HI.X R21, R188, R7.reuse, R189, 0x2, P2 ;  /* 0x00000007bc15c211 */ /* 0x080fe200010f14bd */
[----:B------:R1:W-:Y:S01]  /*dbe0*/  @!P5 ST.E.64 desc[UR48][R14.64], R12 ;  /* 0x0000000c0e00d985 */ /* 0x0003e2000c101b30 */
[----:B------:R-:W-:Y:S02]  /*dbf0*/  @!P3 LEA R28, P6, R186, R6, 0x2 ;  /* 0x00000006ba1cb211 */ /* 0x000fe400078c10ff */
[----:B------:R-:W-:Y:S01]  /*dc00*/  ISETP.GE.AND P2, PT, R180, UR4, PT ;  /* 0x00000004b4007c0c */ /* 0x000fe2000bf46270 */
[----:B------:R-:W-:Y:S01]  /*dc10*/  @!P4 ST.E.64 desc[UR48][R20.64], R24 ;  /* 0x000000181400c985 */ /* 0x000fe2000c101b30 */
[----:B------:R-:W-:-:S02]  /*dc20*/  @!P3 LEA.HI.X R29, R186, R7, R187, 0x2, P6 ;  /* 0x00000007ba1db211 */ /* 0x000fc400030f14bb */
[----:B------:R-:W-:Y:S02]  /*dc30*/  ISETP.GE.AND P4, PT, R178, UR4, PT ;  /* 0x00000004b2007c0c */ /* 0x000fe4000bf86270 */
[-C--:B------:R-:W-:Y:S01]  /*dc40*/  @!P0 LEA R30, P5, R184, R6.reuse, 0x2 ;  /* 0x00000006b81e8211 */ /* 0x080fe200078a10ff */
[----:B------:R2:W-:Y:S01]  /*dc50*/  @!P3 ST.E.64 desc[UR48][R28.64], R26 ;  /* 0x0000001a1c00b985 */ /* 0x0005e2000c101b30 */
[----:B------:R-:W-:Y:S02]  /*dc60*/  ISETP.GE.AND P3, PT, R176, UR4, PT ;  /* 0x00000004b0007c0c */ /* 0x000fe4000bf66270 */
[-C--:B------:R-:W-:Y:S02]  /*dc70*/  @!P0 LEA.HI.X R31, R184, R7.reuse, R185, 0x2, P5 ;  /* 0x00000007b81f8211 */ /* 0x080fe400028f14b9 */
[-C--:B0-----:R-:W-:Y:S02]  /*dc80*/  @!P1 LEA R8, P5, R182, R6.reuse, 0x2 ;  /* 0x00000006b6089211 */ /* 0x081fe400078a10ff */
[----:B------:R-:W-:Y:S01]  /*dc90*/  @!P2 LEA R10, P6, R180, R6, 0x2 ;  /* 0x00000006b40aa211 */ /* 0x000fe200078c10ff */
[----:B------:R-:W-:Y:S01]  /*dca0*/  @!P0 ST.E.64 desc[UR48][R30.64], R32 ;  /* 0x000000201e008985 */ /* 0x000fe2000c101b30 */
[----:B------:R-:W-:-:S02]  /*dcb0*/  @!P1 LEA.HI.X R9, R182, R7, R183, 0x2, P5 ;  /* 0x00000007b6099211 */ /* 0x000fc400028f14b7 */
[-C--:B------:R-:W-:Y:S02]  /*dcc0*/  @!P2 LEA.HI.X R11, R180, R7.reuse, R181, 0x2, P6 ;  /* 0x00000007b40ba211 */ /* 0x080fe400030f14b5 */
[-C--:B-1----:R-:W-:Y:S01]  /*dcd0*/  @!P4 LEA R12, P5, R178, R6.reuse, 0x2 ;  /* 0x00000006b20cc211 */ /* 0x082fe200078a10ff */
[----:B------:R0:W-:Y:S01]  /*dce0*/  @!P1 ST.E.64 desc[UR48][R8.64], R34 ;  /* 0x0000002208009985 */ /* 0x0001e2000c101b30 */
[----:B------:R-:W-:Y:S01]  /*dcf0*/  ISETP.GE.AND P0, PT, R174, UR4, PT ;  /* 0x00000004ae007c0c */ /* 0x000fe2000bf06270 */
[----:B--2---:R-:W-:Y:S01]  /*dd00*/  VIADD R27, R16, 0xf0 ;  /* 0x000000f0101b7836 */ /* 0x004fe20000000000 */
[----:B------:R-:W-:Y:S01]  /*dd10*/  @!P4 LEA.HI.X R13, R178, R7, R179, 0x2, P5 ;  /* 0x00000007b20dc211 */ /* 0x000fe200028f14b3 */
[----:B------:R1:W-:Y:S01]  /*dd20*/  @!P2 ST.E.64 desc[UR48][R10.64], R40 ;  /* 0x000000280a00a985 */ /* 0x0003e2000c101b30 */
[----:B------:R-:W-:Y:S02]  /*dd30*/  ISETP.GE.AND P1, PT, R172, UR4, PT ;  /* 0x00000004ac007c0c */ /* 0x000fe4000bf26270 */
[----:B------:R-:W-:Y:S01]  /*dd40*/  @!P3 LEA R14, P2, R176, R6, 0x2 ;  /* 0x00000006b00eb211 */ /* 0x000fe200078410ff */
[----:B------:R2:W-:Y:S01]  /*dd50*/  @!P4 ST.E.64 desc[UR48][R12.64], R42 ;  /* 0x0000002a0c00c985 */ /* 0x0005e2000c101b30 */
[----:B------:R-:W-:-:S02]  /*dd60*/  ISETP.GE.AND P4, PT, R170, UR4, PT ;  /* 0x00000004aa007c0c */ /* 0x000fc4000bf86270 */
[-C--:B------:R-:W-:Y:S02]  /*dd70*/  @!P3 LEA.HI.X R15, R176, R7.reuse, R177, 0x2, P2 ;  /* 0x00000007b00fb211 */ /* 0x080fe400010f14b1 */
[----:B------:R-:W-:Y:S02]  /*dd80*/  ISETP.GE.AND P2, PT, R168, UR4, PT ;  /* 0x00000004a8007c0c */ /* 0x000fe4000bf46270 */
[-C--:B------:R-:W-:Y:S01]  /*dd90*/  @!P0 LEA R20, P6, R174, R6.reuse, 0x2 ;  /* 0x00000006ae148211 */ /* 0x080fe200078c10ff */
[----:B------:R3:W-:Y:S01]  /*dda0*/  @!P3 ST.E.64 desc[UR48][R14.64], R48 ;  /* 0x000000300e00b985 */ /* 0x0007e2000c101b30 */
[----:B------:R-:W-:Y:S02]  /*ddb0*/  ISETP.GE.AND P3, PT, R166, UR4, PT ;  /* 0x00000004a6007c0c */ /* 0x000fe4000bf66270 */
[----:B------:R-:W-:Y:S02]  /*ddc0*/  @!P1 LEA R24, P5, R172, R6, 0x2 ;  /* 0x00000006ac189211 */ /* 0x000fe400078a10ff */
[----:B------:R-:W-:-:S02]  /*ddd0*/  @!P0 LEA.HI.X R21, R174, R7, R175, 0x2, P6 ;  /* 0x00000007ae158211 */ /* 0x000fc400030f14af */
[-C--:B------:R-:W-:Y:S02]  /*dde0*/  @!P1 LEA.HI.X R25, R172, R7.reuse, R173, 0x2, P5 ;  /* 0x00000007ac199211 */ /* 0x080fe400028f14ad */
[-C--:B0-----:R-:W-:Y:S01]  /*ddf0*/  @!P4 LEA R8, P5, R170, R6.reuse, 0x2 ;  /* 0x00000006aa08c211 */ /* 0x081fe200078a10ff */
[----:B------:R0:W-:Y:S01]  /*de00*/  @!P0 ST.E.64 desc[UR48][R20.64], R50 ;  /* 0x0000003214008985 */ /* 0x0001e2000c101b30 */
[----:B------:R-:W-:Y:S02]  /*de10*/  ISETP.GE.AND P0, PT, R164, UR4, PT ;  /* 0x00000004a4007c0c */ /* 0x000fe4000bf06270 */
[-C--:B-1----:R-:W-:Y:S01]  /*de20*/  @!P2 LEA R10, P6, R168, R6.reuse, 0x2 ;  /* 0x00000006a80aa211 */ /* 0x082fe200078c10ff */
[----:B------:R1:W-:Y:S01]  /*de30*/  @!P1 ST.E.64 desc[UR48][R24.64], R56 ;  /* 0x0000003818009985 */ /* 0x0003e2000c101b30 */
[----:B------:R-:W-:Y:S02]  /*de40*/  @!P4 LEA.HI.X R9, R170, R7, R171, 0x2, P5 ;  /* 0x00000007aa09c211 */ /* 0x000fe400028f14ab */
[----:B--2---:R-:W-:-:S02]  /*de50*/  @!P3 LEA R12, P5, R166, R6, 0x2 ;  /* 0x00000006a60cb211 */ /* 0x004fc400078a10ff */
[-C--:B------:R-:W-:Y:S01]  /*de60*/  @!P2 LEA.HI.X R11, R168, R7.reuse, R169, 0x2, P6 ;  /* 0x00000007a80ba211 */ /* 0x080fe200030f14a9 */
[----:B------:R2:W-:Y:S01]  /*de70*/  @!P4 ST.E.64 desc[UR48][R8.64], R58 ;  /* 0x0000003a0800c985 */ /* 0x0005e2000c101b30 */
[----:B------:R-:W-:Y:S02]  /*de80*/  @!P3 LEA.HI.X R13, R166, R7, R167, 0x2, P5 ;  /* 0x00000007a60db211 */ /* 0x000fe400028f14a7 */
[----:B------:R-:W-:Y:S01]  /*de90*/  ISETP.GE.AND P1, PT, R162, UR4, PT ;  /* 0x00000004a2007c0c */ /* 0x000fe2000bf26270 */
[----:B------:R4:W-:Y:S01]  /*dea0*/  @!P2 ST.E.64 desc[UR48][R10.64], R64 ;  /* 0x000000400a00a985 */ /* 0x0009e2000c101b30 */
[----:B------:R-:W-:Y:S02]  /*deb0*/  ISETP.GE.AND P4, PT, R160, UR4, PT ;  /* 0x00000004a0007c0c */ /* 0x000fe4000bf86270 */
[----:B---3--:R-:W-:Y:S01]  /*dec0*/  @!P0 LEA R14, P2, R164, R6, 0x2 ;  /* 0x00000006a40e8211 */ /* 0x008fe200078410ff */
[----:B------:R3:W-:Y:S01]  /*ded0*/  @!P3 ST.E.64 desc[UR48][R12.64], R66 ;  /* 0x000000420c00b985 */ /* 0x0007e2000c101b30 */
[----:B------:R-:W-:-:S02]  /*dee0*/  ISETP.GE.AND P3, PT, R94, UR4, PT ;  /* 0x000000045e007c0c */ /* 0x000fc4000bf66270 */
[-C--:B------:R-:W-:Y:S02]  /*def0*/  @!P0 LEA.HI.X R15, R164, R7.reuse, R165, 0x2, P2 ;  /* 0x00000007a40f8211 */ /* 0x080fe400010f14a5 */
[----:B------:R-:W-:Y:S02]  /*df00*/  ISETP.GE.AND P2, PT, R92, UR4, PT ;  /* 0x000000045c007c0c */ /* 0x000fe4000bf46270 */
[----:B------:R-:W-:Y:S01]  /*df10*/  SHF.R.S32.HI R0, RZ, 0x1f, R27 ;  /* 0x0000001fff007819 */ /* 0x000fe2000001141b */
[----:B------:R5:W-:Y:S01]  /*df20*/  @!P0 ST.E.64 desc[UR48][R14.64], R96 ;  /* 0x000000600e008985 */ /* 0x000be2000c101b30 */
[-C--:B0-----:R-:W-:Y:S02]  /*df30*/  @!P1 LEA R20, P6, R162, R6.reuse, 0x2 ;  /* 0x00000006a2149211 */ /* 0x081fe400078c10ff */
[----:B-1----:R-:W-:Y:S02]  /*df40*/  @!P4 LEA R24, P5, R160, R6, 0x2 ;  /* 0x00000006a018c211 */ /* 0x002fe400078a10ff */
[----:B------:R-:W-:-:S02]  /*df50*/  @!P1 LEA.HI.X R21, R162, R7, R163, 0x2, P6 ;  /* 0x00000007a2159211 */ /* 0x000fc400030f14a3 */
[----:B------:R-:W-:Y:S02]  /*df60*/  ISETP.GE.AND P0, PT, R237, UR4, PT ;  /* 0x00000004ed007c0c */ /* 0x000fe4000bf06270 */
[-C--:B------:R-:W-:Y:S01]  /*df70*/  @!P4 LEA.HI.X R25, R160, R7.reuse, R161, 0x2, P5 ;  /* 0x00000007a019c211 */ /* 0x080fe200028f14a1 */
[----:B------:R0:W-:Y:S01]  /*df80*/  @!P1 ST.E.64 desc[UR48][R20.64], R98 ;  /* 0x0000006214009985 */ /* 0x0001e2000c101b30 */
[-C--:B--2---:R-:W-:Y:S02]  /*df90*/  @!P3 LEA R8, P5, R94, R6.reuse, 0x2 ;  /* 0x000000065e08b211 */ /* 0x084fe400078a10ff */
[----:B------:R-:W-:Y:S01]  /*dfa0*/  ISETP.GE.AND P1, PT, R236, UR4, PT ;  /* 0x00000004ec007c0c */ /* 0x000fe2000bf26270 */
[----:B------:R1:W-:Y:S01]  /*dfb0*/  @!P4 ST.E.64 desc[UR48][R24.64], R104 ;  /* 0x000000681800c985 */ /* 0x0003e2000c101b30 */
[----:B------:R-:W-:Y:S02]  /*dfc0*/  @!P3 LEA.HI.X R9, R94, R7, R95, 0x2, P5 ;  /* 0x000000075e09b211 */ /* 0x000fe400028f145f */
[----:B----4-:R-:W-:-:S02]  /*dfd0*/  @!P2 LEA R10, P6, R92, R6, 0x2 ;  /* 0x000000065c0aa211 */ /* 0x010fc400078c10ff */
[----:B------:R-:W-:Y:S01]  /*dfe0*/  ISETP.GE.AND P4, PT, R235, UR4, PT ;  /* 0x00000004eb007c0c */ /* 0x000fe2000bf86270 */
[----:B------:R2:W-:Y:S01]  /*dff0*/  @!P3 ST.E.64 desc[UR48][R8.64], R106 ;  /* 0x0000006a0800b985 */ /* 0x0005e2000c101b30 */
[----:B------:R-:W-:Y:S02]  /*e000*/  ISETP.GE.AND P3, PT, R234, UR4, PT ;  /* 0x00000004ea007c0c */ /* 0x000fe4000bf66270 */
[C---:B---3--:R-:W-:Y:S02]  /*e010*/  @!P0 LEA R12, P5, R237.reuse, R6, 0x2 ;  /* 0x00000006ed0c8211 */ /* 0x048fe400078a10ff */
[-C--:B------:R-:W-:Y:S02]  /*e020*/  @!P2 LEA.HI.X R11, R92, R7.reuse, R93, 0x2, P6 ;  /* 0x000000075c0ba211 */ /* 0x080fe400030f145d */
[----:B------:R-:W-:-:S03]  /*e030*/  @!P0 LEA.HI.X R13, R237, R7, R91, 0x2, P5 ;  /* 0x00000007ed0d8211 */ /* 0x000fc600028f145b */
[----:B------:R3:W-:Y:S01]  /*e040*/  @!P2 ST.E.64 desc[UR48][R10.64], R112 ;  /* 0x000000700a00a985 */ /* 0x0007e2000c101b30 */
[CC--:B-----5:R-:W-:Y:S02]  /*e050*/  @!P1 LEA R14, P2, R236.reuse, R6.reuse, 0x2 ;  /* 0x00000006ec0e9211 */ /* 0x0e0fe400078410ff */
[-C--:B0-----:R-:W-:Y:S01]  /*e060*/  @!P4 LEA R20, P5, R235, R6.reuse, 0x2 ;  /* 0x00000006eb14c211 */ /* 0x081fe200078a10ff */
[----:B------:R0:W-:Y:S01]  /*e070*/  @!P0 ST.E.64 desc[UR48][R12.64], R114 ;  /* 0x000000720c008985 */ /* 0x0001e2000c101b30 */
[----:B------:R-:W-:Y:S02]  /*e080*/  ISETP.GE.AND P0, PT, R233, UR4, PT ;  /* 0x00000004e9007c0c */ /* 0x000fe4000bf06270 */
[-C--:B------:R-:W-:Y:S02]  /*e090*/  @!P1 LEA.HI.X R15, R236, R7.reuse, R90, 0x2, P2 ;  /* 0x00000007ec0f9211 */ /* 0x080fe400010f145a */
[----:B------:R-:W-:Y:S02]  /*e0a0*/  ISETP.GE.AND P2, PT, R232, UR4, PT ;  /* 0x00000004e8007c0c */ /* 0x000fe4000bf46270 */
[----:B-1----:R-:W-:Y:S01]  /*e0b0*/  @!P3 LEA R24, P6, R234, R6, 0x2 ;  /* 0x00000006ea18b211 */ /* 0x002fe200078c10ff */
[----:B------:R1:W-:Y:S01]  /*e0c0*/  @!P1 ST.E.64 desc[UR48][R14.64], R120 ;  /* 0x000000780e009985 */ /* 0x0003e2000c101b30 */
[----:B------:R-:W-:-:S02]  /*e0d0*/  @!P4 LEA.HI.X R21, R235, R7, R89, 0x2, P5 ;  /* 0x00000007eb15c211 */ /* 0x000fc400028f1459 */
[----:B------:R-:W-:-:S03]  /*e0e0*/  @!P3 LEA.HI.X R25, R234, R7, R88, 0x2, P6 ;  /* 0x00000007ea19b211 */ /* 0x000fc600030f1458 */
[----:B------:R-:W-:Y:S01]  /*e0f0*/  @!P4 ST.E.64 desc[UR48][R20.64], R122 ;  /* 0x0000007a1400c985 */ /* 0x000fe2000c101b30 */
[-C--:B--2---:R-:W-:Y:S02]  /*e100*/  @!P0 LEA R8, P1, R233, R6.reuse, 0x2 ;  /* 0x00000006e9088211 */ /* 0x084fe400078210ff */
[----:B------:R-:W-:Y:S01]  /*e110*/  ISETP.GE.AND P4, PT, R23, UR4, PT ;  /* 0x0000000417007c0c */ /* 0x000fe2000bf86270 */
[----:B------:R2:W-:Y:S01]  /*e120*/  @!P3 ST.E.64 desc[UR48][R24.64], R128 ;  /* 0x000000801800b985 */ /* 0x0005e2000c101b30 */
[----:B------:R-:W-:Y:S02]  /*e130*/  ISETP.GE.AND P3, PT, R22, UR4, PT ;  /* 0x0000000416007c0c */ /* 0x000fe4000bf66270 */
[C---:B---3--:R-:W-:Y:S02]  /*e140*/  @!P2 LEA R10, P5, R232.reuse, R6, 0x2 ;  /* 0x00000006e80aa211 */ /* 0x048fe400078a10ff */
[-C--:B------:R-:W-:Y:S02]  /*e150*/  @!P0 LEA.HI.X R9, R233, R7.reuse, R83, 0x2, P1 ;  /* 0x00000007e9098211 */ /* 0x080fe400008f1453 */
[----:B------:R-:W-:-:S02]  /*e160*/  @!P2 LEA.HI.X R11, R232, R7, R82, 0x2, P5 ;  /* 0x00000007e80ba211 */ /* 0x000fc400028f1452 */
[----:B------:R-:W-:Y:S01]  /*e170*/  ISETP.GE.AND P1, PT, R27, UR4, PT ;  /* 0x000000041b007c0c */ /* 0x000fe2000bf26270 */
[----:B------:R3:W-:Y:S01]  /*e180*/  @!P0 ST.E.64 desc[UR48][R8.64], R130 ;  /* 0x0000008208008985 */ /* 0x0007e2000c101b30 */
[----:B------:R-:W-:Y:S02]  /*e190*/  ISETP.GE.AND P0, PT, R18, UR4, PT ;  /* 0x0000000412007c0c */ /* 0x000fe4000bf06270 */
[-C--:B0-----:R-:W-:Y:S01]  /*e1a0*/  @!P4 LEA R12, P5, R23, R6.reuse, 0x2 ;  /* 0x00000006170cc211 */ /* 0x081fe200078a10ff */
[----:B------:R0:W-:Y:S01]  /*e1b0*/  @!P2 ST.E.64 desc[UR48][R10.64], R136 ;  /* 0x000000880a00a985 */ /* 0x0001e2000c101b30 */
[----:B------:R-:W-:Y:S02]  /*e1c0*/  ISETP.GE.AND P2, PT, R19, UR4, PT ;  /* 0x0000000413007c0c */ /* 0x000fe4000bf46270 */
[----:B-1----:R-:W-:Y:S02]  /*e1d0*/  @!P3 LEA R14, P6, R22, R6, 0x2 ;  /* 0x00000006160eb211 */ /* 0x002fe400078c10ff */
[----:B------:R-:W-:-:S02]  /*e1e0*/  @!P4 LEA.HI.X R13, R23, R7, R81, 0x2, P5 ;  /* 0x00000007170dc211 */ /* 0x000fc400028f1451 */
[----:B------:R-:W-:Y:S02]  /*e1f0*/  @!P3 LEA.HI.X R15, R22, R7, R80, 0x2, P6 ;  /* 0x00000007160fb211 */ /* 0x000fe400030f1450 */
[----:B------:R-:W-:Y:S01]  /*e200*/  ISETP.GE.AND P6, PT, R17, UR4, PT ;  /* 0x0000000411007c0c */ /* 0x000fe2000bfc6270 */
[----:B------:R1:W-:Y:S01]  /*e210*/  @!P4 ST.E.64 desc[UR48][R12.64], R138 ;  /* 0x0000008a0c00c985 */ /* 0x0003e2000c101b30 */
[----:B--2---:R-:W-:-:S03]  /*e220*/  @!P1 LEA R24, P5, R27, R6, 0x2 ;  /* 0x000000061b189211 */ /* 0x004fc600078a10ff */
[-C--:B---3--:R-:W-:Y:S01]  /*e230*/  @!P2 LEA R8, P4, R19, R6.reuse, 0x2 ;  /* 0x000000061308a211 */ /* 0x088fe200078810ff */
[----:B------:R2:W-:Y:S01]  /*e240*/  @!P3 ST.E.64 desc[UR48][R14.64], R144 ;  /* 0x000000900e00b985 */ /* 0x0005e2000c101b30 */
[-C--:B------:R-:W-:Y:S02]  /*e250*/  @!P1 LEA.HI.X R25, R27, R7.reuse, R0, 0x2, P5 ;  /* 0x000000071b199211 */ /* 0x080fe400028f1400 */
[CC--:B0-----:R-:W-:Y:S02]  /*e260*/  @!P0 LEA R10, P3, R18.reuse, R6.reuse, 0x2 ;  /* 0x00000006120a8211 */ /* 0x0c1fe400078610ff */
[-C--:B------:R-:W-:Y:S02]  /*e270*/  @!P2 LEA.HI.X R9, R19, R7.reuse, R79, 0x2, P4 ;  /* 0x000000071309a211 */ /* 0x080fe400020f144f */
[----:B------:R-:W-:Y:S02]  /*e280*/  SHF.R.S32.HI R0, RZ, 0x1f, R17 ;  /* 0x0000001fff007819 */ /* 0x000fe40000011411 */
[C---:B------:R-:W-:Y:S01]  /*e290*/  @!P6 LEA R20, P4, R17.reuse, R6, 0x2 ;  /* 0x000000061114e211 */ /* 0x040fe200078810ff */
[----:B------:R2:W-:Y:S01]  /*e2a0*/  @!P2 ST.E.64 desc[UR48][R8.64], R146 ;  /* 0x000000920800a985 */ /* 0x0005e2000c101b30 */
[-C--:B------:R-:W-:Y:S01]  /*e2b0*/  @!P0 LEA.HI.X R11, R18, R7.reuse, R78, 0x2, P3 ;  /* 0x00000007120b8211 */ /* 0x080fe200018f144e */
[----:B-1----:R-:W-:Y:S01]  /*e2c0*/  VIADD R13, R16, 0xf8 ;  /* 0x000000f8100d7836 */ /* 0x002fe20000000000 */
[----:B------:R-:W-:-:S03]  /*e2d0*/  @!P6 LEA.HI.X R21, R17, R7, R0, 0x2, P4 ;  /* 0x000000071115e211 */ /* 0x000fc600020f1400 */
[----:B------:R2:W-:Y:S01]  /*e2e0*/  @!P0 ST.E.64 desc[UR48][R10.64], R152 ;  /* 0x000000980a008985 */ /* 0x0005e2000c101b30 */
[----:B------:R-:W-:-:S03]  /*e2f0*/  ISETP.GE.AND P0, PT, R13, UR4, PT ;  /* 0x000000040d007c0c */ /* 0x000fc6000bf06270 */
[----:B------:R2:W-:Y:S04]  /*e300*/  @!P6 ST.E.64 desc[UR48][R20.64], R154 ;  /* 0x0000009a1400e985 */ /* 0x0005e8000c101b30 */
[----:B------:R2:W-:Y:S06]  /*e310*/  @!P1 ST.E.64 desc[UR48][R24.64], R2 ;  /* 0x0000000218009985 */ /* 0x0005ec000c101b30 */
[----:B------:R-:W-:Y:S05]  /*e320*/  @P0 BRA `(.L_x_179) ;  /* 0x0000000c00e40947 */ /* 0x000fea0003800000 */
[----:B--2---:R-:W-:Y:S02]  /*e330*/  LEA R2, P0, R13, R6, 0x2 ;  /* 0x000000060d027211 */ /* 0x004fe400078010ff */
[----:B------:R-:W-:-:S04]  /*e340*/  SHF.R.S32.HI R6, RZ, 0x1f, R13 ;  /* 0x0000001fff067819 */ /* 0x000fc8000001140d */
[----:B------:R-:W-:-:S05]  /*e350*/  LEA.HI.X R3, R13, R7, R6, 0x2, P0 ;  /* 0x000000070d037211 */ /* 0x000fca00000f1406 */
[----:B------:R0:W-:Y:S01]  /*e360*/  ST.E.64 desc[UR48][R2.64], R4 ;  /* 0x0000000402007985 */ /* 0x0001e2000c101b30 */
[----:B------:R-:W-:Y:S05]  /*e370*/  BRA `(.L_x_179) ;  /* 0x0000000c00d07947 */ /* 0x000fea0003800000 */
.L_x_170:
[----:B------:R-:W-:Y:S02]  /*e380*/  ULDC.64 UR8, c[0x0][0xc00] ;  /* 0x0003000000087ab9 */ /* 0x000fe40000000a00 */
[----:B------:R-:W-:-:S04]  /*e390*/  UISETP.NE.U32.AND UP0, UPT, UR8, URZ, UPT ;  /* 0x0000003f0800728c */ /* 0x000fc8000bf05070 */
[----:B------:R-:W-:-:S03]  /*e3a0*/  UISETP.NE.AND.EX UP0, UPT, UR9, URZ, UPT, UP0 ;  /* 0x0000003f0900728c */ /* 0x000fc6000bf05300 */
[----:B------:R-:W-:Y:S02]  /*e3b0*/  ULDC.64 UR8, c[0x0][0xc00] ;  /* 0x0003000000087ab9 */ /* 0x000fe40000000a00 */
[----:B------:R-:W-:Y:S01]  /*e3c0*/  UIMAD.WIDE UR8, UR36, 0x4, UR8 ;  /* 0x00000004240878a5 */ /* 0x000fe2000f8e0208 */
[----:B------:R-:W-:-:S05]  /*e3d0*/  PLOP3.LUT P1, PT, PT, PT, UP0, 0x80, 0x0 ;  /* 0x000000000000781c */ /* 0x000fca0003f2f008 */
[----:B------:R-:W-:Y:S02]  /*e3e0*/  IMAD.U32 R2, RZ, RZ, UR8 ;  /* 0x00000008ff027e24 */ /* 0x000fe4000f8e00ff */
[----:B------:R-:W-:Y:S01]  /*e3f0*/  IMAD.U32 R3, RZ, RZ, UR9 ;  /* 0x00000009ff037e24 */ /* 0x000fe2000f8e00ff */
[----:B------:R-:W-:Y:S02]  /*e400*/  ULDC.64 UR8, c[0x0][0xc08] ;  /* 0x0003020000087ab9 */ /* 0x000fe40000000a00 */
[----:B------:R-:W-:-:S03]  /*e410*/  UISETP.NE.U32.AND UP1, UPT, UR8, URZ, UPT ;  /* 0x0000003f0800728c */ /* 0x000fc6000bf25070 */
[----:B------:R-:W2:Y:S01]  /*e420*/  @P1 LDG.E R6, desc[UR48][R2.64] ;  /* 0x0000003002061981 */ /* 0x000ea2000c1e1900 */
[----:B------:R-:W-:Y:S01]  /*e430*/  UISETP.NE.AND.EX UP1, UPT, UR9, URZ, UPT, UP1 ;  /* 0x0000003f0900728c */ /* 0x000fe2000bf25310 */
[----:B------:R-:W-:Y:S01]  /*e440*/  ULDC UR4, c[0x0][0xa88] ;  /* 0x0002a20000047ab9 */ /* 0x000fe20000000800 */
[----:B------:R-:W1:Y:S01]  /*e450*/  S2R R7, SR_TID.X ;  /* 0x0000000000077919 */ /* 0x000e620000002100 */
[----:B------:R-:W-:-:S03]  /*e460*/  IMAD.U32 R0, RZ, RZ, UR4 ;  /* 0x00000004ff007e24 */ /* 0x000fc6000f8e00ff */
[----:B------:R-:W-:-:S05]  /*e470*/  PLOP3.LUT P2, PT, PT, PT, UP1, 0x80, 0x0 ;  /* 0x000000000000781c */ /* 0x000fca0003f4f018 */
[----:B------:R-:W-:Y:S02]  /*e480*/  @UP1 ULDC.64 UR8, c[0x0][0xc08] ;  /* 0x0003020000081ab9 */ /* 0x000fe40000000a00 */
[----:B------:R-:W-:-:S06]  /*e490*/  @UP1 UIMAD.WIDE UR8, UR36, 0x4, UR8 ;  /* 0x00000004240818a5 */ /* 0x000fcc000f8e0208 */
[----:B------:R-:W-:Y:S02]  /*e4a0*/  IMAD.U32 R4, RZ, RZ, UR8 ;  /* 0x00000008ff047e24 */ /* 0x000fe4000f8e00ff */
[----:B------:R-:W-:-:S05]  /*e4b0*/  IMAD.U32 R5, RZ, RZ, UR9 ;  /* 0x00000009ff057e24 */ /* 0x000fca000f8e00ff */
[----:B------:R3:W5:Y:S01]  /*e4c0*/  @P2 LDG.E R0, desc[UR48][R4.64] ;  /* 0x0000003004002981 */ /* 0x000762000c1e1900 */
[----:B------:R-:W-:Y:S01]  /*e4d0*/  UMOV UR4, URZ ;  /* 0x0000003f00047c82 */ /* 0x000fe20008000000 */
[----:B--2---:R-:W-:Y:S01]  /*e4e0*/  @P1 R2UR UR4, R6 ;  /* 0x00000000060412ca */ /* 0x004fe200000e0000 */
[----:B-1----:R-:W-:-:S05]  /*e4f0*/  VIADD R6, R7, 0xffffff80 ;  /* 0xffffff8007067836 */ /* 0x002fca0000000000 */
[----:B------:R-:W-:-:S07]  /*e500*/  ISETP.GT.AND P0, PT, R6, 0x7f, PT ;  /* 0x0000007f0600780c */ /* 0x000fce0003f04270 */
[----:B------:R-:W-:Y:S01]  /*e510*/  USHF.R.S32.HI UR16, URZ, 0x1f, UR4 ;  /* 0x0000001f3f107899 */ /* 0x000fe20008011404 */
[----:B---3--:R-:W-:Y:S11]  /*e520*/  @P2 BRA `(.L_x_182) ;  /* 0x0000000000102947 */ /* 0x008ff60003800000 */
[----:B------:R-:W-:Y:S05]  /*e530*/  @!P1 BRA `(.L_x_182) ;  /* 0x00000000000c9947 */ /* 0x000fea0003800000 */
[----:B------:R-:W2:Y:S04]  /*e540*/  LDG.E R5, desc[UR48][R2.64] ;  /* 0x0000003002057981 */ /* 0x000ea8000c1e1900 */
[----:B-----5:R-:W2:Y:S02]  /*e550*/  LDG.E R0, desc[UR48][R2.64+0x4] ;  /* 0x0000043002007981 */ /* 0x020ea4000c1e1900 */
[----:B--2---:R-:W-:-:S07]  /*e560*/  IMAD.IADD R0, R0, 0x1, -R5 ;  /* 0x0000000100007824 */ /* 0x004fce00078e0a05 */
.L_x_182:
[----:B------:R-:W-:Y:S01]  /*e570*/  USEL UR36, UR36, URZ, !UP0 ;  /* 0x0000003f24247287 */ /* 0x000fe2000c000000 */
[----:B------:R-:W-:Y:S01]  /*e580*/  BSSY B1, `(.L_x_183) ;  /* 0x0000038000017945 */ /* 0x000fe20003800000 */
[----:B------:R-:W-:-:S03]  /*e590*/  USEL UR37, UR37, URZ, !UP0 ;  /* 0x0000003f25257287 */ /* 0x000fc6000c000000 */
[----:B------:R-:W-:Y:S09]  /*e5a0*/  @P0 BRA `(.L_x_184) ;  /* 0x0000000000d40947 */ /* 0x000ff20003800000 */
[----:B------:R-:W1:Y:S01]  /*e5b0*/  LDC R9, c[0x0][0xbe8] ;  /* 0x0002fa00ff097b82 */ /* 0x000e620000000800 */
[----:B------:R-:W-:-:S04]  /*e5c0*/  IMAD.U32 R2, RZ, RZ, UR42 ;  /* 0x0000002aff027e24 */ /* 0x000fc8000f8e00ff */
[----:B------:R-:W-:-:S04]  /*e5d0*/  IMAD R2, R2, 0x80, R7 ;  /* 0x0000008002027824 */ /* 0x000fc800078e0207 */
[----:B------:R-:W-:Y:S02]  /*e5e0*/  VIADD R4, R2, 0xffffff80 ;  /* 0xffffff8002047836 */ /* 0x000fe40000000000 */
[----:B-1---5:R-:W-:-:S05]  /*e5f0*/  IMAD R3, R0, R9, RZ ;  /* 0x0000000900037224 */ /* 0x022fca00078e02ff */
[----:B------:R-:W-:-:S13]  /*e600*/  ISETP.GE.AND P0, PT, R4, R3, PT ;  /* 0x000000030400720c */ /* 0x000fda0003f06270 */
[----:B------:R-:W-:Y:S05]  /*e610*/  @P0 BRA `(.L_x_184) ;  /* 0x0000000000b80947 */ /* 0x000fea0003800000 */
[----:B------:R-:W-:Y:S01]  /*e620*/  ISETP.NE.AND P0, PT, R9, 0x1, PT ;  /* 0x000000010900780c */ /* 0x000fe20003f05270 */
[----:B------:R-:W-:Y:S01]  /*e630*/  UISETP.GT.AND UP2, UPT, UR44, 0x1, UPT ;  /* 0x000000012c00788c */ /* 0x000fe2000bf44270 */
[----:B------:R-:W-:Y:S01]  /*e640*/  IMAD.MOV.U32 R5, RZ, RZ, R4 ;  /* 0x000000ffff057224 */ /* 0x000fe200078e0004 */
[----:B------:R-:W-:Y:S02]  /*e650*/  UMOV UR8, 0x9b8 ;  /* 0x000009b800087882 */ /* 0x000fe40000000000 */
[----:B------:R-:W-:Y:S02]  /*e660*/  USEL UR17, UR8, 0x978, UP2 ;  /* 0x0000097808117887 */ /* 0x000fe40009000000 */
[----:B------:R-:W-:-:S06]  /*e670*/  USEL UR19, UR40, URZ, UP2 ;  /* 0x0000003f28137287 */ /* 0x000fcc0009000000 */
[----:B------:R-:W1:Y:S04]  /*e680*/  @P0 LDC R3, c[0x0][0xbec] ;  /* 0x0002fb00ff030b82 */ /* 0x000e680000000800 */
[----:B------:R-:W-:Y:S01]  /*e690*/  ULDC.64 UR8, c[0x0][UR17+0x218] ;  /* 0x0000860011087abb */ /* 0x000fe20008000a00 */
[----:B------:R-:W-:Y:S01]  /*e6a0*/  ULDC.64 UR12, c[0x0][UR17+0x220] ;  /* 0x00008800110c7abb */ /* 0x000fe20008000a00 */
[----:B------:R-:W-:Y:S01]  /*e6b0*/  ULDC.64 UR14, c[0x0][UR17+0x228] ;  /* 0x00008a00110e7abb */ /* 0x000fe20008000a00 */
[----:B------:R-:W-:Y:S01]  /*e6c0*/  UIMAD.WIDE.U32 UR10, UR8, UR39, URZ ;  /* 0x00000027080a72a5 */ /* 0x000fe2000f8e003f */
[----:B------:R-:W2:Y:S01]  /*e6d0*/  @P0 LDC R7, c[0x0][0xbf0] ;  /* 0x0002fc00ff070b82 */ /* 0x000ea20000000800 */
[----:B------:R-:W-:Y:S02]  /*e6e0*/  UIMAD UR18, UR9, UR39, URZ ;  /* 0x00000027091272a4 */ /* 0x000fe4000f8e023f */
[----:B------:R-:W-:-:S02]  /*e6f0*/  UIMAD UR13, UR13, UR36, URZ ;  /* 0x000000240d0d72a4 */ /* 0x000fc4000f8e023f */
[----:B------:R-:W-:Y:S02]  /*e700*/  UIMAD.WIDE.U32 UR20, UR14, UR19, URZ ;  /* 0x000000130e1472a5 */ /* 0x000fe4000f8e003f */
[----:B------:R-:W-:Y:S02]  /*e710*/  UIMAD.WIDE.U32 UR8, UR12, UR36, URZ ;  /* 0x000000240c0872a5 */ /* 0x000fe4000f8e003f */
[----:B------:R-:W-:Y:S02]  /*e720*/  UIMAD UR14, UR15, UR19, URZ ;  /* 0x000000130f0e72a4 */ /* 0x000fe4000f8e023f */
[----:B------:R-:W-:Y:S02]  /*e730*/  UIMAD UR13, UR12, UR37, UR13 ;  /* 0x000000250c0d72a4 */ /* 0x000fe4000f8e020d */
[----:B------:R-:W-:Y:S02]  /*e740*/  UIADD3 UR10, UP0, UP1, UR8, UR10, UR4 ;  /* 0x0000000a080a7290 */ /* 0x000fe4000f91e004 */
[----:B------:R-:W-:Y:S01]  /*e750*/  UIADD3 UR8, UR14, UR21, URZ ;  /* 0x000000150e087290 */ /* 0x000fe2000fffe03f */
[----:B-1----:R-:W-:Y:S01]  /*e760*/  @P0 IMAD.HI.U32 R2, R4, R3, RZ ;  /* 0x0000000304020227 */ /* 0x002fe200078e00ff */
[----:B------:R-:W-:-:S02]  /*e770*/  UIADD3 UR11, UR18, UR11, URZ ;  /* 0x0000000b120b7290 */ /* 0x000fc4000fffe03f */
[----:B------:R-:W-:Y:S01]  /*e780*/  UIADD3 UR13, UR9, UR13, URZ ;  /* 0x0000000d090d7290 */ /* 0x000fe2000fffe03f */
[----:B------:R-:W-:Y:S02]  /*e790*/  IMAD.U32 R3, RZ, RZ, UR21 ;  /* 0x00000015ff037e24 */ /* 0x000fe4000f8e00ff */
[----:B------:R-:W-:Y:S01]  /*e7a0*/  IMAD.U32 R8, RZ, RZ, UR8 ;  /* 0x00000008ff087e24 */ /* 0x000fe2000f8e00ff */
[----:B------:R-:W-:Y:S01]  /*e7b0*/  ULDC.64 UR8, c[0x0][UR17+0x210] ;  /* 0x0000840011087abb */ /* 0x000fe20008000a00 */
[----:B--2---:R-:W-:Y:S01]  /*e7c0*/  @P0 SHF.R.U32.HI R5, RZ, R7, R2 ;  /* 0x00000007ff050219 */ /* 0x004fe20000011602 */
[----:B------:R-:W-:-:S04]  /*e7d0*/  IMAD.U32 R2, RZ, RZ, UR20 ;  /* 0x00000014ff027e24 */ /* 0x000fc8000f8e00ff */
[--C-:B------:R-:W-:Y:S01]  /*e7e0*/  IMAD.MOV R7, RZ, RZ, -R5.reuse ;  /* 0x000000ffff077224 */ /* 0x100fe200078e0a05 */
[----:B------:R-:W-:Y:S01]  /*e7f0*/  IADD3 R2, P0, P1, R5, UR10, R2 ;  /* 0x0000000a05027c10 */ /* 0x000fe2000f91e002 */
[----:B------:R-:W-:Y:S01]  /*e800*/  UIADD3.X UR10, UR13, UR11, UR16, UP0, UP1 ;  /* 0x0000000b0d0a7290 */ /* 0x000fe200087e2410 */
[----:B------:R-:W-:Y:S01]  /*e810*/  SHF.R.S32.HI R5, RZ, 0x1f, R5 ;  /* 0x0000001fff057819 */ /* 0x000fe20000011405 */
[----:B------:R-:W-:-:S04]  /*e820*/  IMAD R7, R9, R7, R4 ;  /* 0x0000000709077224 */ /* 0x000fc800078e0204 */
[----:B------:R-:W-:Y:S01]  /*e830*/  IADD3.X R3, R5, UR10, R8, P0, P1 ;  /* 0x0000000a05037c10 */ /* 0x000fe200087e2408 */
[C---:B------:R-:W-:Y:S01]  /*e840*/  IMAD R9, R7.reuse, UR9, RZ ;  /* 0x0000000907097c24 */ /* 0x040fe2000f8e02ff */
[----:B------:R-:W-:Y:S01]  /*e850*/  SHF.R.S32.HI R4, RZ, 0x1f, R7 ;  /* 0x0000001fff047819 */ /* 0x000fe20000011407 */
[----:B------:R-:W-:Y:S01]  /*e860*/  ULDC.64 UR10, c[0x0][0xba8] ;  /* 0x0002ea00000a7ab9 */ /* 0x000fe20000000a00 */
[----:B------:R-:W-:Y:S01]  /*e870*/  @!UP2 ULDC UR10, c[0x0][0xb50] ;  /* 0x0002d400000aaab9 */ /* 0x000fe20000000800 */
[----:B------:R-:W-:Y:S01]  /*e880*/  IMAD.WIDE.U32 R2, R7, UR8, R2 ;  /* 0x0000000807027c25 */ /* 0x000fe2000f8e0002 */
[----:B------:R-:W-:-:S03]  /*e890*/  @!UP2 ULDC UR11, c[0x0][0xb54] ;  /* 0x0002d500000baab9 */ /* 0x000fc60000000800 */
[----:B------:R-:W-:Y:S01]  /*e8a0*/  IMAD R9, R4, UR8, R9 ;  /* 0x0000000804097c24 */ /* 0x000fe2000f8e0209 */
[----:B------:R-:W-:-:S03]  /*e8b0*/  LEA R4, P0, R2, UR10, 0x2 ;  /* 0x0000000a02047c11 */ /* 0x000fc6000f8010ff */
[----:B------:R-:W-:-:S05]  /*e8c0*/  IMAD.IADD R3, R3, 0x1, R9 ;  /* 0x0000000103037824 */ /* 0x000fca00078e0209 */
[----:B------:R-:W-:Y:S01]  /*e8d0*/  LEA.HI.X R5, R2, UR11, R3, 0x2, P0 ;  /* 0x0000000b02057c11 */ /* 0x000fe200080f1403 */
[----:B------:R-:W-:-:S05]  /*e8e0*/  IMAD.MOV.U32 R3, RZ, RZ, -0x800000 ;  /* 0xff800000ff037424 */ /* 0x000fca00078e00ff */
[----:B------:R1:W-:Y:S02]  /*e8f0*/  STG.E desc[UR48][R4.64], R3 ;  /* 0x0000000304007986 */ /* 0x0003e4000c101930 */
.L_x_184:
[----:B------:R-:W-:Y:S05]  /*e900*/  BSYNC B1 ;  /* 0x0000000000017941 */ /* 0x000fea0003800000 */
.L_x_183:
[----:B------:R-:W-:-:S06]  /*e910*/  UISETP.GT.AND UP0, UPT, UR44, 0x1, UPT ;  /* 0x000000012c00788c */ /* 0x000fcc000bf04270 */
[----:B------:R-:W-:-:S13]  /*e920*/  PLOP3.LUT P0, PT, PT, PT, UP0, 0x80, 0x0 ;  /* 0x000000000000781c */ /* 0x000fda0003f0f008 */
[----:B------:R-:W-:Y:S05]  /*e930*/  @P0 BRA `(.L_x_179) ;  /* 0x0000000800600947 */ /* 0x000fea0003800000 */
[----:B------:R-:W2:Y:S01]  /*e940*/  LDC R11, c[0x0][0xbe8] ;  /* 0x0002fa00ff0b7b82 */ /* 0x000ea20000000800 */
[----:B-1----:R-:W-:Y:S01]  /*e950*/  SHF.R.S32.HI R3, RZ, 0x1f, R6 ;  /* 0x0000001fff037819 */ /* 0x002fe20000011406 */
[----:B------:R-:W-:Y:S01]  /*e960*/  ULDC.64 UR10, c[0x0][0xaa0] ;  /* 0x0002a800000a7ab9 */ /* 0x000fe20000000a00 */
[----:B------:R-:W-:Y:S01]  /*e970*/  BSSY B1, `(.L_x_185) ;  /* 0x0000052000017945 */ /* 0x000fe20003800000 */
[----:B------:R-:W-:Y:S01]  /*e980*/  UIMAD.WIDE.U32 UR8, UR4, UR10, URZ ;  /* 0x0000000a040872a5 */ /* 0x000fe2000f8e003f */
[----:B------:R-:W-:Y:S01]  /*e990*/  LEA.HI R2, R3, R6, RZ, 0x3 ;  /* 0x0000000603027211 */ /* 0x000fe200078f18ff */
[----:B------:R-:W-:-:S03]  /*e9a0*/  UIMAD UR10, UR16, UR10, URZ ;  /* 0x0000000a100a72a4 */ /* 0x000fc6000f8e023f */
[----:B------:R-:W-:Y:S01]  /*e9b0*/  LOP3.LUT R5, R2, 0xfffffff8, RZ, 0xc0, !PT ;  /* 0xfffffff802057812 */ /* 0x000fe200078ec0ff */
[----:B------:R-:W-:Y:S01]  /*e9c0*/  UIMAD UR10, UR4, UR11, UR10 ;  /* 0x0000000b040a72a4 */ /* 0x000fe2000f8e020a */
[----:B------:R-:W-:-:S03]  /*e9d0*/  SHF.R.S32.HI R13, RZ, 0x3, R2 ;  /* 0x00000003ff0d7819 */ /* 0x000fc60000011402 */
[----:B------:R-:W-:Y:S01]  /*e9e0*/  IMAD.IADD R8, R6, 0x1, -R5 ;  /* 0x0000000106087824 */ /* 0x000fe200078e0a05 */
[----:B------:R-:W-:Y:S01]  /*e9f0*/  UIADD3 UR9, UR9, UR10, URZ ;  /* 0x0000000a09097290 */ /* 0x000fe2000fffe03f */
[----:B------:R-:W-:Y:S02]  /*ea00*/  IMAD.U32 R5, RZ, RZ, UR42 ;  /* 0x0000002aff057e24 */ /* 0x000fe4000f8e00ff */
[----:B------:R-:W-:Y:S01]  /*ea10*/  IMAD R2, R8, 0x20, R13 ;  /* 0x0000002008027824 */ /* 0x000fe200078e020d */
[----:B------:R-:W-:Y:S02]  /*ea20*/  ULDC.64 UR10, c[0x0][0xae8] ;  /* 0x0002ba00000a7ab9 */ /* 0x000fe40000000a00 */
[----:B------:R-:W-:Y:S01]  /*ea30*/  UIMAD.WIDE.U32 UR8, UR39, UR10, UR8 ;  /* 0x0000000a270872a5 */ /* 0x000fe2000f8e0008 */
[----:B------:R-:W-:Y:S01]  /*ea40*/  IMAD R6, R5, 0x80, R2 ;  /* 0x0000008005067824 */ /* 0x000fe200078e0202 */
[----:B--2---:R-:W-:Y:S02]  /*ea50*/  ISETP.NE.AND P0, PT, R11, 0x1, PT ;  /* 0x000000010b00780c */ /* 0x004fe40003f05270 */
[----:B------:R-:W-:Y:S01]  /*ea60*/  UIMAD UR9, UR39, UR11, UR9 ;  /* 0x0000000b270972a4 */ /* 0x000fe2000f8e0209 */
[----:B------:R-:W-:-:S02]  /*ea70*/  IMAD.MOV.U32 R5, RZ, RZ, R6 ;  /* 0x000000ffff057224 */ /* 0x000fc400078e0006 */
[----:B------:R-:W-:Y:S02]  /*ea80*/  ULDC.64 UR10, c[0x0][0xaf0] ;  /* 0x0002bc00000a7ab9 */ /* 0x000fe40000000a00 */
[----:B------:R-:W-:-:S04]  /*ea90*/  UIMAD UR37, UR37, UR10, URZ ;  /* 0x0000000a252572a4 */ /* 0x000fc8000f8e023f */
[----:B------:R-:W-:Y:S02]  /*eaa0*/  UIMAD UR4, UR36, UR11, UR37 ;  /* 0x0000000b240472a4 */ /* 0x000fe4000f8e0225 */
[----:B------:R-:W-:Y:S01]  /*eab0*/  UIMAD.WIDE.U32 UR36, UR36, UR10, UR8 ;  /* 0x0000000a242472a5 */ /* 0x000fe2000f8e0008 */
[----:B------:R-:W1:Y:S02]  /*eac0*/  @P0 LDC R3, c[0x0][0xbec] ;  /* 0x0002fb00ff030b82 */ /* 0x000e640000000800 */
[----:B------:R-:W-:Y:S01]  /*ead0*/  ULDC.64 UR8, c[0x0][0xae0] ;  /* 0x0002b80000087ab9 */ /* 0x000fe20000000a00 */
[----:B------:R-:W-:-:S05]  /*eae0*/  UIADD3 UR4, UR37, UR4, URZ ;  /* 0x0000000425047290 */ /* 0x000fca000fffe03f */
[----:B------:R-:W2:Y:S01]  /*eaf0*/  @P0 LDC R7, c[0x0][0xbf0] ;  /* 0x0002fc00ff070b82 */ /* 0x000ea20000000800 */
[----:B-1----:R-:W-:-:S04]  /*eb00*/  @P0 IMAD.HI.U32 R2, R6, R3, RZ ;  /* 0x0000000306020227 */ /* 0x002fc800078e00ff */
[----:B------:R-:W-:Y:S02]  /*eb10*/  IMAD.U32 R3, RZ, RZ, UR37 ;  /* 0x00000025ff037e24 */ /* 0x000fe4000f8e00ff */
[----:B------:R-:W-:Y:S01]  /*eb20*/  IMAD.U32 R3, RZ, RZ, UR4 ;  /* 0x00000004ff037e24 */ /* 0x000fe2000f8e00ff */
[----:B--2---:R-:W-:Y:S01]  /*eb30*/  @P0 SHF.R.U32.HI R5, RZ, R7, R2 ;  /* 0x00000007ff050219 */ /* 0x004fe20000011602 */
[----:B------:R-:W-:-:S03]  /*eb40*/  IMAD.U32 R2, RZ, RZ, UR36 ;  /* 0x00000024ff027e24 */ /* 0x000fc6000f8e00ff */
[--C-:B------:R-:W-:Y:S01]  /*eb50*/  SHF.R.S32.HI R4, RZ, 0x1f, R5.reuse ;  /* 0x0000001fff047819 */ /* 0x100fe20000011405 */
[----:B------:R-:W-:Y:S02]  /*eb60*/  IMAD.MOV R7, RZ, RZ, -R5 ;  /* 0x000000ffff077224 */ /* 0x000fe400078e0a05 */
[----:B------:R-:W-:-:S04]  /*eb70*/  IMAD.WIDE.U32 R2, R5, UR8, R2 ;  /* 0x0000000805027c25 */ /* 0x000fc8000f8e0002 */
[----:B------:R-:W-:Y:S02]  /*eb80*/  IMAD R7, R11, R7, R6 ;  /* 0x000000070b077224 */ /* 0x000fe400078e0206 */
[----:B------:R-:W-:Y:S02]  /*eb90*/  IMAD R4, R4, UR8, RZ ;  /* 0x0000000804047c24 */ /* 0x000fe4000f8e02ff */
[----:B------:R-:W-:Y:S02]  /*eba0*/  IMAD.U32 R6, RZ, RZ, UR42 ;  /* 0x0000002aff067e24 */ /* 0x000fe4000f8e00ff */
[----:B------:R-:W-:Y:S01]  /*ebb0*/  IMAD R9, R5, UR9, R4 ;  /* 0x0000000905097c24 */ /* 0x000fe2000f8e0204 */
[----:B------:R-:W-:Y:S01]  /*ebc0*/  SHF.R.S32.HI R4, RZ, 0x1f, R7 ;  /* 0x0000001fff047819 */ /* 0x000fe20000011407 */
[----:B------:R-:W-:Y:S01]  /*ebd0*/  ULDC.64 UR8, c[0x0][0xad8] ;  /* 0x0002b60000087ab9 */ /* 0x000fe20000000a00 */
[----:B------:R-:W-:Y:S02]  /*ebe0*/  IMAD R6, R6, 0x80, R13 ;  /* 0x0000008006067824 */ /* 0x000fe400078e020d */
[----:B------:R-:W-:-:S02]  /*ebf0*/  IMAD.IADD R3, R3, 0x1, R9 ;  /* 0x0000000103037824 */ /* 0x000fc400078e0209 */
[----:B------:R-:W-:Y:S02]  /*ec00*/  IMAD R4, R4, UR8, RZ ;  /* 0x0000000804047c24 */ /* 0x000fe4000f8e02ff */
[----:B------:R-:W-:-:S04]  /*ec10*/  IMAD.WIDE.U32 R2, R7, UR8, R2 ;  /* 0x0000000807027c25 */ /* 0x000fc8000f8e0002 */
[----:B------:R-:W-:Y:S01]  /*ec20*/  IMAD R5, R7, UR9, R4 ;  /* 0x0000000907057c24 */ /* 0x000fe2000f8e0204 */
[----:B------:R-:W-:Y:S01]  /*ec30*/  ULDC.64 UR8, c[0x0][0xa80] ;  /* 0x0002a00000087ab9 */ /* 0x000fe20000000a00 */
[----:B-----5:R-:W-:Y:S02]  /*ec40*/  IMAD R11, R0, R11, RZ ;  /* 0x0000000b000b7224 */ /* 0x020fe400078e02ff */
[----:B------:R-:W-:Y:S02]  /*ec50*/  VIADD R4, R6, 0x40 ;  /* 0x0000004006047836 */ /* 0x000fe40000000000 */
[----:B------:R-:W-:Y:S01]  /*ec60*/  IMAD.IADD R3, R3, 0x1, R5 ;  /* 0x0000000103037824 */ /* 0x000fe200078e0205 */
[----:B------:R-:W-:Y:S01]  /*ec70*/  LEA R5, P2, R2, UR8, 0x1 ;  /* 0x0000000802057c11 */ /* 0x000fe2000f8408ff */
[----:B------:R-:W-:Y:S01]  /*ec80*/  VIADD R0, R6, 0x20 ;  /* 0x0000002006007836 */ /* 0x000fe20000000000 */
[----:B------:R-:W-:Y:S01]  /*ec90*/  ISETP.GE.AND P0, PT, R4, R11, PT ;  /* 0x0000000b0400720c */ /* 0x000fe20003f06270 */
[----:B------:R-:W-:Y:S01]  /*eca0*/  IMAD.SHL.U32 R7, R8, 0x8, RZ ;  /* 0x0000000808077824 */ /* 0x000fe200078e00ff */
[----:B------:R-:W-:-:S02]  /*ecb0*/  LEA.HI.X R4, R2, UR9, R3, 0x1, P2 ;  /* 0x0000000902047c11 */ /* 0x000fc400090f0c03 */
[-C--:B------:R-:W-:Y:S01]  /*ecc0*/  ISETP.GE.AND P2, PT, R6, R11.reuse, PT ;  /* 0x0000000b0600720c */ /* 0x080fe20003f46270 */
[C---:B------:R-:W-:Y:S01]  /*ecd0*/  VIADD R9, R7.reuse, 0x80 ;  /* 0x0000008007097836 */ /* 0x040fe20000000000 */
[----:B------:R-:W-:Y:S01]  /*ece0*/  ISETP.GE.AND P1, PT, R0, R11, PT ;  /* 0x0000000b0000720c */ /* 0x000fe20003f26270 */
[C---:B------:R-:W-:Y:S01]  /*ecf0*/  VIADD R15, R7.reuse, 0xc0 ;  /* 0x000000c0070f7836 */ /* 0x040fe20000000000 */
[----:B------:R1:W2:Y:S01]  /*ed00*/  SHFL.IDX PT, R2, R5, RZ, 0x181f ;  /* 0x00181fff05027589 */ /* 0x0002a200000e0000 */
[----:B------:R-:W-:Y:S01]  /*ed10*/  VIADD R13, R7, 0x40 ;  /* 0x00000040070d7836 */ /* 0x000fe20000000000 */
[----:B------:R-:W-:Y:S02]  /*ed20*/  SHF.R.S32.HI R10, RZ, 0x1f, R7 ;  /* 0x0000001fff0a7819 */ /* 0x000fe40000011407 */
[----:B------:R1:W3:Y:S01]  /*ed30*/  SHFL.IDX PT, R0, R4, RZ, 0x181f ;  /* 0x00181fff04007589 */ /* 0x0002e200000e0000 */
[----:B------:R-:W-:Y:S02]  /*ed40*/  SHF.R.S32.HI R8, RZ, 0x1f, R9 ;  /* 0x0000001fff087819 */ /* 0x000fe40000011409 */
[----:B------:R-:W-:-:S02]  /*ed50*/  SHF.R.S32.HI R12, RZ, 0x1f, R15 ;  /* 0x0000001fff0c7819 */ /* 0x000fc4000001140f */
[----:B------:R-:W-:Y:S01]  /*ed60*/  SHF.R.S32.HI R14, RZ, 0x1f, R13 ;  /* 0x0000001fff0e7819 */ /* 0x000fe2000001140d */
[----:B------:R-:W-:Y:S06]  /*ed70*/  @P2 BRA `(.L_x_186) ;  /* 0x0000000000442947 */ /* 0x000fec0003800000 */
[----:B------:R-:W-:Y:S02]  /*ed80*/  ULDC UR4, c[0x0][0xac8] ;  /* 0x0002b20000047ab9 */ /* 0x000fe40000000800 */
[----:B------:R-:W-:Y:S02]  /*ed90*/  ISETP.GE.AND P5, PT, R7, UR4, PT ;  /* 0x0000000407007c0c */ /* 0x000fe4000bfa6270 */
[----:B------:R-:W-:Y:S02]  /*eda0*/  ISETP.GE.AND P4, PT, R13, UR4, PT ;  /* 0x000000040d007c0c */ /* 0x000fe4000bf86270 */
[----:B------:R-:W-:Y:S02]  /*edb0*/  ISETP.GE.AND P3, PT, R9, UR4, PT ;  /* 0x0000000409007c0c */ /* 0x000fe4000bf66270 */
[----:B------:R-:W-:-:S07]  /*edc0*/  ISETP.GE.AND P2, PT, R15, UR4, PT ;  /* 0x000000040f007c0c */ /* 0x000fce000bf46270 */
[----:B--2---:R-:W-:-:S04]  /*edd0*/  @!P5 LEA R20, P6, R7, R2, 0x1 ;  /* 0x000000020714d211 */ /* 0x004fc800078c08ff */
[----:B---3--:R-:W-:Y:S02]  /*ede0*/  @!P5 LEA.HI.X R21, R7, R0, R10, 0x1, P6 ;  /* 0x000000000715d211 */ /* 0x008fe400030f0c0a */
[----:B------:R-:W-:-:S03]  /*edf0*/  @!P4 LEA R24, P6, R13, R2, 0x1 ;  /* 0x000000020d18c211 */ /* 0x000fc600078c08ff */
[----:B------:R4:W-:Y:S01]  /*ee00*/  @!P5 ST.E.128 desc[UR48][R20.64], RZ ;  /* 0x000000ff1400d985 */ /* 0x0009e2000c101d30 */
[----:B------:R-:W-:Y:S02]  /*ee10*/  @!P4 LEA.HI.X R25, R13, R0, R14, 0x1, P6 ;  /* 0x000000000d19c211 */ /* 0x000fe400030f0c0e */
[----:B------:R-:W-:-:S03]  /*ee20*/  @!P3 LEA R26, P6, R9, R2, 0x1 ;  /* 0x00000002091ab211 */ /* 0x000fc600078c08ff */
[----:B------:R4:W-:Y:S01]  /*ee30*/  @!P4 ST.E.128 desc[UR48][R24.64], RZ ;  /* 0x000000ff1800c985 */ /* 0x0009e2000c101d30 */
[----:B------:R-:W-:Y:S02]  /*ee40*/  @!P3 LEA.HI.X R27, R9, R0, R8, 0x1, P6 ;  /* 0x00000000091bb211 */ /* 0x000fe400030f0c08 */
[----:B------:R-:W-:-:S03]  /*ee50*/  @!P2 LEA R2, P6, R15, R2, 0x1 ;  /* 0x000000020f02a211 */ /* 0x000fc600078c08ff */
[----:B------:R4:W-:Y:S01]  /*ee60*/  @!P3 ST.E.128 desc[UR48][R26.64], RZ ;  /* 0x000000ff1a00b985 */ /* 0x0009e2000c101d30 */
[----:B------:R-:W-:-:S05]  /*ee70*/  @!P2 LEA.HI.X R3, R15, R0, R12, 0x1, P6 ;  /* 0x000000000f03a211 */ /* 0x000fca00030f0c0c */
[----:B------:R4:W-:Y:S04]  /*ee80*/  @!P2 ST.E.128 desc[UR48][R2.64], RZ ;  /* 0x000000ff0200a985 */ /* 0x0009e8000c101d30 */
.L_x_186:
[----:B------:R-:W-:Y:S05]  /*ee90*/  BSYNC B1 ;  /* 0x0000000000017941 */ /* 0x000fea0003800000 */
.L_x_185:
[----:B---3--:R3:W0:Y:S01]  /*eea0*/  SHFL.IDX PT, R0, R4, 0x1, 0x181f ;  /* 0x00381f0004007f89 */ /* 0x00862200000e0000 */
[----:B------:R-:W-:Y:S03]  /*eeb0*/  BSSY B1, `(.L_x_187) ;  /* 0x0000014000017945 */ /* 0x000fe60003800000 */
[----:B--2-4-:R3:W2:Y:S01]  /*eec0*/  SHFL.IDX PT, R2, R5, 0x1, 0x181f ;  /* 0x00381f0005027f89 */ /* 0x0146a200000e0000 */
[----:B------:R-:W-:Y:S05]  /*eed0*/  @P1 BRA `(.L_x_188) ;  /* 0x0000000000441947 */ /* 0x000fea0003800000 */
[----:B------:R-:W-:Y:S02]  /*eee0*/  ULDC UR4, c[0x0][0xac8] ;  /* 0x0002b20000047ab9 */ /* 0x000fe40000000800 */
[----:B------:R-:W-:Y:S02]  /*eef0*/  ISETP.GE.AND P4, PT, R7, UR4, PT ;  /* 0x0000000407007c0c */ /* 0x000fe4000bf86270 */
[----:B------:R-:W-:Y:S02]  /*ef00*/  ISETP.GE.AND P3, PT, R13, UR4, PT ;  /* 0x000000040d007c0c */ /* 0x000fe4000bf66270 */
[----:B------:R-:W-:Y:S02]  /*ef10*/  ISETP.GE.AND P2, PT, R9, UR4, PT ;  /* 0x0000000409007c0c */ /* 0x000fe4000bf46270 */
[----:B------:R-:W-:-:S07]  /*ef20*/  ISETP.GE.AND P1, PT, R15, UR4, PT ;  /* 0x000000040f007c0c */ /* 0x000fce000bf26270 */
[-C--:B--2---:R-:W-:Y:S02]  /*ef30*/  @!P4 LEA R20, P6, R7, R2.reuse, 0x1 ;  /* 0x000000020714c211 */ /* 0x084fe400078c08ff */
[----:B------:R-:W-:Y:S02]  /*ef40*/  @!P3 LEA R24, P5, R13, R2, 0x1 ;  /* 0x000000020d18b211 */ /* 0x000fe400078a08ff */
[----:B0-----:R-:W-:Y:S02]  /*ef50*/  @!P4 LEA.HI.X R21, R7, R0, R10, 0x1, P6 ;  /* 0x000000000715c211 */ /* 0x001fe400030f0c0a */
[----:B------:R-:W-:Y:S02]  /*ef60*/  @!P2 LEA R26, P6, R9, R2, 0x1 ;  /* 0x00000002091aa211 */ /* 0x000fe400078c08ff */
[----:B------:R-:W-:Y:S01]  /*ef70*/  @!P3 LEA.HI.X R25, R13, R0, R14, 0x1, P5 ;  /* 0x000000000d19b211 */ /* 0x000fe200028f0c0e */
[----:B------:R4:W-:Y:S01]  /*ef80*/  @!P4 ST.E.128 desc[UR48][R20.64], RZ ;  /* 0x000000ff1400c985 */ /* 0x0009e2000c101d30 */
[----:B------:R-:W-:-:S02]  /*ef90*/  @!P1 LEA R2, P5, R15, R2, 0x1 ;  /* 0x000000020f029211 */ /* 0x000fc400078a08ff */
[-C--:B------:R-:W-:Y:S01]  /*efa0*/  @!P2 LEA.HI.X R27, R9, R0.reuse, R8, 0x1, P6 ;  /* 0x00000000091ba211 */ /* 0x080fe200030f0c08 */
[----:B------:R4:W-:Y:S01]  /*efb0*/  @!P3 ST.E.128 desc[UR48][R24.64], RZ ;  /* 0x000000ff1800b985 */ /* 0x0009e2000c101d30 */
[----:B------:R-:W-:-:S03]  /*efc0*/  @!P1 LEA.HI.X R3, R15, R0, R12, 0x1, P5 ;  /* 0x000000000f039211 */ /* 0x000fc600028f0c0c */
[----:B------:R4:W-:Y:S04]  /*efd0*/  @!P2 ST.E.128 desc[UR48][R26.64], RZ ;  /* 0x000000ff1a00a985 */ /* 0x0009e8000c101d30 */
[----:B------:R4:W-:Y:S02]  /*efe0*/  @!P1 ST.E.128 desc[UR48][R2.64], RZ ;  /* 0x000000ff02009985 */ /* 0x0009e4000c101d30 */
.L_x_188:
[----:B------:R-:W-:Y:S05]  /*eff0*/  BSYNC B1 ;  /* 0x0000000000017941 */ /* 0x000fea0003800000 */
.L_x_187:
[----:B0-----:R0:W0:Y:S01]  /*f000*/  SHFL.IDX PT, R0, R4, 0x2, 0x181f ;  /* 0x00581f0004007f89 */ /* 0x00102200000e0000 */
[----:B------:R-:W-:Y:S03]  /*f010*/  BSSY B1, `(.L_x_189) ;  /* 0x0000014000017945 */ /* 0x000fe60003800000 */
[----:B--2-4-:R2:W4:Y:S01]  /*f020*/  SHFL.IDX PT, R2, R5, 0x2, 0x181f ;  /* 0x00581f0005027f89 */ /* 0x01452200000e0000 */
[----:B------:R-:W-:Y:S05]  /*f030*/  @P0 BRA `(.L_x_190) ;  /* 0x0000000000440947 */ /* 0x000fea0003800000 */
[----:B------:R-:W-:Y:S02]  /*f040*/  ULDC UR4, c[0x0][0xac8] ;  /* 0x0002b20000047ab9 */ /* 0x000fe40000000800 */
[----:B------:R-:W-:Y:S02]  /*f050*/  ISETP.GE.AND P3, PT, R7, UR4, PT ;  /* 0x0000000407007c0c */ /* 0x000fe4000bf66270 */
[----:B------:R-:W-:Y:S02]  /*f060*/  ISETP.GE.AND P2, PT, R13, UR4, PT ;  /* 0x000000040d007c0c */ /* 0x000fe4000bf46270 */
[----:B------:R-:W-:Y:S02]  /*f070*/  ISETP.GE.AND P1, PT, R9, UR4, PT ;  /* 0x0000000409007c0c */ /* 0x000fe4000bf26270 */
[----:B------:R-:W-:-:S07]  /*f080*/  ISETP.GE.AND P0, PT, R15, UR4, PT ;  /* 0x000000040f007c0c */ /* 0x000fce000bf06270 */
[-C--:B----4-:R-:W-:Y:S02]  /*f090*/  @!P3 LEA R20, P6, R7, R2.reuse, 0x1 ;  /* 0x000000020714b211 */ /* 0x090fe400078c08ff */
[-C--:B------:R-:W-:Y:S02]  /*f0a0*/  @!P2 LEA R24, P5, R13, R2.reuse, 0x1 ;  /* 0x000000020d18a211 */ /* 0x080fe400078a08ff */
[----:B------:R-:W-:Y:S02]  /*f0b0*/  @!P1 LEA R26, P4, R9, R2, 0x1 ;  /* 0x00000002091a9211 */ /* 0x000fe400078808ff */
[----:B0-----:R-:W-:Y:S02]  /*f0c0*/  @!P3 LEA.HI.X R21, R7, R0, R10, 0x1, P6 ;  /* 0x000000000715b211 */ /* 0x001fe400030f0c0a */
[----:B------:R-:W-:Y:S02]  /*f0d0*/  @!P0 LEA R2, P6, R15, R2, 0x1 ;  /* 0x000000020f028211 */ /* 0x000fe400078c08ff */
[-C--:B------:R-:W-:Y:S01]  /*f0e0*/  @!P2 LEA.HI.X R25, R13, R0.reuse, R14, 0x1, P5 ;  /* 0x000000000d19a211 */ /* 0x080fe200028f0c0e */
[----:B------:R0:W-:Y:S01]  /*f0f0*/  @!P3 ST.E.128 desc[UR48][R20.64], RZ ;  /* 0x000000ff1400b985 */ /* 0x0001e2000c101d30 */
[----:B------:R-:W-:-:S02]  /*f100*/  @!P1 LEA.HI.X R27, R9, R0, R8, 0x1, P4 ;  /* 0x00000000091b9211 */ /* 0x000fc400020f0c08 */
[----:B------:R-:W-:Y:S01]  /*f110*/  @!P0 LEA.HI.X R3, R15, R0, R12, 0x1, P6 ;  /* 0x000000000f038211 */ /* 0x000fe200030f0c0c */
[----:B------:R0:W-:Y:S04]  /*f120*/  @!P2 ST.E.128 desc[UR48][R24.64], RZ ;  /* 0x000000ff1800a985 */ /* 0x0001e8000c101d30 */
[----:B------:R0:W-:Y:S04]  /*f130*/  @!P1 ST.E.128 desc[UR48][R26.64], RZ ;  /* 0x000000ff1a009985 */ /* 0x0001e8000c101d30 */
[----:B------:R0:W-:Y:S02]  /*f140*/  @!P0 ST.E.128 desc[UR48][R2.64], RZ ;  /* 0x000000ff02008985 */ /* 0x0001e4000c101d30 */
.L_x_190:
[----:B------:R-:W-:Y:S05]  /*f150*/  BSYNC B1 ;  /* 0x0000000000017941 */ /* 0x000fea0003800000 */
.L_x_189:
[----:B0-----:R-:W-:Y:S01]  /*f160*/  VIADD R0, R6, 0x60 ;  /* 0x0000006006007836 */ /* 0x001fe20000000000 */
[----:B-1-3--:R-:W0:Y:S04]  /*f170*/  SHFL.IDX PT, R4, R4, 0x3, 0x181f ;  /* 0x00781f0004047f89 */ /* 0x00ae2800000e0000 */
[----:B------:R-:W-:Y:S01]  /*f180*/  ISETP.GE.AND P0, PT, R0, R11, PT ;  /* 0x0000000b0000720c */ /* 0x000fe20003f06270 */
[----:B----4-:R1:W3:-:S12]  /*f190*/  SHFL.IDX PT, R2, R5, 0x3, 0x181f ;  /* 0x00781f0005027f89 */ /* 0x0102d800000e0000 */
[----:B-1----:R-:W-:Y:S05]  /*f1a0*/  @P0 BRA `(.L_x_179) ;  /* 0x0000000000440947 */ /* 0x002fea0003800000 */
[----:B------:R-:W-:Y:S02]  /*f1b0*/  ULDC UR4, c[0x0][0xac8] ;  /* 0x0002b20000047ab9 */ /* 0x000fe40000000800 */
[----:B------:R-:W-:Y:S02]  /*f1c0*/  ISETP.GE.AND P3, PT, R7, UR4, PT ;  /* 0x0000000407007c0c */ /* 0x000fe4000bf66270 */
[----:B------:R-:W-:Y:S02]  /*f1d0*/  ISETP.GE.AND P2, PT, R13, UR4, PT ;  /* 0x000000040d007c0c */ /* 0x000fe4000bf46270 */
[----:B------:R-:W-:Y:S02]  /*f1e0*/  ISETP.GE.AND P1, PT, R9, UR4, PT ;  /* 0x0000000409007c0c */ /* 0x000fe4000bf26270 */
[----:B------:R-:W-:-:S07]  /*f1f0*/  ISETP.GE.AND P0, PT, R15, UR4, PT ;  /* 0x000000040f007c0c */ /* 0x000fce000bf06270 */
[----:B---3--:R-:W-:-:S04]  /*f200*/  @!P3 LEA R6, P4, R7, R2, 0x1 ;  /* 0x000000020706b211 */ /* 0x008fc800078808ff */
[----:B0-----:R-:W-:Y:S02]  /*f210*/  @!P3 LEA.HI.X R7, R7, R4, R10, 0x1, P4 ;  /* 0x000000040707b211 */ /* 0x001fe400020f0c0a */
[-C--:B------:R-:W-:Y:S02]  /*f220*/  @!P2 LEA R10, P4, R13, R2.reuse, 0x1 ;  /* 0x000000020d0aa211 */ /* 0x080fe400078808ff */
[-C--:B------:R-:W-:Y:S01]  /*f230*/  @!P1 LEA R20, P5, R9, R2.reuse, 0x1 ;  /* 0x0000000209149211 */ /* 0x080fe200078a08ff */
[----:B------:R0:W-:Y:S01]  /*f240*/  @!P3 ST.E.128 desc[UR48][R6.64], RZ ;  /* 0x000000ff0600b985 */ /* 0x0001e2000c101d30 */
[----:B------:R-:W-:Y:S02]  /*f250*/  @!P0 LEA R2, P6, R15, R2, 0x1 ;  /* 0x000000020f028211 */ /* 0x000fe400078c08ff */
[-C--:B------:R-:W-:Y:S02]  /*f260*/  @!P2 LEA.HI.X R11, R13, R4.reuse, R14, 0x1, P4 ;  /* 0x000000040d0ba211 */ /* 0x080fe400020f0c0e */
[----:B------:R-:W-:-:S02]  /*f270*/  @!P1 LEA.HI.X R21, R9, R4, R8, 0x1, P5 ;  /* 0x0000000409159211 */ /* 0x000fc400028f0c08 */
[----:B------:R-:W-:Y:S01]  /*f280*/  @!P0 LEA.HI.X R3, R15, R4, R12, 0x1, P6 ;  /* 0x000000040f038211 */ /* 0x000fe200030f0c0c */
[----:B------:R0:W-:Y:S04]  /*f290*/  @!P2 ST.E.128 desc[UR48][R10.64], RZ ;  /* 0x000000ff0a00a985 */ /* 0x0001e8000c101d30 */
[----:B------:R0:W-:Y:S04]  /*f2a0*/  @!P1 ST.E.128 desc[UR48][R20.64], RZ ;  /* 0x000000ff14009985 */ /* 0x0001e8000c101d30 */
[----:B------:R0:W-:Y:S02]  /*f2b0*/  @!P0 ST.E.128 desc[UR48][R2.64], RZ ;  /* 0x000000ff02008985 */ /* 0x0001e4000c101d30 */
.L_x_179:
[----:B------:R-:W-:Y:S05]  /*f2c0*/  BSYNC B0 ;  /* 0x0000000000007941 */ /* 0x000fea0003800000 */
.L_x_169:
[----:B------:R-:W-:Y:S02]  /*f2d0*/  ULDC UR4, c[0x0][0xc3c] ;  /* 0x00030f0000047ab9 */ /* 0x000fe40000000800 */
[----:B------:R-:W-:-:S06]  /*f2e0*/  UISETP.GE.AND UP0, UPT, UR7, UR4, UPT ;  /* 0x000000040700728c */ /* 0x000fcc000bf06270 */
[----:B------:R-:W-:-:S13]  /*f2f0*/  PLOP3.LUT P0, PT, PT, PT, UP0, 0x80, 0x0 ;  /* 0x000000000000781c */ /* 0x000fda0003f0f008 */
[----:B------:R-:W-:Y:S05]  /*f300*/  @!P0 BRA `(.L_x_191) ;  /* 0xffffff1c00988947 */ /* 0x000fea000383ffff */
[----:B------:R-:W-:Y:S05]  /*f310*/  EXIT ;  /* 0x000000000000794d */ /* 0x000fea0003800000 */
.L_x_142:
[----:B------:R-:W-:-:S08]  /*f320*/  NOP ;  /* 0x0000000000007918 */ /* 0x000fd00000000000 */
[----:B------:R-:W0:-:S00]  /*f330*/  USETMAXREG.DEALLOC.CTAPOOL 0x18 ;  /* 0x00000018000079c8 */ /* 0x000e0000080e0500 */
[----:B0-----:R-:W2:Y:S01]  /*f340*/  LDL.LU R2, [R1+0x24] ;  /* 0x0000240001027983 */ /* 0x001ea20000300800 */
[----:B------:R-:W-:Y:S01]  /*f350*/  LOP3.LUT R0, R0, 0x3, RZ, 0xc0, !PT ;  /* 0x0000000300007812 */ /* 0x000fe200078ec0ff */
[----:B------:R-:W-:-:S05]  /*f360*/  IMAD.MOV.U32 R6, RZ, RZ, RZ ;  /* 0x000000ffff067224 */ /* 0x000fca00078e00ff */
[----:B------:R-:W0:Y:S02]  /*f370*/  SHFL.IDX PT, R0, R0, RZ, 0x1f ;  /* 0x00001fff00007589 */ /* 0x000e2400000e0000 */
[----:B0-----:R-:W-:Y:S02]  /*f380*/  ISETP.NE.AND P0, PT, R0, RZ, PT ;  /* 0x000000ff0000720c */ /* 0x001fe40003f05270 */
[----:B--2---:R-:W-:-:S11]  /*f390*/  LOP3.LUT R2, R2, 0xfffffffd, RZ, 0xc0, !PT ;  /* 0xfffffffd02027812 */ /* 0x004fd600078ec0ff */
[----:B------:R-:W-:-:S05]  /*f3a0*/  @P0 LOP3.LUT R2, R2, 0x2, RZ, 0xfc, !PT ;  /* 0x0000000202020812 */ /* 0x000fca00078efcff */
[----:B------:R0:W-:Y:S01]  /*f3b0*/  STL [R1+0x24], R2 ;  /* 0x0000240201007387 */ /* 0x0001e20000100800 */
[----:B------:R-:W-:Y:S05]  /*f3c0*/  @!P0 BRA `(.L_x_192) ;  /* 0x00000000002c8947 */ /* 0x000fea0003800000 */
[----:B------:R-:W1:Y:S08]  /*f3d0*/  S2UR UR5, SR_CgaCtaId ;  /* 0x00000000000579c3 */ /* 0x000e700000008800 */
[----:B------:R-:W-:Y:S06]  /*f3e0*/  BAR.SYNC.DEFER_BLOCKING 0x5, 0x180 ;  /* 0x0146000000007b1d */ /* 0x000fec0000010000 */
[----:B------:R-:W-:-:S02]  /*f3f0*/  UMOV UR4, 0x400 ;  /* 0x0000040000047882 */ /* 0x000fc40000000000 */
[----:B-1----:R-:W-:-:S09]  /*f400*/  ULEA UR4, UR5, UR4, 0x18 ;  /* 0x0000000405047291 */ /* 0x002fd2000f8ec03f */
[----:B------:R-:W1:Y:S04]  /*f410*/  LDS.128 R4, [UR4+0x388d0] ;  /* 0x0388d004ff047984 */ /* 0x000e680008000c00 */
[----:B-1----:R1:W-:Y:S01]  /*f420*/  STL.64 [R1+0x10], R4 ;  /* 0x0000100401007387 */ /* 0x0023e20000100a00 */
[----:B------:R-:W-:-:S03]  /*f430*/  IMAD.MOV.U32 R0, RZ, RZ, R7 ;  /* 0x000000ffff007224 */ /* 0x000fc600078e0007 */
[----:B------:R1:W-:Y:S02]  /*f440*/  STL [R1+0x18], R6 ;  /* 0x0000180601007387 */ /* 0x0003e40000100800 */
[----:B------:R-:W-:Y:S01]  /*f450*/  R2UR UR43, R0 ;  /* 0x00000000002b72ca */ /* 0x000fe200000e0000 */
[----:B------:R-:W-:Y:S06]  /*f460*/  BAR.ARV 0x4, 0x180 ;  /* 0x0106000000007b1d */ /* 0x000fec0000002000 */
[----:B------:R-:W-:Y:S08]  /*f470*/  BRA `(.L_x_193) ;  /* 0x0000000800b07947 */ /* 0x000ff00003800000 */
.L_x_192:
[----:B------:R-:W1:Y:S01]  /*f480*/  S2R R0, SR_TID.X ;  /* 0x0000000000007919 */ /* 0x000e620000002100 */
[----:B------:R-:W-:Y:S01]  /*f490*/  ULDC UR4, c[0x0][0xc3c] ;  /* 0x00030f0000047ab9 */ /* 0x000fe20000000800 */
[----:B-1----:R-:W-:-:S04]  /*f4a0*/  LOP3.LUT R0, R0, 0x1f, RZ, 0xc0, !PT ;  /* 0x0000001f00007812 */ /* 0x002fc800078ec0ff */
[----:B------:R-:W-:-:S04]  /*f4b0*/  ISETP.NE.AND P0, PT, R0, 0x1f, PT ;  /* 0x0000001f0000780c */ /* 0x000fc80003f05270 */
[----:B------:R-:W-:-:S13]  /*f4c0*/  ISETP.GE.OR P1, PT, R0, UR4, !P0 ;  /* 0x0000000400007c0c */ /* 0x000fda000c726670 */
[----:B0-----:R-:W0:Y:S08]  /*f4d0*/  @!P1 LDC.64 R2, c[0x0][0xc80] ;  /* 0x00032000ff029b82 */ /* 0x001e300000000a00 */
[----:B------:R-:W1:Y:S01]  /*f4e0*/  @!P1 LDC.64 R4, c[0x0][0xc78] ;  /* 0x00031e00ff049b82 */ /* 0x000e620000000a00 */
[----:B0-----:R-:W-:-:S05]  /*f4f0*/  @!P1 IMAD.WIDE.U32 R2, R0, 0x4, R2 ;  /* 0x0000000400029825 */ /* 0x001fca00078e0002 */
[----:B------:R1:W2:Y:S02]  /*f500*/  @!P1 LDG.E R6, desc[UR48][R2.64] ;  /* 0x0000003002069981 */ /* 0x0002a4000c1e1900 */
[----:B-1----:R-:W-:-:S04]  /*f510*/  @!P1 IMAD.WIDE.U32 R2, R0, 0x4, R4 ;  /* 0x0000000400029825 */ /* 0x002fc800078e0004 */
[----:B------:R-:W-:-:S06]  /*f520*/  IMAD.MOV.U32 R5, RZ, RZ, RZ ;  /* 0x000000ffff057224 */ /* 0x000fcc00078e00ff */
[----:B------:R-:W2:Y:S01]  /*f530*/  @!P1 LDG.E R5, desc[UR48][R2.64] ;  /* 0x0000003002059981 */ /* 0x000ea2000c1e1900 */
[C---:B------:R-:W-:Y:S01]  /*f540*/  ISETP.NE.AND P1, PT, R0.reuse, RZ, PT ;  /* 0x000000ff0000720c */ /* 0x040fe20003f25270 */
[----:B------:R-:W-:Y:S01]  /*f550*/  UMOV UR43, URZ ;  /* 0x0000003f002b7c82 */ /* 0x000fe20008000000 */
[C---:B------:R-:W-:Y:S02]  /*f560*/  ISETP.GE.U32.AND P2, PT, R0.reuse, 0x2, PT ;  /* 0x000000020000780c */ /* 0x040fe40003f46070 */
[C---:B------:R-:W-:Y:S02]  /*f570*/  ISETP.GE.U32.AND P3, PT, R0.reuse, 0x4, PT ;  /* 0x000000040000780c */ /* 0x040fe40003f66070 */
[C---:B------:R-:W-:Y:S02]  /*f580*/  ISETP.GE.U32.AND P4, PT, R0.reuse, 0x8, PT ;  /* 0x000000080000780c */ /* 0x040fe40003f86070 */
[----:B------:R-:W-:Y:S01]  /*f590*/  ISETP.GE.U32.AND P5, PT, R0, 0x10, PT ;  /* 0x000000100000780c */ /* 0x000fe20003fa6070 */
[----:B--2---:R-:W-:-:S05]  /*f5a0*/  IMAD R4, R6, R5, RZ ;  /* 0x0000000506047224 */ /* 0x004fca00078e02ff */
[----:B------:R-:W0:Y:S02]  /*f5b0*/  SHFL.UP PT, R7, R4, 0x1, RZ ;  /* 0x0420000004077989 */ /* 0x000e2400000e00ff */
[----:B0-----:R-:W-:-:S05]  /*f5c0*/  SEL R7, R7, RZ, P1 ;  /* 0x000000ff07077207 */ /* 0x001fca0000800000 */
[----:B------:R-:W-:-:S05]  /*f5d0*/  IMAD.IADD R7, R4, 0x1, R7 ;  /* 0x0000000104077824 */ /* 0x000fca00078e0207 */
[----:B------:R-:W0:Y:S02]  /*f5e0*/  SHFL.UP PT, R8, R7, 0x2, RZ ;  /* 0x0440000007087989 */ /* 0x000e2400000e00ff */
[----:B0-----:R-:W-:-:S05]  /*f5f0*/  SEL R8, R8, RZ, P2 ;  /* 0x000000ff08087207 */ /* 0x001fca0001000000 */
[----:B------:R-:W-:Y:S02]  /*f600*/  IMAD.IADD R8, R7, 0x1, R8 ;  /* 0x0000000107087824 */ /* 0x000fe400078e0208 */
[----:B------:R-:W0:Y:S03]  /*f610*/  S2R R7, SR_CTAID.X ;  /* 0x0000000000077919 */ /* 0x000e260000002500 */
[----:B------:R-:W1:Y:S02]  /*f620*/  SHFL.UP PT, R9, R8, 0x4, RZ ;  /* 0x0480000008097989 */ /* 0x000e6400000e00ff */
[----:B-1----:R-:W-:-:S05]  /*f630*/  SEL R9, R9, RZ, P3 ;  /* 0x000000ff09097207 */ /* 0x002fca0001800000 */
[----:B------:R-:W-:-:S05]  /*f640*/  IMAD.IADD R3, R8, 0x1, R9 ;  /* 0x0000000108037824 */ /* 0x000fca00078e0209 */
[----:B------:R-:W1:Y:S02]  /*f650*/  SHFL.UP PT, R2, R3, 0x8, RZ ;  /* 0x0500000003027989 */ /* 0x000e6400000e00ff */
[----:B-1----:R-:W-:-:S05]  /*f660*/  SEL R2, R2, RZ, P4 ;  /* 0x000000ff02027207 */ /* 0x002fca0002000000 */
[----:B------:R-:W-:-:S05]  /*f670*/  IMAD.IADD R4, R3, 0x1, R2 ;  /* 0x0000000103047824 */ /* 0x000fca00078e0202 */
[----:B------:R-:W1:Y:S02]  /*f680*/  SHFL.UP PT, R2, R4, 0x10, RZ ;  /* 0x0600000004027989 */ /* 0x000e6400000e00ff */
[----:B-1----:R-:W-:Y:S02]  /*f690*/  SEL R9, R2, RZ, P5 ;  /* 0x000000ff02097207 */ /* 0x002fe40002800000 */
[----:B------:R-:W1:Y:S03]  /*f6a0*/  LDC R2, c[0x0][0xc38] ;  /* 0x00030e00ff027b82 */ /* 0x000e660000000800 */
[----:B------:R-:W-:-:S05]  /*f6b0*/  IMAD.IADD R9, R4, 0x1, R9 ;  /* 0x0000000104097824 */ /* 0x000fca00078e0209 */
[----:B------:R-:W1:Y:S02]  /*f6c0*/  SHFL.IDX PT, R11, R9, 0x1f, 0x1f ;  /* 0x03e01f00090b7f89 */ /* 0x000e6400000e0000 */
[----:B-1----:R-:W-:-:S04]  /*f6d0*/  IMAD R8, R11, R2, RZ ;  /* 0x000000020b087224 */ /* 0x002fc800078e02ff */
[----:B------:R-:W-:Y:S01]  /*f6e0*/  IMAD.MOV.U32 R11, RZ, RZ, R8 ;  /* 0x000000ffff0b7224 */ /* 0x000fe200078e0008 */
[----:B0-----:R-:W-:-:S13]  /*f6f0*/  ISETP.GT.AND P6, PT, R8, R7, PT ;  /* 0x000000070800720c */ /* 0x001fda0003fc4270 */
[----:B------:R-:W-:Y:S05]  /*f700*/  @P6 BRA `(.L_x_194) ;  /* 0x0000000000a46947 */ /* 0x000fea0003800000 */
[----:B------:R-:W-:Y:S01]  /*f710*/  IMAD.MOV.U32 R8, RZ, RZ, R11 ;  /* 0x000000ffff087224 */ /* 0x000fe200078e000b */
[----:B------:R-:W-:Y:S01]  /*f720*/  UMOV UR43, URZ ;  /* 0x0000003f002b7c82 */ /* 0x000fe20008000000 */
[----:B------:R-:W-:-:S05]  /*f730*/  ULDC UR5, c[0x0][0xc3c] ;  /* 0x00030f0000057ab9 */ /* 0x000fca0000000800 */
.L_x_196:
[----:B------:R-:W-:-:S03]  /*f740*/  UIADD3 UR4, UR43, 0x1f, URZ ;  /* 0x0000001f2b047890 */ /* 0x000fc6000fffe03f */
[----:B------:R-:W-:Y:S01]  /*f750*/  ULDC UR43, c[0x0][0xc3c] ;  /* 0x00030f00002b7ab9 */ /* 0x000fe20000000800 */
[----:B------:R-:W-:-:S06]  /*f760*/  UISETP.GE.AND UP0, UPT, UR4, UR5, UPT ;  /* 0x000000050400728c */ /* 0x000fcc000bf06270 */
[----:B------:R-:W-:-:S13]  /*f770*/  PLOP3.LUT P6, PT, PT, PT, UP0, 0x40, 0x0 ;  /* 0x000000000000781c */ /* 0x000fda0003fce808 */
[----:B------:R-:W-:Y:S05]  /*f780*/  @!P6 BRA `(.L_x_195) ;  /* 0x0000000400b4e947 */ /* 0x000fea0003800000 */
[----:B------:R-:W-:Y:S01]  /*f790*/  UMOV UR43, UR4 ;  /* 0x00000004002b7c82 */ /* 0x000fe20008000000 */
[----:B------:R-:W-:Y:S02]  /*f7a0*/  IMAD.MOV.U32 R6, RZ, RZ, RZ ;  /* 0x000000ffff067224 */ /* 0x000fe400078e00ff */
[----:B------:R-:W-:-:S05]  /*f7b0*/  VIADD R9, R0, UR43 ;  /* 0x0000002b00097c36 */ /* 0x000fca0008000000 */
[----:B------:R-:W-:-:S13]  /*f7c0*/  ISETP.GE.OR P6, PT, R9, UR5, !P0 ;  /* 0x0000000509007c0c */ /* 0x000fda000c7c6670 */
[----:B------:R-:W0:Y:S08]  /*f7d0*/  @!P6 LDC.64 R2, c[0x0][0xc80] ;  /* 0x00032000ff02eb82 */ /* 0x000e300000000a00 */
[----:B------:R-:W1:Y:S01]  /*f7e0*/  @!P6 LDC.64 R4, c[0x0][0xc78] ;  /* 0x00031e00ff04eb82 */ /* 0x000e620000000a00 */
[----:B0-----:R-:W-:-:S05]  /*f7f0*/  @!P6 IMAD.WIDE R2, R9, 0x4, R2 ;  /* 0x000000040902e825 */ /* 0x001fca00078e0202 */
[----:B------:R1:W2:Y:S02]  /*f800*/  @!P6 LDG.E R6, desc[UR48][R2.64] ;  /* 0x000000300206e981 */ /* 0x0002a4000c1e1900 */
[----:B-1----:R-:W-:-:S04]  /*f810*/  @!P6 IMAD.WIDE R2, R9, 0x4, R4 ;  /* 0x000000040902e825 */ /* 0x002fc800078e0204 */
[----:B------:R-:W-:-:S06]  /*f820*/  IMAD.MOV.U32 R5, RZ, RZ, RZ ;  /* 0x000000ffff057224 */ /* 0x000fcc00078e00ff */
[----:B------:R-:W2:Y:S02]  /*f830*/  @!P6 LDG.E R5, desc[UR48][R2.64] ;  /* 0x000000300205e981 */ /* 0x000ea4000c1e1900 */
[----:B--2---:R-:W-:-:S05]  /*f840*/  IMAD R11, R6, R5, RZ ;  /* 0x00000005060b7224 */ /* 0x004fca00078e02ff */
[----:B------:R-:W0:Y:S02]  /*f850*/  SHFL.UP PT, R4, R11, 0x1, RZ ;  /* 0x042000000b047989 */ /* 0x000e2400000e00ff */
[----:B0-----:R-:W-:-:S05]  /*f860*/  SEL R4, R4, RZ, P1 ;  /* 0x000000ff04047207 */ /* 0x001fca0000800000 */
[----:B------:R-:W-:-:S05]  /*f870*/  IMAD.IADD R4, R11, 0x1, R4 ;  /* 0x000000010b047824 */ /* 0x000fca00078e0204 */
        /* <DEDUP_REMOVED lines=11> */
[----:B------:R-:W-:Y:S02]  /*f930*/  IMAD.IADD R9, R3, 0x1, R2 ;  /* 0x0000000103097824 */ /* 0x000fe400078e0202 */
[----:B------:R-:W0:Y:S03]  /*f940*/  LDC R2, c[0x0][0xc38] ;  /* 0x00030e00ff027b82 */ /* 0x000e260000000800 */
[----:B------:R-:W0:Y:S02]  /*f950*/  SHFL.IDX PT, R11, R9, 0x1f, 0x1f ;  /* 0x03e01f00090b7f89 */ /* 0x000e2400000e0000 */
[----:B0-----:R-:W-:-:S04]  /*f960*/  IMAD R11, R11, R2, RZ ;  /* 0x000000020b0b7224 */ /* 0x001fc800078e02ff */
[----:B------:R-:W-:-:S05]  /*f970*/  IMAD.IADD R8, R11, 0x1, R8 ;  /* 0x000000010b087824 */ /* 0x000fca00078e0208 */
[----:B------:R-:W-:-:S13]  /*f980*/  ISETP.GT.AND P6, PT, R8, R7, PT ;  /* 0x000000070800720c */ /* 0x000fda0003fc4270 */
[----:B------:R-:W-:Y:S05]  /*f990*/  @!P6 BRA `(.L_x_196) ;  /* 0xfffffffc0068e947 */ /* 0x000fea000383ffff */
.L_x_194:
[----:B------:R-:W-:Y:S02]  /*f9a0*/  IMAD.IADD R11, R8, 0x1, -R11 ;  /* 0x00000001080b7824 */ /* 0x000fe400078e0a0b */
[----:B------:R-:W-:Y:S02]  /*f9b0*/  IMAD.MOV.U32 R8, RZ, RZ, RZ ;  /* 0x000000ffff087224 */ /* 0x000fe400078e00ff */
[----:B------:R-:W-:-:S05]  /*f9c0*/  IMAD R4, R9, R2, R11 ;  /* 0x0000000209047224 */ /* 0x000fca00078e020b */
[----:B------:R-:W-:-:S13]  /*f9d0*/  ISETP.GT.AND P0, PT, R4, R7, PT ;  /* 0x000000070400720c */ /* 0x000fda0003f04270 */
[----:B------:R-:W-:Y:S02]  /*f9e0*/  VOTEU.ANY UR5, UPT, !P0 ;  /* 0x0000000000057886 */ /* 0x000fe400040e0100 */
[----:B------:R-:W-:Y:S02]  /*f9f0*/  UPOPC UR4, UR5 ;  /* 0x00000005000472bf */ /* 0x000fe40008000000 */
[----:B------:R-:W-:-:S04]  /*fa00*/  ISETP.NE.AND P0, PT, RZ, UR5, PT ;  /* 0x00000005ff007c0c */ /* 0x000fc8000bf05270 */
[----:B------:R-:W-:Y:S02]  /*fa10*/  IMAD.U32 R13, RZ, RZ, UR4 ;  /* 0x00000004ff0d7e24 */ /* 0x000fe4000f8e00ff */
[----:B------:R-:W-:-:S03]  /*fa20*/  IMAD.U32 R12, RZ, RZ, UR4 ;  /* 0x00000004ff0c7e24 */ /* 0x000fc6000f8e00ff */
[----:B------:R-:W0:Y:S04]  /*fa30*/  SHFL.IDX PT, R6, R6, R13, 0x1f ;  /* 0x00001f0d06067589 */ /* 0x000e2800000e0000 */
[----:B------:R1:W2:Y:S01]  /*fa40*/  SHFL.IDX PT, R5, R5, R12, 0x1f ;  /* 0x00001f0c05057589 */ /* 0x0002a200000e0000 */
[----:B0-----:R-:W-:-:S04]  /*fa50*/  IABS R4, R6 ;  /* 0x0000000600047213 */ /* 0x001fc80000000000 */
[----:B------:R-:W0:Y:S08]  /*fa60*/  I2F.RP R10, R4 ;  /* 0x00000004000a7306 */ /* 0x000e300000209400 */
[----:B0-----:R-:W0:Y:S02]  /*fa70*/  MUFU.RCP R10, R10 ;  /* 0x0000000a000a7308 */ /* 0x001e240000001000 */
[----:B0-----:R-:W-:-:S06]  /*fa80*/  VIADD R3, R10, 0xffffffe ;  /* 0x0ffffffe0a037836 */ /* 0x001fcc0000000000 */
[----:B------:R-:W0:Y:S01]  /*fa90*/  F2I.FTZ.U32.TRUNC.NTZ R3, R3 ;  /* 0x0000000300037305 */ /* 0x000e22000021f000 */
[----:B-12---:R-:W-:Y:S05]  /*faa0*/  @!P0 BRA `(.L_x_197) ;  /* 0x00000000000c8947 */ /* 0x006fea0003800000 */
[----:B------:R-:W-:-:S06]  /*fab0*/  UIADD3 UR5, UR4, -0x1, URZ ;  /* 0xffffffff04057890 */ /* 0x000fcc000fffe03f */
[----:B------:R-:W-:-:S06]  /*fac0*/  IMAD.U32 R8, RZ, RZ, UR5 ;  /* 0x00000005ff087e24 */ /* 0x000fcc000f8e00ff */
[----:B------:R1:W2:Y:S02]  /*fad0*/  SHFL.IDX PT, R8, R9, R8, 0x1f ;  /* 0x00001f0809087589 */ /* 0x0002a400000e0000 */
.L_x_197:
[----:B--2---:R-:W-:Y:S01]  /*fae0*/  IMAD R11, R8, R2, R11 ;  /* 0x00000002080b7224 */ /* 0x004fe200078e020b */
[----:B------:R-:W-:Y:S01]  /*faf0*/  IABS R8, R5 ;  /* 0x0000000500087213 */ /* 0x000fe20000000000 */
[----:B01----:R-:W-:Y:S01]  /*fb00*/  IMAD.MOV R9, RZ, RZ, -R3 ;  /* 0x000000ffff097224 */ /* 0x003fe200078e0a03 */
[----:B------:R-:W-:Y:S01]  /*fb10*/  UIADD3 UR43, UR4, UR43, URZ ;  /* 0x0000002b042b7290 */ /* 0x000fe2000fffe03f */
[----:B------:R-:W-:Y:S01]  /*fb20*/  IMAD.MOV.U32 R2, RZ, RZ, RZ ;  /* 0x000000ffff027224 */ /* 0x000fe200078e00ff */
[----:B------:R-:W0:Y:S01]  /*fb30*/  I2F.RP R10, R8 ;  /* 0x00000008000a7306 */ /* 0x000e220000209400 */
[----:B------:R-:W-:Y:S01]  /*fb40*/  IMAD R9, R9, R4, RZ ;  /* 0x0000000409097224 */ /* 0x000fe200078e02ff */
[----:B------:R1:W-:Y:S01]  /*fb50*/  STL [R1+0x10], R11 ;  /* 0x0000100b01007387 */ /* 0x0003e20000100800 */
[----:B------:R-:W-:Y:S02]  /*fb60*/  IMAD.IADD R7, R7, 0x1, -R11 ;  /* 0x0000000107077824 */ /* 0x000fe400078e0a0b */
[----:B------:R-:W-:Y:S01]  /*fb70*/  IMAD.HI.U32 R2, R3, R9, R2 ;  /* 0x0000000903027227 */ /* 0x000fe200078e0002 */
[----:B------:R-:W-:-:S05]  /*fb80*/  IABS R3, R6 ;  /* 0x0000000600037213 */ /* 0x000fca0000000000 */
[----:B------:R-:W-:Y:S01]  /*fb90*/  IMAD.MOV R12, RZ, RZ, -R3 ;  /* 0x000000ffff0c7224 */ /* 0x000fe200078e0a03 */
[----:B-1----:R-:W-:Y:S01]  /*fba0*/  IABS R11, R7 ;  /* 0x00000007000b7213 */ /* 0x002fe20000000000 */
[----:B0-----:R-:W0:Y:S04]  /*fbb0*/  MUFU.RCP R10, R10 ;  /* 0x0000000a000a7308 */ /* 0x001e280000001000 */
[----:B------:R-:W-:-:S04]  /*fbc0*/  IMAD.HI.U32 R9, R2, R11, RZ ;  /* 0x0000000b02097227 */ /* 0x000fc800078e00ff */
[----:B------:R-:W-:Y:S02]  /*fbd0*/  IMAD R11, R9, R12, R11 ;  /* 0x0000000c090b7224 */ /* 0x000fe400078e020b */
[----:B------:R-:W-:-:S03]  /*fbe0*/  IMAD.MOV.U32 R2, RZ, RZ, RZ ;  /* 0x000000ffff027224 */ /* 0x000fc600078e00ff */
[----:B------:R-:W-:Y:S01]  /*fbf0*/  ISETP.GT.U32.AND P1, PT, R4, R11, PT ;  /* 0x0000000b0400720c */ /* 0x000fe20003f24070 */
[----:B0-----:R-:W-:-:S06]  /*fc00*/  VIADD R3, R10, 0xffffffe ;  /* 0x0ffffffe0a037836 */ /* 0x001fcc0000000000 */
[----:B------:R-:W0:Y:S06]  /*fc10*/  F2I.FTZ.U32.TRUNC.NTZ R3, R3 ;  /* 0x0000000300037305 */ /* 0x000e2c000021f000 */
[----:B------:R-:W-:Y:S02]  /*fc20*/  @!P1 IMAD.IADD R11, R11, 0x1, -R4 ;  /* 0x000000010b0b9824 */ /* 0x000fe400078e0a04 */
[----:B------:R-:W-:Y:S01]  /*fc30*/  @!P1 VIADD R9, R9, 0x1 ;  /* 0x0000000109099836 */ /* 0x000fe20000000000 */
[----:B------:R-:W-:Y:S02]  /*fc40*/  ISETP.NE.AND P1, PT, R6, RZ, PT ;  /* 0x000000ff0600720c */ /* 0x000fe40003f25270 */
[----:B------:R-:W-:Y:S01]  /*fc50*/  ISETP.GE.U32.AND P0, PT, R11, R4, PT ;  /* 0x000000040b00720c */ /* 0x000fe20003f06070 */
[----:B0-----:R-:W-:-:S04]  /*fc60*/  IMAD.MOV R11, RZ, RZ, -R3 ;  /* 0x000000ffff0b7224 */ /* 0x001fc800078e0a03 */
[----:B------:R-:W-:-:S08]  /*fc70*/  IMAD R11, R11, R8, RZ ;  /* 0x000000080b0b7224 */ /* 0x000fd000078e02ff */
[----:B------:R-:W-:Y:S02]  /*fc80*/  @P0 VIADD R9, R9, 0x1 ;  /* 0x0000000109090836 */ /* 0x000fe40000000000 */
[----:B------:R-:W-:Y:S01]  /*fc90*/  IMAD.HI.U32 R4, R3, R11, R2 ;  /* 0x0000000b03047227 */ /* 0x000fe200078e0002 */
[----:B------:R-:W-:-:S04]  /*fca0*/  LOP3.LUT R2, R7, R6, RZ, 0x3c, !PT ;  /* 0x0000000607027212 */ /* 0x000fc800078e3cff */
[----:B------:R-:W-:Y:S02]  /*fcb0*/  ISETP.GE.AND P2, PT, R2, RZ, PT ;  /* 0x000000ff0200720c */ /* 0x000fe40003f46270 */
[----:B------:R-:W-:-:S05]  /*fcc0*/  IABS R2, R5 ;  /* 0x0000000500027213 */ /* 0x000fca0000000000 */
[----:B------:R-:W-:-:S06]  /*fcd0*/  IMAD.MOV R2, RZ, RZ, -R2 ;  /* 0x000000ffff027224 */ /* 0x000fcc00078e0a02 */
[----:B------:R-:W-:Y:S01]  /*fce0*/  @!P2 IMAD.MOV R9, RZ, RZ, -R9 ;  /* 0x000000ffff09a224 */ /* 0x000fe200078e0a09 */
[----:B------:R-:W-:-:S04]  /*fcf0*/  @!P1 LOP3.LUT R9, RZ, R6, RZ, 0x33, !PT ;  /* 0x00000006ff099212 */ /* 0x000fc800078e33ff */
[-C--:B------:R-:W-:Y:S01]  /*fd00*/  IABS R3, R9.reuse ;  /* 0x0000000900037213 */ /* 0x080fe20000000000 */
[----:B------:R-:W-:-:S04]  /*fd10*/  IMAD R6, R6, R9, RZ ;  /* 0x0000000906067224 */ /* 0x000fc800078e02ff */
[----:B------:R-:W-:-:S04]  /*fd20*/  IMAD.HI.U32 R4, R4, R3, RZ ;  /* 0x0000000304047227 */ /* 0x000fc800078e00ff */
[----:B------:R-:W-:Y:S01]  /*fd30*/  IMAD R3, R4, R2, R3 ;  /* 0x0000000204037224 */ /* 0x000fe200078e0203 */
[----:B------:R-:W-:-:S04]  /*fd40*/  LOP3.LUT R2, R9, R5, RZ, 0x3c, !PT ;  /* 0x0000000509027212 */ /* 0x000fc800078e3cff */
[----:B------:R-:W-:Y:S02]  /*fd50*/  ISETP.GT.U32.AND P1, PT, R8, R3, PT ;  /* 0x000000030800720c */ /* 0x000fe40003f24070 */
[----:B------:R-:W-:-:S11]  /*fd60*/  ISETP.GE.AND P2, PT, R2, RZ, PT ;  /* 0x000000ff0200720c */ /* 0x000fd60003f46270 */
[----:B------:R-:W-:Y:S02]  /*fd70*/  @!P1 IMAD.IADD R3, R3, 0x1, -R8 ;  /* 0x0000000103039824 */ /* 0x000fe400078e0a08 */
[----:B------:R-:W-:Y:S01]  /*fd80*/  @!P1 VIADD R4, R4, 0x1 ;  /* 0x0000000104049836 */ /* 0x000fe20000000000 */
[----:B------:R-:W-:Y:S02]  /*fd90*/  ISETP.NE.AND P1, PT, R5, RZ, PT ;  /* 0x000000ff0500720c */ /* 0x000fe40003f25270 */
[----:B------:R-:W-:Y:S01]  /*fda0*/  ISETP.GE.U32.AND P0, PT, R3, R8, PT ;  /* 0x000000080300720c */ /* 0x000fe20003f06070 */
[----:B------:R-:W-:-:S12]  /*fdb0*/  IMAD.IADD R3, R7, 0x1, -R6 ;  /* 0x0000000107037824 */ /* 0x000fd800078e0a06 */
[----:B------:R-:W-:-:S04]  /*fdc0*/  @P0 VIADD R4, R4, 0x1 ;  /* 0x0000000104040836 */ /* 0x000fc80000000000 */
[----:B------:R-:W-:Y:S01]  /*fdd0*/  @!P2 IMAD.MOV R4, RZ, RZ, -R4 ;  /* 0x000000ffff04a224 */ /* 0x000fe200078e0a04 */
[----:B------:R-:W-:-:S05]  /*fde0*/  @!P1 LOP3.LUT R4, RZ, R5, RZ, 0x33, !PT ;  /* 0x00000005ff049212 */ /* 0x000fca00078e33ff */
[--C-:B------:R-:W-:Y:S02]  /*fdf0*/  IMAD.MOV R2, RZ, RZ, -R4.reuse ;  /* 0x000000ffff027224 */ /* 0x100fe400078e0a04 */
[C---:B------:R-:W-:Y:S02]  /*fe00*/  IMAD R4, R5.reuse, 0x1000000, R4 ;  /* 0x0100000005047824 */ /* 0x040fe400078e0204 */
[----:B------:R-:W-:-:S04]  /*fe10*/  IMAD R9, R5, R2, R9 ;  /* 0x0000000205097224 */ /* 0x000fc800078e0209 */
[----:B------:R-:W-:-:S05]  /*fe20*/  IMAD R2, R9, 0x10000, R4 ;  /* 0x0001000009027824 */ /* 0x000fca00078e0204 */
[----:B------:R0:W-:Y:S04]  /*fe30*/  STL [R1+0x18], R2 ;  /* 0x0000180201007387 */ /* 0x0001e80000100800 */
[----:B------:R0:W-:Y:S01]  /*fe40*/  STL [R1+0x14], R3 ;  /* 0x0000140301007387 */ /* 0x0001e20000100800 */
[----:B------:R-:W-:Y:S05]  /*fe50*/  BRA `(.L_x_198) ;  /* 0x00000000000c7947 */ /* 0x000fea0003800000 */
.L_x_195:
[----:B------:R1:W-:Y:S04]  /*fe60*/  STL [R1+0x10], R7 ;  /* 0x0000100701007387 */ /* 0x0003e80000100800 */
[----:B------:R1:W-:Y:S04]  /*fe70*/  STL [R1+0x14], RZ ;  /* 0x000014ff01007387 */ /* 0x0003e80000100800 */
[----:B------:R1:W-:Y:S02]  /*fe80*/  STL [R1+0x18], RZ ;  /* 0x000018ff01007387 */ /* 0x0003e40000100800 */
.L_x_198:
[----:B------:R-:W2:Y:S04]  /*fe90*/  LDL R4, [R1+0x10] ;  /* 0x0000100001047983 */ /* 0x000ea80000100800 */
[----:B------:R-:W2:Y:S04]  /*fea0*/  LDL R5, [R1+0x14] ;  /* 0x0000140001057983 */ /* 0x000ea80000100800 */
[----:B------:R-:W2:Y:S01]  /*feb0*/  LDL R6, [R1+0x18] ;  /* 0x0000180001067983 */ /* 0x000ea20000100800 */
[----:B------:R-:W-:Y:S01]  /*fec0*/  ISETP.NE.AND P0, PT, R0, RZ, PT ;  /* 0x000000ff0000720c */ /* 0x000fe20003f05270 */
[----:B0-----:R-:W-:-:S12]  /*fed0*/  IMAD.U32 R2, RZ, RZ, UR43 ;  /* 0x0000002bff027e24 */ /* 0x001fd8000f8e00ff */
[----:B------:R-:W0:Y:S01]  /*fee0*/  @!P0 S2R R3, SR_CgaCtaId ;  /* 0x0000000000038919 */ /* 0x000e220000008800 */
[----:B------:R-:W-:Y:S01]  /*fef0*/  @!P0 MOV R0, 0x400 ;  /* 0x0000040000008802 */ /* 0x000fe20000000f00 */
[----:B-1----:R-:W-:-:S03]  /*ff00*/  @!P0 IMAD.MOV.U32 R7, RZ, RZ, R2 ;  /* 0x000000ffff078224 */ /* 0x002fc600078e0002 */
[----:B0-----:R-:W-:-:S05]  /*ff10*/  @!P0 LEA R0, R3, R0, 0x18 ;  /* 0x0000000003008211 */ /* 0x001fca00078ec0ff */
[----:B--2---:R2:W-:Y:S01]  /*ff20*/  @!P0 STS.128 [R0+0x388d0], R4 ;  /* 0x0388d00400008388 */ /* 0x0045e20000000c00 */
[----:B------:R-:W-:Y:S06]  /*ff30*/  BAR.ARV 0x5, 0x180 ;  /* 0x0146000000007b1d */ /* 0x000fec0000002000 */
.L_x_193:
[----:B--2---:R-:W-:Y:S01]  /*ff40*/  IMAD.MOV.U32 R0, RZ, RZ, 0x1 ;  /* 0x00000001ff007424 */ /* 0x004fe200078e00ff */
[----:B------:R-:W-:Y:S01]  /*ff50*/  ULDC UR4, c[0x0][0xc3c] ;  /* 0x00030f0000047ab9 */ /* 0x000fe20000000800 */
[----:B------:R2:W-:Y:S01]  /*ff60*/  STL [R1], RZ ;  /* 0x000000ff01007387 */ /* 0x0005e20000100800 */
[----:B------:R-:W-:-:S03]  /*ff70*/  UISETP.GE.AND UP0, UPT, UR43, UR4, UPT ;  /* 0x000000042b00728c */ /* 0x000fc6000bf06270 */
[----:B------:R2:W-:Y:S03]  /*ff80*/  STL [R1+0x4], R0 ;  /* 0x0000040001007387 */ /* 0x0005e60000100800 */
[----:B------:R-:W-:Y:S01]  /*ff90*/  PLOP3.LUT P0, PT, PT, PT, UP0, 0x80, 0x0 ;  /* 0x000000000000781c */ /* 0x000fe20003f0f008 */
[----:B------:R2:W-:-:S12]  /*ffa0*/  STL [R1+0x34], RZ ;  /* 0x000034ff01007387 */ /* 0x0005d80000100800 */
[----:B--2---:R-:W-:Y:S05]  /*ffb0*/  @P0 BRA `(.L_x_199) ;  /* 0x0000005000300947 */ /* 0x004fea0003800000 */
[----:B------:R-:W1:Y:S01]  /*ffc0*/  S2R R7, SR_TID.X ;  /* 0x0000000000077919 */ /* 0x000e620000002100 */
[----:B------:R-:W2:Y:S01]  /*ffd0*/  S2UR UR5, SR_CgaCtaId ;  /* 0x00000000000579c3 */ /* 0x000ea20000008800 */
[----:B------:R-:W-:Y:S01]  /*ffe0*/  UMOV UR4, 0x400 ;  /* 0x0000040000047882 */ /* 0x000fe20000000000 */
[----:B------:R-:W-:Y:S01]  /*fff0*/  ULDC UR41, c[0x0][0xc] ;  /* 0x0000030000297ab9 */ /* 0x000fe20000000800 */
[----:B------:R-:W-:Y:S02]  /*10000*/  ULOP3.LUT UR39, UR38, 0x1, URZ, 0xfc, !UPT ;  /* 0x0000000126277892 */ /* 0x000fe4000f8efc3f */
[----:B------:R-:W-:Y:S01]  /*10010*/  ULOP3.LUT UR42, UR38, 0x2, URZ, 0xfc, !UPT ;  /* 0x00000002262a7892 */ /* 0x000fe2000f8efc3f */
[----:B------:R-:W-:Y:S01]  /*10020*/  ULDC.64 UR52, c[0x0][0x198] ;  /* 0x0000660000347ab9 */ /* 0x000fe20000000a00 */
[----:B--2---:R-:W-:-:S06]  /*10030*/  ULEA UR4, UR5, UR4, 0x18 ;  /* 0x0000000405047291 */ /* 0x004fcc000f8ec03f */
[----:B------:R-:W-:Y:S01]  /*10040*/  IMAD.U32 R19, RZ, RZ, UR4 ;  /* 0x00000004ff137e24 */ /* 0x000fe2000f8e00ff */
[C---:B-1----:R-:W-:Y:S01]  /*10050*/  LOP3.LUT R6, R7.reuse, 0x7f, RZ, 0xc0, !PT ;  /* 0x0000007f07067812 */ /* 0x042fe200078ec0ff */
[C---:B0-----:R-:W-:Y:S01]  /*10060*/  IMAD.SHL.U32 R2, R7.reuse, 0x80, RZ ;  /* 0x0000008007027824 */ /* 0x041fe200078e00ff */
[----:B------:R-:W-:Y:S02]  /*10070*/  R2P PR, R7, 0x6 ;  /* 0x0000000607007804 */ /* 0x000fe40000000000 */
[----:B------:R-:W-:Y:S02]  /*10080*/  SHF.R.U32.HI R3, RZ, 0x5, R6 ;  /* 0x00000005ff037819 */ /* 0x000fe40000011606 */
[C---:B------:R-:W-:Y:S02]  /*10090*/  LOP3.LUT R4, R2.reuse, 0x400, RZ, 0xc0, !PT ;  /* 0x0000040002047812 */ /* 0x040fe400078ec0ff */
[----:B------:R-:W-:-:S03]  /*100a0*/  LOP3.LUT R0, R2, 0x380, RZ, 0xc0, !PT ;  /* 0x0000038002007812 */ /* 0x000fc600078ec0ff */
[C---:B------:R-:W-:Y:S01]  /*100b0*/  IMAD R4, R3.reuse, 0x800, R4 ;  /* 0x0000080003047824 */ /* 0x040fe200078e0204 */
[----:B------:R-:W-:Y:S01]  /*100c0*/  LOP3.LUT R5, R0, 0x10, R7, 0xf8, !PT ;  /* 0x0000001000057812 */ /* 0x000fe200078ef807 */
[----:B------:R-:W-:Y:S02]  /*100d0*/  IMAD R3, R3, 0x10, R0 ;  /* 0x0000001003037824 */ /* 0x000fe400078e0200 */
[----:B------:R-:W-:-:S05]  /*100e0*/  IMAD.SHL.U32 R0, R7, 0x10, RZ ;  /* 0x0000001007007824 */ /* 0x000fca00078e00ff */
[--C-:B------:R-:W-:Y:S02]  /*100f0*/  LOP3.LUT R3, R3, 0x70, R0.reuse, 0x78, !PT ;  /* 0x0000007003037812 */ /* 0x100fe400078e7800 */
[----:B------:R-:W-:Y:S02]  /*10100*/  LOP3.LUT R5, R5, 0x70, R0, 0x78, !PT ;  /* 0x0000007005057812 */ /* 0x000fe400078e7800 */
[----:B------:R-:W-:Y:S01]  /*10110*/  LOP3.LUT R2, R3, 0xc00, R2, 0xf8, !PT ;  /* 0x00000c0003027812 */ /* 0x000fe200078ef802 */
[----:B------:R-:W-:Y:S02]  /*10120*/  IMAD.SHL.U32 R3, R7, 0x2, RZ ;  /* 0x0000000207037824 */ /* 0x000fe400078e00ff */
[----:B------:R-:W-:Y:S01]  /*10130*/  IMAD.IADD R4, R4, 0x1, R5 ;  /* 0x0000000104047824 */ /* 0x000fe200078e0205 */
[----:B------:R-:W-:Y:S01]  /*10140*/  SHF.R.U32.HI R5, RZ, 0x3, R6 ;  /* 0x00000003ff057819 */ /* 0x000fe20000011606 */
[----:B------:R0:W-:Y:S04]  /*10150*/  STL [R1+0x2c], R2 ;  /* 0x00002c0201007387 */ /* 0x0001e80000100800 */
[----:B------:R1:W-:Y:S01]  /*10160*/  STL [R1+0x28], R4 ;  /* 0x0000280401007387 */ /* 0x0003e20000100800 */
[----:B0-----:R-:W-:-:S04]  /*10170*/  LOP3.LUT R2, R0, 0x3f0, RZ, 0xc0, !PT ;  /* 0x000003f000027812 */ /* 0x001fc800078ec0ff */
[----:B------:R-:W-:Y:S01]  /*10180*/  LOP3.LUT R3, R2, 0x70, R3, 0x78, !PT ;  /* 0x0000007002037812 */ /* 0x000fe200078e7803 */
[----:B------:R-:W-:Y:S02]  /*10190*/  IMAD.SHL.U32 R2, R6, 0x10, RZ ;  /* 0x0000001006027824 */ /* 0x000fe400078e00ff */
[----:B-1----:R-:W-:-:S03]  /*101a0*/  IMAD.MOV.U32 R4, RZ, RZ, 0x20 ;  /* 0x00000020ff047424 */ /* 0x002fc600078e00ff */
[----:B------:R-:W-:Y:S01]  /*101b0*/  LOP3.LUT R2, R3, 0x400, R2, 0xf8, !PT ;  /* 0x0000040003027812 */ /* 0x000fe200078ef802 */
[----:B------:R-:W-:-:S04]  /*101c0*/  IMAD.MOV.U32 R3, RZ, RZ, 0x40 ;  /* 0x00000040ff037424 */ /* 0x000fc800078e00ff */
[----:B------:R-:W-:Y:S01]  /*101d0*/  IMAD.IADD R2, R19, 0x1, R2 ;  /* 0x0000000113027824 */ /* 0x000fe200078e0202 */
[----:B------:R-:W-:Y:S02]  /*101e0*/  SEL R7, R3, 0xffffffc0, !P2 ;  /* 0xffffffc003077807 */ /* 0x000fe40005000000 */
[----:B------:R-:W-:Y:S02]  /*101f0*/  SEL R3, R4, 0xffffffe0, !P1 ;  /* 0xffffffe004037807 */ /* 0x000fe40004800000 */
[----:B------:R-:W-:Y:S01]  /*10200*/  LOP3.LUT R4, R5, 0x70, R0, 0xf8, !PT ;  /* 0x0000007005047812 */ /* 0x000fe200078ef800 */
[----:B------:R-:W-:Y:S04]  /*10210*/  STL [R1+0x20], R7 ;  /* 0x0000200701007387 */ /* 0x000fe80000100800 */
[----:B------:R0:W-:Y:S04]  /*10220*/  STL [R1+0xc], R3 ;  /* 0x00000c0301007387 */ /* 0x0001e80000100800 */
[----:B------:R-:W-:Y:S04]  /*10230*/  STL [R1+0x30], R2 ;  /* 0x0000300201007387 */ /* 0x000fe80000100800 */
[----:B------:R-:W-:Y:S01]  /*10240*/  STL [R1+0x34], RZ ;  /* 0x000034ff01007387 */ /* 0x000fe20000100800 */
[----:B0-----:R-:W-:Y:S01]  /*10250*/  LOP3.LUT R3, R0, 0x70, RZ, 0xc0, !PT ;  /* 0x0000007000037812 */ /* 0x001fe200078ec0ff */
[----:B------:R-:W-:-:S05]  /*10260*/  IMAD.MOV.U32 R0, RZ, RZ, 0x1 ;  /* 0x00000001ff007424 */ /* 0x000fca00078e00ff */
[----:B------:R0:W-:Y:S04]  /*10270*/  STL [R1+0x4], R0 ;  /* 0x0000040001007387 */ /* 0x0001e80000100800 */
[----:B------:R1:W-:Y:S01]  /*10280*/  STL [R1], RZ ;  /* 0x000000ff01007387 */ /* 0x0003e20000100800 */
[----:B0-----:R-:W-:-:S07]  /*10290*/  LOP3.LUT R0, R3, 0x80, RZ, 0xfc, !PT ;  /* 0x0000008003007812 */ /* 0x001fce00078efcff */
.L_x_269:
[----:B------:R-:W-:Y:S01]  /*102a0*/  ULDC.64 UR4, c[0x0][0xc88] ;  /* 0x0003220000047ab9 */ /* 0x000fe20000000a00 */
[----:B------:R-:W-:Y:S01]  /*102b0*/  ULDC.64 UR6, c[0x0][0xa18] ;  /* 0x0002860000067ab9 */ /* 0x000fe20000000a00 */
[----:B------:R-:W-:Y:S01]  /*102c0*/  UIMAD.WIDE UR4, UR43, 0x4, UR4 ;  /* 0x000000042b0478a5 */ /* 0x000fe2000f8e0204 */
[----:B--2---:R-:W2:Y:S01]  /*102d0*/  LDL.LU R10, [R1+0x18] ;  /* 0x00001800010a7983 */ /* 0x004ea20000300800 */
[----:B------:R-:W-:Y:S01]  /*102e0*/  ULDC UR8, c[0x0][0x288] ;  /* 0x0000a20000087ab9 */ /* 0x000fe20000000800 */
[----:B0-----:R-:W0:Y:S03]  /*102f0*/  LDC R9, c[0x0][0x2f0] ;  /* 0x0000bc00ff097b82 */ /* 0x001e260000000800 */
[----:B------:R-:W-:Y:S02]  /*10300*/  IMAD.U32 R2, RZ, RZ, UR4 ;  /* 0x00000004ff027e24 */ /* 0x000fe4000f8e00ff */
[----:B------:R-:W-:Y:S01]  /*10310*/  IMAD.U32 R3, RZ, RZ, UR5 ;  /* 0x00000005ff037e24 */ /* 0x000fe2000f8e00ff */
[----:B------:R-:W-:Y:S01]  /*10320*/  UISETP.NE.U32.AND UP0, UPT, UR6, URZ, UPT ;  /* 0x0000003f0600728c */ /* 0x000fe2000bf05070 */
[----:B------:R-:W-:-:S03]  /*10330*/  ULDC.64 UR4, c[0x0][0xa28] ;  /* 0x00028a0000047ab9 */ /* 0x000fc60000000a00 */
[----:B------:R-:W3:Y:S01]  /*10340*/  LDG.E R2, desc[UR48][R2.64] ;  /* 0x0000003002027981 */ /* 0x000ee2000c1e1900 */
[----:B------:R-:W-:Y:S01]  /*10350*/  UISETP.NE.AND.EX UP0, UPT, UR7, URZ, UPT, UP0 ;  /* 0x0000003f0700728c */ /* 0x000fe2000bf05300 */
[----:B------:R-:W-:Y:S01]  /*10360*/  IMAD.U32 R18, RZ, RZ, UR8 ;  /* 0x00000008ff127e24 */ /* 0x000fe2000f8e00ff */
[----:B------:R-:W-:Y:S01]  /*10370*/  UISETP.NE.U32.AND UP1, UPT, UR4, URZ, UPT ;  /* 0x0000003f0400728c */ /* 0x000fe2000bf25070 */
[----:B------:R-:W-:-:S03]  /*10380*/  ULDC.64 UR8, c[0x0][0xa08] ;  /* 0x0002820000087ab9 */ /* 0x000fc60000000a00 */
[----:B------:R-:W-:Y:S01]  /*10390*/  UISETP.NE.AND.EX UP1, UPT, UR5, URZ, UPT, UP1 ;  /* 0x0000003f0500728c */ /* 0x000fe2000bf25310 */
[----:B------:R-:W-:-:S05]  /*103a0*/  PLOP3.LUT P3, PT, PT, PT, UP0, 0x80, 0x0 ;  /* 0x000000000000781c */ /* 0x000fca0003f6f008 */
[----:B------:R-:W-:Y:S02]  /*103b0*/  PLOP3.LUT P4, PT, PT, PT, UP1, 0x80, 0x0 ;  /* 0x000000000000781c */ /* 0x000fe40003f8f018 */
[----:B------:R-:W-:-:S04]  /*103c0*/  ISETP.NE.U32.AND P2, PT, RZ, UR8, PT ;  /* 0x00000008ff007c0c */ /* 0x000fc8000bf45070 */
[----:B------:R-:W-:Y:S02]  /*103d0*/  ISETP.NE.AND.EX P2, PT, RZ, UR9, PT, P2 ;  /* 0x00000009ff007c0c */ /* 0x000fe4000bf45320 */
[----:B---3--:R-:W-:Y:S02]  /*103e0*/  R2UR UR47, R2 ;  /* 0x00000000022f72ca */ /* 0x008fe400000e0000 */
[----:B------:R-:W3:Y:S11]  /*103f0*/  LDC.64 R2, c[0x0][0x418] ;  /* 0x00010600ff027b82 */ /* 0x000ef60000000a00 */
[----:B------:R-:W-:-:S02]  /*10400*/  USHF.R.S32.HI UR46, URZ, 0x1f, UR47 ;  /* 0x0000001f3f2e7899 */ /* 0x000fc4000801142f */
[----:B------:R-:W-:Y:S02]  /*10410*/  USHF.L.U32 UR44, UR47, 0x2, URZ ;  /* 0x000000022f2c7899 */ /* 0x000fe4000800063f */
[----:B------:R-:W-:Y:S02]  /*10420*/  USHF.L.U64.HI UR45, UR47, 0x2, UR46 ;  /* 0x000000022f2d7899 */ /* 0x000fe4000801022e */
[----:B------:R-:W-:Y:S02]  /*10430*/  @UP0 UIADD3 UR6, UP3, UR44, UR6, URZ ;  /* 0x000000062c060290 */ /* 0x000fe4000ff7e03f */
[----:B------:R-:W-:Y:S02]  /*10440*/  @UP1 ULEA UR4, UP2, UR47, UR4, 0x2 ;  /* 0x000000042f041291 */ /* 0x000fe4000f84103f */
[----:B------:R-:W-:Y:S02]  /*10450*/  @UP0 UIADD3.X UR7, UR45, UR7, URZ, UP3, !UPT ;  /* 0x000000072d070290 */ /* 0x000fe40009ffe43f */
[----:B------:R-:W-:Y:S01]  /*10460*/  IMAD.U32 R4, RZ, RZ, UR6 ;  /* 0x00000006ff047e24 */ /* 0x000fe2000f8e00ff */
[----:B------:R-:W-:-:S03]  /*10470*/  @UP1 ULEA.HI.X UR5, UR47, UR5, UR46, 0x2, UP2 ;  /* 0x000000052f051291 */ /* 0x000fc600090f142e */
[----:B------:R-:W-:Y:S01]  /*10480*/  IMAD.U32 R5, RZ, RZ, UR7 ;  /* 0x00000007ff057e24 */ /* 0x000fe2000f8e00ff */
[----:B------:R-:W-:Y:S02]  /*10490*/  ULDC.64 UR6, c[0x0][0xa00] ;  /* 0x0002800000067ab9 */ /* 0x000fe40000000a00 */
[----:B------:R-:W-:Y:S02]  /*104a0*/  ISETP.NE.U32.AND P0, PT, RZ, UR6, PT ;  /* 0x00000006ff007c0c */ /* 0x000fe4000bf05070 */
[----:B------:R4:W5:Y:S01]  /*104b0*/  @P3 LDG.E R18, desc[UR48][R4.64] ;  /* 0x0000003004123981 */ /* 0x000962000c1e1900 */
[----:B---3--:R-:W-:Y:S02]  /*104c0*/  ISETP.NE.U32.AND P1, PT, R2, RZ, PT ;  /* 0x000000ff0200720c */ /* 0x008fe40003f25070 */
[----:B------:R-:W-:Y:S01]  /*104d0*/  ISETP.NE.AND.EX P0, PT, RZ, UR7, PT, P0 ;  /* 0x00000007ff007c0c */ /* 0x000fe2000bf05300 */
[----:B----4-:R-:W-:Y:S01]  /*104e0*/  IMAD.U32 R4, RZ, RZ, UR4 ;  /* 0x00000004ff047e24 */ /* 0x010fe2000f8e00ff */
[----:B------:R-:W-:Y:S01]  /*104f0*/  UIADD3 UR4, UP0, UR44, UR6, URZ ;  /* 0x000000062c047290 */ /* 0x000fe2000ff1e03f */
[----:B------:R-:W-:Y:S01]  /*10500*/  IMAD.U32 R5, RZ, RZ, UR5 ;  /* 0x00000005ff057e24 */ /* 0x000fe2000f8e00ff */
[----:B------:R-:W-:-:S02]  /*10510*/  UIADD3 UR6, UP1, UR44, UR8, URZ ;  /* 0x000000082c067290 */ /* 0x000fc4000ff3e03f */
[----:B------:R-:W-:Y:S02]  /*10520*/  UIADD3.X UR5, UR45, UR7, URZ, UP0, !UPT ;  /* 0x000000072d057290 */ /* 0x000fe400087fe43f */
[----:B------:R-:W-:Y:S01]  /*10530*/  UIADD3.X UR7, UR45, UR9, URZ, UP1, !UPT ;  /* 0x000000092d077290 */ /* 0x000fe20008ffe43f */
[----:B------:R3:W4:Y:S01]  /*10540*/  @P4 LDG.E R0, desc[UR48][R4.64] ;  /* 0x0000003004004981 */ /* 0x000722000c1e1900 */
[----:B------:R-:W-:-:S04]  /*10550*/  IMAD.U32 R6, RZ, RZ, UR6 ;  /* 0x00000006ff067e24 */ /* 0x000fc8000f8e00ff */
[----:B------:R-:W-:Y:S02]  /*10560*/  IMAD.U32 R7, RZ, RZ, UR7 ;  /* 0x00000007ff077e24 */ /* 0x000fe4000f8e00ff */
[----:B---3--:R-:W-:-:S03]  /*10570*/  IMAD.U32 R4, RZ, RZ, UR4 ;  /* 0x00000004ff047e24 */ /* 0x008fc6000f8e00ff */
[----:B------:R-:W3:Y:S01]  /*10580*/  @P2 LDG.E R8, desc[UR48][R6.64] ;  /* 0x0000003006082981 */ /* 0x000ee2000c1e1900 */
[----:B------:R-:W-:-:S05]  /*10590*/  IMAD.U32 R5, RZ, RZ, UR5 ;  /* 0x00000005ff057e24 */ /* 0x000fca000f8e00ff */
[----:B------:R-:W3:Y:S01]  /*105a0*/  @P0 LDG.E R2, desc[UR48][R4.64] ;  /* 0x0000003004020981 */ /* 0x000ee2000c1e1900 */
[----:B------:R-:W-:Y:S02]  /*105b0*/  ISETP.NE.AND.EX P1, PT, R3, RZ, PT, P1 ;  /* 0x000000ff0300720c */ /* 0x000fe40003f25310 */
[----:B------:R-:W0:Y:S01]  /*105c0*/  LDC R3, c[0x0][0x424] ;  /* 0x00010900ff037b82 */ /* 0x000e220000000800 */
[----:B------:R-:W-:Y:S01]  /*105d0*/  UMOV UR4, URZ ;  /* 0x0000003f00047c82 */ /* 0x000fe20008000000 */
[----:B------:R-:W-:Y:S01]  /*105e0*/  UMOV UR50, URZ ;  /* 0x0000003f00327c82 */ /* 0x000fe20008000000 */
[----:B------:R-:W-:Y:S01]  /*105f0*/  UMOV UR40, URZ ;  /* 0x0000003f00287c82 */ /* 0x000fe20008000000 */
[----:B--2---:R-:W-:Y:S02]  /*10600*/  R2UR UR36, R10 ;  /* 0x000000000a2472ca */ /* 0x004fe400000e0000 */
[----:B----4-:R-:W-:Y:S02]  /*10610*/  @P4 R2UR UR4, R0 ;  /* 0x00000000000442ca */ /* 0x010fe400000e0000 */
[----:B------:R-:W-:-:S04]  /*10620*/  LOP3.LUT R0, R10, 0xff000000, RZ, 0xc0, !PT ;  /* 0xff0000000a007812 */ /* 0x000fc800078ec0ff */
[----:B------:R-:W-:Y:S02]  /*10630*/  SHF.R.U32.HI R0, RZ, 0x8, R0 ;  /* 0x00000008ff007819 */ /* 0x000fe40000011600 */
[----:B---3--:R-:W-:Y:S02]  /*10640*/  @P2 R2UR UR40, R8 ;  /* 0x00000000082822ca */ /* 0x008fe400000e0000 */
[----:B------:R-:W-:Y:S02]  /*10650*/  @P0 R2UR UR50, R2 ;  /* 0x00000000023202ca */ /* 0x000fe400000e0000 */
[----:B------:R-:W-:-:S04]  /*10660*/  LOP3.LUT R2, R10, 0xff0000, RZ, 0xc0, !PT ;  /* 0x00ff00000a027812 */ /* 0x000fc800078ec0ff */
[----:B------:R-:W-:Y:S01]  /*10670*/  LEA.HI R0, R2, R0, RZ, 0x10 ;  /* 0x0000000002007211 */ /* 0x000fe200078f80ff */
[----:B0-----:R-:W-:Y:S08]  /*10680*/  @P3 BRA `(.L_x_200) ;  /* 0x0000000000103947 */ /* 0x001ff00003800000 */
[----:B------:R-:W-:Y:S05]  /*10690*/  @!P0 BRA `(.L_x_200) ;  /* 0x00000000000c8947 */ /* 0x000fea0003800000 */
[----:B-----5:R-:W2:Y:S04]  /*106a0*/  LDG.E R18, desc[UR48][R4.64] ;  /* 0x0000003004127981 */ /* 0x020ea8000c1e1900 */
[----:B------:R-:W2:Y:S02]  /*106b0*/  LDG.E R4, desc[UR48][R4.64+0x4] ;  /* 0x0000043004047981 */ /* 0x000ea4000c1e1900 */
[----:B--2---:R-:W-:-:S07]  /*106c0*/  IMAD.IADD R18, R4, 0x1, -R18 ;  /* 0x0000000104127824 */ /* 0x004fce00078e0a12 */
.L_x_200:
[----:B------:R-:W-:Y:S01]  /*106d0*/  SEL R3, R3, 0x1, P1 ;  /* 0x0000000103037807 */ /* 0x000fe20000800000 */
[----:B------:R-:W-:Y:S01]  /*106e0*/  ULDC.64 UR6, c[0x0][0xa20] ;  /* 0x0002880000067ab9 */ /* 0x000fe20000000a00 */
[----:B------:R-:W-:Y:S01]  /*106f0*/  ULOP3.LUT UR36, UR36, 0xffff, URZ, 0xc0, !UPT ;  /* 0x0000ffff24247892 */ /* 0x000fe2000f8ec03f */
[----:B------:R-:W-:Y:S01]  /*10700*/  ISETP.NE.U32.AND P0, PT, RZ, UR6, PT ;  /* 0x00000006ff007c0c */ /* 0x000fe2000bf05070 */
[----:B------:R-:W-:Y:S01]  /*10710*/  UIADD3 UR40, UR40, UR4, URZ ;  /* 0x0000000428287290 */ /* 0x000fe2000fffe03f */
[----:B------:R-:W-:Y:S02]  /*10720*/  IMAD R2, R3, R9, RZ ;  /* 0x0000000903027224 */ /* 0x000fe400078e02ff */
[----:B------:R-:W-:Y:S01]  /*10730*/  IMAD.U32 R3, RZ, RZ, UR47 ;  /* 0x0000002fff037e24 */ /* 0x000fe2000f8e00ff */
[----:B------:R-:W-:-:S04]  /*10740*/  ISETP.NE.AND.EX P0, PT, RZ, UR7, PT, P0 ;  /* 0x00000007ff007c0c */ /* 0x000fc8000bf05300 */
[----:B------:R0:W-:Y:S09]  /*10750*/  STL [R1+0x8], R3 ;  /* 0x0000080301007387 */ /* 0x0001f20000100800 */
[----:B------:R-:W-:Y:S05]  /*10760*/  @!P0 BRA `(.L_x_201) ;  /* 0x0000000000188947 */ /* 0x000fea0003800000 */
[----:B------:R-:W-:-:S04]  /*10770*/  UIADD3 UR5, UP0, UR44, UR6, URZ ;  /* 0x000000062c057290 */ /* 0x000fc8000ff1e03f */
[----:B------:R-:W-:Y:S02]  /*10780*/  UIADD3.X UR6, UR45, UR7, URZ, UP0, !UPT ;  /* 0x000000072d067290 */ /* 0x000fe400087fe43f */
[----:B------:R-:W-:-:S04]  /*10790*/  IMAD.U32 R2, RZ, RZ, UR5 ;  /* 0x00000005ff027e24 */ /* 0x000fc8000f8e00ff */
[----:B0-----:R-:W-:-:S05]  /*107a0*/  IMAD.U32 R3, RZ, RZ, UR6 ;  /* 0x00000006ff037e24 */ /* 0x001fca000f8e00ff */
[----:B------:R0:W5:Y:S01]  /*107b0*/  LDG.E R2, desc[UR48][R2.64] ;  /* 0x0000003002027981 */ /* 0x000162000c1e1900 */
[----:B------:R-:W-:Y:S05]  /*107c0*/  BRA `(.L_x_202) ;  /* 0x0000000000107947 */ /* 0x000fea0003800000 */
.L_x_201:
[----:B------:R-:W-:Y:S05]  /*107d0*/  @!P2 BRA `(.L_x_202) ;  /* 0x00000000000ca947 */ /* 0x000fea0003800000 */
[----:B------:R-:W2:Y:S04]  /*107e0*/  LDG.E R2, desc[UR48][R6.64] ;  /* 0x0000003006027981 */ /* 0x000ea8000c1e1900 */
[----:B------:R-:W2:Y:S02]  /*107f0*/  LDG.E R6, desc[UR48][R6.64+0x4] ;  /* 0x0000043006067981 */ /* 0x000ea4000c1e1900 */
[----:B--2---:R-:W-:-:S07]  /*10800*/  IMAD.IADD R2, R6, 0x1, -R2 ;  /* 0x0000000106027824 */ /* 0x004fce00078e0a02 */
.L_x_202:
[----:B0----5:R-:W-:-:S04]  /*10810*/  VIADD R3, R2, -UR4 ;  /* 0x8000000402037c36 */ /* 0x021fc80008000000 */
        /* <DEDUP_REMOVED lines=10> */
[----:B0-----:R-:W-:Y:S02]  /*108c0*/  IABS R6, R4 ;  /* 0x0000000400067213 */ /* 0x001fe40000000000 */
[----:B------:R-:W-:Y:S02]  /*108d0*/  IADD3 R5, R4, -0x1, R17 ;  /* 0xffffffff04057810 */ /* 0x000fe40007ffe011 */
[----:B------:R-:W0:Y:S08]  /*108e0*/  I2F.RP R2, R6 ;  /* 0x0000000600027306 */ /* 0x000e300000209400 */
[----:B0-----:R-:W0:Y:S02]  /*108f0*/  MUFU.RCP R2, R2 ;  /* 0x0000000200027308 */ /* 0x001e240000001000 */
[----:B0-----:R-:W-:-:S06]  /*10900*/  VIADD R2, R2, 0xffffffe ;  /* 0x0ffffffe02027836 */ /* 0x001fcc0000000000 */
[----:B------:R0:W2:Y:S02]  /*10910*/  F2I.FTZ.U32.TRUNC.NTZ R3, R2 ;  /* 0x0000000200037305 */ /* 0x0000a4000021f000 */
[----:B0-----:R-:W-:-:S04]  /*10920*/  LOP3.LUT R2, R5, R4, RZ, 0x3c, !PT ;  /* 0x0000000405027212 */ /* 0x001fc800078e3cff */
[----:B------:R-:W-:Y:S01]  /*10930*/  ISETP.GE.AND P2, PT, R2, RZ, PT ;  /* 0x000000ff0200720c */ /* 0x000fe20003f46270 */
[----:B--2---:R-:W-:-:S04]  /*10940*/  IMAD.MOV R2, RZ, RZ, -R3 ;  /* 0x000000ffff027224 */ /* 0x004fc800078e0a03 */
[----:B------:R-:W-:Y:S02]  /*10950*/  IMAD R7, R2, R6, RZ ;  /* 0x0000000602077224 */ /* 0x000fe400078e02ff */
[----:B------:R-:W-:-:S04]  /*10960*/  IMAD.MOV.U32 R2, RZ, RZ, RZ ;  /* 0x000000ffff027224 */ /* 0x000fc800078e00ff */
[----:B------:R-:W-:Y:S01]  /*10970*/  IMAD.HI.U32 R7, R3, R7, R2 ;  /* 0x0000000703077227 */ /* 0x000fe200078e0002 */
[----:B------:R-:W-:Y:S02]  /*10980*/  IABS R2, R5 ;  /* 0x0000000500027213 */ /* 0x000fe40000000000 */
[----:B------:R-:W-:-:S03]  /*10990*/  IABS R3, R4 ;  /* 0x0000000400037213 */ /* 0x000fc60000000000 */
[----:B------:R-:W-:-:S04]  /*109a0*/  IMAD.HI.U32 R7, R7, R2, RZ ;  /* 0x0000000207077227 */ /* 0x000fc800078e00ff */
[----:B------:R-:W-:-:S04]  /*109b0*/  IMAD.MOV R3, RZ, RZ, -R3 ;  /* 0x000000ffff037224 */ /* 0x000fc800078e0a03 */
        /* <DEDUP_REMOVED lines=10> */
.L_x_203:
[----:B------:R-:W-:Y:S01]  /*10a60*/  LOP3.LUT R0, R0, 0xff, RZ, 0xc0, !PT ;  /* 0x000000ff00007812 */ /* 0x000fe200078ec0ff */
[----:B------:R-:W-:Y:S04]  /*10a70*/  BSSY B7, `(.L_x_204) ;  /* 0x000039b000077945 */ /* 0x000fe80003800000 */
[----:B------:R-:W-:-:S05]  /*10a80*/  IMAD R3, R0, R2, RZ ;  /* 0x0000000200037224 */ /* 0x000fca00078e02ff */
[----:B------:R0:W-:Y:S01]  /*10a90*/  STL [R1+0x18], R3 ;  /* 0x0000180301007387 */ /* 0x0001e20000100800 */
[----:B------:R-:W-:-:S04]  /*10aa0*/  VIADDMNMX R17, R3, R2, R17, PT ;  /* 0x0000000203117246 */ /* 0x000fc80003800111 */
[----:B------:R-:W-:-:S13]  /*10ab0*/  ISETP.GT.AND P0, PT, R17, R3, PT ;  /* 0x000000031100720c */ /* 0x000fda0003f04270 */
[----:B0-----:R-:W-:Y:S05]  /*10ac0*/  @P0 BRA `(.L_x_205) ;  /* 0x0000000000480947 */ /* 0x001fea0003800000 */
[----:B------:R-:W0:Y:S02]  /*10ad0*/  S2R R3, SR_TID.X ;  /* 0x0000000000037919 */ /* 0x000e240000002100 */
[----:B0-----:R-:W-:-:S04]  /*10ae0*/  LOP3.LUT R3, R3, 0x7f, RZ, 0xc0, !PT ;  /* 0x0000007f03037812 */ /* 0x001fc800078ec0ff */
[----:B------:R-:W-:-:S13]  /*10af0*/  ISETP.NE.AND P0, PT, R3, RZ, PT ;  /* 0x000000ff0300720c */ /* 0x000fda0003f05270 */
[----:B------:R-:W-:Y:S05]  /*10b00*/  @P0 BRA `(.L_x_206) ;  /* 0x0000003800440947 */ /* 0x000fea0003800000 */
[----:B------:R-:W0:Y:S01]  /*10b10*/  S2R R3, SR_LANEID ;  /* 0x0000000000037919 */ /* 0x000e220000000000 */
[----:B------:R-:W-:Y:S02]  /*10b20*/  VOTEU.ANY UR4, UPT, PT ;  /* 0x0000000000047886 */ /* 0x000fe400038e0100 */
[----:B------:R-:W0:Y:S08]  /*10b30*/  FLO.U32 R0, UR4 ;  /* 0x0000000400007d00 */ /* 0x000e3000080e0000 */
[----:B------:R-:W2:Y:S01]  /*10b40*/  POPC R5, UR4 ;  /* 0x0000000400057d09 */ /* 0x000ea20008000000 */
[----:B0-----:R-:W-:-:S02]  /*10b50*/  ISETP.EQ.U32.AND P0, PT, R0, R3, PT ;  /* 0x000000030000720c */ /* 0x001fc40003f02070 */
[----:B------:R-:W2:Y:S11]  /*10b60*/  LDC.64 R2, c[0x0][0xc60] ;  /* 0x00031800ff027b82 */ /* 0x000eb60000000a00 */
[----:B--2---:R-:W2:Y:S01]  /*10b70*/  @P0 ATOMG.E.ADD.STRONG.GPU PT, R3, desc[UR48][R2.64], R5 ;  /* 0x00000005020309a8 */ /* 0x004ea200081ee1f0 */
[----:B------:R-:W0:Y:S02]  /*10b80*/  S2R R4, SR_LTMASK ;  /* 0x0000000000047919 */ /* 0x000e240000003900 */
[----:B0-----:R-:W-:-:S04]  /*10b90*/  LOP3.LUT R4, R4, UR4, RZ, 0xc0, !PT ;  /* 0x0000000404047c12 */ /* 0x001fc8000f8ec0ff */
[----:B------:R-:W0:Y:S01]  /*10ba0*/  POPC R7, R4 ;  /* 0x0000000400077309 */ /* 0x000e220000000000 */
[----:B--2---:R-:W0:Y:S02]  /*10bb0*/  SHFL.IDX PT, R0, R3, R0, 0x1f ;  /* 0x00001f0003007589 */ /* 0x004e2400000e0000 */
[----:B0-----:R-:W-:-:S05]  /*10bc0*/  IADD3 R0, R0, UR41, R7 ;  /* 0x0000002900007c10 */ /* 0x001fca000fffe007 */
[----:B------:R0:W-:Y:S01]  /*10bd0*/  STL [R1+0x10], R0 ;  /* 0x0000100001007387 */ /* 0x0001e20000100800 */
[----:B------:R-:W-:Y:S05]  /*10be0*/  BRA `(.L_x_206) ;  /* 0x00000038000c7947 */ /* 0x000fea0003800000 */
.L_x_205:
[----:B------:R-:W-:Y:S01]  /*10bf0*/  VIADD R0, R19, 0x28400 ;  /* 0x0002840013007836 */ /* 0x000fe20000000000 */
[----:B------:R-:W-:Y:S04]  /*10c00*/  BSSY B6, `(.L_x_207) ;  /* 0x0000013000067945 */ /* 0x000fe80003800000 */
        /* <DEDUP_REMOVED lines=17> */
[----:B01----:R-:W-:Y:S05]  /*10d20*/  CALL.ABS.NOINC R2 ;  /* 0x0000000002007343 */ /* 0x003fea0003c00000 */
.L_x_208:
[----:B------:R-:W-:Y:S05]  /*10d30*/  BSYNC B6 ;  /* 0x0000000000067941 */ /* 0x000fea0003800000 */
.L_x_207:
[----:B------:R-:W2:Y:S01]  /*10d40*/  LDL.LU R16, [R1+0x24] ;  /* 0x0000240001107983 */ /* 0x000ea20000300800 */
[----:B------:R-:W-:Y:S01]  /*10d50*/  VIADD R0, R19, 0x10400 ;  /* 0x0001040013007836 */ /* 0x000fe20000000000 */
[----:B------:R-:W-:Y:S04]  /*10d60*/  BSSY B6, `(.L_x_209) ;  /* 0x0000016000067945 */ /* 0x000fe80003800000 */
[----:B------:R-:W-:Y:S02]  /*10d70*/  LOP3.LUT P0, RZ, R0, 0x3ff, RZ, 0xc0, !PT ;  /* 0x000003ff00ff7812 */ /* 0x000fe4000780c0ff */
[----:B--2---:R-:W-:-:S11]  /*10d80*/  LOP3.LUT R16, R16, 0xfffffffe, RZ, 0xc0, !PT ;  /* 0xfffffffe10107812 */ /* 0x004fd600078ec0ff */
[----:B------:R-:W-:-:S05]  /*10d90*/  @P0 LOP3.LUT R16, R16, 0x1, RZ, 0xfc, !PT ;  /* 0x0000000110100812 */ /* 0x000fca00078efcff */
[----:B------:R0:W-:Y:S01]  /*10da0*/  STL [R1+0x24], R16 ;  /* 0x0000241001007387 */ /* 0x0001e20000100800 */
        /* <DEDUP_REMOVED lines=16> */
[----:B012---:R-:W-:Y:S05]  /*10eb0*/  CALL.ABS.NOINC R2 ;  /* 0x0000000002007343 */ /* 0x007fea0003c00000 */
.L_x_210:
[----:B------:R-:W-:Y:S05]  /*10ec0*/  BSYNC B6 ;  /* 0x0000000000067941 */ /* 0x000fea0003800000 */
.L_x_209:
        /* <DEDUP_REMOVED lines=20> */
.L_x_212:
[----:B------:R-:W-:Y:S05]  /*11010*/  BSYNC B6 ;  /* 0x0000000000067941 */ /* 0x000fea0003800000 */
.L_x_211:
[----:B------:R-:W-:Y:S01]  /*11020*/  LOP3.LUT P6, RZ, R16, 0x1, RZ, 0xc0, !PT ;  /* 0x0000000110ff7812 */ /* 0x000fe200078cc0ff */
[----:B------:R-:W-:-:S12]  /*11030*/  BSSY B6, `(.L_x_213) ;  /* 0x0000012000067945 */ /* 0x000fd80003800000 */
        /* <DEDUP_REMOVED lines=17> */
.L_x_214:
[----:B------:R-:W-:Y:S05]  /*11150*/  BSYNC B6 ;  /* 0x0000000000067941 */ /* 0x000fea0003800000 */
.L_x_213:
[----:B------:R-:W2:Y:S01]  /*11160*/  LDL R8, [R1+0x8] ;  /* 0x0000080001087983 */ /* 0x000ea20000100800 */
[----:B------:R-:W-:Y:S02]  /*11170*/  ULDC.64 UR4, c[0x0][0x9f8] ;  /* 0x00027e0000047ab9 */ /* 0x000fe40000000a00 */
[----:B------:R-:W-:-:S04]  /*11180*/  UISETP.NE.U32.AND UP0, UPT, UR4, URZ, UPT ;  /* 0x0000003f0400728c */ /* 0x000fc8000bf05070 */
[----:B------:R-:W-:-:S06]  /*11190*/  UISETP.NE.AND.EX UP0, UPT, UR5, URZ, UPT, UP0 ;  /* 0x0000003f0500728c */ /* 0x000fcc000bf05300 */
[----:B------:R-:W-:-:S05]  /*111a0*/  PLOP3.LUT P0, PT, PT, PT, UP0, 0x80, 0x0 ;  /* 0x000000000000781c */ /* 0x000fca0003f0f008 */
[----:B------:R-:W-:-:S04]  /*111b0*/  @UP0 UIADD3 UR4, UP1, UR44, UR4, URZ ;  /* 0x000000042c040290 */ /* 0x000fc8000ff3e03f */
[----:B------:R-:W-:Y:S02]  /*111c0*/  @UP0 UIADD3.X UR5, UR45, UR5, URZ, UP1, !UPT ;  /* 0x000000052d050290 */ /* 0x000fe40008ffe43f */
[----:B------:R-:W-:-:S04]  /*111d0*/  IMAD.U32 R2, RZ, RZ, UR4 ;  /* 0x00000004ff027e24 */ /* 0x000fc8000f8e00ff */
[----:B------:R-:W-:Y:S01]  /*111e0*/  IMAD.U32 R3, RZ, RZ, UR5 ;  /* 0x00000005ff037e24 */ /* 0x000fe2000f8e00ff */
[----:B------:R-:W3:Y:S01]  /*111f0*/  S2R R0, SR_TID.X ;  /* 0x0000000000007919 */ /* 0x000ee20000002100 */
[----:B------:R-:W-:-:S03]  /*11200*/  ULDC.64 UR4, c[0x0][0xa08] ;  /* 0x0002820000047ab9 */ /* 0x000fc60000000a00 */
[----:B--2---:R2:W4:Y:S01]  /*11210*/  @P0 LDG.E R8, desc[UR48][R2.64] ;  /* 0x0000003002080981 */ /* 0x004522000c1e1900 */
[----:B---3--:R-:W-:-:S04]  /*11220*/  SHF.R.U32.HI R0, RZ, 0x5, R0 ;  /* 0x00000005ff007819 */ /* 0x008fc80000011600 */
[----:B------:R-:W-:Y:S01]  /*11230*/  LOP3.LUT R0, R0, 0x3, RZ, 0xc0, !PT ;  /* 0x0000000300007812 */ /* 0x000fe200078ec0ff */
[----:B--2---:R-:W2:Y:S01]  /*11240*/  LDC.64 R2, c[0x0][0x418] ;  /* 0x00010600ff027b82 */ /* 0x004ea20000000a00 */
[----:B----4-:R-:W-:Y:S01]  /*11250*/  SHF.R.S32.HI R9, RZ, 0x1f, R8 ;  /* 0x0000001fff097819 */ /* 0x010fe20000011408 */
[----:B------:R3:W-:Y:S01]  /*11260*/  @P0 STL [R1+0x8], R8 ;  /* 0x0000080801000387 */ /* 0x0007e20000100800 */
[----:B--2---:R-:W-:Y:S01]  /*11270*/  LOP3.LUT P0, RZ, R2, UR4, RZ, 0xfc, !PT ;  /* 0x0000000402ff7c12 */ /* 0x004fe2000f80fcff */
[----:B------:R-:W-:Y:S02]  /*11280*/  UMOV UR4, 0xffffffff ;  /* 0xffffffff00047882 */ /* 0x000fe40000000000 */
[----:B------:R3:W-:Y:S01]  /*11290*/  STL [R1+0x1c], R9 ;  /* 0x00001c0901007387 */ /* 0x0007e20000100800 */
[----:B------:R-:W-:-:S04]  /*112a0*/  LOP3.LUT P0, RZ, R3, UR5, RZ, 0xfc, P0 ;  /* 0x0000000503ff7c12 */ /* 0x000fc8000800fcff */
[----:B0-----:R-:W-:Y:S01]  /*112b0*/  SEL R16, R8, RZ, !P0 ;  /* 0x000000ff08107207 */ /* 0x001fe20004000000 */
[----:B------:R-:W-:Y:S08]  /*112c0*/  BRA.DIV UR4, `(.L_x_215) ;  /* 0x0000004204e87947 */ /* 0x000ff0000b800000 */
[----:B------:R0:W2:Y:S02]  /*112d0*/  SHFL.IDX PT, R14, R0, RZ, 0x1f ;  /* 0x00001fff000e7589 */ /* 0x0000a400000e0000 */
.L_x_288:
[----:B0-----:R-:W4:Y:S01]  /*112e0*/  LDL.LU R0, [R1+0x24] ;  /* 0x0000240001007983 */ /* 0x001f220000300800 */
[----:B------:R-:W-:Y:S02]  /*112f0*/  PLOP3.LUT P1, PT, PT, PT, PT, 0x8, 0x0 ;  /* 0x000000000000781c */ /* 0x000fe40003f2e170 */
[----:B--2---:R-:W-:Y:S02]  /*11300*/  ISETP.NE.AND P0, PT, R14, RZ, PT ;  /* 0x000000ff0e00720c */ /* 0x004fe40003f05270 */
[----:B----4-:R-:W-:-:S09]  /*11310*/  LOP3.LUT R0, R0, 0xfffffffe, RZ, 0xc0, !PT ;  /* 0xfffffffe00007812 */ /* 0x010fd200078ec0ff */
[----:B------:R-:W-:-:S05]  /*11320*/  @P1 LOP3.LUT R0, R0, 0x1, RZ, 0xfc, !PT ;  /* 0x0000000100001812 */ /* 0x000fca00078efcff */
[----:B------:R0:W-:Y:S01]  /*11330*/  STL [R1+0x24], R0 ;  /* 0x0000240001007387 */ /* 0x0001e20000100800 */
[----:B------:R-:W-:Y:S05]  /*11340*/  @P0 BRA `(.L_x_216) ;  /* 0x0000000400900947 */ /* 0x000fea0003800000 */
[----:B------:R-:W-:Y:S01]  /*11350*/  UMOV UR4, 0xffffffff ;  /* 0xffffffff00047882 */ /* 0x000fe20000000000 */
[----:B0-----:R-:W-:Y:S02]  /*11360*/  VIADD R0, R17, 0xffffffff ;  /* 0xffffffff11007836 */ /* 0x001fe40000000000 */
[----:B------:R-:W-:Y:S05]  /*11370*/  BRA.DIV UR4, `(.L_x_217) ;  /* 0x0000004204dc7947 */ /* 0x000fea000b800000 */
[----:B------:R-:W-:-:S13]  /*11380*/  ELECT P6, URZ, PT ;  /* 0x00000000003f782f */ /* 0x000fda00038c0000 */
.L_x_291:
[----:B------:R-:W-:Y:S05]  /*11390*/  @!P6 BRA `(.L_x_216) ;  /* 0x00000004007ce947 */ /* 0x000fea0003800000 */
[----:B------:R-:W-:-:S04]  /*113a0*/  ISETP.NE.U32.AND P0, PT, R2, RZ, PT ;  /* 0x000000ff0200720c */ /* 0x000fc80003f05070 */
[----:B------:R-:W-:-:S13]  /*113b0*/  ISETP.NE.AND.EX P0, PT, R3, RZ, PT, P0 ;  /* 0x000000ff0300720c */ /* 0x000fda0003f05300 */
[----:B------:R-:W-:Y:S05]  /*113c0*/  @!P0 BRA `(.L_x_218) ;  /* 0x0000000000448947 */ /* 0x000fea0003800000 */
[----:B------:R-:W0:Y:S01]  /*113d0*/  LDC R7, c[0x0][0x43c] ;  /* 0x00010f00ff077b82 */ /* 0x000e220000000800 */
        /* <DEDUP_REMOVED lines=16> */
.L_x_218:
[----:B0-----:R-:W2:Y:S04]  /*114e0*/  LDL R3, [R1] ;  /* 0x0000000001037983 */ /* 0x001ea80000100800 */
[----:B------:R-:W4:Y:S01]  /*114f0*/  LDL R2, [R1+0x4] ;  /* 0x0000040001027983 */ /* 0x000f220000100800 */
[----:B---3--:R-:W0:Y:S02]  /*11500*/  S2R R8, SR_TID.X ;  /* 0x0000000000087919 */ /* 0x008e240000002100 */
[----:B0-----:R-:W-:-:S04]  /*11510*/  LOP3.LUT R8, R8, 0x7f, RZ, 0xc0, !PT ;  /* 0x0000007f08087812 */ /* 0x001fc800078ec0ff */
[----:B------:R-:W-:Y:S01]  /*11520*/  ISETP.NE.AND P1, PT, R8, RZ, PT ;  /* 0x000000ff0800720c */ /* 0x000fe20003f25270 */
[----:B--2---:R-:W-:Y:S01]  /*11530*/  IMAD R4, R3, 0x8, R19 ;  /* 0x0000000803047824 */ /* 0x004fe200078e0213 */
[----:B----4-:R-:W-:-:S04]  /*11540*/  SHF.L.U32 R3, R2, 0x1f, RZ ;  /* 0x0000001f02037819 */ /* 0x010fc800000006ff */
[----:B------:R-:W0:Y:S02]  /*11550*/  SYNCS.PHASECHK.TRANS64.TRYWAIT P0, [R4+URZ+0x38880], R3 ;  /* 0x03888003040075a7 */ /* 0x000e24000800017f */
[----:B0-----:R-:W-:Y:S05]  /*11560*/  @!P0 BRA `(.L_x_219) ;  /* 0x0000004000808947 */ /* 0x001fea0003800000 */
.L_x_292:
[----:B------:R-:W-:Y:S05]  /*11570*/  @P1 BRA `(.L_x_220) ;  /* 0x00000000001c1947 */ /* 0x000fea0003800000 */
[----:B------:R-:W2:Y:S02]  /*11580*/  S2R R2, SR_TID.X ;  /* 0x0000000000027919 */ /* 0x000ea40000002100 */
[----:B--2---:R-:W-:Y:S01]  /*11590*/  LOP3.LUT R5, R2, 0x1f, RZ, 0xc0, !PT ;  /* 0x0000001f02057812 */ /* 0x004fe200078ec0ff */
[----:B------:R-:W-:-:S03]  /*115a0*/  IMAD.MOV.U32 R2, RZ, RZ, 0x8000 ;  /* 0x00008000ff027424 */ /* 0x000fc600078e00ff */
[----:B------:R-:W-:Y:S01]  /*115b0*/  ISETP.NE.AND P0, PT, R5, RZ, PT ;  /* 0x000000ff0500720c */ /* 0x000fe20003f05270 */
[----:B------:R2:W-:-:S12]  /*115c0*/  SYNCS.ARRIVE.TRANS64 RZ, [R4+URZ+0x38870], R2 ;  /* 0x0388700204ff79a7 */ /* 0x0005d8000800003f */
[----:B--2---:R-:W-:Y:S05]  /*115d0*/  @!P0 BRA `(.L_x_220) ;  /* 0x0000000000048947 */ /* 0x004fea0003800000 */
[----:B------:R-:W-:Y:S01]  /*115e0*/  BPT.TRAP 0x1 ;  /* 0x000000040000795c */ /* 0x000fe20000300000 */
.L_x_220:
[----:B------:R-:W2:Y:S01]  /*115f0*/  LDL R2, [R1] ;  /* 0x0000000001027983 */ /* 0x000ea20000100800 */
[----:B------:R-:W-:Y:S01]  /*11600*/  R2UR UR33, R4 ;  /* 0x00000000042172ca */ /* 0x000fe200000e0000 */
[----:B------:R-:W-:Y:S01]  /*11610*/  UIADD3 UR4, UP0, UR52, 0x470, URZ ;  /* 0x0000047034047890 */ /* 0x000fe2000ff1e03f */
[----:B------:R-:W-:Y:S01]  /*11620*/  LEA R0, R0, UR40, 0x7 ;  /* 0x0000002800007c11 */ /* 0x000fe2000f8e38ff */
[----:B------:R-:W-:Y:S01]  /*11630*/  UMOV UR6, 0x0 ;  /* 0x0000000000067882 */ /* 0x000fe20000000000 */
[----:B-----5:R-:W-:Y:S01]  /*11640*/  R2UR UR37, R16 ;  /* 0x00000000102572ca */ /* 0x020fe200000e0000 */
[----:B------:R-:W-:Y:S01]  /*11650*/  UIADD3.X UR5, URZ, UR53, URZ, UP0, !UPT ;  /* 0x000000353f057290 */ /* 0x000fe200087fe43f */
[----:B------:R-:W-:Y:S01]  /*11660*/  R2UR UR35, R0 ;  /* 0x00000000002372ca */ /* 0x000fe200000e0000 */
[----:B------:R-:W-:Y:S01]  /*11670*/  UMOV UR7, 0x14f00000 ;  /* 0x14f0000000077882 */ /* 0x000fe20000000000 */
[----:B------:R-:W-:Y:S01]  /*11680*/  UMOV UR34, URZ ;  /* 0x0000003f00227c82 */ /* 0x000fe20008000000 */
[----:B------:R-:W-:Y:S01]  /*11690*/  UMOV UR10, 0x80 ;  /* 0x00000080000a7882 */ /* 0x000fe20000000000 */
[----:B------:R-:W-:-:S03]  /*116a0*/  UMOV UR12, UR36 ;  /* 0x00000024000c7c82 */ /* 0x000fc60008000000 */
[----:B------:R-:W-:-:S04]  /*116b0*/  UIADD3 UR33, UR33, 0x38870, URZ ;  /* 0x0003887021217890 */ /* 0x000fc8000fffe03f */
[----:B------:R-:W-:Y:S02]  /*116c0*/  UMOV UR13, UR37 ;  /* 0x00000025000d7c82 */ /* 0x000fe40008000000 */
[----:B------:R-:W-:Y:S01]  /*116d0*/  UMOV UR11, UR35 ;  /* 0x00000023000b7c82 */ /* 0x000fe20008000000 */
[----:B------:R-:W-:Y:S01]  /*116e0*/  UMOV UR9, UR33 ;  /* 0x0000002100097c82 */ /* 0x000fe20008000000 */
[----:B--2---:R-:W-:-:S05]  /*116f0*/  IMAD R2, R2, 0x8000, R19 ;  /* 0x0000800002027824 */ /* 0x004fca00078e0213 */
[----:B------:R-:W-:-:S13]  /*11700*/  R2UR UR8, R2 ;  /* 0x00000000020872ca */ /* 0x000fda00000e0000 */
[----:B------:R-:W-:Y:S02]  /*11710*/  UIADD3 UR32, UR8, 0x10400, URZ ;  /* 0x0001040008207890 */ /* 0x000fe4000fffe03f */
[----:B------:R-:W-:-:S07]  /*11720*/  UIADD3 UR8, UR8, 0x14400, URZ ;  /* 0x0001440008087890 */ /* 0x000fce000fffe03f */
[----:B------:R2:W-:Y:S02]  /*11730*/  UTMALDG.4D [UR32], [UR4], desc[UR6] ;  /* 0x00000620040075b4 */ /* 0x0005e40008019000 */
[----:B------:R2:W-:Y:S01]  /*11740*/  UTMALDG.4D [UR8], [UR4], desc[UR6] ;  /* 0x00000608040075b4 */ /* 0x0005e20008019000 */
[----:B------:R-:W3:Y:S02]  /*11750*/  SYNCS.PHASECHK.TRANS64.TRYWAIT P0, [R4+URZ+0x38840], R3 ;  /* 0x03884003040075a7 */ /* 0x000ee4000800017f */
[----:B--23--:R-:W-:Y:S05]  /*11760*/  @!P0 BRA `(.L_x_221) ;  /* 0x0000004000148947 */ /* 0x00cfea0003800000 */
.L_x_293:
[----:B------:R-:W-:Y:S05]  /*11770*/  @P1 BRA `(.L_x_222) ;  /* 0x00000000001c1947 */ /* 0x000fea0003800000 */
[----:B------:R-:W3:Y:S01]  /*11780*/  S2R R5, SR_TID.X ;  /* 0x0000000000057919 */ /* 0x000ee20000002100 */
[----:B0-2---:R-:W-:-:S04]  /*11790*/  IMAD.MOV.U32 R3, RZ, RZ, 0x8000 ;  /* 0x00008000ff037424 */ /* 0x005fc800078e00ff */
[----:B------:R4:W-:Y:S01]  /*117a0*/  SYNCS.ARRIVE.TRANS64 RZ, [R4+URZ+0x38830], R3 ;  /* 0x0388300304ff79a7 */ /* 0x0009e2000800003f */
[----:B---3--:R-:W-:-:S04]  /*117b0*/  LOP3.LUT R5, R5, 0x1f, RZ, 0xc0, !PT ;  /* 0x0000001f05057812 */ /* 0x008fc800078ec0ff */
[----:B------:R-:W-:-:S13]  /*117c0*/  ISETP.NE.AND P0, PT, R5, RZ, PT ;  /* 0x000000ff0500720c */ /* 0x000fda0003f05270 */
[----:B----4-:R-:W-:Y:S05]  /*117d0*/  @!P0 BRA `(.L_x_222) ;  /* 0x0000000000048947 */ /* 0x010fea0003800000 */
[----:B------:R-:W-:Y:S01]  /*117e0*/  BPT.TRAP 0x1 ;  /* 0x000000040000795c */ /* 0x000fe20000300000 */
.L_x_222:
[----:B0-2---:R-:W2:Y:S01]  /*117f0*/  LDL.LU R3, [R1+0x24] ;  /* 0x0000240001037983 */ /* 0x005ea20000300800 */
[----:B------:R-:W-:Y:S01]  /*11800*/  R2UR UR8, R2 ;  /* 0x00000000020872ca */ /* 0x000fe200000e0000 */
[----:B------:R-:W-:Y:S01]  /*11810*/  UIADD3 UR4, UP0, UR52, 0x370, URZ ;  /* 0x0000037034047890 */ /* 0x000fe2000ff1e03f */
[----:B------:R-:W-:Y:S01]  /*11820*/  R2UR UR17, R4 ;  /* 0x00000000041172ca */ /* 0x000fe200000e0000 */
[----:B------:R-:W-:Y:S01]  /*11830*/  UMOV UR6, 0x0 ;  /* 0x0000000000067882 */ /* 0x000fe20000000000 */
[----:B------:R-:W-:Y:S01]  /*11840*/  PLOP3.LUT P0, PT, PT, PT, PT, 0x80, 0x0 ;  /* 0x000000000000781c */ /* 0x000fe20003f0f070 */
[----:B------:R-:W-:Y:S01]  /*11850*/  UIADD3.X UR5, URZ, UR53, URZ, UP0, !UPT ;  /* 0x000000353f057290 */ /* 0x000fe200087fe43f */
[----:B------:R-:W-:Y:S01]  /*11860*/  R2UR UR19, R0 ;  /* 0x00000000001372ca */ /* 0x000fe200000e0000 */
[----:B------:R-:W-:Y:S01]  /*11870*/  UMOV UR7, 0x14f00000 ;  /* 0x14f0000000077882 */ /* 0x000fe20000000000 */
[----:B------:R-:W-:Y:S01]  /*11880*/  R2UR UR21, R16 ;  /* 0x00000000101572ca */ /* 0x000fe200000e0000 */
[----:B------:R-:W-:Y:S01]  /*11890*/  UMOV UR18, URZ ;  /* 0x0000003f00127c82 */ /* 0x000fe20008000000 */
[----:B------:R-:W-:Y:S01]  /*118a0*/  UMOV UR20, UR36 ;  /* 0x0000002400147c82 */ /* 0x000fe20008000000 */
[----:B------:R-:W-:Y:S01]  /*118b0*/  UMOV UR10, 0x80 ;  /* 0x00000080000a7882 */ /* 0x000fe20000000000 */
[----:B------:R-:W-:Y:S01]  /*118c0*/  UMOV UR12, UR36 ;  /* 0x00000024000c7c82 */ /* 0x000fe20008000000 */
[----:B------:R-:W-:-:S02]  /*118d0*/  UIADD3 UR16, UR8, 0x28400, URZ ;  /* 0x0002840008107890 */ /* 0x000fc4000fffe03f */
[----:B------:R-:W-:Y:S02]  /*118e0*/  UIADD3 UR17, UR17, 0x38830, URZ ;  /* 0x0003883011117890 */ /* 0x000fe4000fffe03f */
[----:B------:R-:W-:Y:S02]  /*118f0*/  UIADD3 UR8, UR8, 0x2c400, URZ ;  /* 0x0002c40008087890 */ /* 0x000fe4000fffe03f */
[----:B------:R-:W-:Y:S02]  /*11900*/  UMOV UR11, UR19 ;  /* 0x00000013000b7c82 */ /* 0x000fe40008000000 */
[----:B------:R-:W-:Y:S01]  /*11910*/  UMOV UR13, UR21 ;  /* 0x00000015000d7c82 */ /* 0x000fe20008000000 */
[----:B------:R-:W-:Y:S02]  /*11920*/  UMOV UR9, UR17 ;  /* 0x0000001100097c82 */ /* 0x000fe40008000000 */
[----:B------:R4:W-:Y:S02]  /*11930*/  UTMALDG.4D [UR16], [UR4], desc[UR6] ;  /* 0x00000610040075b4 */ /* 0x0009e40008019000 */
[----:B------:R4:W-:Y:S01]  /*11940*/  UTMALDG.4D [UR8], [UR4], desc[UR6] ;  /* 0x00000608040075b4 */ /* 0x0009e20008019000 */
[----:B--2---:R-:W-:-:S04]  /*11950*/  LOP3.LUT R3, R3, 0xfffffffe, RZ, 0xc0, !PT ;  /* 0xfffffffe03037812 */ /* 0x004fc800078ec0ff */
[----:B------:R-:W-:-:S05]  /*11960*/  @P0 LOP3.LUT R3, R3, 0x1, RZ, 0xfc, !PT ;  /* 0x0000000103030812 */ /* 0x000fca00078efcff */
[----:B------:R4:W-:Y:S01]  /*11970*/  STL [R1+0x24], R3 ;  /* 0x0000240301007387 */ /* 0x0009e20000100800 */
[----:B------:R-:W-:Y:S01]  /*11980*/  NOP ;  /* 0x0000000000007918 */ /* 0x000fe20000000000 */
.L_x_216:
[----:B------:R-:W-:Y:S05]  /*11990*/  WARPSYNC.ALL ;  /* 0x0000000000007948 */ /* 0x000fea0003800000 */
[----:B0-----:R-:W-:Y:S01]  /*119a0*/  VIADD R0, R19, 0x20400 ;  /* 0x0002040013007836 */ /* 0x001fe20000000000 */
[----:B----4-:R-:W-:Y:S01]  /*119b0*/  USHF.R.S32.HI UR4, URZ, 0x1f, UR50 ;  /* 0x0000001f3f047899 */ /* 0x010fe20008011432 */
[----:B------:R-:W-:Y:S03]  /*119c0*/  BAR.SYNC.DEFER_BLOCKING 0x8, 0x180 ;  /* 0x0206000000007b1d */ /* 0x000fe60000010000 */
[----:B------:R-:W-:-:S03]  /*119d0*/  LOP3.LUT P0, RZ, R0, 0x3ff, RZ, 0xc0, !PT ;  /* 0x000003ff00ff7812 */ /* 0x000fc6000780c0ff */
[----:B------:R-:W-:Y:S01]  /*119e0*/  ULDC.64 UR6, c[0x0][0x298] ;  /* 0x0000a60000067ab9 */ /* 0x000fe20000000a00 */
[----:B------:R-:W-:Y:S01]  /*119f0*/  ULDC.64 UR8, c[0x0][0xa00] ;  /* 0x0002800000087ab9 */ /* 0x000fe20000000a00 */
[----:B------:R-:W-:Y:S01]  /*11a00*/  UIMAD UR4, UR4, UR6, URZ ;  /* 0x00000006040472a4 */ /* 0x000fe2000f8e023f */
[----:B------:R-:W-:Y:S01]  /*11a10*/  BSSY B6, `(.L_x_223) ;  /* 0x0000019000067945 */ /* 0x000fe20003800000 */
[----:B------:R-:W-:Y:S02]  /*11a20*/  UISETP.NE.U32.AND UP0, UPT, UR8, URZ, UPT ;  /* 0x0000003f0800728c */ /* 0x000fe4000bf05070 */
[----:B------:R-:W-:Y:S02]  /*11a30*/  UIMAD.WIDE.U32 UR44, UR50, UR6, URZ ;  /* 0x00000006322c72a5 */ /* 0x000fe4000f8e003f */
[----:B------:R-:W-:Y:S02]  /*11a40*/  UIMAD UR4, UR50, UR7, UR4 ;  /* 0x00000007320472a4 */ /* 0x000fe4000f8e0204 */
[----:B------:R-:W-:-:S02]  /*11a50*/  UISETP.NE.AND.EX UP0, UPT, UR9, URZ, UPT, UP0 ;  /* 0x0000003f0900728c */ /* 0x000fc4000bf05300 */
[----:B------:R-:W-:Y:S02]  /*11a60*/  UIADD3 UR37, UR45, UR4, URZ ;  /* 0x000000042d257290 */ /* 0x000fe4000fffe03f */
[----:B------:R-:W-:Y:S02]  /*11a70*/  USEL UR47, UR47, URZ, !UP0 ;  /* 0x0000003f2f2f7287 */ /* 0x000fe4000c000000 */
[----:B------:R-:W-:Y:S01]  /*11a80*/  USEL UR46, UR46, URZ, !UP0 ;  /* 0x0000003f2e2e7287 */ /* 0x000fe2000c000000 */
[----:B------:R-:W-:Y:S11]  /*11a90*/  @!P0 BRA `(.L_x_224) ;  /* 0x0000000000408947 */ /* 0x000ff60003800000 */
        /* <DEDUP_REMOVED lines=11> */
[----:B---3--:R-:W-:Y:S02]  /*11b50*/  IMAD.MOV.U32 R8, RZ, RZ, 0x70 ;  /* 0x00000070ff087424 */ /* 0x008fe400078e00ff */
[----:B------:R-:W-:Y:S02]  /*11b60*/  IMAD.MOV.U32 R12, RZ, RZ, 0x1 ;  /* 0x00000001ff0c7424 */ /* 0x000fe400078e00ff */
[----:B------:R-:W-:-:S07]  /*11b70*/  IMAD.MOV.U32 R13, RZ, RZ, RZ ;  /* 0x000000ffff0d7224 */ /* 0x000fce00078e00ff */
[----:B------:R-:W-:-:S07]  /*11b80*/  LEPC R20, `(.L_x_224) ;  /* 0x000000001014794e */ /* 0x000fce0000000000 */
[----:B01----:R-:W-:Y:S05]  /*11b90*/  CALL.ABS.NOINC R2 ;  /* 0x0000000002007343 */ /* 0x003fea0003c00000 */
.L_x_224:
[----:B------:R-:W-:Y:S05]  /*11ba0*/  BSYNC B6 ;  /* 0x0000000000067941 */ /* 0x000fea0003800000 */
.L_x_223:
[----:B------:R-:W2:Y:S01]  /*11bb0*/  LDL.LU R0, [R1+0x14] ;  /* 0x0000140001007983 */ /* 0x000ea20000300800 */
[----:B------:R-:W0:Y:S01]  /*11bc0*/  LDC R6, c[0x0][0x448] ;  /* 0x00011200ff067b82 */ /* 0x000e220000000800 */
[----:B------:R-:W-:Y:S01]  /*11bd0*/  ULDC.64 UR6, c[0x0][0x2d8] ;  /* 0x0000b60000067ab9 */ /* 0x000fe20000000a00 */
[----:B------:R-:W4:Y:S01]  /*11be0*/  S2R R2, SR_TID.X ;  /* 0x0000000000027919 */ /* 0x000f220000002100 */
[----:B------:R-:W-:Y:S01]  /*11bf0*/  UMOV UR4, UR44 ;  /* 0x0000002c00047c82 */ /* 0x000fe20008000000 */
[----:B------:R-:W-:Y:S01]  /*11c00*/  UMOV UR5, UR37 ;  /* 0x0000002500057c82 */ /* 0x000fe20008000000 */
[----:B------:R-:W-:Y:S01]  /*11c10*/  ULDC.64 UR8, c[0x0][0x2e0] ;  /* 0x0000b80000087ab9 */ /* 0x000fe20000000a00 */
[----:B---3--:R3:W5:Y:S01]  /*11c20*/  LDL R9, [R1+0x30] ;  /* 0x0000300001097983 */ /* 0x0087620000100800 */
[----:B0-----:R-:W-:Y:S02]  /*11c30*/  ISETP.NE.AND P0, PT, R6, 0x1, PT ;  /* 0x000000010600780c */ /* 0x001fe40003f05270 */
[C---:B----4-:R-:W-:Y:S01]  /*11c40*/  LOP3.LUT R3, R2.reuse, 0x7f, RZ, 0xc0, !PT ;  /* 0x0000007f02037812 */ /* 0x050fe200078ec0ff */
[----:B------:R-:W-:-:S10]  /*11c50*/  IMAD.SHL.U32 R2, R2, 0x10, RZ ;  /* 0x0000001002027824 */ /* 0x000fd400078e00ff */
[----:B------:R-:W0:Y:S01]  /*11c60*/  @P0 LDC R4, c[0x0][0x450] ;  /* 0x00011400ff040b82 */ /* 0x000e220000000800 */
[----:B------:R-:W-:-:S04]  /*11c70*/  SHF.R.U32.HI R3, RZ, 0x3, R3 ;  /* 0x00000003ff037819 */ /* 0x000fc80000011603 */
[----:B------:R-:W-:-:S03]  /*11c80*/  LOP3.LUT R2, R3, 0x70, R2, 0xf8, !PT ;  /* 0x0000007003027812 */ /* 0x000fc600078ef802 */
[----:B------:R-:W4:Y:S01]  /*11c90*/  @P0 LDC R3, c[0x0][0x44c] ;  /* 0x00011300ff030b82 */ /* 0x000f220000000800 */
[----:B------:R-:W1:Y:S01]  /*11ca0*/  S2R R8, SR_TID.X ;  /* 0x0000000000087919 */ /* 0x000e620000002100 */
[----:B------:R-:W-:Y:S01]  /*11cb0*/  UIMAD.WIDE.U32 UR4, UR36, UR6, UR4 ;  /* 0x00000006240472a5 */ /* 0x000fe2000f8e0004 */
[----:B------:R-:W3:Y:S03]  /*11cc0*/  S2R R7, SR_TID.X ;  /* 0x0000000000077919 */ /* 0x000ee60000002100 */
[----:B------:R-:W-:Y:S02]  /*11cd0*/  UIMAD UR5, UR36, UR7, UR5 ;  /* 0x00000007240572a4 */ /* 0x000fe4000f8e0205 */
[----:B------:R-:W-:Y:S02]  /*11ce0*/  UIMAD UR6, UR46, UR8, URZ ;  /* 0x000000082e0672a4 */ /* 0x000fe4000f8e023f */
[----:B------:R-:W-:-:S02]  /*11cf0*/  UIMAD.WIDE.U32 UR4, UR47, UR8, UR4 ;  /* 0x000000082f0472a5 */ /* 0x000fc4000f8e0004 */
[----:B------:R-:W-:-:S03]  /*11d00*/  UIMAD UR6, UR47, UR9, UR6 ;  /* 0x000000092f0672a4 */ /* 0x000fc6000f8e0206 */
[----:B------:R-:W-:Y:S01]  /*11d10*/  ULDC.64 UR8, c[0x0][0x2d0] ;  /* 0x0000b40000087ab9 */ /* 0x000fe20000000a00 */
[----:B------:R-:W-:Y:S01]  /*11d20*/  UIADD3 UR5, UR5, UR6, URZ ;  /* 0x0000000605057290 */ /* 0x000fe2000fffe03f */
[----:B-1----:R-:W-:Y:S02]  /*11d30*/  IMAD.SHL.U32 R8, R8, 0x10, RZ ;  /* 0x0000001008087824 */ /* 0x002fe400078e00ff */
[----:B---3--:R-:W-:-:S03]  /*11d40*/  IMAD.SHL.U32 R10, R7, 0x10, RZ ;  /* 0x00000010070a7824 */ /* 0x008fc600078e00ff */
[----:B------:R-:W-:Y:S02]  /*11d50*/  LOP3.LUT R8, R8, 0x70, RZ, 0xc0, !PT ;  /* 0x0000007008087812 */ /* 0x000fe400078ec0ff */
[----:B------:R-:W-:Y:S02]  /*11d60*/  LOP3.LUT R10, R10, 0x70, RZ, 0xc0, !PT ;  /* 0x000000700a0a7812 */ /* 0x000fe400078ec0ff */
[----:B------:R-:W-:Y:S01]  /*11d70*/  LOP3.LUT R8, R8, 0x80, RZ, 0xfc, !PT ;  /* 0x0000008008087812 */ /* 0x000fe200078efcff */
[----:B--2---:R-:W-:-:S05]  /*11d80*/  IMAD.SHL.U32 R5, R0, 0x80, RZ ;  /* 0x0000008000057824 */ /* 0x004fca00078e00ff */
[----:B------:R-:W-:-:S05]  /*11d90*/  LOP3.LUT R0, R2, R5, RZ, 0xfc, !PT ;  /* 0x0000000502007212 */ /* 0x000fca00078efcff */
[----:B----4-:R-:W-:-:S04]  /*11da0*/  @P0 IMAD.HI.U32 R3, R0, R3, RZ ;  /* 0x0000000300030227 */ /* 0x010fc800078e00ff */
[----:B------:R-:W-:Y:S01]  /*11db0*/  IMAD.MOV.U32 R2, RZ, RZ, R0 ;  /* 0x000000ffff027224 */ /* 0x000fe200078e0000 */
[----:B0-----:R-:W-:-:S04]  /*11dc0*/  @P0 SHF.R.U32.HI R2, RZ, R4, R3 ;  /* 0x00000004ff020219 */ /* 0x001fc80000011603 */
[--C-:B------:R-:W-:Y:S01]  /*11dd0*/  SHF.R.S32.HI R4, RZ, 0x1f, R2.reuse ;  /* 0x0000001fff047819 */ /* 0x100fe20000011402 */
[----:B------:R-:W-:-:S04]  /*11de0*/  IMAD.MOV R3, RZ, RZ, -R2 ;  /* 0x000000ffff037224 */ /* 0x000fc800078e0a02 */
[----:B------:R-:W-:Y:S02]  /*11df0*/  IMAD R0, R6, R3, R0 ;  /* 0x0000000306007224 */ /* 0x000fe400078e0200 */
[----:B------:R-:W-:Y:S02]  /*11e00*/  IMAD R4, R4, UR8, RZ ;  /* 0x0000000804047c24 */ /* 0x000fe4000f8e02ff */
[----:B------:R-:W-:Y:S02]  /*11e10*/  IMAD.U32 R3, RZ, RZ, UR8 ;  /* 0x00000008ff037e24 */ /* 0x000fe4000f8e00ff */
[C---:B------:R-:W-:Y:S02]  /*11e20*/  IMAD R4, R2.reuse, UR9, R4 ;  /* 0x0000000902047c24 */ /* 0x040fe4000f8e0204 */
[----:B------:R-:W-:Y:S01]  /*11e30*/  IMAD.WIDE.U32 R2, R2, R3, UR4 ;  /* 0x0000000402027e25 */ /* 0x000fe2000f8e0003 */
[----:B------:R-:W-:-:S03]  /*11e40*/  ULDC.64 UR4, c[0x0][0x2c8] ;  /* 0x0000b20000047ab9 */ /* 0x000fc60000000a00 */
[----:B------:R-:W-:Y:S01]  /*11e50*/  IMAD.IADD R3, R3, 0x1, R4 ;  /* 0x0000000103037824 */ /* 0x000fe200078e0204 */
[----:B------:R-:W-:Y:S01]  /*11e60*/  SHF.R.S32.HI R4, RZ, 0x1f, R0 ;  /* 0x0000001fff047819 */ /* 0x000fe20000011400 */
[----:B------:R-:W-:-:S04]  /*11e70*/  IMAD.WIDE.U32 R2, R0, UR4, R2 ;  /* 0x0000000400027c25 */ /* 0x000fc8000f8e0002 */
[----:B------:R-:W-:-:S04]  /*11e80*/  IMAD R4, R4, UR4, RZ ;  /* 0x0000000404047c24 */ /* 0x000fc8000f8e02ff */
[----:B------:R-:W-:Y:S01]  /*11e90*/  IMAD R4, R0, UR5, R4 ;  /* 0x0000000500047c24 */ /* 0x000fe2000f8e0204 */
[----:B------:R-:W-:Y:S02]  /*11ea0*/  ULDC.64 UR4, c[0x0][0x280] ;  /* 0x0000a00000047ab9 */ /* 0x000fe40000000a00 */
[----:B------:R-:W-:Y:S01]  /*11eb0*/  IADD3 R0, P0, R2, UR4, RZ ;  /* 0x0000000402007c10 */ /* 0x000fe2000ff1e0ff */
[----:B------:R-:W-:Y:S02]  /*11ec0*/  ULDC UR4, c[0x0][0x2b8] ;  /* 0x0000ae0000047ab9 */ /* 0x000fe40000000800 */
[----:B------:R-:W-:Y:S02]  /*11ed0*/  ISETP.GE.AND P1, PT, R8, UR4, PT ;  /* 0x0000000408007c0c */ /* 0x000fe4000bf26270 */
[----:B------:R-:W-:Y:S02]  /*11ee0*/  IADD3.X R2, R3, UR5, R4, P0, !PT ;  /* 0x0000000503027c10 */ /* 0x000fe400087fe404 */
[----:B------:R-:W-:Y:S01]  /*11ef0*/  ISETP.GE.AND P0, PT, R10, UR4, PT ;  /* 0x000000040a007c0c */ /* 0x000fe2000bf06270 */
[----:B------:R-:W-:-:S03]  /*11f00*/  UMOV UR4, 0xffffffff ;  /* 0xffffffff00047882 */ /* 0x000fc60000000000 */
[----:B------:R-:W-:Y:S09]  /*11f10*/  BRA.DIV UR4, `(.L_x_225) ;  /* 0x0000003a043c7947 */ /* 0x000ff2000b800000 */
[----:B------:R-:W0:Y:S01]  /*11f20*/  S2R R7, SR_TID.X ;  /* 0x0000000000077919 */ /* 0x000e220000002100 */
[----:B------:R-:W-:Y:S02]  /*11f30*/  IMAD R4, R18, R6, RZ ;  /* 0x0000000612047224 */ /* 0x000fe400078e02ff */
[----:B------:R-:W-:Y:S04]  /*11f40*/  SHFL.IDX PT, R6, R2, RZ, 0x181f ;  /* 0x00181fff02067589 */ /* 0x000fe800000e0000 */
[----:B------:R-:W-:Y:S01]  /*11f50*/  SHFL.IDX PT, R8, R2, 0x1, 0x181f ;  /* 0x00381f0002087f89 */ /* 0x000fe200000e0000 */
[----:B0-----:R-:W-:-:S04]  /*11f60*/  LOP3.LUT R7, R7, 0x7f, RZ, 0xc0, !PT ;  /* 0x0000007f07077812 */ /* 0x001fc800078ec0ff */
[----:B------:R-:W-:-:S05]  /*11f70*/  SHF.R.U32.HI R7, RZ, 0x3, R7 ;  /* 0x00000003ff077819 */ /* 0x000fca0000011607 */
[----:B------:R-:W-:Y:S02]  /*11f80*/  IMAD.IADD R3, R7, 0x1, R5 ;  /* 0x0000000107037824 */ /* 0x000fe400078e0205 */
[----:B------:R-:W0:Y:S02]  /*11f90*/  SHFL.IDX PT, R7, R0, RZ, 0x181f ;  /* 0x00181fff00077589 */ /* 0x000e2400000e0000 */
[C---:B------:R-:W-:Y:S01]  /*11fa0*/  VIADD R5, R3.reuse, 0x10 ;  /* 0x0000001003057836 */ /* 0x040fe20000000000 */
[----:B------:R-:W-:-:S04]  /*11fb0*/  ISETP.GE.AND P4, PT, R3, R4, PT ;  /* 0x000000040300720c */ /* 0x000fc80003f86270 */
[----:B------:R-:W-:Y:S02]  /*11fc0*/  ISETP.GE.AND P2, PT, R5, R4, PT ;  /* 0x000000040500720c */ /* 0x000fe40003f46270 */
[----:B------:R-:W1:Y:S07]  /*11fd0*/  SHFL.IDX PT, R5, R0, 0x1, 0x181f ;  /* 0x00381f0000057f89 */ /* 0x000e6e00000e0000 */
[----:B0-----:R-:W-:-:S05]  /*11fe0*/  @!P4 IADD3 R7, P3, R10, R7, RZ ;  /* 0x000000070a07c210 */ /* 0x001fca0007f7e0ff */
[----:B------:R-:W-:Y:S01]  /*11ff0*/  @!P4 IMAD.X R6, RZ, RZ, R6, P3 ;  /* 0x000000ffff06c224 */ /* 0x000fe200018e0606 */
[----:B-1----:R-:W-:-:S04]  /*12000*/  @!P2 IADD3 R5, P3, R10, R5, RZ ;  /* 0x000000050a05a210 */ /* 0x002fc80007f7e0ff */
[----:B------:R-:W-:-:S04]  /*12010*/  @!P4 LOP3.LUT R7, R7, R6, RZ, 0x3c, !PT ;  /* 0x000000060707c212 */ /* 0x000fc800078e3cff */
[----:B------:R-:W-:-:S04]  /*12020*/  @!P4 LOP3.LUT R6, R7, R6, RZ, 0x3c, !PT ;  /* 0x000000060706c212 */ /* 0x000fc800078e3cff */
[----:B------:R-:W-:-:S05]  /*12030*/  @!P4 LOP3.LUT R7, R7, R6, RZ, 0x3c, !PT ;  /* 0x000000060707c212 */ /* 0x000fca00078e3cff */
[----:B-----5:R-:W-:Y:S04]  /*12040*/  @!P4 LDGSTS.E.BYPASS.LTC128B.128 [R9+0x20400], desc[UR48][R6.64], !P0 ;  /* 0x204000000609cfae */ /* 0x020fe8000c101d70 */
[----:B------:R0:W-:Y:S02]  /*12050*/  @!P4 LDGSTS.E.BYPASS.LTC128B.128 [R9+0x24400], desc[UR48][R6.64+0x80], !P1 ;  /* 0x244000800609cfae */ /* 0x0001e4000c901d70 */
[----:B0-----:R-:W-:-:S04]  /*12060*/  @!P2 IMAD.X R6, RZ, RZ, R8, P3 ;  /* 0x000000ffff06a224 */ /* 0x001fc800018e0608 */
[----:B------:R-:W-:Y:S02]  /*12070*/  @!P2 IMAD.MOV.U32 R7, RZ, RZ, R6 ;  /* 0x000000ffff07a224 */ /* 0x000fe400078e0006 */
[----:B------:R-:W-:Y:S02]  /*12080*/  @!P2 IMAD.MOV.U32 R6, RZ, RZ, R5 ;  /* 0x000000ffff06a224 */ /* 0x000fe400078e0005 */
[----:B------:R-:W-:-:S03]  /*12090*/  VIADD R5, R3, 0x20 ;  /* 0x0000002003057836 */ /* 0x000fc60000000000 */
[----:B------:R-:W-:Y:S04]  /*120a0*/  @!P2 LDGSTS.E.BYPASS.LTC128B.128 [R9+0x20c00], desc[UR48][R6.64], !P0 ;  /* 0x20c000000609afae */ /* 0x000fe8000c101d70 */
[----:B------:R0:W-:Y:S01]  /*120b0*/  @!P2 LDGSTS.E.BYPASS.LTC128B.128 [R9+0x24c00], desc[UR48][R6.64+0x80], !P1 ;  /* 0x24c000800609afae */ /* 0x0001e2000c901d70 */
[----:B------:R-:W-:-:S03]  /*120c0*/  ISETP.GE.AND P2, PT, R5, R4, PT ;  /* 0x000000040500720c */ /* 0x000fc60003f46270 */
[----:B------:R-:W-:Y:S04]  /*120d0*/  SHFL.IDX PT, R5, R2, 0x2, 0x181f ;  /* 0x00581f0002057f89 */ /* 0x000fe800000e0000 */
[----:B0-----:R-:W0:Y:S06]  /*120e0*/  SHFL.IDX PT, R6, R0, 0x2, 0x181f ;  /* 0x00581f0000067f89 */ /* 0x001e2c00000e0000 */
[----:B0-----:R-:W-:-:S05]  /*120f0*/  @!P2 IADD3 R6, P3, R10, R6, RZ ;  /* 0x000000060a06a210 */ /* 0x001fca0007f7e0ff */
[----:B------:R-:W-:-:S04]  /*12100*/  @!P2 IMAD.X R5, RZ, RZ, R5, P3 ;  /* 0x000000ffff05a224 */ /* 0x000fc800018e0605 */
        /* <DEDUP_REMOVED lines=33> */
[----:B0-----:R-:W0:Y:S04]  /*12320*/  SHFL.IDX PT, R6, R0, 0x6, 0x181f ;  /* 0x00d81f0000067f89 */ /* 0x001e2800000e0000 */
[----:B------:R-:W1:Y:S02]  /*12330*/  SHFL.IDX PT, R0, R0, 0x7, 0x181f ;  /* 0x00f81f0000007f89 */ /* 0x000e6400000e0000 */
[----:B0-----:R-:W-:-:S05]  /*12340*/  @!P2 IADD3 R6, P3, R10, R6, RZ ;  /* 0x000000060a06a210 */ /* 0x001fca0007f7e0ff */
[----:B------:R-:W-:-:S04]  /*12350*/  @!P2 IMAD.X R5, RZ, RZ, R5, P3 ;  /* 0x000000ffff05a224 */ /* 0x000fc800018e0605 */
[----:B------:R-:W-:Y:S02]  /*12360*/  @!P2 IMAD.MOV.U32 R7, RZ, RZ, R5 ;  /* 0x000000ffff07a224 */ /* 0x000fe400078e0005 */
[----:B------:R0:W2:Y:S04]  /*12370*/  SHFL.IDX PT, R5, R2, 0x7, 0x181f ;  /* 0x00f81f0002057f89 */ /* 0x0000a800000e0000 */
[----:B------:R0:W-:Y:S04]  /*12380*/  @!P2 LDGSTS.E.BYPASS.LTC128B.128 [R9+0x23400], desc[UR48][R6.64], !P0 ;  /* 0x234000000609afae */ /* 0x0001e8000c101d70 */
[----:B-1----:R0:W-:Y:S02]  /*12390*/  @!P2 LDGSTS.E.BYPASS.LTC128B.128 [R9+0x27400], desc[UR48][R6.64+0x80], !P1 ;  /* 0x274000800609afae */ /* 0x0021e4000c901d70 */
.L_x_310:
[----:B------:R-:W-:Y:S01]  /*123a0*/  VIADD R3, R3, 0x70 ;  /* 0x0000007003037836 */ /* 0x000fe20000000000 */
[----:B------:R-:W-:Y:S04]  /*123b0*/  BSSY B0, `(.L_x_226) ;  /* 0x000000a000007945 */ /* 0x000fe80003800000 */
[----:B------:R-:W-:-:S13]  /*123c0*/  ISETP.GE.AND P2, PT, R3, R4, PT ;  /* 0x000000040300720c */ /* 0x000fda0003f46270 */
[----:B------:R-:W-:Y:S05]  /*123d0*/  @P2 BRA `(.L_x_227) ;  /* 0x00000000001c2947 */ /* 0x000fea0003800000 */
[----:B0-----:R-:W-:-:S05]  /*123e0*/  IADD3 R2, P2, R10, R0, RZ ;  /* 0x000000000a027210 */ /* 0x001fca0007f5e0ff */
[----:B--2---:R-:W-:-:S05]  /*123f0*/  IMAD.X R3, RZ, RZ, R5, P2 ;  /* 0x000000ffff037224 */ /* 0x004fca00010e0605 */
[----:B------:R-:W-:Y:S01]  /*12400*/  @!PT LDS RZ, [RZ] ;  /* 0x00000000fffff984 */ /* 0x000fe20000000800 */
[----:B------:R-:W-:Y:S01]  /*12410*/  @!PT LDS RZ, [RZ] ;  /* 0x00000000fffff984 */ /* 0x000fe20000000800 */
[----:B------:R-:W-:Y:S01]  /*12420*/  @!PT LDS RZ, [RZ] ;  /* 0x00000000fffff984 */ /* 0x000fe20000000800 */
[----:B------:R1:W-:Y:S04]  /*12430*/  LDGSTS.E.BYPASS.LTC128B.128 [R9+0x23c00], desc[UR48][R2.64], !P0 ;  /* 0x23c0000002097fae */ /* 0x0003e8000c101d70 */
[----:B------:R1:W-:Y:S02]  /*12440*/  LDGSTS.E.BYPASS.LTC128B.128 [R9+0x27c00], desc[UR48][R2.64+0x80], !P1 ;  /* 0x27c0008002097fae */ /* 0x0003e4000c901d70 */
.L_x_227:
[----:B------:R-:W-:Y:S05]  /*12450*/  BSYNC B0 ;  /* 0x0000000000007941 */ /* 0x000fea0003800000 */
.L_x_226:
[----:B------:R-:W-:Y:S01]  /*12460*/  NOP ;  /* 0x0000000000007918 */ /* 0x000fe20000000000 */
[----:B------:R-:W-:-:S13]  /*12470*/  PLOP3.LUT P0, PT, PT, PT, PT, 0x80, 0x0 ;  /* 0x000000000000781c */ /* 0x000fda0003f0f070 */
.L_x_228:
[----:B------:R-:W-:Y:S02]  /*12480*/  PLOP3.LUT P1, PT, P1, P0, PT, 0xa2, 0x0 ;  /* 0x000000000000781c */ /* 0x000fe40000f21472 */
[----:B------:R-:W-:-:S08]  /*12490*/  @P0 R2UR P1, UR4, R19 ;  /* 0x00000000130402ca */ /* 0x000fd00000020000 */
[----:B------:R-:W-:-:S05]  /*124a0*/  @P0 PLOP3.LUT P0, PT, P1, PT, PT, 0x80, 0x0 ;  /* 0x000000000000081c */ /* 0x000fca0000f0f070 */
[----:B------:R-:W-:Y:S01]  /*124b0*/  @!P1 SYNCS.ARRIVE.TRANS64.RED.A0T1 RZ, [UR4+0x38800], RZ ;  /* 0x038800ffffff99a7 */ /* 0x000fe20008200404 */
[----:B------:R-:W-:Y:S07]  /*124c0*/  @!P1 ARRIVES.LDGSTSBAR.64.TRANSCNT [UR4+0x38800] ;  /* 0x03880000ff0099b0 */ /* 0x000fee0008000a84 */
[----:B------:R-:W-:Y:S05]  /*124d0*/  @P0 BRA.U.ANY `(.L_x_228) ;  /* 0xfffffffd00e80947 */ /* 0x000fea000393ffff */
[----:B01----:R-:W3:Y:S02]  /*124e0*/  LDL.LU R2, [R1+0x34] ;  /* 0x0000340001027983 */ /* 0x003ee40000300800 */
[----:B---3--:R-:W-:-:S05]  /*124f0*/  VIADD R2, R2, 0x1 ;  /* 0x0000000102027836 */ /* 0x008fca0000000000 */
[----:B------:R0:W-:Y:S01]  /*12500*/  STL [R1+0x34], R2 ;  /* 0x0000340201007387 */ /* 0x0001e20000100800 */
[----:B------:R-:W-:-:S04]  /*12510*/  LEA.HI R0, R2, R2, RZ, 0x1 ;  /* 0x0000000202007211 */ /* 0x000fc800078f08ff */
[----:B------:R-:W-:-:S05]  /*12520*/  LOP3.LUT R0, R0, 0xfffffffe, RZ, 0xc0, !PT ;  /* 0xfffffffe00007812 */ /* 0x000fca00078ec0ff */
[----:B------:R-:W-:-:S05]  /*12530*/  IMAD.IADD R0, R2, 0x1, -R0 ;  /* 0x0000000102007824 */ /* 0x000fca00078e0a00 */
[----:B------:R-:W-:Y:S01]  /*12540*/  SHF.L.U32 R0, R0, 0x1f, RZ ;  /* 0x0000001f00007819 */ /* 0x000fe200000006ff */
[----:B------:R-:W-:Y:S01]  /*12550*/  NOP ;  /* 0x0000000000007918 */ /* 0x000fe20000000000 */
[----:B------:R0:W-:Y:S01]  /*12560*/  SYNCS.ARRIVE.TRANS64.A1T0 RZ, [R19+URZ+0x38800], RZ ;  /* 0x038800ff13ff79a7 */ /* 0x0001e2000810003f */
[----:B------:R-:W-:Y:S01]  /*12570*/  BSSY B0, `(.L_x_229) ;  /* 0x0000003000007945 */ /* 0x000fe20003800000 */
[----:B------:R-:W1:Y:S03]  /*12580*/  SYNCS.PHASECHK.TRANS64.TRYWAIT P0, [R19+URZ+0x38820], R0 ;  /* 0x03882000130075a7 */ /* 0x000e66000800017f */
[----:B01----:R-:W-:Y:S05]  /*12590*/  @!P0 BRA `(.L_x_230) ;  /* 0x0000003c00388947 */ /* 0x003fea0003800000 */
.L_x_311:
[----:B------:R-:W-:Y:S05]  /*125a0*/  BSYNC B0 ;  /* 0x0000000000007941 */ /* 0x000fea0003800000 */
.L_x_229:
[----:B------:R-:W3:Y:S01]  /*125b0*/  LDL R2, [R1+0x18] ;  /* 0x0000180001027983 */ /* 0x000ee20000100800 */
[----:B------:R-:W-:-:S05]  /*125c0*/  VIADD R17, R17, 0xfffffffe ;  /* 0xfffffffe11117836 */ /* 0x000fca0000000000 */
[----:B---3--:R-:W-:-:S13]  /*125d0*/  ISETP.GE.AND P0, PT, R17, R2, PT ;  /* 0x000000021100720c */ /* 0x008fda0003f06270 */
[----:B------:R-:W-:Y:S05]  /*125e0*/  @!P0 BRA `(.L_x_231) ;  /* 0x0000001000bc8947 */ /* 0x000fea0003800000 */
[----:B0-----:R0:W5:Y:S04]  /*125f0*/  LDL.LU R0, [R1+0x4] ;  /* 0x0000040001007983 */ /* 0x0011680000300800 */
[----:B------:R0:W5:Y:S02]  /*12600*/  LDL.LU R6, [R1] ;  /* 0x0000000001067983 */ /* 0x0001640000300800 */
.L_x_253:
[----:B------:R-:W3:Y:S01]  /*12610*/  LDL R2, [R1+0x24] ;  /* 0x0000240001027983 */ /* 0x000ee20000100800 */
[----:B-1---5:R-:W-:Y:S01]  /*12620*/  VIADD R3, R6, 0x1 ;  /* 0x0000000106037836 */ /* 0x022fe20000000000 */
[----:B------:R-:W-:Y:S05]  /*12630*/  YIELD ;  /* 0x0000000000007946 */ /* 0x000fea0003800000 */
[C---:B------:R-:W-:Y:S01]  /*12640*/  ISETP.NE.AND P0, PT, R3.reuse, 0x2, PT ;  /* 0x000000020300780c */ /* 0x040fe20003f05270 */
[----:B------:R-:W-:Y:S03]  /*12650*/  BSSY B0, `(.L_x_232) ;  /* 0x000008a000007945 */ /* 0x000fe60003800000 */
[----:B------:R-:W-:-:S02]  /*12660*/  SEL R9, R3, RZ, P0 ;  /* 0x000000ff03097207 */ /* 0x000fc40000000000 */
[----:B---3--:R-:W-:Y:S02]  /*12670*/  LOP3.LUT P1, RZ, R2, 0x1, RZ, 0xc0, !PT ;  /* 0x0000000102ff7812 */ /* 0x008fe4000782c0ff */
[----:B------:R-:W-:-:S04]  /*12680*/  SEL R2, RZ, 0x1, P0 ;  /* 0x00000001ff027807 */ /* 0x000fc80000000000 */
[----:B------:R-:W-:-:S05]  /*12690*/  LOP3.LUT R8, R0, R2, RZ, 0x3c, !PT ;  /* 0x0000000200087212 */ /* 0x000fca00078e3cff */
[----:B------:R1:W-:Y:S04]  /*126a0*/  STL [R1+0x4], R8 ;  /* 0x0000040801007387 */ /* 0x0003e80000100800 */
[----:B------:R1:W-:Y:S01]  /*126b0*/  STL [R1], R9 ;  /* 0x0000000901007387 */ /* 0x0003e20000100800 */
[----:B------:R-:W-:Y:S05]  /*126c0*/  @!P1 BRA `(.L_x_233) ;  /* 0x0000000800089947 */ /* 0x000fea0003800000 */
[----:B------:R-:W-:Y:S01]  /*126d0*/  ULDC.64 UR4, c[0x0][0x418] ;  /* 0x0001060000047ab9 */ /* 0x000fe20000000a00 */
[----:B------:R-:W-:Y:S01]  /*126e0*/  IMAD.MOV.U32 R7, RZ, RZ, R17 ;  /* 0x000000ffff077224 */ /* 0x000fe200078e0011 */
[----:B------:R-:W-:-:S04]  /*126f0*/  ISETP.NE.U32.AND P0, PT, RZ, UR4, PT ;  /* 0x00000004ff007c0c */ /* 0x000fc8000bf05070 */
[----:B------:R-:W-:-:S13]  /*12700*/  ISETP.NE.AND.EX P0, PT, RZ, UR5, PT, P0 ;  /* 0x00000005ff007c0c */ /* 0x000fda000bf05300 */
[----:B------:R-:W-:Y:S05]  /*12710*/  @!P0 BRA `(.L_x_234) ;  /* 0x00000000004c8947 */ /* 0x000fea0003800000 */
[----:B------:R-:W3:Y:S01]  /*12720*/  LDL R10, [R1+0x1c] ;  /* 0x00001c00010a7983 */ /* 0x000ee20000100800 */
[----:B------:R-:W4:Y:S01]  /*12730*/  LDC R7, c[0x0][0x43c] ;  /* 0x00010f00ff077b82 */ /* 0x000f220000000800 */
[----:B------:R-:W-:Y:S02]  /*12740*/  ULDC.64 UR6, c[0x0][0x428] ;  /* 0x00010a0000067ab9 */ /* 0x000fe40000000a00 */
[----:B--2---:R-:W2:Y:S01]  /*12750*/  LDL R5, [R1+0x8] ;  /* 0x0000080001057983 */ /* 0x004ea20000100800 */
[----:B----4-:R-:W-:-:S13]  /*12760*/  ISETP.NE.AND P0, PT, R7, 0x1, PT ;  /* 0x000000010700780c */ /* 0x010fda0003f05270 */
[----:B------:R-:W4:Y:S02]  /*12770*/  @P0 LDC.64 R2, c[0x0][0x440] ;  /* 0x00011000ff020b82 */ /* 0x000f240000000a00 */
[----:B----4-:R-:W-:-:S04]  /*12780*/  @P0 IMAD.HI.U32 R4, R17, R2, RZ ;  /* 0x0000000211040227 */ /* 0x010fc800078e00ff */
[----:B------:R-:W-:Y:S01]  /*12790*/  IMAD.MOV.U32 R2, RZ, RZ, R17 ;  /* 0x000000ffff027224 */ /* 0x000fe200078e0011 */
[----:B------:R-:W-:-:S05]  /*127a0*/  @P0 SHF.R.U32.HI R2, RZ, R3, R4 ;  /* 0x00000003ff020219 */ /* 0x000fca0000011604 */
[----:B------:R-:W-:-:S04]  /*127b0*/  IMAD.MOV R3, RZ, RZ, -R2 ;  /* 0x000000ffff037224 */ /* 0x000fc800078e0a02 */
[----:B------:R-:W-:Y:S01]  /*127c0*/  IMAD R7, R7, R3, R17 ;  /* 0x0000000307077224 */ /* 0x000fe200078e0211 */
[----:B------:R-:W-:Y:S01]  /*127d0*/  SHF.R.S32.HI R3, RZ, 0x1f, R2 ;  /* 0x0000001fff037819 */ /* 0x000fe20000011402 */
[----:B---3--:R-:W-:-:S04]  /*127e0*/  IMAD R4, R10, UR6, RZ ;  /* 0x000000060a047c24 */ /* 0x008fc8000f8e02ff */
[C---:B--2---:R-:W-:Y:S02]  /*127f0*/  IMAD R4, R5.reuse, UR7, R4 ;  /* 0x0000000705047c24 */ /* 0x044fe4000f8e0204 */
[----:B------:R-:W-:-:S04]  /*12800*/  IMAD.WIDE.U32 R2, R5, UR6, R2 ;  /* 0x0000000605027c25 */ /* 0x000fc8000f8e0002 */
[----:B------:R-:W-:Y:S01]  /*12810*/  IMAD.IADD R3, R4, 0x1, R3 ;  /* 0x0000000104037824 */ /* 0x000fe200078e0203 */
[----:B------:R-:W-:-:S04]  /*12820*/  LEA R4, P0, R2, UR4, 0x2 ;  /* 0x0000000402047c11 */ /* 0x000fc8000f8010ff */
[----:B------:R-:W-:-:S05]  /*12830*/  LEA.HI.X R5, R2, UR5, R3, 0x2, P0 ;  /* 0x0000000502057c11 */ /* 0x000fca00080f1403 */
[----:B------:R3:W5:Y:S04]  /*12840*/  LDG.E R16, desc[UR48][R4.64] ;  /* 0x0000003004107981 */ /* 0x000768000c1e1900 */
.L_x_234:
[----:B---3--:R-:W-:Y:S01]  /*12850*/  IMAD R4, R9, 0x8, R19 ;  /* 0x0000000809047824 */ /* 0x008fe200078e0213 */
[----:B------:R-:W-:Y:S01]  /*12860*/  SHF.L.U32 R3, R8, 0x1f, RZ ;  /* 0x0000001f08037819 */ /* 0x000fe200000006ff */
[----:B------:R-:W3:Y:S01]  /*12870*/  S2R R2, SR_TID.X ;  /* 0x0000000000027919 */ /* 0x000ee20000002100 */
[----:B------:R-:W-:Y:S02]  /*12880*/  BSSY B1, `(.L_x_235) ;  /* 0x0000005000017945 */ /* 0x000fe40003800000 */
[----:B------:R-:W4:Y:S01]  /*12890*/  SYNCS.PHASECHK.TRANS64.TRYWAIT P0, [R4+URZ+0x38880], R3 ;  /* 0x03888003040075a7 */ /* 0x000f22000800017f */
[----:B---3--:R-:W-:-:S04]  /*128a0*/  LOP3.LUT R2, R2, 0x7f, RZ, 0xc0, !PT ;  /* 0x0000007f02027812 */ /* 0x008fc800078ec0ff */
[----:B------:R-:W-:Y:S01]  /*128b0*/  ISETP.NE.AND P1, PT, R2, RZ, PT ;  /* 0x000000ff0200720c */ /* 0x000fe20003f25270 */
[----:B----4-:R-:W-:-:S12]  /*128c0*/  @!P0 BRA `(.L_x_236) ;  /* 0x0000003800808947 */ /* 0x010fd80003800000 */
.L_x_312:
[----:B------:R-:W-:Y:S05]  /*128d0*/  BSYNC B1 ;  /* 0x0000000000017941 */ /* 0x000fea0003800000 */
.L_x_235:
[----:B------:R-:W-:Y:S04]  /*128e0*/  BSSY B1, `(.L_x_237) ;  /* 0x0000009000017945 */ /* 0x000fe80003800000 */
[----:B------:R-:W-:Y:S05]  /*128f0*/  @P1 BRA `(.L_x_238) ;  /* 0x00000000001c1947 */ /* 0x000fea0003800000 */
[----:B------:R-:W2:Y:S02]  /*12900*/  S2R R2, SR_TID.X ;  /* 0x0000000000027919 */ /* 0x000ea40000002100 */
[----:B--2---:R-:W-:Y:S01]  /*12910*/  LOP3.LUT R5, R2, 0x1f, RZ, 0xc0, !PT ;  /* 0x0000001f02057812 */ /* 0x004fe200078ec0ff */
[----:B------:R-:W-:-:S03]  /*12920*/  IMAD.MOV.U32 R2, RZ, RZ, 0x8000 ;  /* 0x00008000ff027424 */ /* 0x000fc600078e00ff */
[----:B------:R-:W-:Y:S01]  /*12930*/  ISETP.NE.AND P0, PT, R5, RZ, PT ;  /* 0x000000ff0500720c */ /* 0x000fe20003f05270 */
[----:B------:R4:W-:-:S12]  /*12940*/  SYNCS.ARRIVE.TRANS64 RZ, [R4+URZ+0x38870], R2 ;  /* 0x0388700204ff79a7 */ /* 0x0009d8000800003f */
[----:B----4-:R-:W-:Y:S05]  /*12950*/  @!P0 BRA `(.L_x_238) ;  /* 0x0000000000048947 */ /* 0x010fea0003800000 */
[----:B------:R-:W-:Y:S01]  /*12960*/  BPT.TRAP 0x1 ;  /* 0x000000040000795c */ /* 0x000fe20000300000 */
.L_x_238:
[----:B------:R-:W-:Y:S05]  /*12970*/  BSYNC B1 ;  /* 0x0000000000017941 */ /* 0x000fea0003800000 */
.L_x_237:
[----:B------:R-:W4:Y:S01]  /*12980*/  LDL R2, [R1] ;  /* 0x0000000001027983 */ /* 0x000f220000100800 */
[----:B------:R-:W-:Y:S01]  /*12990*/  IMAD.MOV.U32 R11, RZ, RZ, RZ ;  /* 0x000000ffff0b7224 */ /* 0x000fe200078e00ff */
[----:B------:R-:W-:Y:S01]  /*129a0*/  UIADD3 UR4, UP0, UR52, 0x470, URZ ;  /* 0x0000047034047890 */ /* 0x000fe2000ff1e03f */
[----:B------:R-:W-:Y:S01]  /*129b0*/  PLOP3.LUT P0, PT, PT, PT, PT, 0x80, 0x0 ;  /* 0x000000000000781c */ /* 0x000fe20003f0f070 */
[----:B--2---:R-:W-:Y:S01]  /*129c0*/  VIADD R5, R4, 0x38870 ;  /* 0x0003887004057836 */ /* 0x004fe20000000000 */
[----:B------:R-:W-:Y:S01]  /*129d0*/  LEA R7, R7, UR40, 0x7 ;  /* 0x0000002807077c11 */ /* 0x000fe2000f8e38ff */
[----:B------:R-:W-:Y:S01]  /*129e0*/  UIADD3.X UR5, URZ, UR53, URZ, UP0, !UPT ;  /* 0x000000353f057290 */ /* 0x000fe200087fe43f */
[----:B------:R-:W-:Y:S01]  /*129f0*/  R2UR UR10, R11 ;  /* 0x000000000b0a72ca */ /* 0x000fe200000e0000 */
[----:B------:R-:W-:Y:S01]  /*12a00*/  UMOV UR6, 0x0 ;  /* 0x0000000000067882 */ /* 0x000fe20000000000 */
[----:B------:R-:W-:Y:S01]  /*12a10*/  UMOV UR7, 0x14f00000 ;  /* 0x14f0000000077882 */ /* 0x000fe20000000000 */
[----:B----4-:R-:W-:-:S04]  /*12a20*/  IMAD R2, R2, 0x8000, R19 ;  /* 0x0000800002027824 */ /* 0x010fc800078e0213 */
[----:B-1----:R-:W-:-:S08]  /*12a30*/  VIADD R8, R2, 0x10400 ;  /* 0x0001040002087836 */ /* 0x002fd00000000000 */
.L_x_239:
[----:B------:R-:W-:-:S13]  /*12a40*/  @P0 ELECT P2, URZ, PT ;  /* 0x00000000003f082f */ /* 0x000fda0003840000 */
[----:B-----5:R-:W-:Y:S01]  /*12a50*/  @P2 R2UR UR13, R16 ;  /* 0x00000000100d22ca */ /* 0x020fe200000e0000 */
[----:B------:R-:W-:Y:S01]  /*12a60*/  UMOV UR12, UR36 ;  /* 0x00000024000c7c82 */ /* 0x000fe20008000000 */
[----:B------:R-:W-:Y:S02]  /*12a70*/  @P2 R2UR UR11, R7 ;  /* 0x00000000070b22ca */ /* 0x000fe400000e0000 */
[----:B------:R-:W-:Y:S02]  /*12a80*/  @P2 R2UR UR9, R5 ;  /* 0x00000000050922ca */ /* 0x000fe400000e0000 */
[----:B------:R-:W-:Y:S02]  /*12a90*/  @P2 R2UR UR8, R8 ;  /* 0x00000000080822ca */ /* 0x000fe400000e0000 */
[----:B------:R-:W-:Y:S02]  /*12aa0*/  @P2 PLOP3.LUT P0, PT, P2, PT, PT, 0x8, 0x0 ;  /* 0x000000000000281c */ /* 0x000fe4000170e170 */
[----:B------:R-:W-:-:S09]  /*12ab0*/  PLOP3.LUT P2, PT, PT, PT, PT, 0x8, 0x0 ;  /* 0x000000000000781c */ /* 0x000fd20003f4e170 */
[----:B------:R1:W-:Y:S02]  /*12ac0*/  UTMALDG.4D [UR8], [UR4], desc[UR6] ;  /* 0x00000608040075b4 */ /* 0x0003e40008019000 */
[----:B-1----:R-:W-:Y:S05]  /*12ad0*/  @P0 BRA.U.ANY `(.L_x_239) ;  /* 0xfffffffd00d80947 */ /* 0x002fea000393ffff */
[----:B------:R-:W-:Y:S01]  /*12ae0*/  IMAD.MOV.U32 R10, RZ, RZ, 0x80 ;  /* 0x00000080ff0a7424 */ /* 0x000fe200078e00ff */
[----:B------:R-:W-:Y:S01]  /*12af0*/  PLOP3.LUT P0, PT, PT, PT, PT, 0x80, 0x0 ;  /* 0x000000000000781c */ /* 0x000fe20003f0f070 */
[----:B------:R-:W-:Y:S01]  /*12b00*/  VIADD R8, R2, 0x14400 ;  /* 0x0001440002087836 */ /* 0x000fe20000000000 */
[----:B------:R-:W-:Y:S01]  /*12b10*/  UMOV UR6, 0x0 ;  /* 0x0000000000067882 */ /* 0x000fe20000000000 */
[----:B------:R-:W-:Y:S01]  /*12b20*/  UMOV UR7, 0x14f00000 ;  /* 0x14f0000000077882 */ /* 0x000fe20000000000 */
[----:B------:R-:W-:-:S15]  /*12b30*/  R2UR UR10, R10 ;  /* 0x000000000a0a72ca */ /* 0x000fde00000e0000 */
.L_x_240:
[----:B------:R-:W-:-:S13]  /*12b40*/  @P0 ELECT P2, URZ, PT ;  /* 0x00000000003f082f */ /* 0x000fda0003840000 */
[----:B------:R-:W-:Y:S01]  /*12b50*/  @P2 R2UR UR13, R16 ;  /* 0x00000000100d22ca */ /* 0x000fe200000e0000 */
        /* <DEDUP_REMOVED lines=8> */
[----:B------:R-:W1:Y:S01]  /*12be0*/  SYNCS.PHASECHK.TRANS64.TRYWAIT P0, [R4+URZ+0x38840], R3 ;  /* 0x03884003040075a7 */ /* 0x000e62000800017f */
[----:B------:R-:W-:Y:S04]  /*12bf0*/  BSSY B1, `(.L_x_241) ;  /* 0x0000002000017945 */ /* 0x000fe80003800000 */
[----:B-1----:R-:W-:Y:S05]  /*12c00*/  @!P0 BRA `(.L_x_242) ;  /* 0x0000003400c48947 */ /* 0x002fea0003800000 */
.L_x_313:
[----:B------:R-:W-:Y:S05]  /*12c10*/  BSYNC B1 ;  /* 0x0000000000017941 */ /* 0x000fea0003800000 */
.L_x_241:
[----:B------:R-:W-:Y:S01]  /*12c20*/  BSSY B1, `(.L_x_243) ;  /* 0x000000b000017945 */ /* 0x000fe20003800000 */
[----:B------:R-:W-:Y:S02]  /*12c30*/  IMAD.MOV.U32 R8, RZ, RZ, 0x0 ;  /* 0x00000000ff087424 */ /* 0x000fe400078e00ff */
[----:B------:R-:W-:Y:S01]  /*12c40*/  IMAD.MOV.U32 R9, RZ, RZ, 0x14f00000 ;  /* 0x14f00000ff097424 */ /* 0x000fe200078e00ff */
[----:B------:R-:W-:Y:S06]  /*12c50*/  @P1 BRA `(.L_x_244) ;  /* 0x00000000001c1947 */ /* 0x000fec0003800000 */
[----:B------:R-:W2:Y:S01]  /*12c60*/  S2R R5, SR_TID.X ;  /* 0x0000000000057919 */ /* 0x000ea20000002100 */
[----:B-1-3--:R-:W-:-:S04]  /*12c70*/  IMAD.MOV.U32 R3, RZ, RZ, 0x8000 ;  /* 0x00008000ff037424 */ /* 0x00afc800078e00ff */
[----:B------:R4:W-:Y:S01]  /*12c80*/  SYNCS.ARRIVE.TRANS64 RZ, [R4+URZ+0x38830], R3 ;  /* 0x0388300304ff79a7 */ /* 0x0009e2000800003f */
[----:B--2---:R-:W-:-:S04]  /*12c90*/  LOP3.LUT R5, R5, 0x1f, RZ, 0xc0, !PT ;  /* 0x0000001f05057812 */ /* 0x004fc800078ec0ff */
[----:B------:R-:W-:-:S13]  /*12ca0*/  ISETP.NE.AND P0, PT, R5, RZ, PT ;  /* 0x000000ff0500720c */ /* 0x000fda0003f05270 */
[----:B----4-:R-:W-:Y:S05]  /*12cb0*/  @!P0 BRA `(.L_x_244) ;  /* 0x0000000000048947 */ /* 0x010fea0003800000 */
[----:B------:R-:W-:Y:S01]  /*12cc0*/  BPT.TRAP 0x1 ;  /* 0x000000040000795c */ /* 0x000fe20000300000 */
.L_x_244:
[----:B------:R-:W-:Y:S05]  /*12cd0*/  BSYNC B1 ;  /* 0x0000000000017941 */ /* 0x000fea0003800000 */
.L_x_243:
[----:B------:R-:W-:Y:S01]  /*12ce0*/  R2UR UR10, R11 ;  /* 0x000000000b0a72ca */ /* 0x000fe200000e0000 */
[----:B------:R-:W-:Y:S01]  /*12cf0*/  UIADD3 UR4, UP0, UR52, 0x370, URZ ;  /* 0x0000037034047890 */ /* 0x000fe2000ff1e03f */
[----:B------:R-:W-:Y:S01]  /*12d00*/  R2UR UR6, R8 ;  /* 0x00000000080672ca */ /* 0x000fe200000e0000 */
[----:B-1-3--:R-:W-:Y:S01]  /*12d10*/  VIADD R4, R4, 0x38830 ;  /* 0x0003883004047836 */ /* 0x00afe20000000000 */
[----:B------:R-:W-:Y:S01]  /*12d20*/  R2UR UR7, R9 ;  /* 0x00000000090772ca */ /* 0x000fe200000e0000 */
[----:B------:R-:W-:Y:S01]  /*12d30*/  VIADD R3, R2, 0x28400 ;  /* 0x0002840002037836 */ /* 0x000fe20000000000 */
[----:B------:R-:W-:Y:S01]  /*12d40*/  PLOP3.LUT P0, PT, PT, PT, PT, 0x80, 0x0 ;  /* 0x000000000000781c */ /* 0x000fe20003f0f070 */
[----:B------:R-:W-:-:S12]  /*12d50*/  UIADD3.X UR5, URZ, UR53, URZ, UP0, !UPT ;  /* 0x000000353f057290 */ /* 0x000fd800087fe43f */
.L_x_245:
        /* <DEDUP_REMOVED lines=10> */
[----:B------:R-:W-:Y:S01]  /*12e00*/  R2UR UR10, R10 ;  /* 0x000000000a0a72ca */ /* 0x000fe200000e0000 */
[----:B------:R-:W-:Y:S01]  /*12e10*/  VIADD R2, R2, 0x2c400 ;  /* 0x0002c40002027836 */ /* 0x000fe20000000000 */
[----:B------:R-:W-:Y:S02]  /*12e20*/  R2UR UR6, R8 ;  /* 0x00000000080672ca */ /* 0x000fe400000e0000 */
[----:B------:R-:W-:Y:S02]  /*12e30*/  R2UR UR7, R9 ;  /* 0x00000000090772ca */ /* 0x000fe400000e0000 */
[----:B------:R-:W-:-:S13]  /*12e40*/  PLOP3.LUT P0, PT, PT, PT, PT, 0x80, 0x0 ;  /* 0x000000000000781c */ /* 0x000fda0003f0f070 */
.L_x_246:
        /* <DEDUP_REMOVED lines=9> */
[----:B---3--:R-:W-:Y:S05]  /*12ee0*/  @P0 BRA.U.ANY `(.L_x_246) ;  /* 0xfffffffd00d80947 */ /* 0x008fea000393ffff */
.L_x_233:
[----:B------:R-:W-:Y:S05]  /*12ef0*/  BSYNC B0 ;  /* 0x0000000000007941 */ /* 0x000fea0003800000 */
.L_x_232:
[----:B------:R-:W-:-:S06]  /*12f00*/  UISETP.NE.AND UP0, UPT, UR39, 0x3, UPT ;  /* 0x000000032700788c */ /* 0x000fcc000bf05270 */
[----:B------:R-:W-:-:S13]  /*12f10*/  PLOP3.LUT P0, PT, PT, PT, UP0, 0x80, 0x0 ;  /* 0x000000000000781c */ /* 0x000fda0003f0f008 */
[----:B------:R-:W-:Y:S05]  /*12f20*/  @!P0 BRA `(.L_x_247) ;  /* 0x0000000000048947 */ /* 0x000fea0003800000 */
[----:B------:R-:W-:Y:S01]  /*12f30*/  BPT.TRAP 0x1 ;  /* 0x000000040000795c */ /* 0x000fe20000300000 */
.L_x_247:
[----:B------:R-:W-:Y:S01]  /*12f40*/  IMAD.U32 R2, RZ, RZ, UR42 ;  /* 0x0000002aff027e24 */ /* 0x000fe2000f8e00ff */
[----:B------:R-:W-:Y:S01]  /*12f50*/  BSSY B0, `(.L_x_248) ;  /* 0x0000007000007945 */ /* 0x000fe20003800000 */
[----:B------:R-:W-:-:S03]  /*12f60*/  IMAD R20, R6, 0x8, R19 ;  /* 0x0000000806147824 */ /* 0x000fc600078e0213 */
[----:B------:R-:W-:Y:S02]  /*12f70*/  ISETP.NE.AND P1, PT, R2, 0x3, PT ;  /* 0x000000030200780c */ /* 0x000fe40003f25270 */
[----:B------:R-:W-:-:S04]  /*12f80*/  LOP3.LUT R2, R0, 0x1, RZ, 0x3c, !PT ;  /* 0x0000000100027812 */ /* 0x000fc800078e3cff */
[----:B------:R-:W-:-:S04]  /*12f90*/  SHF.L.U32 R2, R2, 0x1f, RZ ;  /* 0x0000001f02027819 */ /* 0x000fc800000006ff */
[----:B------:R-:W3:Y:S02]  /*12fa0*/  SYNCS.PHASECHK.TRANS64.TRYWAIT P0, [R20+URZ+0x38870], R2 ;  /* 0x03887002140075a7 */ /* 0x000ee4000800017f */
[----:B---3--:R-:W-:Y:S05]  /*12fb0*/  @!P0 BRA `(.L_x_249) ;  /* 0x0000003000ec8947 */ /* 0x008fea0003800000 */
.L_x_314:
[----:B------:R-:W-:Y:S05]  /*12fc0*/  BSYNC B0 ;  /* 0x0000000000007941 */ /* 0x000fea0003800000 */
.L_x_248:
[----:B------:R-:W-:Y:S05]  /*12fd0*/  @!P1 BRA `(.L_x_250) ;  /* 0x0000000000049947 */ /* 0x000fea0003800000 */
[----:B------:R-:W-:Y:S01]  /*12fe0*/  BPT.TRAP 0x1 ;  /* 0x000000040000795c */ /* 0x000fe20000300000 */
.L_x_250:
[----:B------:R-:W-:Y:S01]  /*12ff0*/  SHF.L.U32 R0, R0, 0x1f, RZ ;  /* 0x0000001f00007819 */ /* 0x000fe200000006ff */
[----:B------:R-:W-:-:S03]  /*13000*/  IMAD.SHL.U32 R3, R6, 0x8000, RZ ;  /* 0x0000800006037824 */ /* 0x000fc600078e00ff */
[----:B------:R-:W4:Y:S02]  /*13010*/  SYNCS.PHASECHK.TRANS64.TRYWAIT P0, [R20+URZ+0x38860], R0 ;  /* 0x03886000140075a7 */ /* 0x000f24000800017f */
[----:B----4-:R-:W-:Y:S05]  /*13020*/  @!P0 BRA `(.L_x_251) ;  /* 0x0000003000e48947 */ /* 0x010fea0003800000 */
.L_x_315:
[----:B---3--:R-:W4:Y:S04]  /*13030*/  LDL R2, [R1+0x2c] ;  /* 0x00002c0001027983 */ /* 0x008f280000100800 */
[----:B------:R-:W3:Y:S04]  /*13040*/  LDL R18, [R1+0x20] ;  /* 0x0000200001127983 */ /* 0x000ee80000100800 */
[----:B------:R-:W5:Y:S01]  /*13050*/  LDL R12, [R1+0x28] ;  /* 0x00002800010c7983 */ /* 0x000f620000100800 */
[----:B------:R-:W-:Y:S05]  /*13060*/  WARPSYNC.ALL ;  /* 0x0000000000007948 */ /* 0x000fea0003800000 */
[----:B----4-:R-:W-:-:S05]  /*13070*/  LOP3.LUT R0, R3, R2, RZ, 0xfc, !PT ;  /* 0x0000000203007212 */ /* 0x010fca00078efcff */
[----:B------:R-:W-:-:S05]  /*13080*/  IMAD.IADD R0, R19, 0x1, R0 ;  /* 0x0000000113007824 */ /* 0x000fca00078e0200 */
[----:B-1----:R-:W1:Y:S01]  /*13090*/  LDSM.16.MT88.4 R8, [R0+0x10400] ;  /* 0x010400000008783b */ /* 0x002e620000004200 */
[----:B---3--:R-:W-:Y:S01]  /*130a0*/  IMAD.IADD R2, R18, 0x1, R0 ;  /* 0x0000000112027824 */ /* 0x008fe200078e0200 */
[C-C-:B-1----:R-:W-:Y:S02]  /*130b0*/  PRMT R4, R8.reuse, 0x6420, R9.reuse ;  /* 0x0000642008047816 */ /* 0x142fe40000000009 */
[----:B--2---:R-:W-:Y:S02]  /*130c0*/  PRMT R5, R8, 0x7531, R9 ;  /* 0x0000753108057816 */ /* 0x004fe40000000009 */
[C-C-:B------:R-:W-:Y:S02]  /*130d0*/  PRMT R6, R10.reuse, 0x6420, R11.reuse ;  /* 0x000064200a067816 */ /* 0x140fe4000000000b */
[----:B------:R-:W-:Y:S02]  /*130e0*/  PRMT R7, R10, 0x7531, R11 ;  /* 0x000075310a077816 */ /* 0x000fe4000000000b */
[----:B------:R-:W1:Y:S01]  /*130f0*/  LDSM.16.MT88.4 R8, [R2+0x10400] ;  /* 0x010400000208783b */ /* 0x000e620000004200 */
[----:B-----5:R-:W-:-:S05]  /*13100*/  IADD3 R3, R19, R3, R12 ;  /* 0x0000000313037210 */ /* 0x020fca0007ffe00c */
[----:B------:R-:W-:Y:S01]  /*13110*/  STSM.16.M88.4 [R3+0x400], R4 ;  /* 0x0004000403007844 */ /* 0x000fe20000000200 */
[C-C-:B-1----:R-:W-:Y:S02]  /*13120*/  PRMT R12, R8.reuse, 0x6420, R9.reuse ;  /* 0x00006420080c7816 */ /* 0x142fe40000000009 */
[----:B------:R-:W-:Y:S02]  /*13130*/  PRMT R13, R8, 0x7531, R9 ;  /* 0x00007531080d7816 */ /* 0x000fe40000000009 */
[C-C-:B------:R-:W-:Y:S02]  /*13140*/  PRMT R14, R10.reuse, 0x6420, R11.reuse ;  /* 0x000064200a0e7816 */ /* 0x140fe4000000000b */
[----:B------:R-:W-:-:S05]  /*13150*/  PRMT R15, R10, 0x7531, R11 ;  /* 0x000075310a0f7816 */ /* 0x000fca000000000b */
[----:B------:R-:W-:Y:S04]  /*13160*/  STSM.16.M88.4 [R3+0x2400], R12 ;  /* 0x0024000c03007844 */ /* 0x000fe80000000200 */
[----:B------:R-:W1:Y:S02]  /*13170*/  LDSM.16.MT88.4 R8, [R0+0x14400] ;  /* 0x014400000008783b */ /* 0x000e640000004200 */
[C-C-:B-1----:R-:W-:Y:S02]  /*13180*/  PRMT R4, R8.reuse, 0x6420, R9.reuse ;  /* 0x0000642008047816 */ /* 0x142fe40000000009 */
[----:B------:R-:W-:Y:S02]  /*13190*/  PRMT R5, R8, 0x7531, R9 ;  /* 0x0000753108057816 */ /* 0x000fe40000000009 */
[----:B------:R-:W-:-:S02]  /*131a0*/  PRMT R6, R10, 0x6420, R11 ;  /* 0x000064200a067816 */ /* 0x000fc4000000000b */
[----:B------:R-:W-:Y:S02]  /*131b0*/  PRMT R7, R10, 0x7531, R11 ;  /* 0x000075310a077816 */ /* 0x000fe4000000000b */
[----:B------:R-:W1:Y:S04]  /*131c0*/  LDSM.16.MT88.4 R8, [R2+0x14400] ;  /* 0x014400000208783b */ /* 0x000e680000004200 */
[----:B------:R-:W-:Y:S01]  /*131d0*/  STSM.16.M88.4 [R3+0x4400], R4 ;  /* 0x0044000403007844 */ /* 0x000fe20000000200 */
[C-C-:B-1----:R-:W-:Y:S02]  /*131e0*/  PRMT R12, R8.reuse, 0x6420, R9.reuse ;  /* 0x00006420080c7816 */ /* 0x142fe40000000009 */
[----:B------:R-:W-:Y:S02]  /*131f0*/  PRMT R13, R8, 0x7531, R9 ;  /* 0x00007531080d7816 */ /* 0x000fe40000000009 */
[----:B------:R-:W-:-:S02]  /*13200*/  PRMT R14, R10, 0x6420, R11 ;  /* 0x000064200a0e7816 */ /* 0x000fc4000000000b */
[----:B------:R-:W-:-:S05]  /*13210*/  PRMT R15, R10, 0x7531, R11 ;  /* 0x000075310a0f7816 */ /* 0x000fca000000000b */
[----:B------:R1:W-:Y:S04]  /*13220*/  STSM.16.M88.4 [R3+0x6400], R12 ;  /* 0x0064000c03007844 */ /* 0x0003e80000000200 */
[----:B------:R-:W2:Y:S04]  /*13230*/  LDSM.16.MT88.4 R8, [R0+0x11400] ;  /* 0x011400000008783b */ /* 0x000ea80000004200 */
[----:B-1----:R-:W3:Y:S01]  /*13240*/  LDL R15, [R1+0xc] ;  /* 0x00000c00010f7983 */ /* 0x002ee20000100800 */
[C-C-:B--2---:R-:W-:Y:S02]  /*13250*/  PRMT R4, R8.reuse, 0x6420, R9.reuse ;  /* 0x0000642008047816 */ /* 0x144fe40000000009 */
[----:B------:R-:W-:-:S02]  /*13260*/  PRMT R5, R8, 0x7531, R9 ;  /* 0x0000753108057816 */ /* 0x000fc40000000009 */
[C-C-:B------:R-:W-:Y:S02]  /*13270*/  PRMT R6, R10.reuse, 0x6420, R11.reuse ;  /* 0x000064200a067816 */ /* 0x140fe4000000000b */
[----:B------:R-:W-:Y:S02]  /*13280*/  PRMT R7, R10, 0x7531, R11 ;  /* 0x000075310a077816 */ /* 0x000fe4000000000b */
[----:B------:R-:W1:Y:S01]  /*13290*/  LDSM.16.MT88.4 R8, [R2+0x11400] ;  /* 0x011400000208783b */ /* 0x000e620000004200 */
[----:B------:R-:W-:Y:S01]  /*132a0*/  IMAD.MOV.U32 R14, RZ, RZ, R18 ;  /* 0x000000ffff0e7224 */ /* 0x000fe200078e0012 */
[C-C-:B-1----:R-:W-:Y:S02]  /*132b0*/  PRMT R12, R8.reuse, 0x6420, R9.reuse ;  /* 0x00006420080c7816 */ /* 0x142fe40000000009 */
[----:B------:R-:W-:Y:S02]  /*132c0*/  PRMT R13, R8, 0x7531, R9 ;  /* 0x00007531080d7816 */ /* 0x000fe40000000009 */
[----:B---3--:R-:W-:-:S05]  /*132d0*/  IADD3 R18, R15, 0x400, R3 ;  /* 0x000004000f127810 */ /* 0x008fca0007ffe003 */
[----:B------:R1:W-:Y:S02]  /*132e0*/  STSM.16.M88.4 [R18], R4 ;  /* 0x0000000412007844 */ /* 0x0003e40000000200 */
[----:B-1----:R-:W-:Y:S01]  /*132f0*/  IMAD.MOV.U32 R6, RZ, RZ, R14 ;  /* 0x000000ffff067224 */ /* 0x002fe200078e000e */
[C---:B------:R-:W-:Y:S01]  /*13300*/  PRMT R14, R10.reuse, 0x6420, R11 ;  /* 0x000064200a0e7816 */ /* 0x040fe2000000000b */
[----:B------:R-:W-:Y:S01]  /*13310*/  IMAD.MOV.U32 R7, RZ, RZ, R15 ;  /* 0x000000ffff077224 */ /* 0x000fe200078e000f */
[----:B------:R-:W-:-:S05]  /*13320*/  PRMT R15, R10, 0x7531, R11 ;  /* 0x000075310a0f7816 */ /* 0x000fca000000000b */
[----:B------:R1:W-:Y:S04]  /*13330*/  STSM.16.M88.4 [R18+0x2000], R12 ;  /* 0x0020000c12007844 */ /* 0x0003e80000000200 */
[----:B------:R-:W2:Y:S01]  /*13340*/  LDSM.16.MT88.4 R8, [R0+0x15400] ;  /* 0x015400000008783b */ /* 0x000ea20000004200 */
[----:B-1----:R-:W-:Y:S02]  /*13350*/  IMAD.MOV.U32 R14, RZ, RZ, R6 ;  /* 0x000000ffff0e7224 */ /* 0x002fe400078e0006 */
[----:B------:R-:W-:Y:S01]  /*13360*/  IMAD.MOV.U32 R15, RZ, RZ, R7 ;  /* 0x000000ffff0f7224 */ /* 0x000fe200078e0007 */
[C-C-:B--2---:R-:W-:Y:S02]  /*13370*/  PRMT R4, R8.reuse, 0x6420, R9.reuse ;  /* 0x0000642008047816 */ /* 0x144fe40000000009 */
[----:B------:R-:W-:-:S02]  /*13380*/  PRMT R5, R8, 0x7531, R9 ;  /* 0x0000753108057816 */ /* 0x000fc40000000009 */
[C-C-:B------:R-:W-:Y:S02]  /*13390*/  PRMT R6, R10.reuse, 0x6420, R11.reuse ;  /* 0x000064200a067816 */ /* 0x140fe4000000000b */
[----:B------:R-:W-:Y:S02]  /*133a0*/  PRMT R7, R10, 0x7531, R11 ;  /* 0x000075310a077816 */ /* 0x000fe4000000000b */
[----:B------:R-:W1:Y:S04]  /*133b0*/  LDSM.16.MT88.4 R8, [R2+0x15400] ;  /* 0x015400000208783b */ /* 0x000e680000004200 */
[----:B------:R2:W-:Y:S02]  /*133c0*/  STSM.16.M88.4 [R18+0x4000], R4 ;  /* 0x0040000412007844 */ /* 0x0005e40000000200 */
[----:B--2---:R-:W-:-:S02]  /*133d0*/  IMAD.MOV.U32 R6, RZ, RZ, R14 ;  /* 0x000000ffff067224 */ /* 0x004fc400078e000e */
[----:B------:R-:W-:Y:S01]  /*133e0*/  IMAD.MOV.U32 R7, RZ, RZ, R15 ;  /* 0x000000ffff077224 */ /* 0x000fe200078e000f */
[C-C-:B-1----:R-:W-:Y:S02]  /*133f0*/  PRMT R12, R8.reuse, 0x6420, R9.reuse ;  /* 0x00006420080c7816 */ /* 0x142fe40000000009 */
[----:B------:R-:W-:Y:S02]  /*13400*/  PRMT R13, R8, 0x7531, R9 ;  /* 0x00007531080d7816 */ /* 0x000fe40000000009 */
[C-C-:B------:R-:W-:Y:S02]  /*13410*/  PRMT R14, R10.reuse, 0x6420, R11.reuse ;  /* 0x000064200a0e7816 */ /* 0x140fe4000000000b */
        /* <DEDUP_REMOVED lines=9> */
[----:B------:R-:W1:Y:S01]  /*134b0*/  LDSM.16.MT88.4 R8, [R2+0x12400] ;  /* 0x012400000208783b */ /* 0x000e620000004200 */
[----:B------:R-:W-:-:S05]  /*134c0*/  IADD3 R3, R15, 0x400, R3 ;  /* 0x000004000f037810 */ /* 0x000fca0007ffe003 */
[----:B------:R-:W-:Y:S01]  /*134d0*/  STSM.16.M88.4 [R3], R4 ;  /* 0x0000000403007844 */ /* 0x000fe20000000200 */
        /* <DEDUP_REMOVED lines=16> */
[----:B------:R-:W-:Y:S04]  /*135e0*/  STSM.16.M88.4 [R3+0x6000], R12 ;  /* 0x0060000c03007844 */ /* 0x000fe80000000200 */
[----:B------:R-:W1:Y:S02]  /*135f0*/  LDSM.16.MT88.4 R8, [R0+0x13400] ;  /* 0x013400000008783b */ /* 0x000e640000004200 */
[C-C-:B-1----:R-:W-:Y:S02]  /*13600*/  PRMT R4, R8.reuse, 0x6420, R9.reuse ;  /* 0x0000642008047816 */ /* 0x142fe40000000009 */
[----:B------:R-:W-:Y:S02]  /*13610*/  PRMT R5, R8, 0x7531, R9 ;  /* 0x0000753108057816 */ /* 0x000fe40000000009 */
[----:B------:R-:W-:-:S02]  /*13620*/  PRMT R6, R10, 0x6420, R11 ;  /* 0x000064200a067816 */ /* 0x000fc4000000000b */
[----:B------:R-:W-:Y:S02]  /*13630*/  PRMT R7, R10, 0x7531, R11 ;  /* 0x000075310a077816 */ /* 0x000fe4000000000b */
[----:B------:R-:W1:Y:S01]  /*13640*/  LDSM.16.MT88.4 R8, [R2+0x13400] ;  /* 0x013400000208783b */ /* 0x000e620000004200 */
[----:B------:R-:W-:-:S05]  /*13650*/  IMAD.IADD R3, R18, 0x1, R3 ;  /* 0x0000000112037824 */ /* 0x000fca00078e0203 */
[----:B------:R1:W-:Y:S02]  /*13660*/  STSM.16.M88.4 [R3], R4 ;  /* 0x0000000403007844 */ /* 0x0003e40000000200 */
[C-C-:B-1----:R-:W-:Y:S02]  /*13670*/  PRMT R4, R8.reuse, 0x6420, R9.reuse ;  /* 0x0000642008047816 */ /* 0x142fe40000000009 */
[----:B------:R-:W-:Y:S02]  /*13680*/  PRMT R5, R8, 0x7531, R9 ;  /* 0x0000753108057816 */ /* 0x000fe40000000009 */
[C-C-:B------:R-:W-:Y:S02]  /*13690*/  PRMT R6, R10.reuse, 0x6420, R11.reuse ;  /* 0x000064200a067816 */ /* 0x140fe4000000000b */
[----:B------:R-:W-:-:S05]  /*136a0*/  PRMT R7, R10, 0x7531, R11 ;  /* 0x000075310a077816 */ /* 0x000fca000000000b */
[----:B------:R-:W-:Y:S04]  /*136b0*/  STSM.16.M88.4 [R3+0x2000], R4 ;  /* 0x0020000403007844 */ /* 0x000fe80000000200 */
[----:B------:R-:W1:Y:S04]  /*136c0*/  LDSM.16.MT88.4 R8, [R0+0x17400] ;  /* 0x017400000008783b */ /* 0x000e680000004200 */
[----:B------:R-:W2:Y:S01]  /*136d0*/  LDSM.16.MT88.4 R4, [R2+0x17400] ;  /* 0x017400000204783b */ /* 0x000ea20000004200 */
[C-C-:B-1----:R-:W-:Y:S02]  /*136e0*/  PRMT R12, R8.reuse, 0x6420, R9.reuse ;  /* 0x00006420080c7816 */ /* 0x142fe40000000009 */
[----:B------:R-:W-:-:S02]  /*136f0*/  PRMT R13, R8, 0x7531, R9 ;  /* 0x00007531080d7816 */ /* 0x000fc40000000009 */
[C-C-:B------:R-:W-:Y:S02]  /*13700*/  PRMT R14, R10.reuse, 0x6420, R11.reuse ;  /* 0x000064200a0e7816 */ /* 0x140fe4000000000b */
[----:B------:R-:W-:Y:S02]  /*13710*/  PRMT R15, R10, 0x7531, R11 ;  /* 0x000075310a0f7816 */ /* 0x000fe4000000000b */
[C-C-:B--2---:R-:W-:Y:S02]  /*13720*/  PRMT R8, R4.reuse, 0x6420, R5.reuse ;  /* 0x0000642004087816 */ /* 0x144fe40000000005 */
        /* <DEDUP_REMOVED lines=10> */
[----:B--2---:R-:W2:Y:S01]  /*137d0*/  FENCE.VIEW.ASYNC.S ;  /* 0x00000000000073c6 */ /* 0x004ea20000000000 */
[----:B------:R-:W-:Y:S05]  /*137e0*/  @!P1 BRA `(.L_x_252) ;  /* 0x0000000000049947 */ /* 0x000fea0003800000 */
[----:B------:R-:W-:Y:S01]  /*137f0*/  BPT.TRAP 0x1 ;  /* 0x000000040000795c */ /* 0x000fe20000300000 */
.L_x_252:
[----:B------:R-:W3:Y:S01]  /*13800*/  S2R R0, SR_TID.X ;  /* 0x0000000000007919 */ /* 0x000ee20000002100 */
[----:B--2---:R2:W-:Y:S01]  /*13810*/  SYNCS.ARRIVE.TRANS64.A1T0 RZ, [R20+URZ+0x38850], RZ ;  /* 0x038850ff14ff79a7 */ /* 0x0045e2000810003f */
[----:B------:R4:W5:Y:S01]  /*13820*/  LDL R6, [R1] ;  /* 0x0000000001067983 */ /* 0x0009620000100800 */
[----:B---3--:R-:W-:-:S03]  /*13830*/  LOP3.LUT R2, R0, 0x7f, RZ, 0xc0, !PT ;  /* 0x0000007f00027812 */ /* 0x008fc600078ec0ff */
[----:B------:R-:W3:Y:S01]  /*13840*/  LDL R0, [R1+0x18] ;  /* 0x0000180001007983 */ /* 0x000ee20000100800 */
[----:B------:R-:W-:Y:S01]  /*13850*/  BAR.SYNC.DEFER_BLOCKING 0x2, 0x80 ;  /* 0x0082000000007b1d */ /* 0x000fe20000010000 */
[----:B------:R-:W-:-:S13]  /*13860*/  ISETP.NE.AND P0, PT, R2, RZ, PT ;  /* 0x000000ff0200720c */ /* 0x000fda0003f05270 */
[----:B--2---:R-:W-:-:S05]  /*13870*/  @!P0 VIADD R20, R20, 0x38880 ;  /* 0x0003888014148836 */ /* 0x004fca0000000000 */
[----:B------:R-:W-:-:S04]  /*13880*/  @!P0 PRMT R20, RZ, 0x654, R20 ;  /* 0x00000654ff148816 */ /* 0x000fc80000000014 */
[----:B------:R4:W-:Y:S01]  /*13890*/  @!P0 SYNCS.ARRIVE.TRANS64.RED.A1T0 RZ, [R20+URZ], RZ ;  /* 0x000000ff14ff89a7 */ /* 0x0009e2000810043f */
[C---:B---3--:R-:W-:Y:S01]  /*138a0*/  ISETP.GT.AND P0, PT, R17.reuse, R0, PT ;  /* 0x000000001100720c */ /* 0x048fe20003f04270 */
[----:B------:R-:W-:Y:S01]  /*138b0*/  VIADD R17, R17, 0xffffffff ;  /* 0xffffffff11117836 */ /* 0x000fe20000000000 */
[----:B------:R4:W5:Y:S11]  /*138c0*/  LDL R0, [R1+0x4] ;  /* 0x0000040001007983 */ /* 0x0009760000100800 */
[----:B----4-:R-:W-:Y:S05]  /*138d0*/  @P0 BRA `(.L_x_253) ;  /* 0xffffffec004c0947 */ /* 0x010fea000383ffff */
.L_x_231:
[----:B------:R-:W3:Y:S01]  /*138e0*/  S2R R2, SR_TID.X ;  /* 0x0000000000027919 */ /* 0x000ee20000002100 */
[----:B------:R-:W-:Y:S01]  /*138f0*/  BSSY B0, `(.L_x_254) ;  /* 0x0000011000007945 */ /* 0x000fe20003800000 */
[----:B---3--:R-:W-:-:S04]  /*13900*/  LOP3.LUT R2, R2, 0x7f, RZ, 0xc0, !PT ;  /* 0x0000007f02027812 */ /* 0x008fc800078ec0ff */
[----:B------:R-:W-:-:S13]  /*13910*/  ISETP.NE.AND P0, PT, R2, RZ, PT ;  /* 0x000000ff0200720c */ /* 0x000fda0003f05270 */
[----:B------:R-:W-:Y:S05]  /*13920*/  @P0 BRA `(.L_x_255) ;  /* 0x0000000000340947 */ /* 0x000fea0003800000 */
[----:B-1----:R-:W1:Y:S01]  /*13930*/  S2R R3, SR_LANEID ;  /* 0x0000000000037919 */ /* 0x002e620000000000 */
[----:B------:R-:W-:Y:S02]  /*13940*/  VOTEU.ANY UR4, UPT, PT ;  /* 0x0000000000047886 */ /* 0x000fe400038e0100 */
[----:B0----5:R-:W1:Y:S08]  /*13950*/  FLO.U32 R0, UR4 ;  /* 0x0000000400007d00 */ /* 0x021e7000080e0000 */
[----:B--2---:R-:W0:Y:S01]  /*13960*/  POPC R5, UR4 ;  /* 0x0000000400057d09 */ /* 0x004e220008000000 */
[----:B-1----:R-:W-:-:S02]  /*13970*/  ISETP.EQ.U32.AND P1, PT, R0, R3, PT ;  /* 0x000000030000720c */ /* 0x002fc40003f22070 */
[----:B------:R-:W0:Y:S11]  /*13980*/  LDC.64 R2, c[0x0][0xc60] ;  /* 0x00031800ff027b82 */ /* 0x000e360000000a00 */
[----:B0-----:R-:W2:Y:S01]  /*13990*/  @P1 ATOMG.E.ADD.STRONG.GPU PT, R3, desc[UR48][R2.64], R5 ;  /* 0x00000005020319a8 */ /* 0x001ea200081ee1f0 */
[----:B------:R-:W0:Y:S02]  /*139a0*/  S2R R4, SR_LTMASK ;  /* 0x0000000000047919 */ /* 0x000e240000003900 */
[----:B0-----:R-:W-:-:S04]  /*139b0*/  LOP3.LUT R4, R4, UR4, RZ, 0xc0, !PT ;  /* 0x0000000404047c12 */ /* 0x001fc8000f8ec0ff */
[----:B------:R-:W0:Y:S01]  /*139c0*/  POPC R7, R4 ;  /* 0x0000000400077309 */ /* 0x000e220000000000 */
[----:B--2---:R-:W0:Y:S02]  /*139d0*/  SHFL.IDX PT, R0, R3, R0, 0x1f ;  /* 0x00001f0003007589 */ /* 0x004e2400000e0000 */
[----:B0-----:R-:W-:-:S05]  /*139e0*/  IADD3 R0, R0, UR41, R7 ;  /* 0x0000002900007c10 */ /* 0x001fca000fffe007 */
[----:B------:R3:W-:Y:S02]  /*139f0*/  STL [R1+0x10], R0 ;  /* 0x0000100001007387 */ /* 0x0007e40000100800 */
.L_x_255:
[----:B------:R-:W-:Y:S05]  /*13a00*/  BSYNC B0 ;  /* 0x0000000000007941 */ /* 0x000fea0003800000 */
.L_x_254:
[----:B------:R-:W-:-:S06]  /*13a10*/  UISETP.NE.AND UP0, UPT, UR39, 0x3, UPT ;  /* 0x000000032700788c */ /* 0x000fcc000bf05270 */
[----:B------:R-:W-:-:S13]  /*13a20*/  PLOP3.LUT P1, PT, PT, PT, UP0, 0x80, 0x0 ;  /* 0x000000000000781c */ /* 0x000fda0003f2f008 */
[----:B------:R-:W-:Y:S05]  /*13a30*/  @!P1 BRA `(.L_x_256) ;  /* 0x0000000000049947 */ /* 0x000fea0003800000 */
[----:B------:R-:W-:Y:S01]  /*13a40*/  BPT.TRAP 0x1 ;  /* 0x000000040000795c */ /* 0x000fe20000300000 */
.L_x_256:
[----:B-1----:R-:W4:Y:S04]  /*13a50*/  LDL R3, [R1+0x4] ;  /* 0x0000040001037983 */ /* 0x002f280000100800 */
[----:B------:R-:W2:Y:S01]  /*13a60*/  LDL R2, [R1] ;  /* 0x0000000001027983 */ /* 0x000ea20000100800 */
[----:B0--3-5:R-:W-:Y:S01]  /*13a70*/  IMAD.U32 R0, RZ, RZ, UR42 ;  /* 0x0000002aff007e24 */ /* 0x029fe2000f8e00ff */
[----:B------:R-:W-:Y:S04]  /*13a80*/  BSSY B0, `(.L_x_257) ;  /* 0x0000007000007945 */ /* 0x000fe80003800000 */
[----:B------:R-:W-:-:S02]  /*13a90*/  ISETP.NE.AND P2, PT, R0, 0x3, PT ;  /* 0x000000030000780c */ /* 0x000fc40003f45270 */
[----:B----4-:R-:W-:-:S04]  /*13aa0*/  LOP3.LUT R0, R3, 0x1, RZ, 0x3c, !PT ;  /* 0x0000000103007812 */ /* 0x010fc800078e3cff */
[----:B------:R-:W-:Y:S01]  /*13ab0*/  SHF.L.U32 R0, R0, 0x1f, RZ ;  /* 0x0000001f00007819 */ /* 0x000fe200000006ff */
[----:B--2---:R-:W-:-:S04]  /*13ac0*/  IMAD R17, R2, 0x8, R19 ;  /* 0x0000000802117824 */ /* 0x004fc800078e0213 */
[----:B------:R-:W0:Y:S02]  /*13ad0*/  SYNCS.PHASECHK.TRANS64.TRYWAIT P1, [R17+URZ+0x38870], R0 ;  /* 0x03887000110075a7 */ /* 0x000e24000802017f */
[----:B0-----:R-:W-:Y:S05]  /*13ae0*/  @!P1 BRA `(.L_x_258) ;  /* 0x0000002800489947 */ /* 0x001fea0003800000 */
.L_x_316:
[----:B------:R-:W-:Y:S05]  /*13af0*/  BSYNC B0 ;  /* 0x0000000000007941 */ /* 0x000fea0003800000 */
.L_x_257:
[----:B------:R-:W-:Y:S05]  /*13b00*/  @!P2 BRA `(.L_x_259) ;  /* 0x000000000004a947 */ /* 0x000fea0003800000 */
[----:B------:R-:W-:Y:S01]  /*13b10*/  BPT.TRAP 0x1 ;  /* 0x000000040000795c */ /* 0x000fe20000300000 */
.L_x_259:
[----:B0-----:R-:W2:Y:S02]  /*13b20*/  LDL R0, [R1+0x4] ;  /* 0x0000040001007983 */ /* 0x001ea40000100800 */
[----:B--2---:R-:W-:-:S04]  /*13b30*/  SHF.L.U32 R0, R0, 0x1f, RZ ;  /* 0x0000001f00007819 */ /* 0x004fc800000006ff */
[----:B------:R-:W0:Y:S02]  /*13b40*/  SYNCS.PHASECHK.TRANS64.TRYWAIT P1, [R17+URZ+0x38860], R0 ;  /* 0x03886000110075a7 */ /* 0x000e24000802017f */
[----:B0-----:R-:W-:Y:S05]  /*13b50*/  @!P1 BRA `(.L_x_260) ;  /* 0x0000002800409947 */ /* 0x001fea0003800000 */
.L_x_317:
[----:B------:R-:W2:Y:S04]  /*13b60*/  LDL R18, [R1] ;  /* 0x0000000001127983 */ /* 0x000ea80000100800 */
[----:B------:R-:W0:Y:S04]  /*13b70*/  LDL R2, [R1+0x2c] ;  /* 0x00002c0001027983 */ /* 0x000e280000100800 */
[----:B------:R-:W3:Y:S04]  /*13b80*/  LDL R16, [R1+0x20] ;  /* 0x0000200001107983 */ /* 0x000ee80000100800 */
[----:B------:R-:W4:Y:S01]  /*13b90*/  LDL R12, [R1+0x28] ;  /* 0x00002800010c7983 */ /* 0x000f220000100800 */
[----:B------:R-:W-:Y:S05]  /*13ba0*/  WARPSYNC.ALL ;  /* 0x0000000000007948 */ /* 0x000fea0003800000 */
[----:B--2---:R-:W-:-:S05]  /*13bb0*/  IMAD.SHL.U32 R3, R18, 0x8000, RZ ;  /* 0x0000800012037824 */ /* 0x004fca00078e00ff */
[----:B0-----:R-:W-:-:S05]  /*13bc0*/  LOP3.LUT R0, R3, R2, RZ, 0xfc, !PT ;  /* 0x0000000203007212 */ /* 0x001fca00078efcff */
[----:B------:R-:W-:-:S05]  /*13bd0*/  IMAD.IADD R0, R19, 0x1, R0 ;  /* 0x0000000113007824 */ /* 0x000fca00078e0200 */
[----:B------:R-:W0:Y:S01]  /*13be0*/  LDSM.16.MT88.4 R4, [R0+0x10400] ;  /* 0x010400000004783b */ /* 0x000e220000004200 */
[----:B---3--:R-:W-:Y:S01]  /*13bf0*/  IMAD.IADD R2, R16, 0x1, R0 ;  /* 0x0000000110027824 */ /* 0x008fe200078e0200 */
[----:B----4-:R-:W-:Y:S02]  /*13c00*/  IADD3 R3, R19, R3, R12 ;  /* 0x0000000313037210 */ /* 0x010fe40007ffe00c */
[C-C-:B0-----:R-:W-:Y:S02]  /*13c10*/  PRMT R8, R4.reuse, 0x6420, R5.reuse ;  /* 0x0000642004087816 */ /* 0x141fe40000000005 */
[----:B------:R-:W-:Y:S02]  /*13c20*/  PRMT R9, R4, 0x7531, R5 ;  /* 0x0000753104097816 */ /* 0x000fe40000000005 */
[C-C-:B------:R-:W-:Y:S02]  /*13c30*/  PRMT R10, R6.reuse, 0x6420, R7.reuse ;  /* 0x00006420060a7816 */ /* 0x140fe40000000007 */
[----:B------:R-:W-:-:S02]  /*13c40*/  PRMT R11, R6, 0x7531, R7 ;  /* 0x00007531060b7816 */ /* 0x000fc40000000007 */
[----:B------:R-:W0:Y:S04]  /*13c50*/  LDSM.16.MT88.4 R4, [R2+0x10400] ;  /* 0x010400000204783b */ /* 0x000e280000004200 */
[----:B------:R0:W-:Y:S02]  /*13c60*/  STSM.16.M88.4 [R3+0x400], R8 ;  /* 0x0004000803007844 */ /* 0x0001e40000000200 */
[C-C-:B0-----:R-:W-:Y:S02]  /*13c70*/  PRMT R8, R4.reuse, 0x6420, R5.reuse ;  /* 0x0000642004087816 */ /* 0x141fe40000000005 */
[----:B------:R-:W-:Y:S02]  /*13c80*/  PRMT R9, R4, 0x7531, R5 ;  /* 0x0000753104097816 */ /* 0x000fe40000000005 */
[----:B------:R-:W-:-:S02]  /*13c90*/  PRMT R10, R6, 0x6420, R7 ;  /* 0x00006420060a7816 */ /* 0x000fc40000000007 */
[----:B------:R-:W-:-:S05]  /*13ca0*/  PRMT R11, R6, 0x7531, R7 ;  /* 0x00007531060b7816 */ /* 0x000fca0000000007 */
[----:B------:R-:W-:Y:S04]  /*13cb0*/  STSM.16.M88.4 [R3+0x2400], R8 ;  /* 0x0024000803007844 */ /* 0x000fe80000000200 */
[----:B------:R-:W0:Y:S02]  /*13cc0*/  LDSM.16.MT88.4 R4, [R0+0x14400] ;  /* 0x014400000004783b */ /* 0x000e240000004200 */
        /* <DEDUP_REMOVED lines=11> */
[----:B------:R-:W1:Y:S04]  /*13d80*/  LDSM.16.MT88.4 R4, [R0+0x11400] ;  /* 0x011400000004783b */ /* 0x000e680000004200 */
        /* <DEDUP_REMOVED lines=16> */
[----:B------:R-:W1:Y:S01]  /*13e90*/  LDSM.16.MT88.4 R4, [R0+0x15400] ;  /* 0x015400000004783b */ /* 0x000e620000004200 */
        /* <DEDUP_REMOVED lines=47> */
[----:B------:R-:W0:Y:S01]  /*14190*/  LDSM.16.MT88.4 R4, [R2+0x13400] ;  /* 0x013400000204783b */ /* 0x000e220000004200 */
[----:B------:R-:W-:-:S05]  /*141a0*/  IMAD.IADD R3, R16, 0x1, R3 ;  /* 0x0000000110037824 */ /* 0x000fca00078e0203 */
        /* <DEDUP_REMOVED lines=12> */
[----:B------:R1:W-:Y:S01]  /*14270*/  STSM.16.M88.4 [R3+0x4000], R12 ;  /* 0x0040000c03007844 */ /* 0x0003e20000000200 */
[C-C-:B0-----:R-:W-:Y:S02]  /*14280*/  PRMT R8, R4.reuse, 0x6420, R5.reuse ;  /* 0x0000642004087816 */ /* 0x141fe40000000005 */
[----:B------:R-:W-:Y:S02]  /*14290*/  PRMT R9, R4, 0x7531, R5 ;  /* 0x0000753104097816 */ /* 0x000fe40000000005 */
[----:B------:R-:W-:-:S02]  /*142a0*/  PRMT R10, R6, 0x6420, R7 ;  /* 0x00006420060a7816 */ /* 0x000fc40000000007 */
[----:B------:R-:W-:-:S05]  /*142b0*/  PRMT R11, R6, 0x7531, R7 ;  /* 0x00007531060b7816 */ /* 0x000fca0000000007 */
[----:B------:R1:W-:Y:S01]  /*142c0*/  STSM.16.M88.4 [R3+0x6000], R8 ;  /* 0x0060000803007844 */ /* 0x0003e20000000200 */
[----:B------:R-:W-:Y:S01]  /*142d0*/  @!PT LDS RZ, [RZ] ;  /* 0x00000000fffff984 */ /* 0x000fe20000000800 */
[----:B------:R-:W-:Y:S01]  /*142e0*/  @!PT LDS RZ, [RZ] ;  /* 0x00000000fffff984 */ /* 0x000fe20000000800 */
[----:B------:R-:W-:Y:S01]  /*142f0*/  @!PT LDS RZ, [RZ] ;  /* 0x00000000fffff984 */ /* 0x000fe20000000800 */
[----:B------:R-:W-:Y:S01]  /*14300*/  @!PT LDS RZ, [RZ] ;  /* 0x00000000fffff984 */ /* 0x000fe20000000800 */
[----:B------:R0:W-:Y:S06]  /*14310*/  MEMBAR.ALL.CTA ;  /* 0x0000000000007992 */ /* 0x0001ec0000008000 */
[----:B0-----:R-:W0:Y:S01]  /*14320*/  FENCE.VIEW.ASYNC.S ;  /* 0x00000000000073c6 */ /* 0x001e220000000000 */
[----:B------:R-:W-:Y:S05]  /*14330*/  @!P2 BRA `(.L_x_261) ;  /* 0x000000000004a947 */ /* 0x000fea0003800000 */
[----:B------:R-:W-:Y:S01]  /*14340*/  BPT.TRAP 0x1 ;  /* 0x000000040000795c */ /* 0x000fe20000300000 */
.L_x_261:
[----:B-1----:R-:W2:Y:S01]  /*14350*/  LDL.LU R3, [R1+0x4] ;  /* 0x0000040001037983 */ /* 0x002ea20000300800 */
[----:B0-----:R0:W-:Y:S01]  /*14360*/  SYNCS.ARRIVE.TRANS64.A1T0 RZ, [R17+URZ+0x38850], RZ ;  /* 0x038850ff11ff79a7 */ /* 0x0011e2000810003f */
[----:B------:R-:W-:Y:S02]  /*14370*/  VIADD R0, R18, 0x1 ;  /* 0x0000000112007836 */ /* 0x000fe40000000000 */
[----:B0-----:R-:W-:-:S05]  /*14380*/  @!P0 VIADD R17, R17, 0x38880 ;  /* 0x0003888011118836 */ /* 0x001fca0000000000 */
[----:B------:R-:W-:Y:S01]  /*14390*/  @!P0 PRMT R17, RZ, 0x654, R17 ;  /* 0x00000654ff118816 */ /* 0x000fe20000000011 */
[----:B------:R-:W-:Y:S06]  /*143a0*/  BAR.SYNC.DEFER_BLOCKING 0x2, 0x80 ;  /* 0x0082000000007b1d */ /* 0x000fec0000010000 */
[----:B------:R3:W-:Y:S01]  /*143b0*/  @!P0 SYNCS.ARRIVE.TRANS64.RED.A1T0 RZ, [R17+URZ], RZ ;  /* 0x000000ff11ff89a7 */ /* 0x0007e2000810043f */
[----:B------:R-:W-:-:S04]  /*143c0*/  ISETP.NE.AND P0, PT, R0, 0x2, PT ;  /* 0x000000020000780c */ /* 0x000fc80003f05270 */
[----:B------:R-:W-:Y:S02]  /*143d0*/  SEL R2, RZ, 0x1, P0 ;  /* 0x00000001ff027807 */ /* 0x000fe40000000000 */
[----:B------:R-:W-:-:S05]  /*143e0*/  SEL R0, R0, RZ, P0 ;  /* 0x000000ff00007207 */ /* 0x000fca0000000000 */
[----:B------:R3:W-:Y:S01]  /*143f0*/  STL [R1], R0 ;  /* 0x0000000001007387 */ /* 0x0007e20000100800 */
[----:B--2---:R-:W-:-:S05]  /*14400*/  LOP3.LUT R3, R3, R2, RZ, 0x3c, !PT ;  /* 0x0000000203037212 */ /* 0x004fca00078e3cff */
[----:B------:R3:W-:Y:S02]  /*14410*/  STL [R1+0x4], R3 ;  /* 0x0000040301007387 */ /* 0x0007e40000100800 */
.L_x_206:
[----:B------:R-:W-:Y:S05]  /*14420*/  BSYNC B7 ;  /* 0x0000000000077941 */ /* 0x000fea0003800000 */
.L_x_204:
[----:B0--3--:R-:W2:Y:S02]  /*14430*/  LDL R0, [R1+0x24] ;  /* 0x0000240001007983 */ /* 0x009ea40000100800 */
[----:B--2---:R-:W-:-:S13]  /*14440*/  LOP3.LUT P0, RZ, R0, 0x2, RZ, 0xc0, !PT ;  /* 0x0000000200ff7812 */ /* 0x004fda000780c0ff */
[----:B------:R-:W-:Y:S05]  /*14450*/  @!P0 BRA `(.L_x_262) ;  /* 0x0000000000308947 */ /* 0x000fea0003800000 */
[----:B------:R-:W0:Y:S08]  /*14460*/  S2UR UR5, SR_CgaCtaId ;  /* 0x00000000000579c3 */ /* 0x000e300000008800 */
[----:B------:R-:W-:Y:S06]  /*14470*/  BAR.SYNC.DEFER_BLOCKING 0x5, 0x180 ;  /* 0x0146000000007b1d */ /* 0x000fec0000010000 */
[----:B------:R-:W-:-:S02]  /*14480*/  UMOV UR4, 0x400 ;  /* 0x0000040000047882 */ /* 0x000fc40000000000 */
[----:B0-----:R-:W-:-:S06]  /*14490*/  ULEA UR4, UR5, UR4, 0x18 ;  /* 0x0000000405047291 */ /* 0x001fcc000f8ec03f */
[----:B------:R-:W-:-:S05]  /*144a0*/  IMAD.U32 R19, RZ, RZ, UR4 ;  /* 0x00000004ff137e24 */ /* 0x000fca000f8e00ff */
[----:B------:R-:W0:Y:S04]  /*144b0*/  LDS.128 R4, [R19+0x388d0] ;  /* 0x0388d00013047984 */ /* 0x000e280000000c00 */
[----:B0-----:R0:W-:Y:S01]  /*144c0*/  STL.64 [R1+0x10], R4 ;  /* 0x0000100401007387 */ /* 0x0011e20000100a00 */
[----:B------:R-:W-:-:S03]  /*144d0*/  IMAD.MOV.U32 R0, RZ, RZ, R7 ;  /* 0x000000ffff007224 */ /* 0x000fc600078e0007 */
[----:B------:R0:W-:Y:S02]  /*144e0*/  STL [R1+0x18], R6 ;  /* 0x0000180601007387 */ /* 0x0001e40000100800 */
[----:B------:R-:W-:Y:S01]  /*144f0*/  R2UR UR43, R0 ;  /* 0x00000000002b72ca */ /* 0x000fe200000e0000 */
[----:B------:R-:W-:Y:S06]  /*14500*/  BAR.ARV 0x4, 0x180 ;  /* 0x0106000000007b1d */ /* 0x000fec0000002000 */
[----:B------:R-:W-:Y:S08]  /*14510*/  BRA `(.L_x_263) ;  /* 0x0000000800c87947 */ /* 0x000ff00003800000 */
.L_x_262:
[----:B------:R-:W2:Y:S01]  /*14520*/  LDL.LU R0, [R1+0x10] ;  /* 0x0000100001007983 */ /* 0x000ea20000300800 */
[----:B------:R-:W-:Y:S01]  /*14530*/  ULDC UR4, c[0x0][0xc3c] ;  /* 0x00030f0000047ab9 */ /* 0x000fe20000000800 */
[----:B------:R-:W-:Y:S01]  /*14540*/  IMAD.MOV.U32 R4, RZ, RZ, RZ ;  /* 0x000000ffff047224 */ /* 0x000fe200078e00ff */
[----:B------:R-:W0:Y:S02]  /*14550*/  S2R R2, SR_TID.X ;  /* 0x0000000000027919 */ /* 0x000e240000002100 */
[----:B0-----:R-:W-:-:S04]  /*14560*/  LOP3.LUT R5, R2, 0x1f, RZ, 0xc0, !PT ;  /* 0x0000001f02057812 */ /* 0x001fc800078ec0ff */
[C---:B------:R-:W-:Y:S01]  /*14570*/  ISETP.NE.AND P0, PT, R5.reuse, 0x1f, PT ;  /* 0x0000001f0500780c */ /* 0x040fe20003f05270 */
[----:B--2---:R-:W-:Y:S02]  /*14580*/  IMAD.MOV.U32 R9, RZ, RZ, R0 ;  /* 0x000000ffff097224 */ /* 0x004fe400078e0000 */
[----:B------:R-:W-:-:S05]  /*14590*/  VIADD R0, R5, UR43 ;  /* 0x0000002b05007c36 */ /* 0x000fca0008000000 */
[----:B------:R-:W-:Y:S01]  /*145a0*/  ISETP.GE.OR P1, PT, R0, UR4, !P0 ;  /* 0x0000000400007c0c */ /* 0x000fe2000c726670 */
[----:B------:R-:W-:-:S12]  /*145b0*/  ULDC UR4, c[0x0][0xc3c] ;  /* 0x00030f0000047ab9 */ /* 0x000fd80000000800 */
[----:B------:R-:W0:Y:S08]  /*145c0*/  @!P1 LDC.64 R2, c[0x0][0xc80] ;  /* 0x00032000ff029b82 */ /* 0x000e300000000a00 */
[----:B------:R-:W2:Y:S01]  /*145d0*/  @!P1 LDC.64 R6, c[0x0][0xc78] ;  /* 0x00031e00ff069b82 */ /* 0x000ea20000000a00 */
[----:B0-----:R-:W-:-:S05]  /*145e0*/  @!P1 IMAD.WIDE R2, R0, 0x4, R2 ;  /* 0x0000000400029825 */ /* 0x001fca00078e0202 */
[----:B------:R2:W3:Y:S02]  /*145f0*/  @!P1 LDG.E R4, desc[UR48][R2.64] ;  /* 0x0000003002049981 */ /* 0x0004e4000c1e1900 */
[----:B--2---:R-:W-:Y:S01]  /*14600*/  @!P1 IMAD.WIDE R2, R0, 0x4, R6 ;  /* 0x0000000400029825 */ /* 0x004fe200078e0206 */
[----:B------:R-:W-:-:S06]  /*14610*/  CS2R R6, SRZ ;  /* 0x0000000000067805 */ /* 0x000fcc000001ff00 */
[----:B------:R0:W3:Y:S01]  /*14620*/  @!P1 LDG.E R7, desc[UR48][R2.64] ;  /* 0x0000003002079981 */ /* 0x0000e2000c1e1900 */
[C---:B------:R-:W-:Y:S02]  /*14630*/  ISETP.NE.AND P1, PT, R5.reuse, RZ, PT ;  /* 0x000000ff0500720c */ /* 0x040fe40003f25270 */
[C---:B------:R-:W-:Y:S02]  /*14640*/  ISETP.GE.U32.AND P2, PT, R5.reuse, 0x2, PT ;  /* 0x000000020500780c */ /* 0x040fe40003f46070 */
[C---:B------:R-:W-:Y:S02]  /*14650*/  ISETP.GE.U32.AND P3, PT, R5.reuse, 0x4, PT ;  /* 0x000000040500780c */ /* 0x040fe40003f66070 */
[C---:B------:R-:W-:Y:S02]  /*14660*/  ISETP.GE.U32.AND P4, PT, R5.reuse, 0x8, PT ;  /* 0x000000080500780c */ /* 0x040fe40003f86070 */
[----:B------:R-:W-:Y:S01]  /*14670*/  ISETP.GE.U32.AND P5, PT, R5, 0x10, PT ;  /* 0x000000100500780c */ /* 0x000fe20003fa6070 */
[----:B0-----:R-:W0:Y:S01]  /*14680*/  LDC R3, c[0x0][0xc38] ;  /* 0x00030e00ff037b82 */ /* 0x001e220000000800 */
[----:B------:R-:W-:Y:S01]  /*14690*/  SHFL.IDX PT, R5, R9, 0x1, 0x1f ;  /* 0x00201f0009057f89 */ /* 0x000fe200000e0000 */
[----:B---3--:R-:W-:-:S05]  /*146a0*/  IMAD R0, R7, R4, RZ ;  /* 0x0000000407007224 */ /* 0x008fca00078e02ff */
[----:B------:R-:W2:Y:S02]  /*146b0*/  SHFL.UP PT, R2, R0, 0x1, RZ ;  /* 0x0420000000027989 */ /* 0x000ea400000e00ff */
[----:B--2---:R-:W-:-:S05]  /*146c0*/  SEL R2, R2, RZ, P1 ;  /* 0x000000ff02027207 */ /* 0x004fca0000800000 */
[----:B------:R-:W-:-:S05]  /*146d0*/  IMAD.IADD R2, R0, 0x1, R2 ;  /* 0x0000000100027824 */ /* 0x000fca00078e0202 */
        /* <DEDUP_REMOVED lines=11> */
[----:B------:R-:W-:Y:S02]  /*14790*/  IMAD.IADD R2, R0, 0x1, R2 ;  /* 0x0000000100027824 */ /* 0x000fe400078e0202 */
[----:B------:R-:W-:Y:S04]  /*147a0*/  SHFL.IDX PT, R0, R9, RZ, 0x1f ;  /* 0x00001fff09007589 */ /* 0x000fe800000e0000 */
[----:B------:R-:W0:Y:S02]  /*147b0*/  SHFL.IDX PT, R8, R2, 0x1f, 0x1f ;  /* 0x03e01f0002087f89 */ /* 0x000e2400000e0000 */
[----:B0-----:R-:W-:-:S04]  /*147c0*/  IMAD R8, R8, R3, RZ ;  /* 0x0000000308087224 */ /* 0x001fc800078e02ff */
[----:B------:R-:W-:-:S05]  /*147d0*/  IMAD.IADD R5, R5, 0x1, R8 ;  /* 0x0000000105057824 */ /* 0x000fca00078e0208 */
[----:B------:R-:W-:-:S13]  /*147e0*/  ISETP.GT.AND P6, PT, R5, R0, PT ;  /* 0x000000000500720c */ /* 0x000fda0003fc4270 */
[----:B------:R-:W-:Y:S05]  /*147f0*/  @P6 BRA `(.L_x_264) ;  /* 0x0000000000986947 */ /* 0x000fea0003800000 */
.L_x_266:
[----:B------:R-:W-:-:S04]  /*14800*/  UIADD3 UR43, UR43, 0x1f, URZ ;  /* 0x0000001f2b2b7890 */ /* 0x000fc8000fffe03f */
[----:B------:R-:W-:-:S06]  /*14810*/  UISETP.GE.AND UP0, UPT, UR43, UR4, UPT ;  /* 0x000000042b00728c */ /* 0x000fcc000bf06270 */
[----:B------:R-:W-:-:S13]  /*14820*/  PLOP3.LUT P6, PT, PT, PT, UP0, 0x40, 0x0 ;  /* 0x000000000000781c */ /* 0x000fda0003fce808 */
[----:B------:R-:W-:Y:S05]  /*14830*/  @!P6 BRA `(.L_x_265) ;  /* 0x0000000400b0e947 */ /* 0x000fea0003800000 */
[----:B------:R-:W0:Y:S01]  /*14840*/  S2R R2, SR_TID.X ;  /* 0x0000000000027919 */ /* 0x000e220000002100 */
[----:B------:R-:W-:Y:S01]  /*14850*/  IMAD.MOV.U32 R4, RZ, RZ, RZ ;  /* 0x000000ffff047224 */ /* 0x000fe200078e00ff */
[----:B0-----:R-:W-:-:S05]  /*14860*/  LOP3.LUT R2, R2, 0x1f, RZ, 0xc0, !PT ;  /* 0x0000001f02027812 */ /* 0x001fca00078ec0ff */
[----:B------:R-:W-:-:S05]  /*14870*/  VIADD R7, R2, UR43 ;  /* 0x0000002b02077c36 */ /* 0x000fca0008000000 */
[----:B------:R-:W-:-:S13]  /*14880*/  ISETP.GE.OR P6, PT, R7, UR4, !P0 ;  /* 0x0000000407007c0c */ /* 0x000fda000c7c6670 */
[----:B------:R-:W0:Y:S02]  /*14890*/  @!P6 LDC.64 R2, c[0x0][0xc80] ;  /* 0x00032000ff02eb82 */ /* 0x000e240000000a00 */
[----:B0-----:R-:W-:-:S05]  /*148a0*/  @!P6 IMAD.WIDE R2, R7, 0x4, R2 ;  /* 0x000000040702e825 */ /* 0x001fca00078e0202 */
[----:B------:R0:W2:Y:S02]  /*148b0*/  @!P6 LDG.E R4, desc[UR48][R2.64] ;  /* 0x000000300204e981 */ /* 0x0000a4000c1e1900 */
[----:B0-----:R-:W0:Y:S02]  /*148c0*/  @!P6 LDC.64 R2, c[0x0][0xc78] ;  /* 0x00031e00ff02eb82 */ /* 0x001e240000000a00 */
[----:B0-----:R-:W-:-:S04]  /*148d0*/  @!P6 IMAD.WIDE R2, R7, 0x4, R2 ;  /* 0x000000040702e825 */ /* 0x001fc800078e0202 */
        /* <DEDUP_REMOVED lines=24> */
.L_x_264:
[----:B------:R-:W-:-:S04]  /*14a60*/  IMAD.IADD R5, R5, 0x1, -R8 ;  /* 0x0000000105057824 */ /* 0x000fc800078e0a08 */
[----:B------:R-:W-:-:S05]  /*14a70*/  IMAD R8, R2, R3, R5 ;  /* 0x0000000302087224 */ /* 0x000fca00078e0205 */
[----:B------:R-:W-:-:S13]  /*14a80*/  ISETP.GT.AND P0, PT, R8, R0, PT ;  /* 0x000000000800720c */ /* 0x000fda0003f04270 */
[----:B------:R-:W-:Y:S02]  /*14a90*/  VOTEU.ANY UR5, UPT, !P0 ;  /* 0x0000000000057886 */ /* 0x000fe400040e0100 */
[----:B------:R-:W-:Y:S01]  /*14aa0*/  ISETP.NE.AND P0, PT, RZ, UR5, PT ;  /* 0x00000005ff007c0c */ /* 0x000fe2000bf05270 */
[----:B------:R-:W-:-:S06]  /*14ab0*/  UPOPC UR4, UR5 ;  /* 0x00000005000472bf */ /* 0x000fcc0008000000 */
[----:B------:R-:W-:-:S05]  /*14ac0*/  IMAD.U32 R8, RZ, RZ, UR4 ;  /* 0x00000004ff087e24 */ /* 0x000fca000f8e00ff */
[----:B------:R0:W2:Y:S04]  /*14ad0*/  SHFL.IDX PT, R4, R4, R8, 0x1f ;  /* 0x00001f0804047589 */ /* 0x0000a800000e0000 */
[----:B------:R0:W3:Y:S01]  /*14ae0*/  SHFL.IDX PT, R7, R7, R8, 0x1f ;  /* 0x00001f0807077589 */ /* 0x0000e200000e0000 */
[----:B------:R-:W-:Y:S05]  /*14af0*/  @!P0 BRA `(.L_x_267) ;  /* 0x00000000000c8947 */ /* 0x000fea0003800000 */
[----:B------:R-:W-:-:S06]  /*14b00*/  UIADD3 UR5, UR4, -0x1, URZ ;  /* 0xffffffff04057890 */ /* 0x000fcc000fffe03f */
[----:B------:R-:W-:-:S06]  /*14b10*/  IMAD.U32 R6, RZ, RZ, UR5 ;  /* 0x00000005ff067e24 */ /* 0x000fcc000f8e00ff */
[----:B------:R4:W0:Y:S02]  /*14b20*/  SHFL.IDX PT, R6, R2, R6, 0x1f ;  /* 0x00001f0602067589 */ /* 0x00082400000e0000 */
.L_x_267:
[----:B0-----:R-:W-:Y:S01]  /*14b30*/  IMAD R8, R6, R3, R5 ;  /* 0x0000000306087224 */ /* 0x001fe200078e0205 */
[-C--:B--2---:R-:W-:Y:S01]  /*14b40*/  IABS R5, R4.reuse ;  /* 0x0000000400057213 */ /* 0x084fe20000000000 */
[----:B------:R-:W-:Y:S02]  /*14b50*/  UIADD3 UR43, UR4, UR43, URZ ;  /* 0x0000002b042b7290 */ /* 0x000fe4000fffe03f */
[----:B------:R-:W-:Y:S01]  /*14b60*/  IMAD.IADD R0, R0, 0x1, -R8 ;  /* 0x0000000100007824 */ /* 0x000fe200078e0a08 */
[----:B----4-:R-:W0:Y:S01]  /*14b70*/  I2F.RP R2, R5 ;  /* 0x0000000500027306 */ /* 0x010e220000209400 */
[----:B------:R2:W-:Y:S02]  /*14b80*/  STL [R1+0x10], R8 ;  /* 0x0000100801007387 */ /* 0x0005e40000100800 */
[----:B--2---:R-:W-:-:S05]  /*14b90*/  IABS R8, R4 ;  /* 0x0000000400087213 */ /* 0x004fca0000000000 */
[----:B0-----:R-:W0:Y:S01]  /*14ba0*/  MUFU.RCP R2, R2 ;  /* 0x0000000200027308 */ /* 0x001e220000001000 */
[----:B------:R-:W-:Y:S02]  /*14bb0*/  IMAD.MOV R8, RZ, RZ, -R8 ;  /* 0x000000ffff087224 */ /* 0x000fe400078e0a08 */
[----:B0-----:R-:W-:-:S05]  /*14bc0*/  VIADD R2, R2, 0xffffffe ;  /* 0x0ffffffe02027836 */ /* 0x001fca0000000000 */
[----:B------:R-:W0:Y:S02]  /*14bd0*/  F2I.FTZ.U32.TRUNC.NTZ R3, R2 ;  /* 0x0000000200037305 */ /* 0x000e24000021f000 */
[----:B0-----:R-:W-:-:S04]  /*14be0*/  IMAD.MOV R2, RZ, RZ, -R3 ;  /* 0x000000ffff027224 */ /* 0x001fc800078e0a03 */
[----:B------:R-:W-:Y:S02]  /*14bf0*/  IMAD R6, R2, R5, RZ ;  /* 0x0000000502067224 */ /* 0x000fe400078e02ff */
[----:B------:R-:W-:-:S04]  /*14c00*/  IMAD.MOV.U32 R2, RZ, RZ, RZ ;  /* 0x000000ffff027224 */ /* 0x000fc800078e00ff */
[----:B------:R-:W-:Y:S01]  /*14c10*/  IMAD.HI.U32 R2, R3, R6, R2 ;  /* 0x0000000603027227 */ /* 0x000fe200078e0002 */
[----:B------:R-:W-:-:S05]  /*14c20*/  IABS R3, R0 ;  /* 0x0000000000037213 */ /* 0x000fca0000000000 */
[----:B------:R-:W-:-:S04]  /*14c30*/  IMAD.HI.U32 R6, R2, R3, RZ ;  /* 0x0000000302067227 */ /* 0x000fc800078e00ff */
[----:B------:R-:W-:-:S05]  /*14c40*/  IMAD R3, R6, R8, R3 ;  /* 0x0000000806037224 */ /* 0x000fca00078e0203 */
[----:B------:R-:W-:-:S13]  /*14c50*/  ISETP.GT.U32.AND P1, PT, R5, R3, PT ;  /* 0x000000030500720c */ /* 0x000fda0003f24070 */
[----:B------:R-:W-:Y:S02]  /*14c60*/  @!P1 IMAD.IADD R3, R3, 0x1, -R5 ;  /* 0x0000000103039824 */ /* 0x000fe400078e0a05 */
[----:B------:R-:W-:Y:S01]  /*14c70*/  @!P1 VIADD R6, R6, 0x1 ;  /* 0x0000000106069836 */ /* 0x000fe20000000000 */
[----:B------:R-:W-:Y:S02]  /*14c80*/  ISETP.NE.AND P1, PT, R4, RZ, PT ;  /* 0x000000ff0400720c */ /* 0x000fe40003f25270 */
[----:B------:R-:W-:Y:S02]  /*14c90*/  ISETP.GE.U32.AND P0, PT, R3, R5, PT ;  /* 0x000000050300720c */ /* 0x000fe40003f06070 */
[----:B---3--:R-:W-:-:S04]  /*14ca0*/  IABS R5, R7 ;  /* 0x0000000700057213 */ /* 0x008fc80000000000 */
[----:B------:R-:W0:Y:S07]  /*14cb0*/  I2F.RP R2, R5 ;  /* 0x0000000500027306 */ /* 0x000e2e0000209400 */
[----:B------:R-:W-:Y:S01]  /*14cc0*/  @P0 VIADD R6, R6, 0x1 ;  /* 0x0000000106060836 */ /* 0x000fe20000000000 */
[----:B0-----:R-:W0:Y:S02]  /*14cd0*/  MUFU.RCP R2, R2 ;  /* 0x0000000200027308 */ /* 0x001e240000001000 */
[----:B0-----:R-:W-:-:S06]  /*14ce0*/  VIADD R2, R2, 0xffffffe ;  /* 0x0ffffffe02027836 */ /* 0x001fcc0000000000 */
[----:B------:R-:W0:Y:S02]  /*14cf0*/  F2I.FTZ.U32.TRUNC.NTZ R3, R2 ;  /* 0x0000000200037305 */ /* 0x000e24000021f000 */
[----:B0-----:R-:W-:-:S04]  /*14d00*/  IMAD.MOV R2, RZ, RZ, -R3 ;  /* 0x000000ffff027224 */ /* 0x001fc800078e0a03 */
[----:B------:R-:W-:Y:S02]  /*14d10*/  IMAD R8, R2, R5, RZ ;  /* 0x0000000502087224 */ /* 0x000fe400078e02ff */
[----:B------:R-:W-:-:S04]  /*14d20*/  IMAD.MOV.U32 R2, RZ, RZ, RZ ;  /* 0x000000ffff027224 */ /* 0x000fc800078e00ff */
[----:B------:R-:W-:Y:S01]  /*14d30*/  IMAD.HI.U32 R2, R3, R8, R2 ;  /* 0x0000000803027227 */ /* 0x000fe200078e0002 */
[----:B------:R-:W-:Y:S02]  /*14d40*/  LOP3.LUT R3, R0, R4, RZ, 0x3c, !PT ;  /* 0x0000000400037212 */ /* 0x000fe400078e3cff */
[----:B------:R-:W-:Y:S02]  /*14d50*/  IABS R8, R7 ;  /* 0x0000000700087213 */ /* 0x000fe40000000000 */
[----:B------:R-:W-:-:S03]  /*14d60*/  ISETP.GE.AND P2, PT, R3, RZ, PT ;  /* 0x000000ff0300720c */ /* 0x000fc60003f46270 */
[----:B------:R-:W-:-:S10]  /*14d70*/  IMAD.MOV R8, RZ, RZ, -R8 ;  /* 0x000000ffff087224 */ /* 0x000fd400078e0a08 */
[----:B------:R-:W-:Y:S01]  /*14d80*/  @!P2 IMAD.MOV R6, RZ, RZ, -R6 ;  /* 0x000000ffff06a224 */ /* 0x000fe200078e0a06 */
[----:B------:R-:W-:-:S04]  /*14d90*/  @!P1 LOP3.LUT R6, RZ, R4, RZ, 0x33, !PT ;  /* 0x00000004ff069212 */ /* 0x000fc800078e33ff */
[-C--:B------:R-:W-:Y:S01]  /*14da0*/  IABS R3, R6.reuse ;  /* 0x0000000600037213 */ /* 0x080fe20000000000 */
[----:B------:R-:W-:-:S04]  /*14db0*/  IMAD R4, R4, R6, RZ ;  /* 0x0000000604047224 */ /* 0x000fc800078e02ff */
[----:B------:R-:W-:-:S04]  /*14dc0*/  IMAD.HI.U32 R2, R2, R3, RZ ;  /* 0x0000000302027227 */ /* 0x000fc800078e00ff */
[----:B------:R-:W-:Y:S02]  /*14dd0*/  IMAD R3, R2, R8, R3 ;  /* 0x0000000802037224 */ /* 0x000fe400078e0203 */
[----:B------:R-:W-:-:S03]  /*14de0*/  IMAD.IADD R4, R0, 0x1, -R4 ;  /* 0x0000000100047824 */ /* 0x000fc600078e0a04 */
[----:B------:R-:W-:-:S13]  /*14df0*/  ISETP.GT.U32.AND P1, PT, R5, R3, PT ;  /* 0x000000030500720c */ /* 0x000fda0003f24070 */
[----:B------:R-:W-:Y:S02]  /*14e00*/  @!P1 IMAD.IADD R3, R3, 0x1, -R5 ;  /* 0x0000000103039824 */ /* 0x000fe400078e0a05 */
[----:B------:R-:W-:Y:S01]  /*14e10*/  @!P1 VIADD R2, R2, 0x1 ;  /* 0x0000000102029836 */ /* 0x000fe20000000000 */
[----:B------:R-:W-:Y:S02]  /*14e20*/  ISETP.NE.AND P1, PT, R7, RZ, PT ;  /* 0x000000ff0700720c */ /* 0x000fe40003f25270 */
[----:B------:R-:W-:Y:S02]  /*14e30*/  ISETP.GE.U32.AND P0, PT, R3, R5, PT ;  /* 0x000000050300720c */ /* 0x000fe40003f06070 */
[----:B------:R-:W-:-:S04]  /*14e40*/  LOP3.LUT R3, R6, R7, RZ, 0x3c, !PT ;  /* 0x0000000706037212 */ /* 0x000fc800078e3cff */
[----:B------:R-:W-:-:S07]  /*14e50*/  ISETP.GE.AND P2, PT, R3, RZ, PT ;  /* 0x000000ff0300720c */ /* 0x000fce0003f46270 */
[----:B------:R-:W-:-:S06]  /*14e60*/  @P0 VIADD R2, R2, 0x1 ;  /* 0x0000000102020836 */ /* 0x000fcc0000000000 */
        /* <DEDUP_REMOVED lines=9> */
.L_x_265:
[----:B------:R0:W-:Y:S01]  /*14f00*/  STL [R1+0x10], R0 ;  /* 0x0000100001007387 */ /* 0x0001e20000100800 */
[----:B------:R-:W-:-:S03]  /*14f10*/  ULDC UR43, c[0x0][0xc3c] ;  /* 0x00030f00002b7ab9 */ /* 0x000fc60000000800 */
[----:B------:R0:W-:Y:S04]  /*14f20*/  STL [R1+0x14], RZ ;  /* 0x000014ff01007387 */ /* 0x0001e80000100800 */
[----:B------:R0:W-:Y:S02]  /*14f30*/  STL [R1+0x18], RZ ;  /* 0x000018ff01007387 */ /* 0x0001e40000100800 */
.L_x_268:
[----:B------:R-:W3:Y:S04]  /*14f40*/  LDL R2, [R1+0x18] ;  /* 0x0000180001027983 */ /* 0x000ee80000100800 */
[----:B------:R-:W4:Y:S04]  /*14f50*/  LDL R3, [R1+0x14] ;  /* 0x0000140001037983 */ /* 0x000f280000100800 */
[----:B--2---:R-:W2:Y:S01]  /*14f60*/  LDL R4, [R1+0x10] ;  /* 0x0000100001047983 */ /* 0x004ea20000100800 */
[----:B0-----:R-:W0:Y:S02]  /*14f70*/  S2R R0, SR_TID.X ;  /* 0x0000000000007919 */ /* 0x001e240000002100 */
[----:B0-----:R-:W-:Y:S01]  /*14f80*/  LOP3.LUT R0, R0, 0x1f, RZ, 0xc0, !PT ;  /* 0x0000001f00007812 */ /* 0x001fe200078ec0ff */
[----:B------:R-:W-:Y:S03]  /*14f90*/  BAR.SYNC.DEFER_BLOCKING 0x4, 0x180 ;  /* 0x0106000000007b1d */ /* 0x000fe60000010000 */
[----:B------:R-:W-:-:S13]  /*14fa0*/  ISETP.NE.AND P0, PT, R0, RZ, PT ;  /* 0x000000ff0000720c */ /* 0x000fda0003f05270 */
[----:B------:R-:W0:Y:S01]  /*14fb0*/  @!P0 S2R R0, SR_CgaCtaId ;  /* 0x0000000000008919 */ /* 0x000e220000008800 */
[----:B---3--:R-:W-:Y:S01]  /*14fc0*/  IMAD.MOV.U32 R6, RZ, RZ, R2 ;  /* 0x000000ffff067224 */ /* 0x008fe200078e0002 */
[----:B------:R-:W-:-:S04]  /*14fd0*/  @!P0 MOV R2, 0x400 ;  /* 0x0000040000028802 */ /* 0x000fc80000000f00 */
[----:B0-----:R-:W-:Y:S01]  /*14fe0*/  @!P0 LEA R19, R0, R2, 0x18 ;  /* 0x0000000200138211 */ /* 0x001fe200078ec0ff */
[----:B------:R-:W-:Y:S02]  /*14ff0*/  IMAD.U32 R0, RZ, RZ, UR43 ;  /* 0x0000002bff007e24 */ /* 0x000fe4000f8e00ff */
[----:B----4-:R-:W-:Y:S02]  /*15000*/  IMAD.MOV.U32 R5, RZ, RZ, R3 ;  /* 0x000000ffff057224 */ /* 0x010fe400078e0003 */
[----:B------:R-:W-:-:S05]  /*15010*/  @!P0 IMAD.MOV.U32 R7, RZ, RZ, R0 ;  /* 0x000000ffff078224 */ /* 0x000fca00078e0000 */
[----:B--2---:R2:W-:Y:S01]  /*15020*/  @!P0 STS.128 [R19+0x388d0], R4 ;  /* 0x0388d00413008388 */ /* 0x0045e20000000c00 */
[----:B------:R-:W-:Y:S06]  /*15030*/  BAR.ARV 0x5, 0x180 ;  /* 0x0146000000007b1d */ /* 0x000fec0000002000 */
.L_x_263:
[----:B------:R-:W-:Y:S02]  /*15040*/  ULDC UR4, c[0x0][0xc3c] ;  /* 0x00030f0000047ab9 */ /* 0x000fe40000000800 */
[----:B------:R-:W-:-:S06]  /*15050*/  UISETP.GE.AND UP0, UPT, UR43, UR4, UPT ;  /* 0x000000042b00728c */ /* 0x000fcc000bf06270 */
[----:B------:R-:W-:-:S13]  /*15060*/  PLOP3.LUT P0, PT, PT, PT, UP0, 0x80, 0x0 ;  /* 0x000000000000781c */ /* 0x000fda0003f0f008 */
[----:B------:R-:W-:Y:S05]  /*15070*/  @!P0 BRA `(.L_x_269) ;  /* 0xffffffb000888947 */ /* 0x000fea000383ffff */
.L_x_199:
[----:B------:R-:W3:Y:S01]  /*15080*/  LDL.LU R0, [R1+0x34] ;  /* 0x0000340001007983 */ /* 0x000ee20000300800 */
[----:B------:R-:W-:Y:S01]  /*15090*/  BSSY B0, `(.L_x_270) ;  /* 0x000000b000007945 */ /* 0x000fe20003800000 */
[----:B012---:R-:W0:Y:S01]  /*150a0*/  S2R R5, SR_CgaCtaId ;  /* 0x0000000000057919 */ /* 0x007e220000008800 */
[----:B---3--:R-:W-:-:S05]  /*150b0*/  VIADD R0, R0, 0x1 ;  /* 0x0000000100007836 */ /* 0x008fca0000000000 */
[----:B------:R-:W-:-:S04]  /*150c0*/  LEA.HI R2, R0, R0, RZ, 0x1 ;  /* 0x0000000000027211 */ /* 0x000fc800078f08ff */
[----:B------:R-:W-:-:S05]  /*150d0*/  LOP3.LUT R3, R2, 0xfffffffe, RZ, 0xc0, !PT ;  /* 0xfffffffe02037812 */ /* 0x000fca00078ec0ff */
[----:B------:R-:W-:Y:S01]  /*150e0*/  IMAD.IADD R3, R0, 0x1, -R3 ;  /* 0x0000000100037824 */ /* 0x000fe200078e0a03 */
[----:B------:R-:W-:-:S04]  /*150f0*/  MOV R0, 0x400 ;  /* 0x0000040000007802 */ /* 0x000fc80000000f00 */
[----:B0-----:R-:W-:Y:S02]  /*15100*/  LEA R0, R5, R0, 0x18 ;  /* 0x0000000005007211 */ /* 0x001fe400078ec0ff */
[----:B------:R-:W-:-:S04]  /*15110*/  SHF.L.U32 R3, R3, 0x1f, RZ ;  /* 0x0000001f03037819 */ /* 0x000fc800000006ff */
[----:B------:R-:W0:Y:S02]  /*15120*/  SYNCS.PHASECHK.TRANS64.TRYWAIT P0, [R0+URZ+0x38820], R3 ;  /* 0x03882003000075a7 */ /* 0x000e24000800017f */
[----:B0-----:R-:W-:Y:S05]  /*15130*/  @!P0 BRA `(.L_x_271) ;  /* 0x0000001000dc8947 */ /* 0x001fea0003800000 */
.L_x_318:
[----:B------:R-:W-:Y:S05]  /*15140*/  BSYNC B0 ;  /* 0x0000000000007941 */ /* 0x000fea0003800000 */
.L_x_270:
[----:B------:R-:W-:-:S03]  /*15150*/  UMOV UR4, 0xffffffff ;  /* 0xffffffff00047882 */ /* 0x000fc60000000000 */
[----:B------:R-:W-:Y:S05]  /*15160*/  BRA.DIV UR4, `(.L_x_272) ;  /* 0x0000001204e47947 */ /* 0x000fea000b800000 */
[----:B------:R-:W1:Y:S02]  /*15170*/  S2R R2, SR_TID.X ;  /* 0x0000000000027919 */ /* 0x000e640000002100 */
[----:B-1----:R-:W-:-:S04]  /*15180*/  SHF.R.U32.HI R2, RZ, 0x5, R2 ;  /* 0x00000005ff027819 */ /* 0x002fc80000011602 */
[----:B------:R-:W-:-:S05]  /*15190*/  LOP3.LUT R2, R2, 0x3, RZ, 0xc0, !PT ;  /* 0x0000000302027812 */ /* 0x000fca00078ec0ff */
[----:B------:R1:W2:Y:S02]  /*151a0*/  SHFL.IDX PT, R14, R2, RZ, 0x1f ;  /* 0x00001fff020e7589 */ /* 0x0002a400000e0000 */
.L_x_321:
[----:B--2---:R-:W-:Y:S01]  /*151b0*/  ISETP.NE.AND P0, PT, R14, RZ, PT ;  /* 0x000000ff0e00720c */ /* 0x004fe20003f05270 */
[----:B------:R-:W-:-:S12]  /*151c0*/  BSSY B0, `(.L_x_273) ;  /* 0x000002e000007945 */ /* 0x000fd80003800000 */
[----:B------:R-:W-:Y:S05]  /*151d0*/  @P0 BRA `(.L_x_274) ;  /* 0x0000000000b00947 */ /* 0x000fea0003800000 */
[----:B------:R-:W-:-:S03]  /*151e0*/  UMOV UR4, 0xffffffff ;  /* 0xffffffff00047882 */ /* 0x000fc60000000000 */
[----:B------:R-:W-:Y:S05]  /*151f0*/  BRA.DIV UR4, `(.L_x_275) ;  /* 0x0000001204f47947 */ /* 0x000fea000b800000 */
[----:B------:R-:W-:-:S13]  /*15200*/  ELECT P6, URZ, PT ;  /* 0x00000000003f782f */ /* 0x000fda00038c0000 */
.L_x_324:
[----:B------:R-:W-:Y:S05]  /*15210*/  @!P6 BRA `(.L_x_274) ;  /* 0x0000000000a0e947 */ /* 0x000fea0003800000 */
[----:B------:R-:W-:-:S06]  /*15220*/  ULOP3.LUT UR4, UR38, 0x2, URZ, 0xfc, !UPT ;  /* 0x0000000226047892 */ /* 0x000fcc000f8efc3f */
[----:B-1----:R-:W-:-:S05]  /*15230*/  IMAD.U32 R2, RZ, RZ, UR4 ;  /* 0x00000004ff027e24 */ /* 0x002fca000f8e00ff */
[----:B------:R-:W-:-:S13]  /*15240*/  ISETP.NE.AND P0, PT, R2, 0x3, PT ;  /* 0x000000030200780c */ /* 0x000fda0003f05270 */
[----:B------:R-:W-:Y:S05]  /*15250*/  @!P0 BRA `(.L_x_276) ;  /* 0x0000000000048947 */ /* 0x000fea0003800000 */
[----:B------:R-:W-:Y:S01]  /*15260*/  BPT.TRAP 0x1 ;  /* 0x000000040000795c */ /* 0x000fe20000300000 */
.L_x_276:
[----:B0-----:R-:W2:Y:S04]  /*15270*/  LDL R3, [R1] ;  /* 0x0000000001037983 */ /* 0x001ea80000100800 */
[----:B------:R-:W3:Y:S01]  /*15280*/  LDL.LU R7, [R1+0x4] ;  /* 0x0000040001077983 */ /* 0x000ee20000300800 */
[----:B------:R-:W-:-:S04]  /*15290*/  VIADD R2, R0, 0x38840 ;  /* 0x0003884000027836 */ /* 0x000fc80000000000 */
[C---:B--2---:R-:W-:Y:S02]  /*152a0*/  IMAD R6, R3.reuse, 0x8, R2 ;  /* 0x0000000803067824 */ /* 0x044fe400078e0202 */
[----:B------:R-:W-:Y:S01]  /*152b0*/  VIADD R3, R3, 0x1 ;  /* 0x0000000103037836 */ /* 0x000fe20000000000 */
[----:B---3--:R-:W-:-:S04]  /*152c0*/  SHF.L.U32 R5, R7, 0x1f, RZ ;  /* 0x0000001f07057819 */ /* 0x008fc800000006ff */
[C---:B------:R-:W-:Y:S01]  /*152d0*/  ISETP.NE.AND P2, PT, R3.reuse, 0x2, PT ;  /* 0x000000020300780c */ /* 0x040fe20003f45270 */
[----:B------:R-:W0:Y:S03]  /*152e0*/  SYNCS.PHASECHK.TRANS64.TRYWAIT P1, [R6+URZ], R5 ;  /* 0x00000005060075a7 */ /* 0x000e26000802017f */
[----:B------:R-:W-:Y:S02]  /*152f0*/  SEL R4, RZ, 0x1, P2 ;  /* 0x00000001ff047807 */ /* 0x000fe40001000000 */
[----:B------:R-:W-:Y:S02]  /*15300*/  SEL R3, R3, RZ, P2 ;  /* 0x000000ff03037207 */ /* 0x000fe40001000000 */
[----:B------:R-:W-:-:S03]  /*15310*/  LOP3.LUT R4, R7, R4, RZ, 0x3c, !PT ;  /* 0x0000000407047212 */ /* 0x000fc600078e3cff */
[----:B------:R-:W-:Y:S01]  /*15320*/  IMAD R7, R3, 0x8, R2 ;  /* 0x0000000803077824 */ /* 0x000fe200078e0202 */
[----:B------:R-:W-:Y:S01]  /*15330*/  SHF.L.U32 R2, R4, 0x1f, RZ ;  /* 0x0000001f04027819 */ /* 0x000fe200000006ff */
[----:B0-----:R-:W-:Y:S06]  /*15340*/  @!P1 BRA `(.L_x_277) ;  /* 0x0000001000c09947 */ /* 0x001fec0003800000 */
.L_x_325:
[----:B------:R-:W1:Y:S02]  /*15350*/  SYNCS.PHASECHK.TRANS64.TRYWAIT P1, [R7+URZ], R2 ;  /* 0x00000002070075a7 */ /* 0x000e64000802017f */
[----:B-1----:R-:W-:Y:S05]  /*15360*/  @!P1 BRA `(.L_x_278) ;  /* 0x0000001000cc9947 */ /* 0x002fea0003800000 */
.L_x_326:
[----:B------:R-:W-:Y:S05]  /*15370*/  @!P0 BRA `(.L_x_279) ;  /* 0x0000000000048947 */ /* 0x000fea0003800000 */
[----:B------:R-:W-:Y:S01]  /*15380*/  BPT.TRAP 0x1 ;  /* 0x000000040000795c */ /* 0x000fe20000300000 */
.L_x_279:
[----:B------:R-:W2:Y:S02]  /*15390*/  LDL.LU R4, [R1] ;  /* 0x0000000001047983 */ /* 0x000ea40000300800 */
[----:B--2---:R-:W-:-:S04]  /*153a0*/  IMAD R4, R4, 0x8, R0 ;  /* 0x0000000804047824 */ /* 0x004fc800078e0200 */
[----:B------:R-:W2:Y:S02]  /*153b0*/  SYNCS.PHASECHK.TRANS64.TRYWAIT P1, [R4+URZ+0x38860], R5 ;  /* 0x03886005040075a7 */ /* 0x000ea4000802017f */
[----:B--2---:R-:W-:Y:S05]  /*153c0*/  @!P1 BRA `(.L_x_280) ;  /* 0x0000001000c89947 */ /* 0x004fea0003800000 */
.L_x_327:
[----:B------:R-:W-:Y:S05]  /*153d0*/  @!P0 BRA `(.L_x_281) ;  /* 0x0000000000048947 */ /* 0x000fea0003800000 */
[----:B------:R-:W-:Y:S01]  /*153e0*/  BPT.TRAP 0x1 ;  /* 0x000000040000795c */ /* 0x000fe20000300000 */
.L_x_281:
[----:B------:R-:W-:-:S04]  /*153f0*/  IMAD R3, R3, 0x8, R0 ;  /* 0x0000000803037824 */ /* 0x000fc800078e0200 */
[----:B------:R-:W3:Y:S02]  /*15400*/  SYNCS.PHASECHK.TRANS64.TRYWAIT P1, [R3+URZ+0x38860], R2 ;  /* 0x03886002030075a7 */ /* 0x000ee4000802017f */
[----:B---3--:R-:W-:Y:S05]  /*15410*/  @!P1 BRA `(.L_x_282) ;  /* 0x0000001000c89947 */ /* 0x008fea0003800000 */
.L_x_328:
[----:B------:R-:W-:Y:S05]  /*15420*/  @!P0 BRA `(.L_x_283) ;  /* 0x0000000000048947 */ /* 0x000fea0003800000 */
[----:B------:R-:W-:Y:S01]  /*15430*/  BPT.TRAP 0x1 ;  /* 0x000000040000795c */ /* 0x000fe20000300000 */
.L_x_283:
[----:B------:R-:W4:Y:S02]  /*15440*/  SYNCS.PHASECHK.TRANS64.TRYWAIT P0, [R4+URZ+0x38880], R5 ;  /* 0x03888005040075a7 */ /* 0x000f24000800017f */
[----:B----4-:R-:W-:Y:S05]  /*15450*/  @!P0 BRA `(.L_x_284) ;  /* 0x0000001000cc8947 */ /* 0x010fea0003800000 */
.L_x_285:
[----:B------:R0:W0:Y:S02]  /*15460*/  SYNCS.PHASECHK.TRANS64.TRYWAIT P0, [R3+URZ+0x38880], R2 ;  /* 0x03888002030075a7 */ /* 0x000024000800017f */
[----:B0-----:R-:W-:Y:S05]  /*15470*/  @!P0 NANOSLEEP.SYNCS 0x989680 ;  /* 0x009896800000895d */ /* 0x001fea0003900000 */
[----:B------:R-:W0:Y:S02]  /*15480*/  @!P0 SYNCS.PHASECHK.TRANS64 P0, [R3+URZ+0x38880], R2 ;  /* 0x03888002030085a7 */ /* 0x000e24000800007f */
[----:B0-----:R-:W-:Y:S05]  /*15490*/  @!P0 BRA `(.L_x_285) ;  /* 0xfffffffc00f08947 */ /* 0x001fea000383ffff */
.L_x_274:
[----:B------:R-:W-:Y:S05]  /*154a0*/  BSYNC B0 ;  /* 0x0000000000007941 */ /* 0x000fea0003800000 */
.L_x_273:
[----:B------:R-:W-:Y:S05]  /*154b0*/  EXIT ;  /* 0x000000000000794d */ /* 0x000fea0003800000 */
.L_x_148:
[----:B0-----:R0:W1:Y:S02]  /*154c0*/  SYNCS.PHASECHK.TRANS64.TRYWAIT P1, [R2+URZ+0x38800], R11 ;  /* 0x0388000b020075a7 */ /* 0x001064000802017f */
[----:B-1----:R-:W-:Y:S05]  /*154d0*/  @!P1 NANOSLEEP.SYNCS 0x989680 ;  /* 0x009896800000995d */ /* 0x002fea0003900000 */
[----:B------:R-:W1:Y:S02]  /*154e0*/  @!P1 SYNCS.PHASECHK.TRANS64 P1, [R2+URZ+0x38800], R11 ;  /* 0x0388000b020095a7 */ /* 0x000e64000802007f */
[----:B-1----:R-:W-:Y:S05]  /*154f0*/  @!P1 BRA `(.L_x_148) ;  /* 0xfffffffc00f09947 */ /* 0x002fea000383ffff */
[----:B------:R-:W-:Y:S05]  /*15500*/  BRA `(.L_x_286) ;  /* 0xfffffecc003c7947 */ /* 0x000fea000383ffff */
.L_x_152:
[----:B--2---:R2:W3:Y:S02]  /*15510*/  SYNCS.PHASECHK.TRANS64.TRYWAIT P1, [R4+URZ+0x38830], R5 ;  /* 0x03883005040075a7 */ /* 0x0044e4000802017f */
[----:B---3--:R-:W-:Y:S05]  /*15520*/  @!P1 NANOSLEEP.SYNCS 0x989680 ;  /* 0x009896800000995d */ /* 0x008fea0003900000 */
[----:B------:R-:W3:Y:S02]  /*15530*/  @!P1 SYNCS.PHASECHK.TRANS64 P1, [R4+URZ+0x38830], R5 ;  /* 0x03883005040095a7 */ /* 0x000ee4000802007f */
[----:B---3--:R-:W-:Y:S05]  /*15540*/  @!P1 BRA `(.L_x_152) ;  /* 0xfffffffc00f09947 */ /* 0x008fea000383ffff */
[----:B------:R-:W-:Y:S05]  /*15550*/  BRA `(.L_x_151) ;  /* 0xfffffecc00647947 */ /* 0x000fea000383ffff */
.L_x_157:
[----:B-1----:R-:W-:-:S04]  /*15560*/  IMAD.U32 R3, RZ, RZ, UR6 ;  /* 0x00000006ff037e24 */ /* 0x002fc8000f8e00ff */
[----:B------:R1:W2:Y:S03]  /*15570*/  SYNCS.PHASECHK.TRANS64.TRYWAIT P1, [R3+URZ+0x38830], R2 ;  /* 0x03883002030075a7 */ /* 0x0002a6000802017f */
[----:B--2---:R-:W-:Y:S05]  /*15580*/  @!P1 NANOSLEEP.SYNCS 0x989680 ;  /* 0x009896800000995d */ /* 0x004fea0003900000 */
[----:B------:R-:W2:Y:S02]  /*15590*/  @!P1 SYNCS.PHASECHK.TRANS64 P1, [R3+URZ+0x38830], R2 ;  /* 0x03883002030095a7 */ /* 0x000ea4000802007f */
[----:B--2---:R-:W-:Y:S05]  /*155a0*/  @!P1 BRA `(.L_x_157) ;  /* 0xfffffffc00ec9947 */ /* 0x004fea000383ffff */
[----:B------:R-:W-:Y:S05]  /*155b0*/  BRA `(.L_x_154) ;  /* 0xffffff0000147947 */ /* 0x000fea000383ffff */
.L_x_161:
[----:B-1----:R-:W-:-:S04]  /*155c0*/  IMAD.U32 R3, RZ, RZ, UR6 ;  /* 0x00000006ff037e24 */ /* 0x002fc8000f8e00ff */
[----:B------:R1:W2:Y:S03]  /*155d0*/  SYNCS.PHASECHK.TRANS64.TRYWAIT P1, [R3+URZ+0x38850], R2 ;  /* 0x03885002030075a7 */ /* 0x0002a6000802017f */
[----:B--2---:R-:W-:Y:S05]  /*155e0*/  @!P1 NANOSLEEP.SYNCS 0x989680 ;  /* 0x009896800000995d */ /* 0x004fea0003900000 */
[----:B------:R-:W2:Y:S02]  /*155f0*/  @!P1 SYNCS.PHASECHK.TRANS64 P1, [R3+URZ+0x38850], R2 ;  /* 0x03885002030095a7 */ /* 0x000ea4000802007f */
[----:B--2---:R-:W-:Y:S05]  /*15600*/  @!P1 BRA `(.L_x_161) ;  /* 0xfffffffc00ec9947 */ /* 0x004fea000383ffff */
[----:B------:R-:W-:Y:S05]  /*15610*/  BRA `(.L_x_158) ;  /* 0xffffff0000f47947 */ /* 0x000fea000383ffff */
.L_x_167:
[----:B--2---:R2:W3:Y:S02]  /*15620*/  SYNCS.PHASECHK.TRANS64.TRYWAIT P1, [R14+URZ+0x38850], R7 ;  /* 0x038850070e0075a7 */ /* 0x0044e4000802017f */
[----:B---3--:R-:W-:Y:S05]  /*15630*/  @!P1 NANOSLEEP.SYNCS 0x989680 ;  /* 0x009896800000995d */ /* 0x008fea0003900000 */
[----:B------:R-:W3:Y:S02]  /*15640*/  @!P1 SYNCS.PHASECHK.TRANS64 P1, [R14+URZ+0x38850], R7 ;  /* 0x038850070e0095a7 */ /* 0x000ee4000802007f */
[----:B---3--:R-:W-:Y:S05]  /*15650*/  @!P1 BRA `(.L_x_167) ;  /* 0xfffffffc00f09947 */ /* 0x008fea000383ffff */
[----:B------:R-:W-:Y:S05]  /*15660*/  BRA `(.L_x_166) ;  /* 0xffffff2800fc7947 */ /* 0x000fea000383ffff */
.L_x_215:
[----:B------:R-:W-:Y:S02]  /*15670*/  IMAD.MOV.U32 R13, RZ, RZ, R0 ;  /* 0x000000ffff0d7224 */ /* 0x000fe400078e0000 */
[----:B------:R-:W-:Y:S02]  /*15680*/  IMAD.MOV.U32 R12, RZ, RZ, RZ ;  /* 0x000000ffff0c7224 */ /* 0x000fe400078e00ff */
[----:B------:R-:W-:Y:S02]  /*15690*/  IMAD.MOV.U32 R11, RZ, RZ, 0x1f ;  /* 0x0000001fff0b7424 */ /* 0x000fe400078e00ff */
[----:B------:R-:W-:-:S07]  /*156a0*/  IMAD.MOV.U32 R15, RZ, RZ, -0x1 ;  /* 0xffffffffff0f7424 */ /* 0x000fce00078e00ff */
[----:B-1-3--:R-:W-:Y:S05]  /*156b0*/  WARPSYNC.COLLECTIVE R15, `(.L_x_287) ;  /* 0x000000000f087348 */ /* 0x00afea0003c00000 */
[----:B------:R0:W2:Y:S02]  /*156c0*/  SHFL.IDX P6, R14, R13, R12, R11 ;  /* 0x0000000c0d0e7389 */ /* 0x0000a400000c000b */
[----:B0123--:R-:W-:Y:S01]  /*156d0*/  ENDCOLLECTIVE ;  /* 0x000000000000791b */ /* 0x00ffe20003800000 */
.L_x_287:
[----:B------:R-:W-:Y:S05]  /*156e0*/  BRA `(.L_x_288) ;  /* 0xffffffb800fc7947 */ /* 0x000fea000383ffff */
.L_x_217:
[----:B------:R-:W-:Y:S01]  /*156f0*/  BSSY B0, `(.L_x_289) ;  /* 0x0000006000007945 */ /* 0x000fe20003800000 */
[----:B------:R-:W-:-:S07]  /*15700*/  IMAD.MOV.U32 R15, RZ, RZ, -0x1 ;  /* 0xffffffffff0f7424 */ /* 0x000fce00078e00ff */
[----:B-1-3--:R-:W-:Y:S05]  /*15710*/  WARPSYNC.COLLECTIVE R15, `(.L_x_290) ;  /* 0x000000000f0c7348 */ /* 0x00afea0003c00000 */
[----:B------:R-:W-:Y:S02]  /*15720*/  ELECT P6, UR62, PT ;  /* 0x00000000003e782f */ /* 0x000fe400038c0000 */
[----:B------:R-:W-:Y:S01]  /*15730*/  MOV R14, UR62 ;  /* 0x0000003e000e7c02 */ /* 0x000fe20008000f00 */
[----:B-1-3--:R-:W-:Y:S10]  /*15740*/  ENDCOLLECTIVE ;  /* 0x000000000000791b */ /* 0x00aff40003800000 */
.L_x_290:
[----:B------:R-:W-:Y:S05]  /*15750*/  BSYNC B0 ;  /* 0x0000000000007941 */ /* 0x000fea0003800000 */
.L_x_289:
[----:B------:R-:W-:Y:S05]  /*15760*/  BRA `(.L_x_291) ;  /* 0xffffffbc00087947 */ /* 0x000fea000383ffff */
.L_x_219:
[----:B0-----:R0:W2:Y:S02]  /*15770*/  SYNCS.PHASECHK.TRANS64.TRYWAIT P0, [R4+URZ+0x38880], R3 ;  /* 0x03888003040075a7 */ /* 0x0010a4000800017f */
[----:B--2---:R-:W-:Y:S05]  /*15780*/  @!P0 NANOSLEEP.SYNCS 0x989680 ;  /* 0x009896800000895d */ /* 0x004fea0003900000 */
[----:B------:R-:W2:Y:S02]  /*15790*/  @!P0 SYNCS.PHASECHK.TRANS64 P0, [R4+URZ+0x38880], R3 ;  /* 0x03888003040085a7 */ /* 0x000ea4000800007f */
[----:B--2---:R-:W-:Y:S05]  /*157a0*/  @!P0 BRA `(.L_x_219) ;  /* 0xfffffffc00f08947 */ /* 0x004fea000383ffff */
[----:B------:R-:W-:Y:S05]  /*157b0*/  BRA `(.L_x_292) ;  /* 0xffffffbc006c7947 */ /* 0x000fea000383ffff */
.L_x_221:
[----:B--2---:R2:W3:Y:S02]  /*157c0*/  SYNCS.PHASECHK.TRANS64.TRYWAIT P0, [R4+URZ+0x38840], R3 ;  /* 0x03884003040075a7 */ /* 0x0044e4000800017f */
[----:B---3--:R-:W-:Y:S05]  /*157d0*/  @!P0 NANOSLEEP.SYNCS 0x989680 ;  /* 0x009896800000895d */ /* 0x008fea0003900000 */
[----:B------:R-:W3:Y:S02]  /*157e0*/  @!P0 SYNCS.PHASECHK.TRANS64 P0, [R4+URZ+0x38840], R3 ;  /* 0x03884003040085a7 */ /* 0x000ee4000800007f */
[----:B---3--:R-:W-:Y:S05]  /*157f0*/  @!P0 BRA `(.L_x_221) ;  /* 0xfffffffc00f08947 */ /* 0x008fea000383ffff */
[----:B------:R-:W-:Y:S05]  /*15800*/  BRA `(.L_x_293) ;  /* 0xffffffbc00d87947 */ /* 0x000fea000383ffff */
.L_x_225:
[----:B------:R-:W-:Y:S01]  /*15810*/  IMAD.MOV.U32 R13, RZ, RZ, R2 ;  /* 0x000000ffff0d7224 */ /* 0x000fe200078e0002 */
[----:B------:R-:W-:Y:S01]  /*15820*/  LOP3.LUT R7, R7, 0x7f, RZ, 0xc0, !PT ;  /* 0x0000007f07077812 */ /* 0x000fe200078ec0ff */
[----:B------:R-:W-:Y:S02]  /*15830*/  IMAD.MOV.U32 R12, RZ, RZ, RZ ;  /* 0x000000ffff0c7224 */ /* 0x000fe400078e00ff */
[----:B------:R-:W-:Y:S01]  /*15840*/  IMAD.MOV.U32 R11, RZ, RZ, 0x181f ;  /* 0x0000181fff0b7424 */ /* 0x000fe200078e00ff */
[----:B------:R-:W-:Y:S01]  /*15850*/  SHF.R.U32.HI R8, RZ, 0x3, R7 ;  /* 0x00000003ff087819 */ /* 0x000fe20000011607 */
[----:B------:R-:W-:Y:S02]  /*15860*/  IMAD.MOV.U32 R15, RZ, RZ, -0x1 ;  /* 0xffffffffff0f7424 */ /* 0x000fe400078e00ff */
[----:B------:R-:W-:Y:S02]  /*15870*/  IMAD R4, R18, R6, RZ ;  /* 0x0000000612047224 */ /* 0x000fe400078e02ff */
[----:B------:R-:W-:-:S07]  /*15880*/  IMAD.IADD R3, R8, 0x1, R5 ;  /* 0x0000000108037824 */ /* 0x000fce00078e0205 */
[----:B-----5:R-:W-:Y:S05]  /*15890*/  WARPSYNC.COLLECTIVE R15, `(.L_x_294) ;  /* 0x000000000f087348 */ /* 0x020fea0003c00000 */
[----:B------:R0:W1:Y:S02]  /*158a0*/  SHFL.IDX P6, R14, R13, R12, R11 ;  /* 0x0000000c0d0e7389 */ /* 0x00006400000c000b */
[----:B01---5:R-:W-:Y:S01]  /*158b0*/  ENDCOLLECTIVE ;  /* 0x000000000000791b */ /* 0x023fe20003800000 */
.L_x_294:
[C---:B------:R-:W-:Y:S01]  /*158c0*/  VIADD R5, R3.reuse, 0x10 ;  /* 0x0000001003057836 */ /* 0x040fe20000000000 */
[----:B------:R-:W-:Y:S01]  /*158d0*/  ISETP.GE.AND P2, PT, R3, R4, PT ;  /* 0x000000040300720c */ /* 0x000fe20003f46270 */
[----:B------:R-:W-:Y:S02]  /*158e0*/  IMAD.MOV.U32 R13, RZ, RZ, R0 ;  /* 0x000000ffff0d7224 */ /* 0x000fe400078e0000 */
[----:B------:R-:W-:-:S10]  /*158f0*/  IMAD.MOV.U32 R6, RZ, RZ, R14 ;  /* 0x000000ffff067224 */ /* 0x000fd400078e000e */
[----:B------:R-:W-:Y:S05]  /*15900*/  WARPSYNC.COLLECTIVE R15, `(.L_x_295) ;  /* 0x000000000f087348 */ /* 0x000fea0003c00000 */
[----:B------:R0:W1:Y:S02]  /*15910*/  SHFL.IDX P6, R14, R13, R12, R11 ;  /* 0x0000000c0d0e7389 */ /* 0x00006400000c000b */
[----:B01----:R-:W-:Y:S01]  /*15920*/  ENDCOLLECTIVE ;  /* 0x000000000000791b */ /* 0x003fe20003800000 */
.L_x_295:
[----:B------:R-:W-:Y:S02]  /*15930*/  IMAD.MOV.U32 R13, RZ, RZ, R2 ;  /* 0x000000ffff0d7224 */ /* 0x000fe400078e0002 */
[----:B------:R-:W-:Y:S02]  /*15940*/  IMAD.MOV.U32 R12, RZ, RZ, 0x1 ;  /* 0x00000001ff0c7424 */ /* 0x000fe400078e00ff */
[----:B------:R-:W-:-:S07]  /*15950*/  IMAD.MOV.U32 R7, RZ, RZ, R14 ;  /* 0x000000ffff077224 */ /* 0x000fce00078e000e */
[----:B------:R-:W-:Y:S05]  /*15960*/  WARPSYNC.COLLECTIVE R15, `(.L_x_296) ;  /* 0x000000000f087348 */ /* 0x000fea0003c00000 */
[----:B------:R0:W1:Y:S02]  /*15970*/  SHFL.IDX P6, R14, R13, R12, R11 ;  /* 0x0000000c0d0e7389 */ /* 0x00006400000c000b */
[----:B01----:R-:W-:Y:S01]  /*15980*/  ENDCOLLECTIVE ;  /* 0x000000000000791b */ /* 0x003fe20003800000 */
.L_x_296:
[----:B------:R-:W-:-:S05]  /*15990*/  @!P2 IADD3 R7, P3, R10, R7, RZ ;  /* 0x000000070a07a210 */ /* 0x000fca0007f7e0ff */
[----:B------:R-:W-:-:S05]  /*159a0*/  @!P2 IMAD.X R6, RZ, RZ, R6, P3 ;  /* 0x000000ffff06a224 */ /* 0x000fca00018e0606 */
[----:B------:R-:W-:Y:S01]  /*159b0*/  @!P2 LOP3.LUT R7, R7, R6, RZ, 0x3c, !PT ;  /* 0x000000060707a212 */ /* 0x000fe200078e3cff */
[----:B------:R-:W-:-:S03]  /*159c0*/  IMAD.MOV.U32 R13, RZ, RZ, R0 ;  /* 0x000000ffff0d7224 */ /* 0x000fc600078e0000 */
[----:B------:R-:W-:-:S04]  /*159d0*/  @!P2 LOP3.LUT R6, R7, R6, RZ, 0x3c, !PT ;  /* 0x000000060706a212 */ /* 0x000fc800078e3cff */
[----:B------:R-:W-:Y:S01]  /*159e0*/  @!P2 LOP3.LUT R7, R7, R6, RZ, 0x3c, !PT ;  /* 0x000000060707a212 */ /* 0x000fe200078e3cff */
[----:B------:R-:W-:-:S07]  /*159f0*/  IMAD.MOV.U32 R8, RZ, RZ, R14 ;  /* 0x000000ffff087224 */ /* 0x000fce00078e000e */
[----:B------:R-:W-:Y:S05]  /*15a00*/  WARPSYNC.COLLECTIVE R15, `(.L_x_297) ;  /* 0x000000000f087348 */ /* 0x000fea0003c00000 */
[----:B------:R0:W1:Y:S02]  /*15a10*/  SHFL.IDX P6, R14, R13, R12, R11 ;  /* 0x0000000c0d0e7389 */ /* 0x00006400000c000b */
[----:B01----:R-:W-:Y:S01]  /*15a20*/  ENDCOLLECTIVE ;  /* 0x000000000000791b */ /* 0x003fe20003800000 */
.L_x_297:
[----:B------:R-:W-:Y:S01]  /*15a30*/  @!PT LDS RZ, [RZ] ;  /* 0x00000000fffff984 */ /* 0x000fe20000000800 */
[----:B------:R-:W-:Y:S01]  /*15a40*/  @!PT LDS RZ, [RZ] ;  /* 0x00000000fffff984 */ /* 0x000fe20000000800 */
[----:B------:R-:W-:Y:S01]  /*15a50*/  @!PT LDS RZ, [RZ] ;  /* 0x00000000fffff984 */ /* 0x000fe20000000800 */
[----:B------:R0:W-:Y:S04]  /*15a60*/  @!P2 LDGSTS.E.BYPASS.LTC128B.128 [R9+0x20400], desc[UR48][R6.64], !P0 ;  /* 0x204000000609afae */ /* 0x0001e8000c101d70 */
[----:B------:R0:W-:Y:S01]  /*15a70*/  @!P2 LDGSTS.E.BYPASS.LTC128B.128 [R9+0x24400], desc[UR48][R6.64+0x80], !P1 ;  /* 0x244000800609afae */ /* 0x0001e2000c901d70 */
[----:B------:R-:W-:Y:S01]  /*15a80*/  ISETP.GE.AND P2, PT, R5, R4, PT ;  /* 0x000000040500720c */ /* 0x000fe20003f46270 */
[----:B------:R-:W-:Y:S02]  /*15a90*/  IMAD.MOV.U32 R13, RZ, RZ, R2 ;  /* 0x000000ffff0d7224 */ /* 0x000fe400078e0002 */
[----:B------:R-:W-:Y:S02]  /*15aa0*/  IMAD.MOV.U32 R12, RZ, RZ, 0x2 ;  /* 0x00000002ff0c7424 */ /* 0x000fe400078e00ff */
[----:B------:R-:W-:-:S08]  /*15ab0*/  IMAD.MOV.U32 R5, RZ, RZ, R14 ;  /* 0x000000ffff057224 */ /* 0x000fd000078e000e */
[----:B0-----:R-:W-:Y:S05]  /*15ac0*/  WARPSYNC.COLLECTIVE R15, `(.L_x_298) ;  /* 0x000000000f087348 */ /* 0x001fea0003c00000 */
[----:B------:R1:W2:Y:S02]  /*15ad0*/  SHFL.IDX P6, R14, R13, R12, R11 ;  /* 0x0000000c0d0e7389 */ /* 0x0002a400000c000b */
[----:B012---:R-:W-:Y:S01]  /*15ae0*/  ENDCOLLECTIVE ;  /* 0x000000000000791b */ /* 0x007fe20003800000 */
.L_x_298:
[----:B------:R-:W-:-:S05]  /*15af0*/  @!P2 IADD3 R5, P3, R10, R5, RZ ;  /* 0x000000050a05a210 */ /* 0x000fca0007f7e0ff */
[----:B------:R-:W-:-:S04]  /*15b00*/  @!P2 IMAD.X R6, RZ, RZ, R8, P3 ;  /* 0x000000ffff06a224 */ /* 0x000fc800018e0608 */
[----:B------:R-:W-:Y:S02]  /*15b10*/  @!P2 IMAD.MOV.U32 R7, RZ, RZ, R6 ;  /* 0x000000ffff07a224 */ /* 0x000fe400078e0006 */
[----:B------:R-:W-:Y:S02]  /*15b20*/  @!P2 IMAD.MOV.U32 R6, RZ, RZ, R5 ;  /* 0x000000ffff06a224 */ /* 0x000fe400078e0005 */
[----:B------:R-:W-:Y:S02]  /*15b30*/  VIADD R5, R3, 0x20 ;  /* 0x0000002003057836 */ /* 0x000fe40000000000 */
[----:B------:R-:W-:Y:S01]  /*15b40*/  IMAD.MOV.U32 R13, RZ, RZ, R0 ;  /* 0x000000ffff0d7224 */ /* 0x000fe200078e0000 */
[----:B------:R-:W-:Y:S01]  /*15b50*/  @!PT LDS RZ, [RZ] ;  /* 0x00000000fffff984 */ /* 0x000fe20000000800 */
[----:B------:R-:W-:Y:S01]  /*15b60*/  @!PT LDS RZ, [RZ] ;  /* 0x00000000fffff984 */ /* 0x000fe20000000800 */
[----:B------:R-:W-:Y:S01]  /*15b70*/  @!PT LDS RZ, [RZ] ;  /* 0x00000000fffff984 */ /* 0x000fe20000000800 */
[----:B------:R0:W-:Y:S04]  /*15b80*/  @!P2 LDGSTS.E.BYPASS.LTC128B.128 [R9+0x20c00], desc[UR48][R6.64], !P0 ;  /* 0x20c000000609afae */ /* 0x0001e8000c101d70 */
[----:B------:R0:W-:Y:S01]  /*15b90*/  @!P2 LDGSTS.E.BYPASS.LTC128B.128 [R9+0x24c00], desc[UR48][R6.64+0x80], !P1 ;  /* 0x24c000800609afae */ /* 0x0001e2000c901d70 */
[----:B------:R-:W-:Y:S01]  /*15ba0*/  ISETP.GE.AND P2, PT, R5, R4, PT ;  /* 0x000000040500720c */ /* 0x000fe20003f46270 */
[----:B------:R-:W-:-:S12]  /*15bb0*/  IMAD.MOV.U32 R5, RZ, RZ, R14 ;  /* 0x000000ffff057224 */ /* 0x000fd800078e000e */
[----:B0-----:R-:W-:Y:S05]  /*15bc0*/  WARPSYNC.COLLECTIVE R15, `(.L_x_299) ;  /* 0x000000000f087348 */ /* 0x001fea0003c00000 */
[----:B------:R1:W2:Y:S02]  /*15bd0*/  SHFL.IDX P6, R14, R13, R12, R11 ;  /* 0x0000000c0d0e7389 */ /* 0x0002a400000c000b */
[----:B012---:R-:W-:Y:S01]  /*15be0*/  ENDCOLLECTIVE ;  /* 0x000000000000791b */ /* 0x007fe20003800000 */
.L_x_299:
[----:B------:R-:W-:Y:S02]  /*15bf0*/  IMAD.MOV.U32 R13, RZ, RZ, R2 ;  /* 0x000000ffff0d7224 */ /* 0x000fe400078e0002 */
[----:B------:R-:W-:Y:S02]  /*15c00*/  IMAD.MOV.U32 R12, RZ, RZ, 0x3 ;  /* 0x00000003ff0c7424 */ /* 0x000fe400078e00ff */
[----:B------:R-:W-:-:S07]  /*15c10*/  IMAD.MOV.U32 R6, RZ, RZ, R14 ;  /* 0x000000ffff067224 */ /* 0x000fce00078e000e */
[----:B------:R-:W-:Y:S05]  /*15c20*/  WARPSYNC.COLLECTIVE R15, `(.L_x_300) ;  /* 0x000000000f087348 */ /* 0x000fea0003c00000 */
[----:B------:R0:W1:Y:S02]  /*15c30*/  SHFL.IDX P6, R14, R13, R12, R11 ;  /* 0x0000000c0d0e7389 */ /* 0x00006400000c000b */
[----:B01----:R-:W-:Y:S01]  /*15c40*/  ENDCOLLECTIVE ;  /* 0x000000000000791b */ /* 0x003fe20003800000 */
.L_x_300:
[----:B------:R-:W-:-:S05]  /*15c50*/  @!P2 IADD3 R6, P3, R10, R6, RZ ;  /* 0x000000060a06a210 */ /* 0x000fca0007f7e0ff */
[----:B------:R-:W-:-:S04]  /*15c60*/  @!P2 IMAD.X R5, RZ, RZ, R5, P3 ;  /* 0x000000ffff05a224 */ /* 0x000fc800018e0605 */
        /* <DEDUP_REMOVED lines=13> */
.L_x_301:
[----:B------:R-:W-:Y:S02]  /*15d40*/  IMAD.MOV.U32 R13, RZ, RZ, R2 ;  /* 0x000000ffff0d7224 */ /* 0x000fe400078e0002 */
[----:B------:R-:W-:Y:S02]  /*15d50*/  IMAD.MOV.U32 R12, RZ, RZ, 0x4 ;  /* 0x00000004ff0c7424 */ /* 0x000fe400078e00ff */
[----:B------:R-:W-:-:S07]  /*15d60*/  IMAD.MOV.U32 R6, RZ, RZ, R14 ;  /* 0x000000ffff067224 */ /* 0x000fce00078e000e */
[----:B------:R-:W-:Y:S05]  /*15d70*/  WARPSYNC.COLLECTIVE R15, `(.L_x_302) ;  /* 0x000000000f087348 */ /* 0x000fea0003c00000 */
[----:B------:R0:W1:Y:S02]  /*15d80*/  SHFL.IDX P6, R14, R13, R12, R11 ;  /* 0x0000000c0d0e7389 */ /* 0x00006400000c000b */
[----:B01----:R-:W-:Y:S01]  /*15d90*/  ENDCOLLECTIVE ;  /* 0x000000000000791b */ /* 0x003fe20003800000 */
.L_x_302:
        /* <DEDUP_REMOVED lines=15> */
.L_x_303:
[----:B------:R-:W-:Y:S02]  /*15e90*/  IMAD.MOV.U32 R13, RZ, RZ, R2 ;  /* 0x000000ffff0d7224 */ /* 0x000fe400078e0002 */
[----:B------:R-:W-:Y:S02]  /*15ea0*/  IMAD.MOV.U32 R12, RZ, RZ, 0x5 ;  /* 0x00000005ff0c7424 */ /* 0x000fe400078e00ff */
[----:B------:R-:W-:-:S07]  /*15eb0*/  IMAD.MOV.U32 R6, RZ, RZ, R14 ;  /* 0x000000ffff067224 */ /* 0x000fce00078e000e */
[----:B------:R-:W-:Y:S05]  /*15ec0*/  WARPSYNC.COLLECTIVE R15, `(.L_x_304) ;  /* 0x000000000f087348 */ /* 0x000fea0003c00000 */
[----:B------:R0:W1:Y:S02]  /*15ed0*/  SHFL.IDX P6, R14, R13, R12, R11 ;  /* 0x0000000c0d0e7389 */ /* 0x00006400000c000b */
[----:B01----:R-:W-:Y:S01]  /*15ee0*/  ENDCOLLECTIVE ;  /* 0x000000000000791b */ /* 0x003fe20003800000 */
.L_x_304:
        /* <DEDUP_REMOVED lines=15> */
.L_x_305:
[----:B------:R-:W-:Y:S02]  /*15fe0*/  IMAD.MOV.U32 R13, RZ, RZ, R2 ;  /* 0x000000ffff0d7224 */ /* 0x000fe400078e0002 */
[----:B------:R-:W-:Y:S02]  /*15ff0*/  IMAD.MOV.U32 R12, RZ, RZ, 0x6 ;  /* 0x00000006ff0c7424 */ /* 0x000fe400078e00ff */
[----:B------:R-:W-:-:S07]  /*16000*/  IMAD.MOV.U32 R6, RZ, RZ, R14 ;  /* 0x000000ffff067224 */ /* 0x000fce00078e000e */
[----:B------:R-:W-:Y:S05]  /*16010*/  WARPSYNC.COLLECTIVE R15, `(.L_x_306) ;  /* 0x000000000f087348 */ /* 0x000fea0003c00000 */
[----:B------:R0:W1:Y:S02]  /*16020*/  SHFL.IDX P6, R14, R13, R12, R11 ;  /* 0x0000000c0d0e7389 */ /* 0x00006400000c000b */
[----:B01----:R-:W-:Y:S01]  /*16030*/  ENDCOLLECTIVE ;  /* 0x000000000000791b */ /* 0x003fe20003800000 */
.L_x_306:
[----:B------:R-:W-:-:S05]  /*16040*/  @!P2 IADD3 R6, P3, R10, R6, RZ ;  /* 0x000000060a06a210 */ /* 0x000fca0007f7e0ff */
[----:B------:R-:W-:-:S04]  /*16050*/  @!P2 IMAD.X R5, RZ, RZ, R5, P3 ;  /* 0x000000ffff05a224 */ /* 0x000fc800018e0605 */
[----:B------:R-:W-:Y:S02]  /*16060*/  @!P2 IMAD.MOV.U32 R7, RZ, RZ, R5 ;  /* 0x000000ffff07a224 */ /* 0x000fe400078e0005 */
[----:B------:R-:W-:-:S03]  /*16070*/  IMAD.MOV.U32 R13, RZ, RZ, R0 ;  /* 0x000000ffff0d7224 */ /* 0x000fc600078e0000 */
[----:B------:R-:W-:Y:S01]  /*16080*/  @!PT LDS RZ, [RZ] ;  /* 0x00000000fffff984 */ /* 0x000fe20000000800 */
[----:B------:R-:W-:Y:S01]  /*16090*/  @!PT LDS RZ, [RZ] ;  /* 0x00000000fffff984 */ /* 0x000fe20000000800 */
[----:B------:R-:W-:Y:S01]  /*160a0*/  @!PT LDS RZ, [RZ] ;  /* 0x00000000fffff984 */ /* 0x000fe20000000800 */
[----:B------:R0:W-:Y:S04]  /*160b0*/  @!P2 LDGSTS.E.BYPASS.LTC128B.128 [R9+0x22c00], desc[UR48][R6.64], !P0 ;  /* 0x22c000000609afae */ /* 0x0001e8000c101d70 */
[----:B------:R0:W-:Y:S01]  /*160c0*/  @!P2 LDGSTS.E.BYPASS.LTC128B.128 [R9+0x26c00], desc[UR48][R6.64+0x80], !P1 ;  /* 0x26c000800609afae */ /* 0x0001e2000c901d70 */
[----:B------:R-:W-:-:S07]  /*160d0*/  IMAD.MOV.U32 R5, RZ, RZ, R14 ;  /* 0x000000ffff057224 */ /* 0x000fce00078e000e */
[----:B0-----:R-:W-:Y:S05]  /*160e0*/  WARPSYNC.COLLECTIVE R15, `(.L_x_307) ;  /* 0x000000000f087348 */ /* 0x001fea0003c00000 */
[----:B------:R1:W2:Y:S02]  /*160f0*/  SHFL.IDX P6, R14, R13, R12, R11 ;  /* 0x0000000c0d0e7389 */ /* 0x0002a400000c000b */
[----:B012---:R-:W-:Y:S01]  /*16100*/  ENDCOLLECTIVE ;  /* 0x000000000000791b */ /* 0x007fe20003800000 */
.L_x_307:
[----:B------:R-:W-:-:S05]  /*16110*/  VIADD R7, R3, 0x60 ;  /* 0x0000006003077836 */ /* 0x000fca0000000000 */
[----:B------:R-:W-:Y:S01]  /*16120*/  ISETP.GE.AND P2, PT, R7, R4, PT ;  /* 0x000000040700720c */ /* 0x000fe20003f46270 */
[----:B------:R-:W-:Y:S02]  /*16130*/  IMAD.MOV.U32 R13, RZ, RZ, R2 ;  /* 0x000000ffff0d7224 */ /* 0x000fe400078e0002 */
[----:B------:R-:W-:Y:S02]  /*16140*/  IMAD.MOV.U32 R12, RZ, RZ, 0x7 ;  /* 0x00000007ff0c7424 */ /* 0x000fe400078e00ff */
[----:B------:R-:W-:-:S08]  /*16150*/  IMAD.MOV.U32 R6, RZ, RZ, R14 ;  /* 0x000000ffff067224 */ /* 0x000fd000078e000e */
[----:B------:R-:W-:Y:S05]  /*16160*/  WARPSYNC.COLLECTIVE R15, `(.L_x_308) ;  /* 0x000000000f087348 */ /* 0x000fea0003c00000 */
[----:B------:R0:W1:Y:S02]  /*16170*/  SHFL.IDX P6, R14, R13, R12, R11 ;  /* 0x0000000c0d0e7389 */ /* 0x00006400000c000b */
[----:B01----:R-:W-:Y:S01]  /*16180*/  ENDCOLLECTIVE ;  /* 0x000000000000791b */ /* 0x003fe20003800000 */
.L_x_308:
        /* <DEDUP_REMOVED lines=13> */
.L_x_309:
[----:B------:R-:W-:Y:S01]  /*16260*/  IMAD.MOV.U32 R0, RZ, RZ, R14 ;  /* 0x000000ffff007224 */ /* 0x000fe200078e000e */
[----:B------:R-:W-:Y:S06]  /*16270*/  BRA `(.L_x_310) ;  /* 0xffffffc000487947 */ /* 0x000fec000383ffff */
.L_x_230:
[----:B0-----:R0:W1:Y:S02]  /*16280*/  SYNCS.PHASECHK.TRANS64.TRYWAIT P0, [R19+URZ+0x38820], R0 ;  /* 0x03882000130075a7 */ /* 0x001064000800017f */
[----:B-1----:R-:W-:Y:S05]  /*16290*/  @!P0 NANOSLEEP.SYNCS 0x989680 ;  /* 0x009896800000895d */ /* 0x002fea0003900000 */
[----:B------:R-:W1:Y:S02]  /*162a0*/  @!P0 SYNCS.PHASECHK.TRANS64 P0, [R19+URZ+0x38820], R0 ;  /* 0x03882000130085a7 */ /* 0x000e64000800007f */
[----:B-1----:R-:W-:Y:S05]  /*162b0*/  @!P0 BRA `(.L_x_230) ;  /* 0xfffffffc00f08947 */ /* 0x002fea000383ffff */
[----:B------:R-:W-:Y:S05]  /*162c0*/  BRA `(.L_x_311) ;  /* 0xffffffc000b47947 */ /* 0x000fea000383ffff */
.L_x_236:
[----:B---3--:R3:W4:Y:S02]  /*162d0*/  SYNCS.PHASECHK.TRANS64.TRYWAIT P0, [R4+URZ+0x38880], R3 ;  /* 0x03888003040075a7 */ /* 0x008724000800017f */
[----:B----4-:R-:W-:Y:S05]  /*162e0*/  @!P0 NANOSLEEP.SYNCS 0x989680 ;  /* 0x009896800000895d */ /* 0x010fea0003900000 */
[----:B------:R-:W4:Y:S02]  /*162f0*/  @!P0 SYNCS.PHASECHK.TRANS64 P0, [R4+URZ+0x38880], R3 ;  /* 0x03888003040085a7 */ /* 0x000f24000800007f */
[----:B----4-:R-:W-:Y:S05]  /*16300*/  @!P0 BRA `(.L_x_236) ;  /* 0xfffffffc00f08947 */ /* 0x010fea000383ffff */
[----:B------:R-:W-:Y:S05]  /*16310*/  BRA `(.L_x_312) ;  /* 0xffffffc4006c7947 */ /* 0x000fea000383ffff */
.L_x_242:
[----:B-1----:R1:W2:Y:S02]  /*16320*/  SYNCS.PHASECHK.TRANS64.TRYWAIT P0, [R4+URZ+0x38840], R3 ;  /* 0x03884003040075a7 */ /* 0x0022a4000800017f */
[----:B--2---:R-:W-:Y:S05]  /*16330*/  @!P0 NANOSLEEP.SYNCS 0x989680 ;  /* 0x009896800000895d */ /* 0x004fea0003900000 */
[----:B------:R-:W2:Y:S02]  /*16340*/  @!P0 SYNCS.PHASECHK.TRANS64 P0, [R4+URZ+0x38840], R3 ;  /* 0x03884003040085a7 */ /* 0x000ea4000800007f */
[----:B--2---:R-:W-:Y:S05]  /*16350*/  @!P0 BRA `(.L_x_242) ;  /* 0xfffffffc00f08947 */ /* 0x004fea000383ffff */
[----:B------:R-:W-:Y:S05]  /*16360*/  BRA `(.L_x_313) ;  /* 0xffffffc800287947 */ /* 0x000fea000383ffff */
.L_x_249:
[----:B---3--:R3:W4:Y:S02]  /*16370*/  SYNCS.PHASECHK.TRANS64.TRYWAIT P0, [R20+URZ+0x38870], R2 ;  /* 0x03887002140075a7 */ /* 0x008724000800017f */
[----:B----4-:R-:W-:Y:S05]  /*16380*/  @!P0 NANOSLEEP.SYNCS 0x989680 ;  /* 0x009896800000895d */ /* 0x010fea0003900000 */
[----:B------:R-:W4:Y:S02]  /*16390*/  @!P0 SYNCS.PHASECHK.TRANS64 P0, [R20+URZ+0x38870], R2 ;  /* 0x03887002140085a7 */ /* 0x000f24000800007f */
[----:B----4-:R-:W-:Y:S05]  /*163a0*/  @!P0 BRA `(.L_x_249) ;  /* 0xfffffffc00f08947 */ /* 0x010fea000383ffff */
[----:B------:R-:W-:Y:S05]  /*163b0*/  BRA `(.L_x_314) ;  /* 0xffffffcc00007947 */ /* 0x000fea000383ffff */
.L_x_251:
[----:B----4-:R4:W0:Y:S02]  /*163c0*/  SYNCS.PHASECHK.TRANS64.TRYWAIT P0, [R20+URZ+0x38860], R0 ;  /* 0x03886000140075a7 */ /* 0x010824000800017f */
[----:B0-----:R-:W-:Y:S05]  /*163d0*/  @!P0 NANOSLEEP.SYNCS 0x989680 ;  /* 0x009896800000895d */ /* 0x001fea0003900000 */
[----:B------:R-:W0:Y:S02]  /*163e0*/  @!P0 SYNCS.PHASECHK.TRANS64 P0, [R20+URZ+0x38860], R0 ;  /* 0x03886000140085a7 */ /* 0x000e24000800007f */
[----:B0-----:R-:W-:Y:S05]  /*163f0*/  @!P0 BRA `(.L_x_251) ;  /* 0xfffffffc00f08947 */ /* 0x001fea000383ffff */
[----:B------:R-:W-:Y:S05]  /*16400*/  BRA `(.L_x_315) ;  /* 0xffffffcc00087947 */ /* 0x000fea000383ffff */
.L_x_258:
[----:B0-----:R0:W1:Y:S02]  /*16410*/  SYNCS.PHASECHK.TRANS64.TRYWAIT P1, [R17+URZ+0x38870], R0 ;  /* 0x03887000110075a7 */ /* 0x001064000802017f */
[----:B-1----:R-:W-:Y:S05]  /*16420*/  @!P1 NANOSLEEP.SYNCS 0x989680 ;  /* 0x009896800000995d */ /* 0x002fea0003900000 */
[----:B------:R-:W1:Y:S02]  /*16430*/  @!P1 SYNCS.PHASECHK.TRANS64 P1, [R17+URZ+0x38870], R0 ;  /* 0x03887000110095a7 */ /* 0x000e64000802007f */
[----:B-1----:R-:W-:Y:S05]  /*16440*/  @!P1 BRA `(.L_x_258) ;  /* 0xfffffffc00f09947 */ /* 0x002fea000383ffff */
[----:B------:R-:W-:Y:S05]  /*16450*/  BRA `(.L_x_316) ;  /* 0xffffffd400a47947 */ /* 0x000fea000383ffff */
.L_x_260:
[----:B0-----:R0:W1:Y:S02]  /*16460*/  SYNCS.PHASECHK.TRANS64.TRYWAIT P1, [R17+URZ+0x38860], R0 ;  /* 0x03886000110075a7 */ /* 0x001064000802017f */
[----:B-1----:R-:W-:Y:S05]  /*16470*/  @!P1 NANOSLEEP.SYNCS 0x989680 ;  /* 0x009896800000995d */ /* 0x002fea0003900000 */
[----:B------:R-:W1:Y:S02]  /*16480*/  @!P1 SYNCS.PHASECHK.TRANS64 P1, [R17+URZ+0x38860], R0 ;  /* 0x03886000110095a7 */ /* 0x000e64000802007f */
[----:B-1----:R-:W-:Y:S05]  /*16490*/  @!P1 BRA `(.L_x_260) ;  /* 0xfffffffc00f09947 */ /* 0x002fea000383ffff */
[----:B------:R-:W-:Y:S05]  /*164a0*/  BRA `(.L_x_317) ;  /* 0xffffffd400ac7947 */ /* 0x000fea000383ffff */
.L_x_271:
[----:B0-----:R0:W1:Y:S02]  /*164b0*/  SYNCS.PHASECHK.TRANS64.TRYWAIT P0, [R0+URZ+0x38820], R3 ;  /* 0x03882003000075a7 */ /* 0x001064000800017f */
[----:B-1----:R-:W-:Y:S05]  /*164c0*/  @!P0 NANOSLEEP.SYNCS 0x989680 ;  /* 0x009896800000895d */ /* 0x002fea0003900000 */
[----:B------:R-:W1:Y:S02]  /*164d0*/  @!P0 SYNCS.PHASECHK.TRANS64 P0, [R0+URZ+0x38820], R3 ;  /* 0x03882003000085a7 */ /* 0x000e64000800007f */
[----:B-1----:R-:W-:Y:S05]  /*164e0*/  @!P0 BRA `(.L_x_271) ;  /* 0xfffffffc00f08947 */ /* 0x002fea000383ffff */
[----:B------:R-:W-:Y:S05]  /*164f0*/  BRA `(.L_x_318) ;  /* 0xffffffec00107947 */ /* 0x000fea000383ffff */
.L_x_272:
[----:B------:R-:W1:Y:S01]  /*16500*/  S2R R2, SR_TID.X ;  /* 0x0000000000027919 */ /* 0x000e620000002100 */
[----:B------:R-:W-:Y:S01]  /*16510*/  BSSY B0, `(.L_x_319) ;  /* 0x000000a000007945 */ /* 0x000fe20003800000 */
[----:B------:R-:W-:Y:S02]  /*16520*/  IMAD.MOV.U32 R12, RZ, RZ, RZ ;  /* 0x000000ffff0c7224 */ /* 0x000fe400078e00ff */
[----:B------:R-:W-:Y:S02]  /*16530*/  IMAD.MOV.U32 R11, RZ, RZ, 0x1f ;  /* 0x0000001fff0b7424 */ /* 0x000fe400078e00ff */
[----:B------:R-:W-:Y:S01]  /*16540*/  IMAD.MOV.U32 R15, RZ, RZ, -0x1 ;  /* 0xffffffffff0f7424 */ /* 0x000fe200078e00ff */
[----:B-1----:R-:W-:-:S04]  /*16550*/  SHF.R.U32.HI R2, RZ, 0x5, R2 ;  /* 0x00000005ff027819 */ /* 0x002fc80000011602 */
[----:B------:R-:W-:-:S05]  /*16560*/  LOP3.LUT R2, R2, 0x3, RZ, 0xc0, !PT ;  /* 0x0000000302027812 */ /* 0x000fca00078ec0ff */
[----:B------:R-:W-:-:S07]  /*16570*/  IMAD.MOV.U32 R13, RZ, RZ, R2 ;  /* 0x000000ffff0d7224 */ /* 0x000fce00078e0002 */
[----:B0-----:R-:W-:Y:S05]  /*16580*/  WARPSYNC.COLLECTIVE R15, `(.L_x_320) ;  /* 0x000000000f087348 */ /* 0x001fea0003c00000 */
[----:B------:R1:W2:Y:S02]  /*16590*/  SHFL.IDX P6, R14, R13, R12, R11 ;  /* 0x0000000c0d0e7389 */ /* 0x0002a400000c000b */
[----:B012---:R-:W-:Y:S01]  /*165a0*/  ENDCOLLECTIVE ;  /* 0x000000000000791b */ /* 0x007fe20003800000 */
.L_x_320:
[----:B------:R-:W-:Y:S05]  /*165b0*/  BSYNC B0 ;  /* 0x0000000000007941 */ /* 0x000fea0003800000 */
.L_x_319:
[----:B------:R-:W-:Y:S05]  /*165c0*/  BRA `(.L_x_321) ;  /* 0xffffffe800f87947 */ /* 0x000fea000383ffff */
.L_x_275:
[----:B------:R-:W-:Y:S01]  /*165d0*/  BSSY B1, `(.L_x_322) ;  /* 0x0000006000017945 */ /* 0x000fe20003800000 */
[----:B------:R-:W-:-:S07]  /*165e0*/  IMAD.MOV.U32 R15, RZ, RZ, -0x1 ;  /* 0xffffffffff0f7424 */ /* 0x000fce00078e00ff */
[----:B01----:R-:W-:Y:S05]  /*165f0*/  WARPSYNC.COLLECTIVE R15, `(.L_x_323) ;  /* 0x000000000f0c7348 */ /* 0x003fea0003c00000 */
[----:B------:R-:W-:Y:S02]  /*16600*/  ELECT P6, UR62, PT ;  /* 0x00000000003e782f */ /* 0x000fe400038c0000 */
[----:B------:R-:W-:Y:S01]  /*16610*/  MOV R14, UR62 ;  /* 0x0000003e000e7c02 */ /* 0x000fe20008000f00 */
[----:B01----:R-:W-:Y:S10]  /*16620*/  ENDCOLLECTIVE ;  /* 0x000000000000791b */ /* 0x003ff40003800000 */
.L_x_323:
[----:B------:R-:W-:Y:S05]  /*16630*/  BSYNC B1 ;  /* 0x0000000000017941 */ /* 0x000fea0003800000 */
.L_x_322:
[----:B------:R-:W-:Y:S05]  /*16640*/  BRA `(.L_x_324) ;  /* 0xffffffe800f07947 */ /* 0x000fea000383ffff */
.L_x_277:
[----:B0-----:R0:W1:Y:S02]  /*16650*/  SYNCS.PHASECHK.TRANS64.TRYWAIT P1, [R6+URZ], R5 ;  /* 0x00000005060075a7 */ /* 0x001064000802017f */
[----:B-1----:R-:W-:Y:S05]  /*16660*/  @!P1 NANOSLEEP.SYNCS 0x989680 ;  /* 0x009896800000995d */ /* 0x002fea0003900000 */
[----:B------:R-:W1:Y:S02]  /*16670*/  @!P1 SYNCS.PHASECHK.TRANS64 P1, [R6+URZ], R5 ;  /* 0x00000005060095a7 */ /* 0x000e64000802007f */
[----:B-1----:R-:W-:Y:S05]  /*16680*/  @!P1 BRA `(.L_x_277) ;  /* 0xfffffffc00f09947 */ /* 0x002fea000383ffff */
[----:B------:R-:W-:Y:S05]  /*16690*/  BRA `(.L_x_325) ;  /* 0xffffffec002c7947 */ /* 0x000fea000383ffff */
.L_x_278:
[----:B-1----:R1:W2:Y:S02]  /*166a0*/  SYNCS.PHASECHK.TRANS64.TRYWAIT P1, [R7+URZ], R2 ;  /* 0x00000002070075a7 */ /* 0x0022a4000802017f */
[----:B--2---:R-:W-:Y:S05]  /*166b0*/  @!P1 NANOSLEEP.SYNCS 0x989680 ;  /* 0x009896800000995d */ /* 0x004fea0003900000 */
[----:B------:R-:W2:Y:S02]  /*166c0*/  @!P1 SYNCS.PHASECHK.TRANS64 P1, [R7+URZ], R2 ;  /* 0x00000002070095a7 */ /* 0x000ea4000802007f */
[----:B--2---:R-:W-:Y:S05]  /*166d0*/  @!P1 BRA `(.L_x_278) ;  /* 0xfffffffc00f09947 */ /* 0x004fea000383ffff */
[----:B------:R-:W-:Y:S05]  /*166e0*/  BRA `(.L_x_326) ;  /* 0xffffffec00207947 */ /* 0x000fea000383ffff */
.L_x_280:
[----:B--2---:R2:W3:Y:S02]  /*166f0*/  SYNCS.PHASECHK.TRANS64.TRYWAIT P1, [R4+URZ+0x38860], R5 ;  /* 0x03886005040075a7 */ /* 0x0044e4000802017f */
[----:B---3--:R-:W-:Y:S05]  /*16700*/  @!P1 NANOSLEEP.SYNCS 0x989680 ;  /* 0x009896800000995d */ /* 0x008fea0003900000 */
[----:B------:R-:W3:Y:S02]  /*16710*/  @!P1 SYNCS.PHASECHK.TRANS64 P1, [R4+URZ+0x38860], R5 ;  /* 0x03886005040095a7 */ /* 0x000ee4000802007f */
[----:B---3--:R-:W-:Y:S05]  /*16720*/  @!P1 BRA `(.L_x_280) ;  /* 0xfffffffc00f09947 */ /* 0x008fea000383ffff */
[----:B------:R-:W-:Y:S05]  /*16730*/  BRA `(.L_x_327) ;  /* 0xffffffec00247947 */ /* 0x000fea000383ffff */
.L_x_282:
[----:B---3--:R3:W4:Y:S02]  /*16740*/  SYNCS.PHASECHK.TRANS64.TRYWAIT P1, [R3+URZ+0x38860], R2 ;  /* 0x03886002030075a7 */ /* 0x008724000802017f */
[----:B----4-:R-:W-:Y:S05]  /*16750*/  @!P1 NANOSLEEP.SYNCS 0x989680 ;  /* 0x009896800000995d */ /* 0x010fea0003900000 */
[----:B------:R-:W4:Y:S02]  /*16760*/  @!P1 SYNCS.PHASECHK.TRANS64 P1, [R3+URZ+0x38860], R2 ;  /* 0x03886002030095a7 */ /* 0x000f24000802007f */
[----:B----4-:R-:W-:Y:S05]  /*16770*/  @!P1 BRA `(.L_x_282) ;  /* 0xfffffffc00f09947 */ /* 0x010fea000383ffff */
[----:B------:R-:W-:Y:S05]  /*16780*/  BRA `(.L_x_328) ;  /* 0xffffffec00247947 */ /* 0x000fea000383ffff */
.L_x_284:
[----:B----4-:R4:W0:Y:S02]  /*16790*/  SYNCS.PHASECHK.TRANS64.TRYWAIT P0, [R4+URZ+0x38880], R5 ;  /* 0x03888005040075a7 */ /* 0x010824000800017f */
[----:B0-----:R-:W-:Y:S05]  /*167a0*/  @!P0 NANOSLEEP.SYNCS 0x989680 ;  /* 0x009896800000895d */ /* 0x001fea0003900000 */
[----:B------:R-:W0:Y:S02]  /*167b0*/  @!P0 SYNCS.PHASECHK.TRANS64 P0, [R4+URZ+0x38880], R5 ;  /* 0x03888005040085a7 */ /* 0x000e24000800007f */
[----:B0-----:R-:W-:Y:S05]  /*167c0*/  @!P0 BRA `(.L_x_284) ;  /* 0xfffffffc00f08947 */ /* 0x001fea000383ffff */
[----:B------:R-:W-:Y:S05]  /*167d0*/  BRA `(.L_x_285) ;  /* 0xffffffec00207947 */ /* 0x000fea000383ffff */
.L_x_329:
        /* <DEDUP_REMOVED lines=10> */
.L_x_3135:


//--------------------- .text._ZN7cutlass13device_kernelIN5flash11enable_sm90INS1_16FlashAttnFwdSm90INS1_25CollectiveMainloopFwdSm90ILi2EN4cute5tupleIJNS5_1CILi1EEES8_S8_EEENS6_IJNS7_ILi128EEESA_NS7_ILi256EEEEEELi256ENS_12float_e4m3_tEfNS_4arch4Sm90ELb0ELb0ELb1ELb1ELb0ELb1ELb0ELb1ELb1ELb1ELb1ELb0EEENS1_21CollectiveEpilogueFwdINS6_IJSA_SB_SA_EEES9_NS_10bfloat16_tESF_Li256ELb1ELb1ELb1ELb1EEENS1_36VarlenDynamicPersistentTileSchedulerILi128ELi128ELi256ELi128ELb1ELb1ELb1ELb0ELb1ELb1EEEEEEEEEvNT_6ParamsE --------------------------
	.section	.text._ZN7cutlass13device_kernelIN5flash11enable_sm90INS1_16FlashAttnFwdSm90INS1_25CollectiveMainloopFwdSm90ILi2EN4cute5tupleIJNS5_1CILi1EEES8_S8_EEENS6_IJNS7_ILi128EEESA_NS7_ILi256EEEEEELi256ENS_12float_e4m3_tEfNS_4arch4Sm90ELb0ELb0ELb1ELb1ELb0ELb1ELb0ELb1ELb1ELb1ELb1ELb0EEENS1_21CollectiveEpilogueFwdINS6_IJSA_SB_SA_EEES9_NS_10bfloat16_tESF_Li256ELb1ELb1ELb1ELb1EEENS1_36VarlenDynamicPersistentTileSchedulerILi128ELi128ELi256ELi128ELb1ELb1ELb1ELb0ELb1ELb1EEEEEEEEEvNT_6ParamsE,"ax",@progbits
	.align	128
.text._ZN7cutlass13device_kernelIN5flash11enable_sm90INS1_16FlashAttnFwdSm90INS1_25CollectiveMainloopFwdSm90ILi2EN4cute5tupleIJNS5_1CILi1EEES8_S8_EEENS6_IJNS7_ILi128EEESA_NS7_ILi256EEEEEELi256ENS_12float_e4m3_tEfNS_4arch4Sm90ELb0ELb0ELb1ELb1ELb0ELb1ELb0ELb1ELb1ELb1ELb1ELb0EEENS1_21CollectiveEpilogueFwdINS6_IJSA_SB_SA_EEES9_NS_10bfloat16_tESF_Li256ELb1ELb1ELb1ELb1EEENS1_36VarlenDynamicPersistentTileSchedulerILi128ELi128ELi256ELi128ELb1ELb1ELb1ELb0ELb1ELb1EEEEEEEEEvNT_6ParamsE:
        .type           _ZN7cutlass13device_kernelIN5flash11enable_sm90INS1_16FlashAttnFwdSm90INS1_25CollectiveMainloopFwdSm90ILi2EN4cute5tupleIJNS5_1CILi1EEES8_S8_EEENS6_IJNS7_ILi128EEESA_NS7_ILi256EEEEEELi256ENS_12float_e4m3_tEfNS_4arch4Sm90ELb0ELb0ELb1ELb1ELb0ELb1ELb0ELb1ELb1ELb1ELb1ELb0EEENS1_21CollectiveEpilogueFwdINS6_IJSA_SB_SA_EEES9_NS_10bfloat16_tESF_Li256ELb1ELb1ELb1ELb1EEENS1_36VarlenDynamicPersistentTileSchedulerILi128ELi128ELi256ELi128ELb1ELb1ELb1ELb0ELb1ELb1EEEEEEEEEvNT_6ParamsE,@function
        .size           _ZN7cutlass13device_kernelIN5flash11enable_sm90INS1_16FlashAttnFwdSm90INS1_25CollectiveMainloopFwdSm90ILi2EN4cute5tupleIJNS5_1CILi1EEES8_S8_EEENS6_IJNS7_ILi128EEESA_NS7_ILi256EEEEEELi256ENS_12float_e4m3_tEfNS_4arch4Sm90ELb0ELb0ELb1ELb1ELb0ELb1ELb0ELb1ELb1ELb1ELb1ELb0EEENS1_21CollectiveEpilogueFwdINS6_IJSA_SB_SA_EEES9_NS_10bfloat16_tESF_Li256ELb1ELb1ELb1ELb1EEENS1_36VarlenDynamicPersistentTileSchedulerILi128ELi128ELi256ELi128ELb1ELb1ELb1ELb0ELb1ELb1EEEEEEEEEvNT_6ParamsE,(.L_x_3136 - _ZN7cutlass13device_kernelIN5flash11enable_sm90INS1_16FlashAttnFwdSm90INS1_25CollectiveMainloopFwdSm90ILi2EN4cute5tupleIJNS5_1CILi1EEES8_S8_EEENS6_IJNS7_ILi128EEESA_NS7_ILi256EEEEEELi256ENS_12float_e4m3_tEfNS_4arch4Sm90ELb0ELb0ELb1ELb1ELb0ELb1ELb0ELb1ELb1ELb1ELb1ELb0EEENS1_21CollectiveEpilogueFwdINS6_IJSA_SB_SA_EEES9_NS_10bfloat16_tESF_Li256ELb1ELb1ELb1ELb1EEENS1_36VarlenDynamicPersistentTileSchedulerILi128ELi128ELi256ELi128ELb1ELb1ELb1ELb0ELb1ELb1EEEEEEEEEvNT_6ParamsE)
        .other          _ZN7cutlass13device_kernelIN5flash11enable_sm90INS1_16FlashAttnFwdSm90INS1_25CollectiveMainloopFwdSm90ILi2EN4cute5tupleIJNS5_1CILi1EEES8_S8_EEENS6_IJNS7_ILi128EEESA_NS7_ILi256EEEEEELi256ENS_12float_e4m3_tEfNS_4arch4Sm90ELb0ELb0ELb1ELb1ELb0ELb1ELb0ELb1ELb1ELb1ELb1ELb0EEENS1_21CollectiveEpilogueFwdINS6_IJSA_SB_SA_EEES9_NS_10bfloat16_tESF_Li256ELb1ELb1ELb1ELb1EEENS1_36VarlenDynamicPersistentTileSchedulerILi128ELi128ELi256ELi128ELb1ELb1ELb1ELb0ELb1ELb1EEEEEEEEEvNT_6ParamsE,@"STO_CUDA_ENTRY STV_DEFAULT"
_ZN7cutlass13device_kernelIN5flash11enable_sm90INS1_16FlashAttnFwdSm90INS1_25CollectiveMainloopFwdSm90ILi2EN4cute5tupleIJNS5_1CILi1EEES8_S8_EEENS6_IJNS7_ILi128EEESA_NS7_ILi256EEEEEELi256ENS_12float_e4m3_tEfNS_4arch4Sm90ELb0ELb0ELb1ELb1ELb0ELb1ELb0ELb1ELb1ELb1ELb1ELb0EEENS1_21CollectiveEpilogueFwdINS6_IJSA_SB_SA_EEES9_NS_10bfloat16_tESF_Li256ELb1ELb1ELb1ELb1EEENS1_36VarlenDynamicPersistentTileSchedulerILi128ELi128ELi256ELi128ELb1ELb1ELb1ELb0ELb1ELb1EEEEEEEEEvNT_6ParamsE:
        /* <DEDUP_REMOVED lines=13> */
[----:B------:R-:W-:Y:S02]  /*00d0*/  UIADD3 UR10, UP2, UR4, 0x570, URZ ;  /* 0x00000570040a7890 */ /* 0x000fe4000ff5e03f */
[----:B------:R-:W-:Y:S02]  /*00e0*/  UIADD3 UR4, UP3, UR4, 0x670, URZ ;  /* 0x0000067004047890 */ /* 0x000fe4000ff7e03f */
[----:B------:R-:W-:-:S02]  /*00f0*/  UIADD3.X UR7, URZ, UR5, URZ, UP0, !UPT ;  /* 0x000000053f077290 */ /* 0x000fc400087fe43f */
[----:B------:R-:W-:Y:S02]  /*0100*/  UIADD3.X UR9, URZ, UR5, URZ, UP1, !UPT ;  /* 0x000000053f097290 */ /* 0x000fe40008ffe43f */
[----:B------:R-:W-:Y:S02]  /*0110*/  UIADD3.X UR11, URZ, UR5, URZ, UP2, !UPT ;  /* 0x000000053f0b7290 */ /* 0x000fe400097fe43f */
[----:B------:R-:W-:-:S03]  /*0120*/  UIADD3.X UR5, URZ, UR5, URZ, UP3, !UPT ;  /* 0x000000053f057290 */ /* 0x000fc60009ffe43f */
[----:B------:R0:W-:Y:S02]  /*0130*/  UTMACCTL.PF [UR6] ;  /* 0x00000000060079b9 */ /* 0x0001e40008040000 */
[----:B------:R0:W-:Y:S02]  /*0140*/  UTMACCTL.PF [UR8] ;  /* 0x00000000080079b9 */ /* 0x0001e40008040000 */
[----:B------:R0:W-:Y:S02]  /*0150*/  UTMACCTL.PF [UR10] ;  /* 0x000000000a0079b9 */ /* 0x0001e40008040000 */
[----:B------:R0:W-:Y:S02]  /*0160*/  UTMACCTL.PF [UR4] ;  /* 0x00000000040079b9 */ /* 0x0001e40008040000 */
[----:B0-----:R-:W-:Y:S01]  /*0170*/  NOP ;  /* 0x0000000000007918 */ /* 0x001fe20000000000 */
.L_x_331:
[----:B------:R-:W-:Y:S05]  /*0180*/  BSYNC B0 ;  /* 0x0000000000007941 */ /* 0x000fea0003800000 */
.L_x_330:
        /* <DEDUP_REMOVED lines=41> */
.L_x_332:
        /* <DEDUP_REMOVED lines=22> */
.L_x_333:
        /* <DEDUP_REMOVED lines=18> */
.L_x_334:
        /* <DEDUP_REMOVED lines=22> */
.L_x_335:
        /* <DEDUP_REMOVED lines=22> */
.L_x_336:
[----:B------:R-:W-:Y:S01]  /*0960*/  PLOP3.LUT P0, PT, PT, PT, UP0, 0x80, 0x0 ;  /* 0x000000000000781c */ /* 0x000fe20003f0f008 */
[----:B------:R-:W-:Y:S01]  /*0970*/  UMOV UR37, 0x1 ;  /* 0x0000000100257882 */ /* 0x000fe20000000000 */
[----:B------:R-:W-:Y:S01]  /*0980*/  NOP ;  /* 0x0000000000007918 */ /* 0x000fe20000000000 */
[----:B------:R-:W-:Y:S01]  /*0990*/  USEL UR37, UR37, 0x2, !UP0 ;  /* 0x0000000225257887 */ /* 0x000fe2000c000000 */
[----:B------:R-:W-:Y:S01]  /*09a0*/  BSSY B8, `(.L_x_337) ;  /* 0x0002a8d000087945 */ /* 0x000fe20003800000 */
[----:B------:R-:W-:Y:S01]  /*09b0*/  ULDC.64 UR42, c[0x0][0x208] ;  /* 0x00008200002a7ab9 */ /* 0x000fe20000000a00 */
[----:B012-4-:R-:W-:Y:S07]  /*09c0*/  BAR.SYNC.DEFER_BLOCKING 0x0 ;  /* 0x0000000000007b1d */ /* 0x017fee0000010000 */
[----:B------:R-:W-:Y:S05]  /*09d0*/  @!P0 BRA `(.L_x_338) ;  /* 0x0000022c00f08947 */ /* 0x000fea0003800000 */
.L_x_339:
[----:B------:R-:W-:-:S08]  /*09e0*/  NOP ;  /* 0x0000000000007918 */ /* 0x000fd00000000000 */
[----:B------:R-:W0:Y:S02]  /*09f0*/  USETMAXREG.TRY_ALLOC.CTAPOOL UP0, 0xf0 ;  /* 0x000000f0000079c8 */ /* 0x000e240008000600 */
[----:B0-----:R-:W-:-:S13]  /*0a00*/  PLOP3.LUT P0, PT, PT, PT, UP0, 0x80, 0x0 ;  /* 0x000000000000781c */ /* 0x001fda0003f0f008 */
[----:B------:R-:W-:Y:S05]  /*0a10*/  @!P0 BRA `(.L_x_339) ;  /* 0xfffffffc00f08947 */ /* 0x000fea000383ffff */
[----:B------:R-:W2:Y:S01]  /*0a20*/  LDL.LU R0, [R1+0x10] ;  /* 0x0000100001007983 */ /* 0x000ea20000300800 */
[----:B------:R-:W0:Y:S01]  /*0a30*/  S2R R2, SR_TID.X ;  /* 0x0000000000027919 */ /* 0x000e220000002100 */
[----:B------:R-:W1:Y:S01]  /*0a40*/  S2UR UR36, SR_CgaCtaId ;  /* 0x00000000002479c3 */ /* 0x000e620000008800 */
[----:B------:R-:W-:Y:S01]  /*0a50*/  UMOV UR4, 0x400 ;  /* 0x0000040000047882 */ /* 0x000fe20000000000 */
[----:B0-----:R-:W-:-:S06]  /*0a60*/  SHF.R.U32.HI R2, RZ, 0x7, R2 ;  /* 0x00000007ff027819 */ /* 0x001fcc0000011602 */
[----:B------:R-:W-:Y:S06]  /*0a70*/  BAR.ARV 0x8, 0x180 ;  /* 0x0206000000007b1d */ /* 0x000fec0000002000 */
[----:B------:R-:W-:-:S13]  /*0a80*/  ISETP.NE.AND P0, PT, R2, 0x1, PT ;  /* 0x000000010200780c */ /* 0x000fda0003f05270 */
[----:B------:R-:W-:Y:S08]  /*0a90*/  @!P0 BAR.ARV 0x9, 0x100 ;  /* 0x0244000000008b1d */ /* 0x000ff00000002000 */
[----:B------:R-:W-:Y:S01]  /*0aa0*/  BAR.SYNC.DEFER_BLOCKING 0x5, 0x180 ;  /* 0x0146000000007b1d */ /* 0x000fe20000010000 */
[----:B-1----:R-:W-:-:S06]  /*0ab0*/  ULEA UR4, UR36, UR4, 0x18 ;  /* 0x0000000424047291 */ /* 0x002fcc000f8ec03f */
[----:B------:R-:W-:Y:S01]  /*0ac0*/  IMAD.U32 R22, RZ, RZ, UR4 ;  /* 0x00000004ff167e24 */ /* 0x000fe2000f8e00ff */
[----:B------:R-:W-:-:S04]  /*0ad0*/  ULDC UR4, c[0x0][0xc3c] ;  /* 0x00030f0000047ab9 */ /* 0x000fc80000000800 */
[----:B------:R-:W0:Y:S01]  /*0ae0*/  LDS.128 R28, [R22+0x388d0] ;  /* 0x0388d000161c7984 */ /* 0x000e220000000c00 */
[----:B------:R-:W-:Y:S06]  /*0af0*/  BAR.ARV 0x4, 0x180 ;  /* 0x0106000000007b1d */ /* 0x000fec0000002000 */
[----:B--2---:R-:W-:-:S04]  /*0b00*/  LOP3.LUT R0, R0, 0xfffffff7, RZ, 0xc0, !PT ;  /* 0xfffffff700007812 */ /* 0x004fc800078ec0ff */
[----:B------:R-:W-:-:S05]  /*0b10*/  @P0 LOP3.LUT R0, R0, 0x8, RZ, 0xfc, !PT ;  /* 0x0000000800000812 */ /* 0x000fca00078efcff */
[----:B------:R1:W-:Y:S01]  /*0b20*/  STL [R1+0x10], R0 ;  /* 0x0000100001007387 */ /* 0x0003e20000100800 */
[----:B0-----:R-:W-:-:S13]  /*0b30*/  ISETP.GE.AND P0, PT, R31, UR4, PT ;  /* 0x000000041f007c0c */ /* 0x001fda000bf06270 */
[----:B-1----:R-:W-:Y:S05]  /*0b40*/  @P0 BRA `(.L_x_340) ;  /* 0x000002a400c80947 */ /* 0x002fea0003800000 */
[----:B------:R-:W0:Y:S01]  /*0b50*/  S2R R0, SR_TID.X ;  /* 0x0000000000007919 */ /* 0x000e220000002100 */
[----:B------:R-:W-:Y:S01]  /*0b60*/  IMAD.MOV.U32 R232, RZ, RZ, RZ ;  /* 0x000000ffffe87224 */ /* 0x000fe200078e00ff */
[----:B------:R-:W-:Y:S01]  /*0b70*/  CS2R R234, SRZ ;  /* 0x0000000000ea7805 */ /* 0x000fe2000001ff00 */
[----:B------:R-:W-:Y:S01]  /*0b80*/  IMAD.MOV.U32 R152, RZ, RZ, RZ ;  /* 0x000000ffff987224 */ /* 0x000fe200078e00ff */
[----:B------:R-:W-:Y:S01]  /*0b90*/  ULOP3.LUT UR46, UR37, 0x1, URZ, 0xfc, !UPT ;  /* 0x00000001252e7892 */ /* 0x000fe2000f8efc3f */
[----:B------:R-:W-:Y:S01]  /*0ba0*/  UMOV UR39, URZ ;  /* 0x0000003f00277c82 */ /* 0x000fe20008000000 */
[----:B0-----:R-:W-:-:S05]  /*0bb0*/  VIADD R0, R0, 0xffffff80 ;  /* 0xffffff8000007836 */ /* 0x001fca0000000000 */
[----:B------:R-:W-:-:S04]  /*0bc0*/  SHF.R.S32.HI R3, RZ, 0x1f, R0 ;  /* 0x0000001fff037819 */ /* 0x000fc80000011400 */
[CC--:B------:R-:W-:Y:S02]  /*0bd0*/  LEA.HI R2, R3.reuse, R0.reuse, RZ, 0x7 ;  /* 0x0000000003027211 */ /* 0x0c0fe400078f38ff */
[CC--:B------:R-:W-:Y:S02]  /*0be0*/  LEA.HI R4, R3.reuse, R0.reuse, RZ, 0x4 ;  /* 0x0000000003047211 */ /* 0x0c0fe400078f20ff */
[----:B------:R-:W-:Y:S02]  /*0bf0*/  LOP3.LUT R5, R2, 0xffffff80, RZ, 0xc0, !PT ;  /* 0xffffff8002057812 */ /* 0x000fe400078ec0ff */
[----:B------:R-:W-:Y:S02]  /*0c00*/  SHF.R.S32.HI R7, RZ, 0x4, R4 ;  /* 0x00000004ff077819 */ /* 0x000fe40000011404 */
[CC--:B------:R-:W-:Y:S01]  /*0c10*/  LEA.HI R23, R3.reuse, R0.reuse, RZ, 0x3 ;  /* 0x0000000003177211 */ /* 0x0c0fe200078f18ff */
[----:B------:R-:W-:Y:S01]  /*0c20*/  IMAD.IADD R14, R0, 0x1, -R5 ;  /* 0x00000001000e7824 */ /* 0x000fe200078e0a05 */
[----:B------:R-:W-:-:S04]  /*0c30*/  LEA.HI R5, R3, R0, RZ, 0x5 ;  /* 0x0000000003057211 */ /* 0x000fc800078f28ff */
[----:B------:R-:W-:Y:S01]  /*0c40*/  SHF.L.U32 R6, R5, 0x5, RZ ;  /* 0x0000000505067819 */ /* 0x000fe200000006ff */
[----:B------:R-:W-:Y:S01]  /*0c50*/  STL [R1+0x110], R14 ;  /* 0x0001100e01007387 */ /* 0x000fe20000100800 */
[----:B------:R-:W-:Y:S02]  /*0c60*/  LOP3.LUT R5, R4, 0x3fffff0, RZ, 0xc0, !PT ;  /* 0x03fffff004057812 */ /* 0x000fe400078ec0ff */
[----:B------:R-:W-:Y:S02]  /*0c70*/  LOP3.LUT R6, R6, 0xfffffc00, RZ, 0xc0, !PT ;  /* 0xfffffc0006067812 */ /* 0x000fe400078ec0ff */
[----:B------:R-:W-:Y:S01]  /*0c80*/  SHF.R.S32.HI R8, RZ, 0x1f, R14 ;  /* 0x0000001fff087819 */ /* 0x000fe2000001140e */
[----:B------:R-:W-:Y:S01]  /*0c90*/  IMAD.IADD R5, R0, 0x1, -R5 ;  /* 0x0000000100057824 */ /* 0x000fe200078e0a05 */
[----:B------:R-:W-:Y:S02]  /*0ca0*/  LEA.HI R4, R4, R7, RZ, 0x1 ;  /* 0x0000000704047211 */ /* 0x000fe400078f08ff */
[----:B------:R-:W-:Y:S01]  /*0cb0*/  LEA.HI R10, R8, R14, RZ, 0x2 ;  /* 0x0000000e080a7211 */ /* 0x000fe200078f10ff */
[----:B------:R-:W-:Y:S01]  /*0cc0*/  IMAD R9, R5, 0x40, R6 ;  /* 0x0000004005097824 */ /* 0x000fe200078e0206 */
[----:B------:R-:W-:-:S02]  /*0cd0*/  SHF.R.S32.HI R5, RZ, 0x7, R2 ;  /* 0x00000007ff057819 */ /* 0x000fc40000011402 */
[----:B------:R-:W-:Y:S02]  /*0ce0*/  LOP3.LUT R4, R4, 0x1ffffffe, RZ, 0xc0, !PT ;  /* 0x1ffffffe04047812 */ /* 0x000fe400078ec0ff */
[----:B------:R-:W-:Y:S02]  /*0cf0*/  LEA.HI R2, R2, R5, RZ, 0x1 ;  /* 0x0000000502027211 */ /* 0x000fe400078f08ff */
[----:B------:R-:W-:Y:S01]  /*0d00*/  SHF.R.S32.HI R11, RZ, 0x2, R10 ;  /* 0x00000002ff0b7819 */ /* 0x000fe2000001140a */
[----:B------:R-:W-:Y:S01]  /*0d10*/  IMAD.IADD R4, R7, 0x1, -R4 ;  /* 0x0000000107047824 */ /* 0x000fe200078e0a04 */
[----:B------:R-:W-:Y:S02]  /*0d20*/  LOP3.LUT R2, R2, 0x3fffffe, RZ, 0xc0, !PT ;  /* 0x03fffffe02027812 */ /* 0x000fe400078ec0ff */
[----:B------:R-:W-:Y:S02]  /*0d30*/  SHF.R.S32.HI R12, RZ, 0x1f, R10 ;  /* 0x0000001fff0c7819 */ /* 0x000fe4000001140a */
[----:B------:R-:W-:Y:S01]  /*0d40*/  LEA.HI R6, R3, R0, RZ, 0x2 ;  /* 0x0000000003067211 */ /* 0x000fe200078f10ff */
[----:B------:R-:W-:Y:S01]  /*0d50*/  IMAD.IADD R2, R5, 0x1, -R2 ;  /* 0x0000000105027824 */ /* 0x000fe200078e0a02 */
[----:B------:R-:W-:-:S02]  /*0d60*/  LEA.HI R12, R12, R11, RZ, 0x3 ;  /* 0x0000000b0c0c7211 */ /* 0x000fc400078f18ff */
[----:B------:R-:W-:Y:S02]  /*0d70*/  LOP3.LUT R5, R23, 0xfffffff8, RZ, 0xc0, !PT ;  /* 0xfffffff817057812 */ /* 0x000fe400078ec0ff */
[----:B------:R-:W-:Y:S02]  /*0d80*/  LOP3.LUT R7, R6, 0xfffffffc, RZ, 0xc0, !PT ;  /* 0xfffffffc06077812 */ /* 0x000fe400078ec0ff */
[----:B------:R-:W-:Y:S01]  /*0d90*/  LOP3.LUT R12, R12, 0xfffffff8, RZ, 0xc0, !PT ;  /* 0xfffffff80c0c7812 */ /* 0x000fe200078ec0ff */
[----:B------:R-:W-:Y:S01]  /*0da0*/  IMAD.IADD R5, R0, 0x1, -R5 ;  /* 0x0000000100057824 */ /* 0x000fe200078e0a05 */
[----:B------:R-:W-:Y:S02]  /*0db0*/  LEA.HI R8, R8, R14, RZ, 0x5 ;  /* 0x0000000e08087211 */ /* 0x000fe400078f28ff */
[----:B------:R-:W-:Y:S01]  /*0dc0*/  IADD3 R7, R0, -R7, RZ ;  /* 0x8000000700077210 */ /* 0x000fe20007ffe0ff */
[----:B------:R-:W-:Y:S01]  /*0dd0*/  IMAD.IADD R11, R11, 0x1, -R12 ;  /* 0x000000010b0b7824 */ /* 0x000fe200078e0a0c */
[----:B------:R-:W-:Y:S01]  /*0de0*/  LEA.HI R3, R3, R0, RZ, 0x6 ;  /* 0x0000000003037211 */ /* 0x000fe200078f30ff */
[----:B------:R-:W-:Y:S01]  /*0df0*/  IMAD R0, R4, 0x8, R9 ;  /* 0x0000000804007824 */ /* 0x000fe200078e0209 */
[----:B------:R-:W-:Y:S01]  /*0e00*/  SHF.R.S32.HI R23, RZ, 0x3, R23 ;  /* 0x00000003ff177819 */ /* 0x000fe20000011417 */
[----:B------:R-:W-:Y:S01]  /*0e10*/  IMAD.SHL.U32 R16, R5, 0x10, RZ ;  /* 0x0000001005107824 */ /* 0x000fe200078e00ff */
[----:B------:R-:W-:Y:S01]  /*0e20*/  SHF.R.S32.HI R8, RZ, 0x5, R8 ;  /* 0x00000005ff087819 */ /* 0x000fe20000011408 */
[----:B------:R-:W-:Y:S01]  /*0e30*/  IMAD.SHL.U32 R3, R3, 0x10, RZ ;  /* 0x0000001003037824 */ /* 0x000fe200078e00ff */
[----:B------:R0:W-:Y:S01]  /*0e40*/  STL [R1+0x1a4], R0 ;  /* 0x0001a40001007387 */ /* 0x0001e20000100800 */
[----:B------:R-:W-:Y:S01]  /*0e50*/  LEA.HI R6, R7, R7, RZ, 0x1 ;  /* 0x0000000707067211 */ /* 0x000fe200078f08ff */
[C---:B------:R-:W-:Y:S01]  /*0e60*/  VIADD R12, R23.reuse, 0x40 ;  /* 0x00000040170c7836 */ /* 0x040fe20000000000 */
[C---:B------:R-:W-:Y:S01]  /*0e70*/  IADD3 R20, R23.reuse, 0x20, RZ ;  /* 0x0000002017147810 */ /* 0x040fe20007ffe0ff */
[----:B------:R-:W-:Y:S01]  /*0e80*/  IMAD R11, R8, 0x10, R11 ;  /* 0x00000010080b7824 */ /* 0x000fe200078e020b */
[----:B------:R-:W-:Y:S01]  /*0e90*/  LOP3.LUT R6, R6, 0x1ffffffe, RZ, 0xc0, !PT ;  /* 0x1ffffffe06067812 */ /* 0x000fe200078ec0ff */
[----:B------:R-:W-:Y:S01]  /*0ea0*/  VIADD R8, R23, 0x60 ;  /* 0x0000006017087836 */ /* 0x000fe20000000000 */
[----:B------:R-:W-:Y:S01]  /*0eb0*/  LOP3.LUT R13, R3, 0xfffffc00, RZ, 0xc0, !PT ;  /* 0xfffffc00030d7812 */ /* 0x000fe200078ec0ff */
[----:B------:R-:W-:Y:S01]  /*0ec0*/  IMAD R11, R2, 0x40, R11 ;  /* 0x00000040020b7824 */ /* 0x000fe200078e020b */
[----:B------:R-:W-:Y:S01]  /*0ed0*/  SHF.R.S32.HI R2, RZ, 0x1f, R23 ;  /* 0x0000001fff027819 */ /* 0x000fe20000011417 */
[----:B0-----:R-:W-:Y:S01]  /*0ee0*/  IMAD.SHL.U32 R0, R23, 0x80, RZ ;  /* 0x0000008017007824 */ /* 0x001fe200078e00ff */
[----:B------:R-:W-:Y:S01]  /*0ef0*/  SHF.R.S32.HI R4, RZ, 0x1f, R12 ;  /* 0x0000001fff047819 */ /* 0x000fe2000001140c */
[----:B------:R-:W-:Y:S01]  /*0f00*/  IMAD.SHL.U32 R3, R12, 0x80, RZ ;  /* 0x000000800c037824 */ /* 0x000fe200078e00ff */
[----:B------:R-:W-:Y:S01]  /*0f10*/  SHF.R.S32.HI R2, RZ, 0x1f, R20 ;  /* 0x0000001fff027819 */ /* 0x000fe20000011414 */
[----:B------:R-:W-:Y:S01]  /*0f20*/  STL [R1+0x19c], R11 ;  /* 0x00019c0b01007387 */ /* 0x000fe20000100800 */
[----:B------:R-:W-:Y:S01]  /*0f30*/  LOP3.LUT R15, R0, 0x380, RZ, 0xc0, !PT ;  /* 0x00000380000f7812 */ /* 0x000fe200078ec0ff */
[----:B------:R-:W-:Y:S01]  /*0f40*/  IMAD.SHL.U32 R0, R20, 0x80, RZ ;  /* 0x0000008014007824 */ /* 0x000fe200078e00ff */
[----:B------:R-:W-:Y:S01]  /*0f50*/  IADD3 R6, R7, -R6, RZ ;  /* 0x8000000607067210 */ /* 0x000fe20007ffe0ff */
[----:B------:R0:W-:Y:S01]  /*0f60*/  STL [R1+0x60], R13 ;  /* 0x0000600d01007387 */ /* 0x0001e20000100800 */
[----:B------:R-:W-:Y:S01]  /*0f70*/  SHF.L.U32 R18, R5, 0x3, RZ ;  /* 0x0000000305127819 */ /* 0x000fe200000006ff */
[----:B------:R-:W-:Y:S01]  /*0f80*/  IMAD.SHL.U32 R5, R8, 0x80, RZ ;  /* 0x0000008008057824 */ /* 0x000fe200078e00ff */
[----:B------:R-:W-:-:S02]  /*0f90*/  SHF.R.S32.HI R7, RZ, 0x1f, R8 ;  /* 0x0000001fff077819 */ /* 0x000fc40000011408 */
[----:B------:R-:W-:Y:S01]  /*0fa0*/  LEA.HI R4, R4, R12, RZ, 0x3 ;  /* 0x0000000c04047211 */ /* 0x000fe200078f18ff */
[----:B------:R-:W-:Y:S01]  /*0fb0*/  VIADD R233, R18, 0x40 ;  /* 0x0000004012e97836 */ /* 0x000fe20000000000 */
[----:B------:R-:W-:Y:S02]  /*0fc0*/  LEA.HI R2, R2, R20, RZ, 0x3 ;  /* 0x0000001402027211 */ /* 0x000fe400078f18ff */
[----:B------:R-:W-:Y:S01]  /*0fd0*/  LOP3.LUT R12, R0, 0x380, RZ, 0xc0, !PT ;  /* 0x00000380000c7812 */ /* 0x000fe200078ec0ff */
[----:B------:R-:W-:Y:S01]  /*0fe0*/  IMAD.SHL.U32 R4, R4, 0x80, RZ ;  /* 0x0000008004047824 */ /* 0x000fe200078e00ff */
[----:B------:R-:W-:Y:S01]  /*0ff0*/  LOP3.LUT R9, R3, 0x380, RZ, 0xc0, !PT ;  /* 0x0000038003097812 */ /* 0x000fe200078ec0ff */
[----:B------:R-:W-:Y:S01]  /*1000*/  IMAD.SHL.U32 R2, R2, 0x80, RZ ;  /* 0x0000008002027824 */ /* 0x000fe200078e00ff */
[----:B------:R-:W-:Y:S02]  /*1010*/  LOP3.LUT R0, R15, 0x70, R16, 0xf8, !PT ;  /* 0x000000700f007812 */ /* 0x000fe400078ef810 */
[----:B------:R-:W-:Y:S01]  /*1020*/  SHF.R.U32.HI R3, RZ, 0x3, R15 ;  /* 0x00000003ff037819 */ /* 0x000fe2000001160f */
[C---:B------:R-:W-:Y:S01]  /*1030*/  VIADD R15, R18.reuse, 0xc0 ;  /* 0x000000c0120f7836 */ /* 0x040fe20000000000 */
[----:B------:R-:W-:-:S02]  /*1040*/  IADD3 R20, R18, 0x80, RZ ;  /* 0x0000008012147810 */ /* 0x000fc40007ffe0ff */
[----:B------:R-:W-:Y:S02]  /*1050*/  LEA.HI R7, R7, R8, RZ, 0x3 ;  /* 0x0000000807077211 */ /* 0x000fe400078f18ff */
[----:B0-----:R-:W-:Y:S01]  /*1060*/  LOP3.LUT R13, R13, R0, R3, 0xf6, !PT ;  /* 0x000000000d0d7212 */ /* 0x001fe200078ef603 */
[----:B------:R0:W-:Y:S01]  /*1070*/  STL [R1+0x40], R20 ;  /* 0x0000401401007387 */ /* 0x0001e20000100800 */
[----:B------:R-:W-:Y:S01]  /*1080*/  LOP3.LUT R8, R5, 0x380, RZ, 0xc0, !PT ;  /* 0x0000038005087812 */ /* 0x000fe200078ec0ff */
[----:B------:R-:W-:Y:S01]  /*1090*/  IMAD.SHL.U32 R7, R7, 0x80, RZ ;  /* 0x0000008007077824 */ /* 0x000fe200078e00ff */
[----:B------:R-:W-:Y:S01]  /*10a0*/  LOP3.LUT R2, R2, 0xfffffc00, RZ, 0xc0, !PT ;  /* 0xfffffc0002027812 */ /* 0x000fe200078ec0ff */
[----:B------:R1:W-:Y:S01]  /*10b0*/  STL [R1+0x4c], R15 ;  /* 0x00004c0f01007387 */ /* 0x0003e20000100800 */
[----:B------:R-:W-:Y:S02]  /*10c0*/  LOP3.LUT R10, R10, 0x7ffffffc, RZ, 0xc0, !PT ;  /* 0x7ffffffc0a0a7812 */ /* 0x000fe400078ec0ff */
[----:B------:R-:W-:Y:S01]  /*10d0*/  SHF.R.U32.HI R3, RZ, 0x3, R12 ;  /* 0x00000003ff037819 */ /* 0x000fe2000001160c */
[----:B------:R2:W-:Y:S01]  /*10e0*/  STL [R1+0x68], R13 ;  /* 0x0000680d01007387 */ /* 0x0005e20000100800 */
[----:B------:R-:W-:-:S02]  /*10f0*/  LOP3.LUT R0, R12, 0x70, R16, 0xf8, !PT ;  /* 0x000000700c007812 */ /* 0x000fc400078ef810 */
[----:B0-----:R-:W-:Y:S02]  /*1100*/  SHF.R.S32.HI R20, RZ, 0x1f, R20 ;  /* 0x0000001fff147819 */ /* 0x001fe40000011414 */
[----:B------:R-:W-:Y:S02]  /*1110*/  LOP3.LUT R4, R4, 0xfffffc00, RZ, 0xc0, !PT ;  /* 0xfffffc0004047812 */ /* 0x000fe400078ec0ff */
[----:B-1----:R-:W-:Y:S01]  /*1120*/  SHF.R.S32.HI R15, RZ, 0x1f, R15 ;  /* 0x0000001fff0f7819 */ /* 0x002fe2000001140f */
[----:B------:R-:W-:Y:S01]  /*1130*/  STL [R1+0x88], R20 ;  /* 0x0000881401007387 */ /* 0x000fe20000100800 */
[----:B------:R-:W-:Y:S01]  /*1140*/  SHF.R.U32.HI R12, RZ, 0x3, R9 ;  /* 0x00000003ff0c7819 */ /* 0x000fe20000011609 */
[----:B--2---:R-:W-:Y:S01]  /*1150*/  IMAD.IADD R13, R22, 0x1, R13 ;  /* 0x00000001160d7824 */ /* 0x004fe200078e020d */
[----:B------:R-:W-:Y:S01]  /*1160*/  LOP3.LUT R5, R9, 0x70, R16, 0xf8, !PT ;  /* 0x0000007009057812 */ /* 0x000fe200078ef810 */
[----:B------:R-:W-:Y:S01]  /*1170*/  STL [R1+0x84], R15 ;  /* 0x0000840f01007387 */ /* 0x000fe20000100800 */
[----:B------:R-:W-:-:S02]  /*1180*/  LOP3.LUT R7, R7, 0xfffffc00, RZ, 0xc0, !PT ;  /* 0xfffffc0007077812 */ /* 0x000fc400078ec0ff */
[----:B------:R-:W-:Y:S01]  /*1190*/  SHF.R.U32.HI R9, RZ, 0x3, R8 ;  /* 0x00000003ff097819 */ /* 0x000fe20000011608 */
[----:B------:R-:W-:Y:S01]  /*11a0*/  STL [R1+0x5c], R2 ;  /* 0x00005c0201007387 */ /* 0x000fe20000100800 */
[----:B------:R-:W-:Y:S02]  /*11b0*/  LOP3.LUT R8, R8, 0x70, R16, 0xf8, !PT ;  /* 0x0000007008087812 */ /* 0x000fe400078ef810 */
[----:B------:R-:W-:Y:S01]  /*11c0*/  IADD3 R10, R14, -R10, RZ ;  /* 0x8000000a0e0a7210 */ /* 0x000fe20007ffe0ff */
[----:B------:R-:W-:Y:S01]  /*11d0*/  STL [R1+0x64], R13 ;  /* 0x0000640d01007387 */ /* 0x000fe20000100800 */
[----:B------:R-:W-:Y:S02]  /*11e0*/  LOP3.LUT R3, R2, R0, R3, 0xf6, !PT ;  /* 0x0000000002037212 */ /* 0x000fe400078ef603 */
[----:B------:R-:W-:Y:S01]  /*11f0*/  LOP3.LUT R5, R4, R5, R12, 0xf6, !PT ;  /* 0x0000000504057212 */ /* 0x000fe200078ef60c */
[----:B------:R0:W-:Y:S01]  /*1200*/  STL [R1+0x58], R4 ;  /* 0x0000580401007387 */ /* 0x0001e20000100800 */
[----:B------:R-:W-:Y:S01]  /*1210*/  IMAD.SHL.U32 R0, R10, 0x2, RZ ;  /* 0x000000020a007824 */ /* 0x000fe200078e00ff */
[----:B------:R-:W-:-:S02]  /*1220*/  SHF.R.S32.HI R17, RZ, 0x1f, R16 ;  /* 0x0000001fff117819 */ /* 0x000fc40000011410 */
[----:B------:R1:W-:Y:S01]  /*1230*/  STL [R1+0x54], R7 ;  /* 0x0000540701007387 */ /* 0x0003e20000100800 */
[C---:B------:R-:W-:Y:S01]  /*1240*/  VIADD R43, R0.reuse, 0x8 ;  /* 0x00000008002b7836 */ /* 0x040fe20000000000 */
[C---:B------:R-:W-:Y:S01]  /*1250*/  IADD3 R39, R0.reuse, 0x28, RZ ;  /* 0x0000002800277810 */ /* 0x040fe20007ffe0ff */
[C---:B------:R-:W-:Y:S01]  /*1260*/  VIADD R42, R0.reuse, 0x10 ;  /* 0x00000010002a7836 */ /* 0x040fe20000000000 */
[C---:B------:R-:W-:Y:S01]  /*1270*/  IADD3 R34, R0.reuse, 0x50, RZ ;  /* 0x0000005000227810 */ /* 0x040fe20007ffe0ff */
[C---:B------:R-:W-:Y:S01]  /*1280*/  VIADD R41, R0.reuse, 0x18 ;  /* 0x0000001800297836 */ /* 0x040fe20000000000 */
[----:B------:R-:W-:Y:S01]  /*1290*/  IADD3 R26, R0, 0x78, RZ ;  /* 0x00000078001a7810 */ /* 0x000fe20007ffe0ff */
[----:B0-----:R-:W-:Y:S01]  /*12a0*/  IMAD.IADD R4, R22, 0x1, R3 ;  /* 0x0000000116047824 */ /* 0x001fe200078e0203 */
[----:B------:R-:W-:Y:S01]  /*12b0*/  IADD3 R15, R0, 0xa0, RZ ;  /* 0x000000a0000f7810 */ /* 0x000fe20007ffe0ff */
[----:B------:R-:W-:Y:S01]  /*12c0*/  IMAD.IADD R3, R22, 0x1, R5 ;  /* 0x0000000116037824 */ /* 0x000fe200078e0205 */
[----:B-1----:R-:W-:Y:S01]  /*12d0*/  LOP3.LUT R7, R7, R8, R9, 0xf6, !PT ;  /* 0x0000000807077212 */ /* 0x002fe200078ef609 */
[C---:B------:R-:W-:Y:S01]  /*12e0*/  VIADD R40, R0.reuse, 0x20 ;  /* 0x0000002000287836 */ /* 0x040fe20000000000 */
[----:B------:R-:W-:Y:S01]  /*12f0*/  STL [R1+0x198], R4 ;  /* 0x0001980401007387 */ /* 0x000fe20000100800 */
[----:B------:R-:W-:Y:S01]  /*1300*/  VIADD R38, R0, 0x30 ;  /* 0x0000003000267836 */ /* 0x000fe20000000000 */
[----:B------:R-:W-:Y:S01]  /*1310*/  IADD3 R2, R22, R7, RZ ;  /* 0x0000000716027210 */ /* 0x000fe20007ffe0ff */
[C---:B------:R-:W-:Y:S01]  /*1320*/  VIADD R37, R0.reuse, 0x38 ;  /* 0x0000003800257836 */ /* 0x040fe20000000000 */
[----:B------:R-:W-:Y:S01]  /*1330*/  STL [R1+0x90], R0 ;  /* 0x0000900001007387 */ /* 0x000fe20000100800 */
[C---:B------:R-:W-:Y:S01]  /*1340*/  VIADD R36, R0.reuse, 0x40 ;  /* 0x0000004000247836 */ /* 0x040fe20000000000 */
[C---:B------:R-:W-:Y:S01]  /*1350*/  IADD3 R9, R0.reuse, 0xc8, RZ ;  /* 0x000000c800097810 */ /* 0x040fe20007ffe0ff */
[C---:B------:R-:W-:Y:S01]  /*1360*/  VIADD R35, R0.reuse, 0x48 ;  /* 0x0000004800237836 */ /* 0x040fe20000000000 */
[----:B------:R-:W-:Y:S01]  /*1370*/  STL [R1+0x194], R3 ;  /* 0x0001940301007387 */ /* 0x000fe20000100800 */
[C---:B------:R-:W-:Y:S01]  /*1380*/  VIADD R33, R0.reuse, 0x58 ;  /* 0x0000005800217836 */ /* 0x040fe20000000000 */
[----:B------:R-:W-:Y:S01]  /*1390*/  SHF.R.S32.HI R7, RZ, 0x1f, R43 ;  /* 0x0000001fff077819 */ /* 0x000fe2000001142b */
[C---:B------:R-:W-:Y:S01]  /*13a0*/  VIADD R32, R0.reuse, 0x60 ;  /* 0x0000006000207836 */ /* 0x040fe20000000000 */
[----:B------:R0:W-:Y:S01]  /*13b0*/  STL [R1+0x190], R2 ;  /* 0x0001900201007387 */ /* 0x0001e20000100800 */
[C---:B------:R-:W-:Y:S01]  /*13c0*/  VIADD R28, R0.reuse, 0x68 ;  /* 0x00000068001c7836 */ /* 0x040fe20000000000 */
[----:B------:R-:W-:Y:S01]  /*13d0*/  SHF.R.S32.HI R19, RZ, 0x1f, R18 ;  /* 0x0000001fff137819 */ /* 0x000fe20000011412 */
[C---:B------:R-:W-:Y:S01]  /*13e0*/  VIADD R27, R0.reuse, 0x70 ;  /* 0x00000070001b7836 */ /* 0x040fe20000000000 */
[----:B------:R-:W-:Y:S01]  /*13f0*/  STL [R1+0x10c], R43 ;  /* 0x00010c2b01007387 */ /* 0x000fe20000100800 */
[----:B------:R-:W-:-:S02]  /*1400*/  VIADD R25, R0, 0x80 ;  /* 0x0000008000197836 */ /* 0x000fc40000000000 */
[C---:B------:R-:W-:Y:S01]  /*1410*/  VIADD R24, R0.reuse, 0x88 ;  /* 0x0000008800187836 */ /* 0x040fe20000000000 */
[----:B------:R1:W-:Y:S01]  /*1420*/  STL [R1+0x108], R42 ;  /* 0x0001082a01007387 */ /* 0x0003e20000100800 */
[C---:B------:R-:W-:Y:S01]  /*1430*/  VIADD R21, R0.reuse, 0x90 ;  /* 0x0000009000157836 */ /* 0x040fe20000000000 */
[C---:B0-----:R-:W-:Y:S01]  /*1440*/  IADD3 R2, R0.reuse, 0xf0, RZ ;  /* 0x000000f000027810 */ /* 0x041fe20007ffe0ff */
[C---:B------:R-:W-:Y:S01]  /*1450*/  VIADD R20, R0.reuse, 0x98 ;  /* 0x0000009800147836 */ /* 0x040fe20000000000 */
[----:B------:R-:W-:Y:S01]  /*1460*/  STL [R1+0x104], R41 ;  /* 0x0001042901007387 */ /* 0x000fe20000100800 */
[C---:B------:R-:W-:Y:S02]  /*1470*/  VIADD R14, R0.reuse, 0xa8 ;  /* 0x000000a8000e7836 */ /* 0x040fe40000000000 */
[C---:B------:R-:W-:Y:S01]  /*1480*/  VIADD R13, R0.reuse, 0xb0 ;  /* 0x000000b0000d7836 */ /* 0x040fe20000000000 */
[----:B------:R0:W-:Y:S01]  /*1490*/  STL [R1+0x100], R40 ;  /* 0x0001002801007387 */ /* 0x0001e20000100800 */
[C---:B------:R-:W-:Y:S01]  /*14a0*/  VIADD R12, R0.reuse, 0xb8 ;  /* 0x000000b8000c7836 */ /* 0x040fe20000000000 */
[----:B-1----:R-:W-:Y:S01]  /*14b0*/  SHF.R.S32.HI R42, RZ, 0x1f, R42 ;  /* 0x0000001fff2a7819 */ /* 0x002fe2000001142a */
[C---:B------:R-:W-:Y:S01]  /*14c0*/  VIADD R10, R0.reuse, 0xc0 ;  /* 0x000000c0000a7836 */ /* 0x040fe20000000000 */
[----:B------:R1:W-:Y:S01]  /*14d0*/  STL [R1+0xfc], R39 ;  /* 0x0000fc2701007387 */ /* 0x0003e20000100800 */
[----:B------:R-:W-:-:S02]  /*14e0*/  VIADD R8, R0, 0xd0 ;  /* 0x000000d000087836 */ /* 0x000fc40000000000 */
[C---:B------:R-:W-:Y:S01]  /*14f0*/  VIADD R5, R0.reuse, 0xd8 ;  /* 0x000000d800057836 */ /* 0x040fe20000000000 */
[----:B------:R-:W-:Y:S01]  /*1500*/  STL [R1+0xf8], R38 ;  /* 0x0000f82601007387 */ /* 0x000fe20000100800 */
[C---:B------:R-:W-:Y:S01]  /*1510*/  VIADD R4, R0.reuse, 0xe0 ;  /* 0x000000e000047836 */ /* 0x040fe20000000000 */
[----:B0-----:R-:W-:Y:S01]  /*1520*/  SHF.R.S32.HI R40, RZ, 0x1f, R40 ;  /* 0x0000001fff287819 */ /* 0x001fe20000011428 */
[C---:B------:R-:W-:Y:S01]  /*1530*/  VIADD R3, R0.reuse, 0xe8 ;  /* 0x000000e800037836 */ /* 0x040fe20000000000 */
[----:B------:R0:W-:Y:S01]  /*1540*/  STL [R1+0xf4], R37 ;  /* 0x0000f42501007387 */ /* 0x0001e20000100800 */
[----:B------:R-:W-:Y:S01]  /*1550*/  VIADD R0, R0, 0xf8 ;  /* 0x000000f800007836 */ /* 0x000fe20000000000 */
[----:B-1----:R-:W-:Y:S02]  /*1560*/  SHF.R.S32.HI R39, RZ, 0x1f, R39 ;  /* 0x0000001fff277819 */ /* 0x002fe40000011427 */
[----:B------:R1:W-:Y:S04]  /*1570*/  STL [R1+0xf0], R36 ;  /* 0x0000f02401007387 */ /* 0x0003e80000100800 */
[----:B------:R-:W-:Y:S01]  /*1580*/  STL [R1+0xec], R35 ;  /* 0x0000ec2301007387 */ /* 0x000fe20000100800 */
[----:B0-----:R-:W-:-:S03]  /*1590*/  SHF.R.S32.HI R37, RZ, 0x1f, R37 ;  /* 0x0000001fff257819 */ /* 0x001fc60000011425 */
[----:B------:R0:W-:Y:S01]  /*15a0*/  STL [R1+0xe8], R34 ;  /* 0x0000e82201007387 */ /* 0x0001e20000100800 */
[----:B-1----:R-:W-:-:S03]  /*15b0*/  SHF.R.S32.HI R36, RZ, 0x1f, R36 ;  /* 0x0000001fff247819 */ /* 0x002fc60000011424 */
        /* <DEDUP_REMOVED lines=28> */
[----:B------:R-:W-:Y:S01]  /*1780*/  STL [R1+0xa0], R4 ;  /* 0x0000a00401007387 */ /* 0x000fe20000100800 */
[----:B-1----:R-:W-:-:S03]  /*1790*/  SHF.R.S32.HI R8, RZ, 0x1f, R8 ;  /* 0x0000001fff087819 */ /* 0x002fc60000011408 */
[----:B------:R-:W-:Y:S04]  /*17a0*/  STL [R1+0x9c], R3 ;  /* 0x00009c0301007387 */ /* 0x000fe80000100800 */
[----:B------:R0:W-:Y:S04]  /*17b0*/  STL [R1+0x18c], R7 ;  /* 0x00018c0701007387 */ /* 0x0001e80000100800 */
[----:B------:R-:W-:Y:S04]  /*17c0*/  STL [R1+0x98], R2 ;  /* 0x0000980201007387 */ /* 0x000fe80000100800 */
[----:B------:R-:W-:Y:S01]  /*17d0*/  STL [R1+0x188], R42 ;  /* 0x0001882a01007387 */ /* 0x000fe20000100800 */
[----:B0-----:R-:W-:-:S03]  /*17e0*/  SHF.R.S32.HI R7, RZ, 0x1f, R41 ;  /* 0x0000001fff077819 */ /* 0x001fc60000011429 */
[----:B------:R-:W-:Y:S04]  /*17f0*/  STL [R1+0x94], R0 ;  /* 0x0000940001007387 */ /* 0x000fe80000100800 */
[----:B------:R0:W-:Y:S04]  /*1800*/  STL [R1+0x184], R7 ;  /* 0x0001840701007387 */ /* 0x0001e80000100800 */
[----:B------:R-:W-:Y:S04]  /*1810*/  STL [R1+0x180], R40 ;  /* 0x0001802801007387 */ /* 0x000fe80000100800 */
[----:B------:R-:W-:Y:S01]  /*1820*/  STL [R1+0x17c], R39 ;  /* 0x00017c2701007387 */ /* 0x000fe20000100800 */
[----:B0-----:R-:W-:-:S05]  /*1830*/  SHF.R.S32.HI R7, RZ, 0x1f, R38 ;  /* 0x0000001fff077819 */ /* 0x001fca0000011426 */
        /* <DEDUP_REMOVED lines=25> */
[----:B------:R1:W-:Y:S04]  /*19d0*/  STL [R1+0x12c], R9 ;  /* 0x00012c0901007387 */ /* 0x0003e80000100800 */
[----:B------:R1:W-:Y:S01]  /*19e0*/  STL [R1+0x128], R8 ;  /* 0x0001280801007387 */ /* 0x0003e20000100800 */
[----:B0-----:R-:W-:Y:S02]  /*19f0*/  SHF.R.S32.HI R7, RZ, 0x1f, R5 ;  /* 0x0000001fff077819 */ /* 0x001fe40000011405 */
[----:B------:R-:W-:-:S02]  /*1a00*/  SHF.R.S32.HI R5, RZ, 0x1f, R4 ;  /* 0x0000001fff057819 */ /* 0x000fc40000011404 */
[----:B------:R-:W-:Y:S01]  /*1a10*/  SHF.R.S32.HI R4, RZ, 0x1f, R3 ;  /* 0x0000001fff047819 */ /* 0x000fe20000011403 */
[----:B------:R1:W-:Y:S01]  /*1a20*/  STL [R1+0x124], R7 ;  /* 0x0001240701007387 */ /* 0x0003e20000100800 */
[----:B------:R-:W-:Y:S02]  /*1a30*/  SHF.R.S32.HI R3, RZ, 0x1f, R2 ;  /* 0x0000001fff037819 */ /* 0x000fe40000011402 */
[----:B------:R-:W-:Y:S01]  /*1a40*/  SHF.R.S32.HI R2, RZ, 0x1f, R0 ;  /* 0x0000001fff027819 */ /* 0x000fe20000011400 */
[----:B------:R-:W-:Y:S01]  /*1a50*/  IMAD R0, R6, 0x8, R11 ;  /* 0x0000000806007824 */ /* 0x000fe200078e020b */
[----:B------:R1:W-:Y:S04]  /*1a60*/  STL [R1+0x120], R5 ;  /* 0x0001200501007387 */ /* 0x0003e80000100800 */
[----:B------:R1:W-:Y:S04]  /*1a70*/  STL [R1+0x11c], R4 ;  /* 0x00011c0401007387 */ /* 0x0003e80000100800 */
[----:B------:R1:W-:Y:S04]  /*1a80*/  STL [R1+0x118], R3 ;  /* 0x0001180301007387 */ /* 0x0003e80000100800 */
[----:B------:R1:W-:Y:S04]  /*1a90*/  STL [R1+0x114], R2 ;  /* 0x0001140201007387 */ /* 0x0003e80000100800 */
[----:B------:R1:W-:Y:S02]  /*1aa0*/  STL [R1+0x1a0], R0 ;  /* 0x0001a00001007387 */ /* 0x0003e40000100800 */
.L_x_536:
[----:B01-3--:R-:W0:Y:S02]  /*1ab0*/  LDC.64 R2, c[0x0][0xc88] ;  /* 0x00032200ff027b82 */ /* 0x00be240000000a00 */
[----:B0-----:R-:W-:-:S05]  /*1ac0*/  IMAD.WIDE R2, R31, 0x4, R2 ;  /* 0x000000041f027825 */ /* 0x001fca00078e0202 */
[----:B--2--5:R-:W2:Y:S01]  /*1ad0*/  LDG.E R32, desc[UR42][R2.64] ;  /* 0x0000002a02207981 */ /* 0x024ea2000c1e1900 */
[----:B------:R-:W-:Y:S05]  /*1ae0*/  YIELD ;  /* 0x0000000000007946 */ /* 0x000fea0003800000 */
[----:B------:R-:W-:Y:S01]  /*1af0*/  ULDC.64 UR4, c[0x0][0xa28] ;  /* 0x00028a0000047ab9 */ /* 0x000fe20000000a00 */
[----:B------:R-:W-:Y:S01]  /*1b00*/  ULDC.64 UR8, c[0x0][0xa18] ;  /* 0x0002860000087ab9 */ /* 0x000fe20000000a00 */
[----:B------:R-:W-:Y:S01]  /*1b10*/  ISETP.NE.U32.AND P1, PT, RZ, UR4, PT ;  /* 0x00000004ff007c0c */ /* 0x000fe2000bf25070 */
[----:B------:R-:W-:Y:S01]  /*1b20*/  ULDC.64 UR6, c[0x0][0xa08] ;  /* 0x0002820000067ab9 */ /* 0x000fe20000000a00 */
[----:B------:R-:W-:Y:S01]  /*1b30*/  IMAD.MOV.U32 R10, RZ, RZ, RZ ;  /* 0x000000ffff0a7224 */ /* 0x000fe200078e00ff */
[----:B------:R-:W-:-:S02]  /*1b40*/  ISETP.NE.U32.AND P0, PT, RZ, UR6, PT ;  /* 0x00000006ff007c0c */ /* 0x000fc4000bf05070 */
[----:B------:R-:W-:Y:S02]  /*1b50*/  ISETP.NE.AND.EX P1, PT, RZ, UR5, PT, P1 ;  /* 0x00000005ff007c0c */ /* 0x000fe4000bf25310 */
[----:B------:R-:W-:Y:S02]  /*1b60*/  ISETP.NE.AND.EX P0, PT, RZ, UR7, PT, P0 ;  /* 0x00000007ff007c0c */ /* 0x000fe4000bf05300 */
[----:B------:R-:W-:Y:S02]  /*1b70*/  MOV R28, RZ ;  /* 0x000000ff001c7202 */ /* 0x000fe40000000f00 */
[----:B--2---:R-:W-:Y:S01]  /*1b80*/  SHF.R.S32.HI R0, RZ, 0x1f, R32 ;  /* 0x0000001fff007819 */ /* 0x004fe20000011420 */
[----:B------:R-:W-:-:S06]  /*1b90*/  IMAD.SHL.U32 R34, R32, 0x4, RZ ;  /* 0x0000000420227824 */ /* 0x000fcc00078e00ff */
[C---:B------:R-:W-:Y:S01]  /*1ba0*/  @P1 LEA R6, P2, R32.reuse, UR4, 0x2 ;  /* 0x0000000420061c11 */ /* 0x040fe2000f8410ff */
[----:B------:R0:W-:Y:S01]  /*1bb0*/  STL [R1+0x6c], R32 ;  /* 0x00006c2001007387 */ /* 0x0001e20000100800 */
[C-C-:B------:R-:W-:Y:S02]  /*1bc0*/  SHF.L.U64.HI R33, R32.reuse, 0x2, R0.reuse ;  /* 0x0000000220217819 */ /* 0x140fe40000010200 */
[----:B------:R-:W-:Y:S01]  /*1bd0*/  @P1 LEA.HI.X R7, R32, UR5, R0, 0x2, P2 ;  /* 0x0000000520071c11 */ /* 0x000fe200090f1400 */
[----:B------:R-:W-:Y:S01]  /*1be0*/  ULDC UR4, c[0x0][0x288] ;  /* 0x0000a20000047ab9 */ /* 0x000fe20000000800 */
[----:B------:R-:W-:Y:S01]  /*1bf0*/  ISETP.NE.U32.AND P2, PT, RZ, UR8, PT ;  /* 0x00000008ff007c0c */ /* 0x000fe2000bf45070 */
[----:B------:R0:W-:Y:S01]  /*1c00*/  STL [R1+0x7c], R0 ;  /* 0x00007c0001007387 */ /* 0x0001e20000100800 */
[C---:B------:R-:W-:Y:S02]  /*1c10*/  IADD3 R4, P3, R34.reuse, UR6, RZ ;  /* 0x0000000622047c10 */ /* 0x040fe4000ff7e0ff */
[----:B------:R-:W-:Y:S01]  /*1c20*/  ISETP.NE.AND.EX P2, PT, RZ, UR9, PT, P2 ;  /* 0x00000009ff007c0c */ /* 0x000fe2000bf45320 */
[----:B------:R0:W5:Y:S01]  /*1c30*/  @P1 LDG.E R10, desc[UR42][R6.64] ;  /* 0x0000002a060a1981 */ /* 0x000162000c1e1900 */
[----:B------:R-:W-:Y:S01]  /*1c40*/  IMAD.U32 R119, RZ, RZ, UR4 ;  /* 0x00000004ff777e24 */ /* 0x000fe2000f8e00ff */
[C---:B------:R-:W-:Y:S01]  /*1c50*/  IADD3.X R5, R33.reuse, UR7, RZ, P3, !PT ;  /* 0x0000000721057c10 */ /* 0x040fe20009ffe4ff */
[----:B------:R-:W-:Y:S01]  /*1c60*/  ULDC.64 UR4, c[0x0][0x418] ;  /* 0x0001060000047ab9 */ /* 0x000fe20000000a00 */
[----:B------:R0:W-:Y:S04]  /*1c70*/  STL [R1+0x74], R34 ;  /* 0x0000742201007387 */ /* 0x0001e80000100800 */
[----:B------:R0:W5:Y:S04]  /*1c80*/  @P0 LDG.E R28, desc[UR42][R4.64] ;  /* 0x0000002a041c0981 */ /* 0x000168000c1e1900 */
[----:B------:R-:W-:Y:S01]  /*1c90*/  @P2 IADD3 R8, P1, R34, UR8, RZ ;  /* 0x0000000822082c10 */ /* 0x000fe2000ff3e0ff */
[----:B------:R-:W-:Y:S01]  /*1ca0*/  UISETP.NE.U32.AND UP0, UPT, UR4, URZ, UPT ;  /* 0x0000003f0400728c */ /* 0x000fe2000bf05070 */
[----:B------:R0:W-:Y:S02]  /*1cb0*/  STL [R1+0x78], R33 ;  /* 0x0000782101007387 */ /* 0x0001e40000100800 */
[----:B------:R-:W-:Y:S01]  /*1cc0*/  @P2 IADD3.X R9, R33, UR9, RZ, P1, !PT ;  /* 0x0000000921092c10 */ /* 0x000fe20008ffe4ff */
[----:B------:R-:W-:-:S04]  /*1cd0*/  ULDC UR4, c[0x0][0x424] ;  /* 0x0001090000047ab9 */ /* 0x000fc80000000800 */
[----:B------:R0:W5:Y:S01]  /*1ce0*/  @P2 LDG.E R119, desc[UR42][R8.64] ;  /* 0x0000002a08772981 */ /* 0x000162000c1e1900 */
[----:B------:R-:W-:-:S03]  /*1cf0*/  UISETP.NE.AND.EX UP0, UPT, UR5, URZ, UPT, UP0 ;  /* 0x0000003f0500728c */ /* 0x000fc6000bf05300 */
[----:B------:R-:W-:Y:S01]  /*1d00*/  ULDC UR5, c[0x0][0x2f0] ;  /* 0x0000bc0000057ab9 */ /* 0x000fe20000000800 */
[----:B------:R-:W-:-:S04]  /*1d10*/  USEL UR4, UR4, 0x1, UP0 ;  /* 0x0000000104047887 */ /* 0x000fc80008000000 */
[----:B------:R-:W-:-:S03]  /*1d20*/  UIMAD UR4, UR4, UR5, URZ ;  /* 0x00000005040472a4 */ /* 0x000fc6000f8e023f */
[----:B------:R-:W-:Y:S02]  /*1d30*/  ULDC UR5, c[0x0][0x348] ;  /* 0x0000d20000057ab9 */ /* 0x000fe40000000800 */
[----:B------:R-:W-:Y:S02]  /*1d40*/  IMAD.U32 R2, RZ, RZ, UR5 ;  /* 0x00000005ff027e24 */ /* 0x000fe4000f8e00ff */
[----:B------:R-:W-:Y:S01]  /*1d50*/  IMAD.U32 R27, RZ, RZ, UR4 ;  /* 0x00000004ff1b7e24 */ /* 0x000fe2000f8e00ff */
[----:B0---4-:R-:W-:Y:S06]  /*1d60*/  @P2 BRA `(.L_x_341) ;  /* 0x0000000000242947 */ /* 0x011fec0003800000 */
[----:B------:R-:W-:Y:S02]  /*1d70*/  ULDC.64 UR4, c[0x0][0xa00] ;  /* 0x0002800000047ab9 */ /* 0x000fe40000000a00 */
[----:B------:R-:W-:-:S04]  /*1d80*/  ISETP.NE.U32.AND P1, PT, RZ, UR4, PT ;  /* 0x00000004ff007c0c */ /* 0x000fc8000bf25070 */
[----:B------:R-:W-:-:S13]  /*1d90*/  ISETP.NE.AND.EX P1, PT, RZ, UR5, PT, P1 ;  /* 0x00000005ff007c0c */ /* 0x000fda000bf25310 */
[----:B------:R-:W-:Y:S05]  /*1da0*/  @!P1 BRA `(.L_x_341) ;  /* 0x0000000000149947 */ /* 0x000fea0003800000 */
[----:B------:R-:W0:Y:S02]  /*1db0*/  LDC.64 R6, c[0x0][0xa00] ;  /* 0x00028000ff067b82 */ /* 0x000e240000000a00 */
[----:B0-----:R-:W-:-:S05]  /*1dc0*/  IMAD.WIDE R6, R32, 0x4, R6 ;  /* 0x0000000420067825 */ /* 0x001fca00078e0206 */
[----:B-----5:R-:W2:Y:S04]  /*1dd0*/  LDG.E R119, desc[UR42][R6.64] ;  /* 0x0000002a06777981 */ /* 0x020ea8000c1e1900 */
[----:B------:R-:W2:Y:S02]  /*1de0*/  LDG.E R0, desc[UR42][R6.64+0x4] ;  /* 0x0000042a06007981 */ /* 0x000ea4000c1e1900 */
[----:B--2---:R-:W-:-:S07]  /*1df0*/  IMAD.IADD R119, R0, 0x1, -R119 ;  /* 0x0000000100777824 */ /* 0x004fce00078e0a77 */
.L_x_341:
[C---:B------:R-:W-:Y:S01]  /*1e00*/  LOP3.LUT R31, R30.reuse, 0xffff, RZ, 0xc0, !PT ;  /* 0x0000ffff1e1f7812 */ /* 0x040fe200078ec0ff */
[----:B------:R-:W-:Y:S01]  /*1e10*/  ULDC.64 UR4, c[0x0][0xa20] ;  /* 0x0002880000047ab9 */ /* 0x000fe20000000a00 */
[----:B------:R0:W-:Y:S01]  /*1e20*/  STL [R1+0x80], R29 ;  /* 0x0000801d01007387 */ /* 0x0001e20000100800 */
[----:B------:R-:W-:Y:S02]  /*1e30*/  ISETP.NE.U32.AND P1, PT, RZ, UR4, PT ;  /* 0x00000004ff007c0c */ /* 0x000fe4000bf25070 */
[C---:B------:R-:W-:Y:S01]  /*1e40*/  LOP3.LUT R3, R30.reuse, 0xff000000, RZ, 0xc0, !PT ;  /* 0xff0000001e037812 */ /* 0x040fe200078ec0ff */
[----:B------:R0:W-:Y:S01]  /*1e50*/  STL [R1+0x50], R31 ;  /* 0x0000501f01007387 */ /* 0x0001e20000100800 */
[----:B------:R-:W-:Y:S02]  /*1e60*/  ISETP.NE.AND.EX P1, PT, RZ, UR5, PT, P1 ;  /* 0x00000005ff007c0c */ /* 0x000fe4000bf25310 */
[----:B------:R-:W-:Y:S02]  /*1e70*/  LOP3.LUT R0, R30, 0xff0000, RZ, 0xc0, !PT ;  /* 0x00ff00001e007812 */ /* 0x000fe400078ec0ff */
[----:B------:R-:W-:-:S04]  /*1e80*/  SHF.R.U32.HI R3, RZ, 0x8, R3 ;  /* 0x00000008ff037819 */ /* 0x000fc80000011603 */
[----:B------:R-:W-:-:S05]  /*1e90*/  LEA.HI R8, R0, R3, RZ, 0x10 ;  /* 0x0000000300087211 */ /* 0x000fca00078f80ff */
[----:B0-----:R-:W-:Y:S05]  /*1ea0*/  @!P1 BRA `(.L_x_342) ;  /* 0x0000000000109947 */ /* 0x001fea0003800000 */
[----:B------:R-:W-:-:S04]  /*1eb0*/  IADD3 R4, P0, R34, UR4, RZ ;  /* 0x0000000422047c10 */ /* 0x000fc8000ff1e0ff */
[----:B------:R-:W-:-:S05]  /*1ec0*/  IADD3.X R5, R33, UR5, RZ, P0, !PT ;  /* 0x0000000521057c10 */ /* 0x000fca00087fe4ff */
[----:B------:R0:W5:Y:S01]  /*1ed0*/  LDG.E R27, desc[UR42][R4.64] ;  /* 0x0000002a041b7981 */ /* 0x000162000c1e1900 */
[----:B------:R-:W-:Y:S05]  /*1ee0*/  BRA `(.L_x_343) ;  /* 0x0000000000107947 */ /* 0x000fea0003800000 */
.L_x_342:
[----:B------:R-:W-:Y:S05]  /*1ef0*/  @!P0 BRA `(.L_x_343) ;  /* 0x00000000000c8947 */ /* 0x000fea0003800000 */
[----:B------:R-:W2:Y:S04]  /*1f00*/  LDG.E R0, desc[UR42][R4.64] ;  /* 0x0000002a04007981 */ /* 0x000ea8000c1e1900 */
[----:B------:R-:W2:Y:S02]  /*1f10*/  LDG.E R27, desc[UR42][R4.64+0x4] ;  /* 0x0000042a041b7981 */ /* 0x000ea4000c1e1900 */
[----:B--2---:R-:W-:-:S07]  /*1f20*/  IADD3 R27, -R0, R27, RZ ;  /* 0x0000001b001b7210 */ /* 0x004fce0007ffe1ff */
.L_x_343:
[----:B------:R-:W-:Y:S01]  /*1f30*/  ULDC.64 UR4, c[0x0][0xa10] ;  /* 0x0002840000047ab9 */ /* 0x000fe20000000a00 */
[----:B------:R-:W2:Y:S01]  /*1f40*/  LDL.LU R30, [R1+0x10] ;  /* 0x00001000011e7983 */ /* 0x000ea20000300800 */
[----:B------:R-:W-:-:S04]  /*1f50*/  ISETP.NE.U32.AND P0, PT, RZ, UR4, PT ;  /* 0x00000004ff007c0c */ /* 0x000fc8000bf05070 */
[----:B------:R-:W-:Y:S01]  /*1f60*/  ISETP.NE.AND.EX P0, PT, RZ, UR5, PT, P0 ;  /* 0x00000005ff007c0c */ /* 0x000fe2000bf05300 */
[----:B------:R-:W-:Y:S02]  /*1f70*/  ULDC.64 UR4, c[0x0][0xa30] ;  /* 0x00028c0000047ab9 */ /* 0x000fe40000000a00 */
[----:B------:R-:W-:-:S10]  /*1f80*/  ISETP.NE.U32.AND P1, PT, RZ, UR4, PT ;  /* 0x00000004ff007c0c */ /* 0x000fd4000bf25070 */
[----:B------:R-:W1:Y:S02]  /*1f90*/  @P0 LDC.64 R6, c[0x0][0xa10] ;  /* 0x00028400ff060b82 */ /* 0x000e640000000a00 */
[----:B-1----:R-:W-:-:S05]  /*1fa0*/  @P0 IMAD.WIDE R6, R32, 0x4, R6 ;  /* 0x0000000420060825 */ /* 0x002fca00078e0206 */
[----:B------:R-:W3:Y:S04]  /*1fb0*/  @P0 LDG.E R0, desc[UR42][R6.64] ;  /* 0x0000002a06000981 */ /* 0x000ee8000c1e1900 */
[----:B------:R1:W3:Y:S01]  /*1fc0*/  @P0 LDG.E R3, desc[UR42][R6.64+0x4] ;  /* 0x0000042a06030981 */ /* 0x0002e2000c1e1900 */
[----:B------:R-:W-:Y:S01]  /*1fd0*/  ISETP.NE.AND.EX P1, PT, RZ, UR5, PT, P1 ;  /* 0x00000005ff007c0c */ /* 0x000fe2000bf25310 */
[----:B-----5:R-:W-:-:S12]  /*1fe0*/  IMAD.MOV.U32 R24, RZ, RZ, R27 ;  /* 0x000000ffff187224 */ /* 0x020fd800078e001b */
[----:B0-----:R-:W-:-:S04]  /*1ff0*/  @P1 IADD3 R4, P2, R34, UR4, RZ ;  /* 0x0000000422041c10 */ /* 0x001fc8000ff5e0ff */
[----:B------:R-:W-:-:S05]  /*2000*/  @P1 IADD3.X R5, R33, UR5, RZ, P2, !PT ;  /* 0x0000000521051c10 */ /* 0x000fca00097fe4ff */
[----:B------:R0:W5:Y:S01]  /*2010*/  @P1 LDG.E R24, desc[UR42][R4.64] ;  /* 0x0000002a04181981 */ /* 0x000162000c1e1900 */
[----:B------:R-:W-:Y:S01]  /*2020*/  IMAD.IADD R9, R27, 0x1, -R10 ;  /* 0x000000011b097824 */ /* 0x000fe200078e0a0a */
[----:B------:R-:W-:Y:S01]  /*2030*/  LOP3.LUT R12, R8, 0xff, RZ, 0xc0, !PT ;  /* 0x000000ff080c7812 */ /* 0x000fe200078ec0ff */
[----:B------:R-:W-:Y:S01]  /*2040*/  BSSY B0, `(.L_x_344) ;  /* 0x000002d000007945 */ /* 0x000fe20003800000 */
[----:B------:R-:W-:Y:S01]  /*2050*/  SHF.R.U32.HI R11, RZ, 0x10, R8 ;  /* 0x00000010ff0b7819 */ /* 0x000fe20000011608 */
[----:B-1----:R-:W-:Y:S02]  /*2060*/  IMAD.MOV.U32 R7, RZ, RZ, RZ ;  /* 0x000000ffff077224 */ /* 0x002fe400078e00ff */
[----:B------:R0:W-:Y:S04]  /*2070*/  STL [R1+0x8c], R12 ;  /* 0x00008c0c01007387 */ /* 0x0001e80000100800 */
[----:B------:R0:W-:Y:S01]  /*2080*/  STL [R1+0x70], R11 ;  /* 0x0000700b01007387 */ /* 0x0001e20000100800 */
[----:B--2---:R-:W-:Y:S01]  /*2090*/  LOP3.LUT R30, R30, 0xffffffef, RZ, 0xc0, !PT ;  /* 0xffffffef1e1e7812 */ /* 0x004fe200078ec0ff */
[----:B---3--:R-:W-:-:S04]  /*20a0*/  @P0 IMAD.IADD R2, R3, 0x1, -R0 ;  /* 0x0000000103020824 */ /* 0x008fc800078e0a00 */
[----:B------:R-:W-:-:S05]  /*20b0*/  IMAD.IADD R126, R9, 0x1, R2 ;  /* 0x00000001097e7824 */ /* 0x000fca00078e0202 */
[C---:B------:R-:W-:Y:S02]  /*20c0*/  ISETP.GE.AND P3, PT, R126.reuse, 0x1, PT ;  /* 0x000000017e00780c */ /* 0x040fe40003f66270 */
[----:B------:R-:W-:-:S04]  /*20d0*/  IADD3 R0, R126, 0x7f, RZ ;  /* 0x0000007f7e007810 */ /* 0x000fc80007ffe0ff */
[----:B------:R-:W-:-:S04]  /*20e0*/  SHF.R.S32.HI R3, RZ, 0x1f, R0 ;  /* 0x0000001fff037819 */ /* 0x000fc80000011400 */
[----:B------:R-:W-:-:S03]  /*20f0*/  LEA.HI R3, R3, R0, RZ, 0x7 ;  /* 0x0000000003037211 */ /* 0x000fc600078f38ff */
[----:B------:R-:W-:Y:S02]  /*2100*/  @P3 LOP3.LUT R30, R30, 0x10, RZ, 0xfc, !PT ;  /* 0x000000101e1e3812 */ /* 0x000fe400078efcff */
[----:B------:R-:W-:-:S03]  /*2110*/  SHF.R.S32.HI R118, RZ, 0x7, R3 ;  /* 0x00000007ff767819 */ /* 0x000fc60000011403 */
[----:B------:R0:W-:Y:S01]  /*2120*/  STL [R1+0x10], R30 ;  /* 0x0000101e01007387 */ /* 0x0001e20000100800 */
[----:B------:R-:W-:Y:S05]  /*2130*/  @!P3 BRA `(.L_x_345) ;  /* 0x000000000074b947 */ /* 0x000fea0003800000 */
[----:B------:R-:W-:Y:S01]  /*2140*/  ISETP.NE.AND P0, PT, R11, RZ, PT ;  /* 0x000000ff0b00720c */ /* 0x000fe20003f05270 */
[----:B------:R-:W-:-:S03]  /*2150*/  ULDC UR4, c[0x0][0x9f0] ;  /* 0x00027c0000047ab9 */ /* 0x000fc60000000800 */
[----:B0-----:R-:W-:-:S04]  /*2160*/  SEL R11, R11, UR4, P0 ;  /* 0x000000040b0b7c07 */ /* 0x001fc80008000000 */
[-C--:B------:R-:W-:Y:S02]  /*2170*/  IABS R6, R11.reuse ;  /* 0x0000000b00067213 */ /* 0x080fe40000000000 */
[----:B------:R-:W-:Y:S02]  /*2180*/  IADD3 R0, R118, -0x1, R11 ;  /* 0xffffffff76007810 */ /* 0x000fe40007ffe00b */
[----:B------:R-:W0:Y:S01]  /*2190*/  I2F.RP R3, R6 ;  /* 0x0000000600037306 */ /* 0x000e220000209400 */
[-C--:B------:R-:W-:Y:S02]  /*21a0*/  IABS R10, R11.reuse ;  /* 0x0000000b000a7213 */ /* 0x080fe40000000000 */
[----:B------:R-:W-:Y:S02]  /*21b0*/  IABS R8, R0 ;  /* 0x0000000000087213 */ /* 0x000fe40000000000 */
[----:B------:R-:W-:-:S04]  /*21c0*/  LOP3.LUT R0, R0, R11, RZ, 0x3c, !PT ;  /* 0x0000000b00007212 */ /* 0x000fc800078e3cff */
[----:B------:R-:W-:Y:S01]  /*21d0*/  ISETP.GE.AND P2, PT, R0, RZ, PT ;  /* 0x000000ff0000720c */ /* 0x000fe20003f46270 */
[----:B0-----:R-:W0:Y:S02]  /*21e0*/  MUFU.RCP R3, R3 ;  /* 0x0000000300037308 */ /* 0x001e240000001000 */
[----:B0-----:R-:W-:Y:S02]  /*21f0*/  VIADD R4, R3, 0xffffffe ;  /* 0x0ffffffe03047836 */ /* 0x001fe40000000000 */
[----:B------:R-:W-:-:S04]  /*2200*/  IMAD.MOV R3, RZ, RZ, -R10 ;  /* 0x000000ffff037224 */ /* 0x000fc800078e0a0a */
[----:B------:R0:W1:Y:S02]  /*2210*/  F2I.FTZ.U32.TRUNC.NTZ R5, R4 ;  /* 0x0000000400057305 */ /* 0x000064000021f000 */
[----:B0-----:R-:W-:Y:S01]  /*2220*/  MOV R4, RZ ;  /* 0x000000ff00047202 */ /* 0x001fe20000000f00 */
[----:B-1----:R-:W-:-:S04]  /*2230*/  IMAD.MOV R7, RZ, RZ, -R5 ;  /* 0x000000ffff077224 */ /* 0x002fc800078e0a05 */
[----:B------:R-:W-:-:S04]  /*2240*/  IMAD R7, R7, R6, RZ ;  /* 0x0000000607077224 */ /* 0x000fc800078e02ff */
[----:B------:R-:W-:-:S06]  /*2250*/  IMAD.HI.U32 R5, R5, R7, R4 ;  /* 0x0000000705057227 */ /* 0x000fcc00078e0004 */
        /* <DEDUP_REMOVED lines=8> */
[----:B------:R-:W-:Y:S01]  /*22e0*/  @!P2 IMAD.MOV R5, RZ, RZ, -R5 ;  /* 0x000000ffff05a224 */ /* 0x000fe200078e0a05 */
[----:B------:R-:W-:-:S04]  /*22f0*/  @!P1 LOP3.LUT R5, RZ, R11, RZ, 0x33, !PT ;  /* 0x0000000bff059212 */ /* 0x000fc800078e33ff */
[----:B------:R-:W-:-:S07]  /*2300*/  MOV R7, R5 ;  /* 0x0000000500077202 */ /* 0x000fce0000000f00 */
.L_x_345:
[----:B------:R-:W-:Y:S05]  /*2310*/  BSYNC B0 ;  /* 0x0000000000007941 */ /* 0x000fea0003800000 */
.L_x_344:
[----:B------:R-:W-:-:S05]  /*2320*/  IMAD R0, R12, R7, RZ ;  /* 0x000000070c007224 */ /* 0x000fca00078e02ff */
[C---:B------:R-:W-:Y:S01]  /*2330*/  VIADDMNMX R7, R0.reuse, R7, R118, PT ;  /* 0x0000000700077246 */ /* 0x040fe20003800176 */
[----:B------:R-:W-:-:S04]  /*2340*/  IMAD R0, R0, 0x80, -R9 ;  /* 0x0000008000007824 */ /* 0x000fc800078e0a09 */
[----:B------:R-:W-:Y:S01]  /*2350*/  IMAD R7, R7, 0x80, -R9 ;  /* 0x0000008007077824 */ /* 0x000fe200078e0a09 */
[----:B------:R-:W-:-:S04]  /*2360*/  VIMNMX R0, RZ, R0, !PT ;  /* 0x00000000ff007248 */ /* 0x000fc80007fe0100 */
[----:B------:R-:W-:Y:S02]  /*2370*/  VIMNMX R7, R7, R2, PT ;  /* 0x0000000207077248 */ /* 0x000fe40003fe0100 */
[----:B------:R-:W-:Y:S02]  /*2380*/  SHF.R.U32.HI R25, RZ, 0x7, R0 ;  /* 0x00000007ff197819 */ /* 0x000fe40000011600 */
[----:B------:R-:W-:-:S03]  /*2390*/  ISETP.GT.AND P0, PT, R7, R0, PT ;  /* 0x000000000700720c */ /* 0x000fc60003f04270 */
[----:B------:R-:W-:-:S10]  /*23a0*/  IMAD.MOV.U32 R26, RZ, RZ, R25 ;  /* 0x000000ffff1a7224 */ /* 0x000fd400078e0019 */
[----:B------:R-:W-:-:S05]  /*23b0*/  @P0 VIADD R3, R7, 0x7f ;  /* 0x0000007f07030836 */ /* 0x000fca0000000000 */
[----:B------:R-:W-:-:S04]  /*23c0*/  @P0 SHF.R.S32.HI R0, RZ, 0x1f, R3 ;  /* 0x0000001fff000819 */ /* 0x000fc80000011403 */
[----:B------:R-:W-:-:S04]  /*23d0*/  @P0 LEA.HI R0, R0, R3, RZ, 0x7 ;  /* 0x0000000300000211 */ /* 0x000fc800078f38ff */
[----:B------:R-:W-:Y:S02]  /*23e0*/  @P0 SHF.R.S32.HI R26, RZ, 0x7, R0 ;  /* 0x00000007ff1a0819 */ /* 0x000fe40000011400 */
[----:B------:R-:W-:Y:S02]  /*23f0*/  PLOP3.LUT P0, PT, PT, PT, PT, 0x80, 0x0 ;  /* 0x000000000000781c */ /* 0x000fe40003f0f070 */
[----:B------:R-:W-:-:S13]  /*2400*/  ISETP.GT.AND P1, PT, R26, R25, PT ;  /* 0x000000191a00720c */ /* 0x000fda0003f24270 */
[----:B------:R-:W-:Y:S05]  /*2410*/  @!P1 BRA `(.L_x_346) ;  /* 0x000000a800a09947 */ /* 0x000fea0003800000 */
[----:B------:R-:W-:Y:S01]  /*2420*/  IADD3 R0, R22, 0x28400, RZ ;  /* 0x0002840016007810 */ /* 0x000fe20007ffe0ff */
[----:B------:R-:W-:Y:S03]  /*2430*/  BSSY B6, `(.L_x_347) ;  /* 0x0000013000067945 */ /* 0x000fe60003800000 */
[----:B------:R-:W-:-:S13]  /*2440*/  LOP3.LUT P0, RZ, R0, 0x3ff, RZ, 0xc0, !PT ;  /* 0x000003ff00ff7812 */ /* 0x000fda000780c0ff */
[----:B------:R-:W-:Y:S05]  /*2450*/  @!P0 BRA `(.L_x_348) ;  /* 0x0000000000408947 */ /* 0x000fea0003800000 */
[----:B------:R-:W-:Y:S01]  /*2460*/  MOV R14, 0x0 ;  /* 0x00000000000e7802 */ /* 0x000fe20000000f00 */
[----:B------:R-:W-:Y:S01]  /*2470*/  ULDC.64 UR4, c[0x4][0xc0] ;  /* 0x0100300000047ab9 */ /* 0x000fe20000000a00 */
[----:B------:R-:W-:Y:S01]  /*2480*/  ULDC.64 UR6, c[0x4][0x20] ;  /* 0x0100080000067ab9 */ /* 0x000fe20000000a00 */
[----:B0-----:R-:W-:Y:S01]  /*2490*/  IMAD.U32 R4, RZ, RZ, UR4 ;  /* 0x00000004ff047e24 */ /* 0x001fe2000f8e00ff */
[----:B------:R-:W-:Y:S01]  /*24a0*/  MOV R10, UR6 ;  /* 0x00000006000a7c02 */ /* 0x000fe20008000f00 */
[----:B------:R-:W-:Y:S01]  /*24b0*/  IMAD.U32 R5, RZ, RZ, UR5 ;  /* 0x00000005ff057e24 */ /* 0x000fe2000f8e00ff */
[----:B------:R-:W0:Y:S01]  /*24c0*/  LDC.64 R14, c[0x4][R14] ;  /* 0x010000000e0e7b82 */ /* 0x000e220000000a00 */
[----:B------:R-:W-:Y:S01]  /*24d0*/  ULDC.64 UR4, c[0x4][0xc8] ;  /* 0x0100320000047ab9 */ /* 0x000fe20000000a00 */
[----:B------:R-:W-:Y:S02]  /*24e0*/  IMAD.U32 R11, RZ, RZ, UR7 ;  /* 0x00000007ff0b7e24 */ /* 0x000fe4000f8e00ff */
[----:B------:R-:W-:-:S02]  /*24f0*/  IMAD.U32 R6, RZ, RZ, UR4 ;  /* 0x00000004ff067e24 */ /* 0x000fc4000f8e00ff */
[----:B------:R-:W-:Y:S02]  /*2500*/  IMAD.U32 R7, RZ, RZ, UR5 ;  /* 0x00000005ff077e24 */ /* 0x000fe4000f8e00ff */
[----:B------:R-:W-:Y:S02]  /*2510*/  IMAD.MOV.U32 R8, RZ, RZ, 0x70 ;  /* 0x00000070ff087424 */ /* 0x000fe400078e00ff */
[----:B------:R-:W-:Y:S02]  /*2520*/  IMAD.MOV.U32 R12, RZ, RZ, 0x1 ;  /* 0x00000001ff0c7424 */ /* 0x000fe400078e00ff */
[----:B------:R-:W-:-:S07]  /*2530*/  IMAD.MOV.U32 R13, RZ, RZ, RZ ;  /* 0x000000ffff0d7224 */ /* 0x000fce00078e00ff */
[----:B------:R-:W-:-:S07]  /*2540*/  LEPC R20, `(.L_x_348) ;  /* 0x000000001014794e */ /* 0x000fce0000000000 */
[----:B0----5:R-:W-:Y:S05]  /*2550*/  CALL.ABS.NOINC R14 ;  /* 0x000000000e007343 */ /* 0x021fea0003c00000 */
.L_x_348:
[----:B------:R-:W-:Y:S05]  /*2560*/  BSYNC B6 ;  /* 0x0000000000067941 */ /* 0x000fea0003800000 */
.L_x_347:
        /* <DEDUP_REMOVED lines=20> */
.L_x_350:
[----:B------:R-:W-:Y:S05]  /*26b0*/  BSYNC B6 ;  /* 0x0000000000067941 */ /* 0x000fea0003800000 */
.L_x_349:
[----:B------:R-:W-:Y:S01]  /*26c0*/  ULDC.64 UR4, c[0x0][0x9f8] ;  /* 0x00027e0000047ab9 */ /* 0x000fe20000000a00 */
[----:B------:R-:W-:Y:S01]  /*26d0*/  MOV R0, R32 ;  /* 0x0000002000007202 */ /* 0x000fe20000000f00 */
[----:B------:R-:W1:Y:S01]  /*26e0*/  LDC R35, c[0x0][0x3f4] ;  /* 0x0000fd00ff237b82 */ /* 0x000e620000000800 */
[----:B------:R-:W-:Y:S01]  /*26f0*/  ISETP.NE.U32.AND P0, PT, RZ, UR4, PT ;  /* 0x00000004ff007c0c */ /* 0x000fe2000bf05070 */
[----:B------:R-:W-:-:S03]  /*2700*/  IMAD.MOV.U32 R20, RZ, RZ, R30 ;  /* 0x000000ffff147224 */ /* 0x000fc600078e001e */
[----:B------:R-:W-:Y:S01]  /*2710*/  ISETP.NE.AND.EX P0, PT, RZ, UR5, PT, P0 ;  /* 0x00000005ff007c0c */ /* 0x000fe2000bf05300 */
[----:B------:R-:W2:Y:S02]  /*2720*/  S2R R21, SR_TID.X ;  /* 0x0000000000157919 */ /* 0x000ea40000002100 */
[----:B------:R-:W3:Y:S01]  /*2730*/  LDC.64 R104, c[0x0][0x300] ;  /* 0x0000c000ff687b82 */ /* 0x000ee20000000a00 */
[----:B------:R-:W-:-:S07]  /*2740*/  IMAD.IADD R88, R28, 0x1, R27 ;  /* 0x000000011c587824 */ /* 0x000fce00078e021b */
[----:B0-----:R-:W0:Y:S02]  /*2750*/  LDC.64 R12, c[0x0][0x3f8] ;  /* 0x0000fe00ff0c7b82 */ /* 0x001e240000000a00 */
[----:B------:R-:W-:-:S04]  /*2760*/  @P0 IADD3 R4, P1, R34, UR4, RZ ;  /* 0x0000000422040c10 */ /* 0x000fc8000ff3e0ff */
[----:B------:R-:W-:Y:S01]  /*2770*/  @P0 IADD3.X R5, R33, UR5, RZ, P1, !PT ;  /* 0x0000000521050c10 */ /* 0x000fe20008ffe4ff */
[----:B------:R-:W-:-:S04]  /*2780*/  ULDC.64 UR4, c[0x0][0xa08] ;  /* 0x0002820000047ab9 */ /* 0x000fc80000000a00 */
[----:B------:R4:W4:Y:S01]  /*2790*/  @P0 LDG.E R0, desc[UR42][R4.64] ;  /* 0x0000002a04000981 */ /* 0x000922000c1e1900 */
[----:B-1----:R-:W-:Y:S02]  /*27a0*/  ISETP.GE.AND P2, PT, R16, R35, PT ;  /* 0x000000231000720c */ /* 0x002fe40003f46270 */
[----:B------:R-:W-:Y:S02]  /*27b0*/  LOP3.LUT R20, R20, 0xfffffffd, RZ, 0xc0, !PT ;  /* 0xfffffffd14147812 */ /* 0x000fe400078ec0ff */
[----:B------:R-:W-:Y:S02]  /*27c0*/  SHF.R.S32.HI R37, RZ, 0x1f, R88 ;  /* 0x0000001fff257819 */ /* 0x000fe40000011458 */
[----:B------:R-:W-:Y:S02]  /*27d0*/  ISETP.NE.U32.AND P0, PT, RZ, UR4, PT ;  /* 0x00000004ff007c0c */ /* 0x000fe4000bf05070 */
[----:B------:R-:W-:Y:S01]  /*27e0*/  SHF.R.S32.HI R36, RZ, 0x1f, R23 ;  /* 0x0000001fff247819 */ /* 0x000fe20000011417 */
[-C--:B---3--:R-:W-:Y:S01]  /*27f0*/  IMAD R6, R37, R104.reuse, RZ ;  /* 0x0000006825067224 */ /* 0x088fe200078e02ff */
[----:B--2---:R-:W-:Y:S01]  /*2800*/  SHF.R.U32.HI R32, RZ, 0x7, R21 ;  /* 0x00000007ff207819 */ /* 0x004fe20000011615 */
[----:B----4-:R-:W-:Y:S01]  /*2810*/  IMAD.WIDE.U32 R4, R88, R104, RZ ;  /* 0x0000006858047225 */ /* 0x010fe200078e00ff */
[----:B------:R-:W-:Y:S01]  /*2820*/  ISETP.NE.AND.EX P0, PT, RZ, UR5, PT, P0 ;  /* 0x00000005ff007c0c */ /* 0x000fe2000bf05300 */
[----:B------:R-:W-:Y:S01]  /*2830*/  ULDC.64 UR4, c[0x0][0x308] ;  /* 0x0000c20000047ab9 */ /* 0x000fe20000000a00 */
[----:B------:R-:W-:Y:S01]  /*2840*/  @P2 LOP3.LUT R20, R20, 0x2, RZ, 0xfc, !PT ;  /* 0x0000000214142812 */ /* 0x000fe200078efcff */
[----:B------:R-:W-:Y:S01]  /*2850*/  IMAD R3, R88, R105, R6 ;  /* 0x0000006958037224 */ /* 0x000fe200078e0206 */
[----:B------:R-:W-:Y:S01]  /*2860*/  ISETP.NE.AND P6, PT, R32, 0x1, PT ;  /* 0x000000012000780c */ /* 0x000fe20003fc5270 */
[----:B------:R-:W1:Y:S01]  /*2870*/  LDC.64 R6, c[0x0][0x408] ;  /* 0x00010200ff067b82 */ /* 0x000e620000000a00 */
[----:B------:R-:W-:Y:S01]  /*2880*/  IADD3 R27, R23, 0x20, RZ ;  /* 0x00000020171b7810 */ /* 0x000fe20007ffe0ff */
[----:B------:R2:W-:Y:S01]  /*2890*/  STL [R1+0x10], R20 ;  /* 0x0000101401007387 */ /* 0x0005e20000100800 */
[----:B------:R-:W-:-:S02]  /*28a0*/  IMAD.IADD R5, R5, 0x1, R3 ;  /* 0x0000000105057824 */ /* 0x000fc400078e0203 */
[----:B------:R-:W-:Y:S01]  /*28b0*/  IMAD.SHL.U32 R28, R23, 0x80, RZ ;  /* 0x00000080171c7824 */ /* 0x000fe200078e00ff */
[----:B------:R-:W3:Y:S01]  /*28c0*/  LDL R15, [R1+0x5c] ;  /* 0x00005c00010f7983 */ /* 0x000ee20000100800 */
[----:B------:R-:W-:-:S03]  /*28d0*/  IMAD.WIDE.U32 R4, R31, UR4, R4 ;  /* 0x000000041f047c25 */ /* 0x000fc6000f8e0004 */
[----:B------:R-:W4:Y:S01]  /*28e0*/  LDL R14, [R1+0x58] ;  /* 0x00005800010e7983 */ /* 0x000f220000100800 */
[----:B------:R-:W-:Y:S01]  /*28f0*/  IMAD R103, R31, UR5, R5 ;  /* 0x000000051f677c24 */ /* 0x000fe2000f8e0205 */
[----:B------:R-:W-:Y:S01]  /*2900*/  ULDC.64 UR4, c[0x0][0x310] ;  /* 0x0000c40000047ab9 */ /* 0x000fe20000000a00 */
[----:B------:R-:W-:Y:S01]  /*2910*/  IMAD.MOV.U32 R102, RZ, RZ, R4 ;  /* 0x000000ffff667224 */ /* 0x000fe200078e0004 */
[----:B--2---:R-:W2:Y:S01]  /*2920*/  LDL R20, [R1+0x60] ;  /* 0x0000600001147983 */ /* 0x004ea20000100800 */
[----:B0-----:R-:W-:-:S03]  /*2930*/  IMAD.WIDE.U32 R98, R23, R12, R18 ;  /* 0x0000000c17627225 */ /* 0x001fc600078e0012 */
[----:B------:R-:W4:Y:S01]  /*2940*/  LDL R11, [R1+0x54] ;  /* 0x00005400010b7983 */ /* 0x000f220000100800 */
[----:B------:R-:W-:Y:S02]  /*2950*/  VIADD R21, R23, 0x40 ;  /* 0x0000004017157836 */ /* 0x000fe40000000000 */
[----:B------:R-:W-:Y:S02]  /*2960*/  IMAD.SHL.U32 R27, R27, 0x80, RZ ;  /* 0x000000801b1b7824 */ /* 0x000fe400078e00ff */
[----:B------:R-:W-:Y:S01]  /*2970*/  IMAD.SHL.U32 R21, R21, 0x80, RZ ;  /* 0x0000008015157824 */ /* 0x000fe200078e00ff */
[----:B------:R-:W-:Y:S01]  /*2980*/  LOP3.LUT R28, R28, 0x380, RZ, 0xc0, !PT ;  /* 0x000003801c1c7812 */ /* 0x000fe200078ec0ff */
[----:B------:R-:W-:Y:S01]  /*2990*/  IMAD.WIDE.U32 R96, R23, R12, R16 ;  /* 0x0000000c17607225 */ /* 0x000fe200078e0010 */
[----:B------:R-:W-:Y:S02]  /*29a0*/  LOP3.LUT R27, R27, 0x380, RZ, 0xc0, !PT ;  /* 0x000003801b1b7812 */ /* 0x000fe400078ec0ff */
[----:B------:R-:W-:Y:S01]  /*29b0*/  LOP3.LUT R21, R21, 0x380, RZ, 0xc0, !PT ;  /* 0x0000038015157812 */ /* 0x000fe200078ec0ff */
[----:B------:R-:W-:-:S02]  /*29c0*/  VIADD R8, R23, 0x60 ;  /* 0x0000006017087836 */ /* 0x000fc40000000000 */
[----:B------:R-:W-:Y:S02]  /*29d0*/  IMAD.SHL.U32 R30, R23, 0x80, RZ ;  /* 0x00000080171e7824 */ /* 0x000fe400078e00ff */
[----:B------:R-:W-:-:S03]  /*29e0*/  IMAD.SHL.U32 R8, R8, 0x80, RZ ;  /* 0x0000008008087824 */ /* 0x000fc600078e00ff */
[----:B------:R-:W-:Y:S02]  /*29f0*/  LOP3.LUT R30, R30, 0x380, RZ, 0xc0, !PT ;  /* 0x000003801e1e7812 */ /* 0x000fe400078ec0ff */
[----:B------:R-:W-:Y:S02]  /*2a00*/  LOP3.LUT R8, R8, 0x380, RZ, 0xc0, !PT ;  /* 0x0000038008087812 */ /* 0x000fe400078ec0ff */
[----:B------:R-:W-:Y:S01]  /*2a10*/  SHF.R.U32.HI R30, RZ, 0x3, R30 ;  /* 0x00000003ff1e7819 */ /* 0x000fe2000001161e */
[C---:B------:R-:W-:Y:S01]  /*2a20*/  IMAD.SHL.U32 R90, R104.reuse, 0x20, RZ ;  /* 0x00000020685a7824 */ /* 0x040fe200078e00ff */
[----:B------:R-:W-:Y:S01]  /*2a30*/  SHF.L.U64.HI R91, R104, 0x5, R105 ;  /* 0x00000005685b7819 */ /* 0x000fe20000010269 */
[C---:B------:R-:W-:Y:S02]  /*2a40*/  VIADD R33, R23.reuse, 0x20 ;  /* 0x0000002017217836 */ /* 0x040fe40000000000 */
[----:B------:R-:W-:-:S03]  /*2a50*/  IMAD.WIDE.U32 R128, R23, R104, R90 ;  /* 0x0000006817807225 */ /* 0x000fc600078e005a */
[----:B------:R-:W-:Y:S01]  /*2a60*/  SHF.R.S32.HI R116, RZ, 0x1f, R33 ;  /* 0x0000001fff747819 */ /* 0x000fe20000011421 */
[C---:B-1----:R-:W-:Y:S01]  /*2a70*/  IMAD.WIDE.U32 R94, R23.reuse, R6, R18 ;  /* 0x00000006175e7225 */ /* 0x042fe200078e0012 */
[----:B------:R-:W-:-:S03]  /*2a80*/  IADD3 R33, R23, 0x60, RZ ;  /* 0x0000006017217810 */ /* 0x000fc60007ffe0ff */
[----:B------:R-:W-:-:S04]  /*2a90*/  IMAD.WIDE.U32 R92, R23, R6, R16 ;  /* 0x00000006175c7225 */ /* 0x000fc800078e0010 */
[C---:B------:R-:W-:Y:S01]  /*2aa0*/  VIADD R34, R23.reuse, 0x40 ;  /* 0x0000004017227836 */ /* 0x040fe20000000000 */
[----:B------:R-:W-:Y:S01]  /*2ab0*/  SHF.R.S32.HI R114, RZ, 0x1f, R33 ;  /* 0x0000001fff727819 */ /* 0x000fe20000011421 */
[----:B------:R-:W-:-:S03]  /*2ac0*/  IMAD.WIDE.U32 R46, R23, R104, R16 ;  /* 0x00000068172e7225 */ /* 0x000fc600078e0010 */
[----:B------:R-:W-:Y:S01]  /*2ad0*/  SHF.R.S32.HI R115, RZ, 0x1f, R34 ;  /* 0x0000001fff737819 */ /* 0x000fe20000011422 */
[----:B------:R-:W-:Y:S01]  /*2ae0*/  VIADD R124, R32, 0x8 ;  /* 0x00000008207c7836 */ /* 0x000fe20000000000 */
[C---:B------:R-:W-:Y:S01]  /*2af0*/  SHF.L.U64.HI R32, R104.reuse, 0x6, R105 ;  /* 0x0000000668207819 */ /* 0x040fe20000010269 */
[----:B------:R-:W-:Y:S01]  /*2b00*/  IMAD.SHL.U32 R125, R104, 0x80, RZ ;  /* 0x00000080687d7824 */ /* 0x000fe200078e00ff */
[----:B------:R-:W-:Y:S02]  /*2b10*/  SHF.R.S32.HI R3, RZ, 0x1f, R0 ;  /* 0x0000001fff037819 */ /* 0x000fe40000011400 */
[----:B------:R-:W-:Y:S01]  /*2b20*/  SEL R100, R0, RZ, !P0 ;  /* 0x000000ff00647207 */ /* 0x000fe20004000000 */
[----:B------:R-:W-:Y:S01]  /*2b30*/  IMAD R0, R36, R12, RZ ;  /* 0x0000000c24007224 */ /* 0x000fe200078e02ff */
[----:B------:R-:W-:-:S03]  /*2b40*/  SEL R3, R3, RZ, !P0 ;  /* 0x000000ff03037207 */ /* 0x000fc60004000000 */
[----:B------:R-:W-:-:S04]  /*2b50*/  IMAD.WIDE.U32 R102, R100, UR4, R102 ;  /* 0x0000000464667c25 */ /* 0x000fc8000f8e0066 */
[----:B------:R-:W-:-:S04]  /*2b60*/  IMAD R43, R3, UR4, RZ ;  /* 0x00000004032b7c24 */ /* 0x000fc8000f8e02ff */
[----:B------:R-:W-:Y:S01]  /*2b70*/  IMAD R43, R100, UR5, R43 ;  /* 0x00000005642b7c24 */ /* 0x000fe2000f8e022b */
[----:B------:R-:W-:Y:S05]  /*2b80*/  @!P6 WARPSYNC.ALL ;  /* 0x000000000000e948 */ /* 0x000fea0003800000 */
[----:B------:R-:W-:Y:S02]  /*2b90*/  ULDC.64 UR4, c[0x0][0x330] ;  /* 0x0000cc0000047ab9 */ /* 0x000fe40000000a00 */
[----:B------:R-:W-:-:S04]  /*2ba0*/  IMAD.WIDE.U32 R4, R31, UR4, R16 ;  /* 0x000000041f047c25 */ /* 0x000fc8000f8e0010 */
[----:B------:R-:W-:Y:S01]  /*2bb0*/  IMAD R5, R31, UR5, R5 ;  /* 0x000000051f057c24 */ /* 0x000fe2000f8e0205 */
[----:B------:R-:W-:Y:S02]  /*2bc0*/  ULDC.64 UR4, c[0x0][0x338] ;  /* 0x0000ce0000047ab9 */ /* 0x000fe40000000a00 */
[----:B------:R-:W-:Y:S01]  /*2bd0*/  IMAD R111, R3, UR4, RZ ;  /* 0x00000004036f7c24 */ /* 0x000fe2000f8e02ff */
[----:B------:R-:W-:-:S03]  /*2be0*/  SEL R3, R35, RZ, P2 ;  /* 0x000000ff23037207 */ /* 0x000fc60001000000 */
[C---:B------:R-:W-:Y:S02]  /*2bf0*/  IMAD R111, R100.reuse, UR5, R111 ;  /* 0x00000005646f7c24 */ /* 0x040fe4000f8e026f */
[----:B------:R-:W-:Y:S01]  /*2c00*/  IMAD.WIDE.U32 R100, R100, UR4, R4 ;  /* 0x0000000464647c25 */ /* 0x000fe2000f8e0004 */
[----:B------:R-:W-:Y:S03]  /*2c10*/  @!P6 BAR.SYNC.DEFER_BLOCKING 0x9, 0x100 ;  /* 0x024400000000eb1d */ /* 0x000fe60000010000 */
[C---:B------:R-:W-:Y:S02]  /*2c20*/  IMAD R5, R23.reuse, R13, R0 ;  /* 0x0000000d17057224 */ /* 0x040fe400078e0200 */
[----:B------:R-:W-:Y:S01]  /*2c30*/  IMAD R0, R36, R6, RZ ;  /* 0x0000000624007224 */ /* 0x000fe200078e02ff */
[C---:B------:R-:W-:Y:S01]  /*2c40*/  IADD3 R88, P0, R23.reuse, R88, RZ ;  /* 0x0000005817587210 */ /* 0x040fe20007f1e0ff */
[----:B------:R-:W-:Y:S01]  /*2c50*/  IMAD.IADD R3, R16, 0x1, R3 ;  /* 0x0000000110037824 */ /* 0x000fe200078e0203 */
[----:B------:R-:W-:Y:S01]  /*2c60*/  ULDC UR4, c[0x0][0x2f4] ;  /* 0x0000bd0000047ab9 */ /* 0x000fe20000000800 */
[----:B------:R-:W-:-:S03]  /*2c70*/  IMAD R9, R23, R7, R0 ;  /* 0x0000000717097224 */ /* 0x000fc600078e0200 */
[----:B------:R-:W-:-:S04]  /*2c80*/  SHF.R.S32.HI R0, RZ, 0x1f, R3 ;  /* 0x0000001fff007819 */ /* 0x000fc80000011403 */
[CC--:B------:R-:W-:Y:S02]  /*2c90*/  LEA.HI R108, R0.reuse, R3.reuse, RZ, 0x4 ;  /* 0x00000003006c7211 */ /* 0x0c0fe400078f20ff */
[----:B------:R-:W-:Y:S01]  /*2ca0*/  LEA.HI R4, R0, R3, RZ, 0x7 ;  /* 0x0000000300047211 */ /* 0x000fe200078f38ff */
[----:B------:R-:W-:Y:S01]  /*2cb0*/  IMAD.IADD R97, R5, 0x1, R97 ;  /* 0x0000000105617824 */ /* 0x000fe200078e0261 */
[--C-:B------:R-:W-:Y:S02]  /*2cc0*/  LOP3.LUT R3, R27, 0x70, R108.reuse, 0xf8, !PT ;  /* 0x000000701b037812 */ /* 0x100fe400078ef86c */
[----:B------:R-:W-:Y:S02]  /*2cd0*/  IADD3 R99, R99, R5, RZ ;  /* 0x0000000563637210 */ /* 0x000fe40007ffe0ff */
[----:B------:R-:W-:Y:S01]  /*2ce0*/  LOP3.LUT R0, R28, 0x70, R108, 0xf8, !PT ;  /* 0x000000701c007812 */ /* 0x000fe200078ef86c */
[C---:B------:R-:W-:Y:S01]  /*2cf0*/  VIADD R28, R23.reuse, 0x20 ;  /* 0x00000020171c7836 */ /* 0x040fe20000000000 */
[----:B------:R-:W-:-:S02]  /*2d00*/  IADD3 R27, R23, 0x40, RZ ;  /* 0x00000040171b7810 */ /* 0x000fc40007ffe0ff */
[----:B------:R-:W-:Y:S01]  /*2d10*/  LOP3.LUT R5, R21, 0x70, R108, 0xf8, !PT ;  /* 0x0000007015057812 */ /* 0x000fe200078ef86c */
[----:B------:R-:W-:Y:S02]  /*2d20*/  VIADD R21, R23, 0x60 ;  /* 0x0000006017157836 */ /* 0x000fe40000000000 */
[----:B------:R-:W-:Y:S02]  /*2d30*/  IMAD.SHL.U32 R27, R27, 0x80, RZ ;  /* 0x000000801b1b7824 */ /* 0x000fe400078e00ff */
[----:B------:R-:W-:Y:S02]  /*2d40*/  IMAD.SHL.U32 R28, R28, 0x80, RZ ;  /* 0x000000801c1c7824 */ /* 0x000fe400078e00ff */
[----:B------:R-:W-:Y:S01]  /*2d50*/  IMAD.SHL.U32 R21, R21, 0x80, RZ ;  /* 0x0000008015157824 */ /* 0x000fe200078e00ff */
[----:B------:R-:W-:Y:S02]  /*2d60*/  LOP3.LUT R27, R27, 0x380, RZ, 0xc0, !PT ;  /* 0x000003801b1b7812 */ /* 0x000fe400078ec0ff */
[----:B------:R-:W-:-:S02]  /*2d70*/  LOP3.LUT R28, R28, 0x380, RZ, 0xc0, !PT ;  /* 0x000003801c1c7812 */ /* 0x000fc400078ec0ff */
[----:B------:R-:W-:Y:S02]  /*2d80*/  LOP3.LUT R21, R21, 0x380, RZ, 0xc0, !PT ;  /* 0x0000038015157812 */ /* 0x000fe400078ec0ff */
[----:B------:R-:W-:Y:S02]  /*2d90*/  SHF.L.U32 R4, R4, 0x7, RZ ;  /* 0x0000000704047819 */ /* 0x000fe400000006ff */
[----:B------:R-:W-:Y:S02]  /*2da0*/  SHF.R.U32.HI R28, RZ, 0x3, R28 ;  /* 0x00000003ff1c7819 */ /* 0x000fe4000001161c */
[----:B------:R-:W-:Y:S02]  /*2db0*/  SHF.R.U32.HI R27, RZ, 0x3, R27 ;  /* 0x00000003ff1b7819 */ /* 0x000fe4000001161b */
[----:B------:R-:W-:Y:S02]  /*2dc0*/  LOP3.LUT R8, R8, 0x70, R108, 0xf8, !PT ;  /* 0x0000007008087812 */ /* 0x000fe400078ef86c */
[----:B------:R-:W-:-:S02]  /*2dd0*/  SHF.R.U32.HI R21, RZ, 0x3, R21 ;  /* 0x00000003ff157819 */ /* 0x000fc40000011615 */
[----:B------:R-:W-:Y:S01]  /*2de0*/  LOP3.LUT R31, R0, R30, RZ, 0x3c, !PT ;  /* 0x0000001e001f7212 */ /* 0x000fe200078e3cff */
[----:B------:R-:W-:Y:S01]  /*2df0*/  IMAD R0, R36, R104, RZ ;  /* 0x0000006824007224 */ /* 0x000fe200078e02ff */
[----:B------:R-:W-:Y:S02]  /*2e00*/  LOP3.LUT R4, R4, 0xffffc000, RZ, 0xc0, !PT ;  /* 0xffffc00004047812 */ /* 0x000fe400078ec0ff */
[----:B------:R-:W-:Y:S02]  /*2e10*/  LOP3.LUT R3, R3, R28, RZ, 0x3c, !PT ;  /* 0x0000001c03037212 */ /* 0x000fe400078e3cff */
[----:B------:R-:W-:Y:S01]  /*2e20*/  LOP3.LUT R5, R5, R27, RZ, 0x3c, !PT ;  /* 0x0000001b05057212 */ /* 0x000fe200078e3cff */
[----:B------:R-:W-:Y:S01]  /*2e30*/  IMAD R41, R23, R105, R0 ;  /* 0x0000006917297224 */ /* 0x000fe200078e0200 */
[----:B------:R-:W-:Y:S02]  /*2e40*/  LOP3.LUT R27, R8, R21, RZ, 0x3c, !PT ;  /* 0x00000015081b7212 */ /* 0x000fe400078e3cff */
[----:B---3--:R-:W-:-:S02]  /*2e50*/  IADD3 R30, R3, R4, R15 ;  /* 0x00000004031e7210 */ /* 0x008fc40007ffe00f */
[-C--:B--2---:R-:W-:Y:S02]  /*2e60*/  IADD3 R31, R31, R4.reuse, R20 ;  /* 0x000000041f1f7210 */ /* 0x084fe40007ffe014 */
[-C--:B----4-:R-:W-:Y:S02]  /*2e70*/  IADD3 R28, R5, R4.reuse, R14 ;  /* 0x00000004051c7210 */ /* 0x090fe40007ffe00e */
[----:B------:R-:W-:Y:S01]  /*2e80*/  IADD3 R27, R27, R4, R11 ;  /* 0x000000041b1b7210 */ /* 0x000fe20007ffe00b */
[----:B------:R-:W-:Y:S01]  /*2e90*/  IMAD.IADD R4, R41, 0x1, R129 ;  /* 0x0000000129047824 */ /* 0x000fe200078e0281 */
[----:B------:R-:W-:Y:S01]  /*2ea0*/  IADD3 R3, P1, R90, R128, RZ ;  /* 0x000000805a037210 */ /* 0x000fe20007f3e0ff */
[----:B------:R-:W-:Y:S02]  /*2eb0*/  IMAD.IADD R95, R95, 0x1, R9 ;  /* 0x000000015f5f7824 */ /* 0x000fe400078e0209 */
[----:B------:R-:W-:Y:S01]  /*2ec0*/  IMAD.IADD R93, R9, 0x1, R93 ;  /* 0x00000001095d7824 */ /* 0x000fe200078e025d */
[----:B-----5:R-:W-:Y:S01]  /*2ed0*/  SHF.R.S32.HI R9, RZ, 0x1f, R24 ;  /* 0x0000001fff097819 */ /* 0x020fe20000011418 */
[----:B------:R-:W-:Y:S01]  /*2ee0*/  IMAD.X R33, R4, 0x1, R91, P1 ;  /* 0x0000000104217824 */ /* 0x000fe200008e065b */
[----:B------:R-:W-:Y:S01]  /*2ef0*/  IADD3 R34, P1, R3, R90, RZ ;  /* 0x0000005a03227210 */ /* 0x000fe20007f3e0ff */
[----:B------:R-:W-:Y:S01]  /*2f00*/  IMAD.X R89, R36, 0x1, R37, P0 ;  /* 0x0000000124597824 */ /* 0x000fe200000e0625 */
[----:B------:R-:W-:Y:S01]  /*2f10*/  IADD3 R40, P0, R102, R46, RZ ;  /* 0x0000002e66287210 */ /* 0x000fe20007f1e0ff */
[----:B------:R-:W-:-:S02]  /*2f20*/  IMAD R10, R9, R12, RZ ;  /* 0x0000000c090a7224 */ /* 0x000fc400078e02ff */
[----:B------:R-:W-:Y:S02]  /*2f30*/  IMAD R9, R9, R6, RZ ;  /* 0x0000000609097224 */ /* 0x000fe400078e02ff */
[----:B------:R-:W-:Y:S02]  /*2f40*/  IMAD.IADD R36, R47, 0x1, R41 ;  /* 0x000000012f247824 */ /* 0x000fe400078e0229 */
[----:B------:R-:W-:Y:S02]  /*2f50*/  IMAD.IADD R42, R103, 0x1, R43 ;  /* 0x00000001672a7824 */ /* 0x000fe400078e022b */
[----:B------:R-:W-:Y:S01]  /*2f60*/  IMAD.X R37, R33, 0x1, R91, P1 ;  /* 0x0000000121257824 */ /* 0x000fe200008e065b */
[----:B------:R-:W-:Y:S01]  /*2f70*/  IADD3 R43, P1, R102, 0x80, RZ ;  /* 0x00000080662b7810 */ /* 0x000fe20007f3e0ff */
[----:B------:R-:W-:Y:S01]  /*2f80*/  IMAD R39, R24, R13, R10 ;  /* 0x0000000d18277224 */ /* 0x000fe200078e020a */
[----:B------:R-:W-:Y:S01]  /*2f90*/  IADD3 R44, P2, R40, 0x80, RZ ;  /* 0x00000080282c7810 */ /* 0x000fe20007f5e0ff */
[----:B------:R-:W-:Y:S01]  /*2fa0*/  IMAD.WIDE.U32 R98, R24, R12, R98 ;  /* 0x0000000c18627225 */ /* 0x000fe200078e0062 */
[----:B------:R-:W-:-:S03]  /*2fb0*/  LOP3.LUT R41, R108, 0xfffffff0, RZ, 0xc0, !PT ;  /* 0xfffffff06c297812 */ /* 0x000fc600078ec0ff */
[----:B------:R-:W-:Y:S01]  /*2fc0*/  IMAD.WIDE.U32 R96, R24, R12, R96 ;  /* 0x0000000c18607225 */ /* 0x000fe200078e0060 */
[----:B------:R-:W-:-:S03]  /*2fd0*/  SHF.L.U64.HI R21, R12, 0x5, R13 ;  /* 0x000000050c157819 */ /* 0x000fc6000001020d */
[C---:B------:R-:W-:Y:S02]  /*2fe0*/  IMAD R107, R24.reuse, R7, R9 ;  /* 0x00000007186b7224 */ /* 0x040fe400078e0209 */
[----:B------:R-:W-:Y:S01]  /*2ff0*/  IMAD.WIDE.U32 R94, R24, R6, R94 ;  /* 0x00000006185e7225 */ /* 0x000fe200078e005e */
[----:B------:R-:W-:-:S03]  /*3000*/  SHF.L.U64.HI R20, R12, 0x6, R13 ;  /* 0x000000060c147819 */ /* 0x000fc6000001020d */
[----:B------:R-:W-:Y:S01]  /*3010*/  IMAD.WIDE.U32 R92, R24, R6, R92 ;  /* 0x00000006185c7225 */ /* 0x000fe200078e005c */
[----:B------:R-:W-:-:S03]  /*3020*/  SHF.L.U64.HI R15, R12, 0x7, R13 ;  /* 0x000000070c0f7819 */ /* 0x000fc6000001020d */
[----:B------:R-:W-:Y:S02]  /*3030*/  VIADD R5, R16, 0x80 ;  /* 0x0000008010057836 */ /* 0x000fe40000000000 */
[--C-:B------:R-:W-:Y:S01]  /*3040*/  IMAD.X R45, R36, 0x1, R42.reuse, P0 ;  /* 0x00000001242d7824 */ /* 0x100fe200000e062a */
[--C-:B------:R-:W-:Y:S01]  /*3050*/  SHF.L.U64.HI R11, R6, 0x5, R7.reuse ;  /* 0x00000005060b7819 */ /* 0x100fe20000010207 */
[----:B------:R-:W-:Y:S01]  /*3060*/  IMAD.SHL.U32 R13, R12, 0x40, RZ ;  /* 0x000000400c0d7824 */ /* 0x000fe200078e00ff */
[C-C-:B------:R-:W-:Y:S01]  /*3070*/  SHF.L.U64.HI R10, R6.reuse, 0x6, R7.reuse ;  /* 0x00000006060a7819 */ /* 0x140fe20000010207 */
[C---:B------:R-:W-:Y:S01]  /*3080*/  IMAD.SHL.U32 R8, R6.reuse, 0x20, RZ ;  /* 0x0000002006087824 */ /* 0x040fe200078e00ff */
[C---:B------:R-:W-:Y:S01]  /*3090*/  SHF.L.U64.HI R9, R6.reuse, 0x7, R7 ;  /* 0x0000000706097819 */ /* 0x040fe20000010207 */
[----:B------:R-:W-:Y:S01]  /*30a0*/  IMAD.SHL.U32 R7, R6, 0x40, RZ ;  /* 0x0000004006077824 */ /* 0x000fe200078e00ff */
[----:B------:R-:W-:Y:S01]  /*30b0*/  SHF.L.U64.HI R0, R104, 0x7, R105 ;  /* 0x0000000768007819 */ /* 0x000fe20000010269 */
[----:B------:R-:W-:Y:S01]  /*30c0*/  IMAD.IADD R38, R99, 0x1, R39 ;  /* 0x0000000163267824 */ /* 0x000fe200078e0227 */
[----:B------:R-:W-:Y:S01]  /*30d0*/  SHF.L.U32 R14, R12, 0x5, RZ ;  /* 0x000000050c0e7819 */ /* 0x000fe200000006ff */
[----:B------:R-:W-:Y:S01]  /*30e0*/  IMAD.X R105, RZ, RZ, R42, P1 ;  /* 0x000000ffff697224 */ /* 0x000fe200008e062a */
[----:B------:R-:W-:Y:S01]  /*30f0*/  SHF.L.U32 R6, R6, 0x7, RZ ;  /* 0x0000000706067819 */ /* 0x000fe200000006ff */
[----:B------:R-:W-:Y:S01]  /*3100*/  IMAD.IADD R106, R95, 0x1, R107 ;  /* 0x000000015f6a7824 */ /* 0x000fe200078e026b */
[----:B------:R-:W-:Y:S01]  /*3110*/  SHF.L.U32 R35, R35, 0x1, RZ ;  /* 0x0000000123237819 */ /* 0x000fe200000006ff */
[----:B------:R-:W-:Y:S01]  /*3120*/  IMAD.SHL.U32 R12, R12, 0x80, RZ ;  /* 0x000000800c0c7824 */ /* 0x000fe200078e00ff */
[----:B------:R-:W-:Y:S01]  /*3130*/  IADD3 R39, R39, R97, RZ ;  /* 0x0000006127277210 */ /* 0x000fe20007ffe0ff */
[----:B------:R-:W-:Y:S01]  /*3140*/  IMAD.X R110, RZ, RZ, R45, P2 ;  /* 0x000000ffff6e7224 */ /* 0x000fe200010e062d */
[----:B------:R-:W-:Y:S01]  /*3150*/  ISETP.GE.AND P0, PT, R16, UR4, PT ;  /* 0x0000000410007c0c */ /* 0x000fe2000bf06270 */
[----:B------:R-:W-:Y:S01]  /*3160*/  IMAD.IADD R111, R101, 0x1, R111 ;  /* 0x00000001656f7824 */ /* 0x000fe200078e026f */
[----:B------:R-:W-:-:S02]  /*3170*/  ISETP.GE.AND P1, PT, R5, UR4, PT ;  /* 0x0000000405007c0c */ /* 0x000fc4000bf26270 */
[----:B------:R-:W-:Y:S02]  /*3180*/  IADD3 R107, R107, R93, RZ ;  /* 0x0000005d6b6b7210 */ /* 0x000fe40007ffe0ff */
[----:B------:R-:W-:Y:S02]  /*3190*/  SHF.R.S32.HI R108, RZ, 0x4, R108 ;  /* 0x00000004ff6c7819 */ /* 0x000fe4000001146c */
[----:B------:R-:W-:-:S07]  /*31a0*/  SHF.R.S32.HI R109, RZ, 0x1f, R41 ;  /* 0x0000001fff6d7819 */ /* 0x000fce0000011429 */
.L_x_434:
[----:B------:R-:W2:Y:S01]  /*31b0*/  LDL R48, [R1+0x68] ;  /* 0x0000680001307983 */ /* 0x000ea20000100800 */
[----:B------:R-:W0:Y:S03]  /*31c0*/  LDC R84, c[0x0][0x3f4] ;  /* 0x0000fd00ff547b82 */ /* 0x000e260000000800 */
[----:B------:R-:W3:Y:S01]  /*31d0*/  LDL.LU R58, [R1+0x10] ;  /* 0x00001000013a7983 */ /* 0x000ee20000300800 */
[----:B------:R-:W-:Y:S01]  /*31e0*/  VIADD R26, R26, 0xffffffff ;  /* 0xffffffff1a1a7836 */ /* 0x000fe20000000000 */
[----:B------:R-:W-:Y:S05]  /*31f0*/  YIELD ;  /* 0x0000000000007946 */ /* 0x000fea0003800000 */
[----:B------:R-:W-:Y:S01]  /*3200*/  ISETP.GT.AND P3, PT, R26, R25, PT ;  /* 0x000000191a00720c */ /* 0x000fe20003f64270 */
[----:B------:R-:W-:Y:S01]  /*3210*/  BSSY B0, `(.L_x_351) ;  /* 0x000094a000007945 */ /* 0x000fe20003800000 */
[----:B0-----:R-:W-:Y:S01]  /*3220*/  ISETP.GE.AND P2, PT, R84, 0x1, PT ;  /* 0x000000015400780c */ /* 0x001fe20003f46270 */
[----:B--2---:R-:W-:Y:S01]  /*3230*/  IMAD R113, R232, 0x8000, R48 ;  /* 0x00008000e8717824 */ /* 0x004fe200078e0230 */
[----:B---3--:R-:W-:-:S04]  /*3240*/  LOP3.LUT R58, R58, 0xfffffffb, RZ, 0xc0, !PT ;  /* 0xfffffffb3a3a7812 */ /* 0x008fc800078ec0ff */
[----:B------:R-:W-:-:S05]  /*3250*/  IADD3 R113, R22, R113, RZ ;  /* 0x0000007116717210 */ /* 0x000fca0007ffe0ff */
[----:B------:R-:W-:-:S05]  /*3260*/  @P3 LOP3.LUT R58, R58, 0x4, RZ, 0xfc, !PT ;  /* 0x000000043a3a3812 */ /* 0x000fca00078efcff */
[----:B------:R0:W-:Y:S01]  /*3270*/  STL [R1+0x10], R58 ;  /* 0x0000103a01007387 */ /* 0x0001e20000100800 */
[----:B------:R-:W-:Y:S05]  /*3280*/  @!P2 BRA `(.L_x_352) ;  /* 0x0000008c00b8a947 */ /* 0x000fea0003800000 */
[----:B------:R-:W-:Y:S01]  /*3290*/  ULDC.U8 UR4, c[0x0][0x410] ;  /* 0x0001040000047ab9 */ /* 0x000fe20000000000 */
[----:B------:R-:W-:Y:S01]  /*32a0*/  SHF.R.S32.HI R49, RZ, 0x1f, R26 ;  /* 0x0000001fff317819 */ /* 0x000fe2000001141a */
[-C--:B------:R-:W-:Y:S01]  /*32b0*/  IMAD R48, R0, R26.reuse, RZ ;  /* 0x0000001a00307224 */ /* 0x080fe200078e02ff */
[----:B------:R-:W-:Y:S01]  /*32c0*/  ISETP.NE.AND P2, PT, RZ, UR4, PT ;  /* 0x00000004ff007c0c */ /* 0x000fe2000bf45270 */
[-C--:B------:R-:W-:Y:S02]  /*32d0*/  IMAD R50, R15, R26.reuse, RZ ;  /* 0x0000001a0f327224 */ /* 0x080fe400078e02ff */
[----:B------:R-:W-:Y:S02]  /*32e0*/  IMAD R51, R9, R26, RZ ;  /* 0x0000001a09337224 */ /* 0x000fe400078e02ff */
[C---:B------:R-:W-:Y:S02]  /*32f0*/  IMAD R85, R49.reuse, R125, R48 ;  /* 0x0000007d31557224 */ /* 0x040fe400078e0230 */
[----:B------:R-:W-:-:S02]  /*3300*/  IMAD R87, R49, R12, R50 ;  /* 0x0000000c31577224 */ /* 0x000fc400078e0232 */
[----:B------:R-:W-:Y:S02]  /*3310*/  IMAD R53, R49, R6, R51 ;  /* 0x0000000631357224 */ /* 0x000fe400078e0233 */
[----:B------:R-:W-:Y:S02]  /*3320*/  IMAD R117, R26, -0x80, R2 ;  /* 0xffffff801a757824 */ /* 0x000fe400078e0202 */
[----:B------:R-:W-:-:S03]  /*3330*/  IMAD.WIDE.U32 R120, R125, R26, RZ ;  /* 0x0000001a7d787225 */ /* 0x000fc600078e00ff */
[----:B------:R-:W-:Y:S01]  /*3340*/  VIMNMX R117, R117, 0x80, PT ;  /* 0x0000008075757848 */ /* 0x000fe20003fe0100 */
[----:B------:R-:W-:-:S04]  /*3350*/  IMAD.WIDE.U32 R48, R12, R26, RZ ;  /* 0x0000001a0c307225 */ /* 0x000fc800078e00ff */
[----:B------:R-:W-:-:S04]  /*3360*/  IMAD.WIDE.U32 R50, R6, R26, RZ ;  /* 0x0000001a06327225 */ /* 0x000fc800078e00ff */
[----:B------:R-:W-:Y:S02]  /*3370*/  IMAD.IADD R85, R121, 0x1, R85 ;  /* 0x0000000179557824 */ /* 0x000fe400078e0255 */
[----:B------:R-:W-:Y:S02]  /*3380*/  IMAD.IADD R87, R49, 0x1, R87 ;  /* 0x0000000131577824 */ /* 0x000fe400078e0257 */
[----:B------:R-:W-:Y:S01]  /*3390*/  IMAD.IADD R86, R51, 0x1, R53 ;  /* 0x0000000133567824 */ /* 0x000fe200078e0235 */
[----:B------:R-:W-:Y:S06]  /*33a0*/  @!P2 BRA `(.L_x_353) ;  /* 0x00000044003ca947 */ /* 0x000fec0003800000 */
[----:B------:R-:W-:Y:S01]  /*33b0*/  ISETP.GE.AND P2, PT, R23, R117, PT ;  /* 0x000000751700720c */ /* 0x000fe20003f46270 */
[----:B------:R-:W-:Y:S01]  /*33c0*/  BSSY B1, `(.L_x_354) ;  /* 0x000001e000017945 */ /* 0x000fe20003800000 */
        /* <DEDUP_REMOVED lines=11> */
[----:B------:R-:W-:Y:S01]  /*3480*/  CS2R R82, SRZ ;  /* 0x0000000000527805 */ /* 0x000fe2000001ff00 */
[----:B------:R-:W-:Y:S06]  /*3490*/  @P2 BRA `(.L_x_355) ;  /* 0x0000000000402947 */ /* 0x000fec0003800000 */
[----:B------:R-:W-:Y:S01]  /*34a0*/  ULDC.64 UR4, c[0x0][0x3e8] ;  /* 0x0000fa0000047ab9 */ /* 0x000fe20000000a00 */
[----:B------:R-:W-:Y:S02]  /*34b0*/  CS2R R80, SRZ ;  /* 0x0000000000507805 */ /* 0x000fe4000001ff00 */
[----:B------:R-:W-:Y:S02]  /*34c0*/  IADD3 R56, P3, P4, R98, UR4, R48 ;  /* 0x0000000462387c10 */ /* 0x000fe4000fc7e030 */
[----:B------:R-:W-:Y:S02]  /*34d0*/  CS2R R82, SRZ ;  /* 0x0000000000527805 */ /* 0x000fe4000001ff00 */
[----:B------:R-:W-:Y:S01]  /*34e0*/  IADD3.X R57, R38, UR5, R87, P3, P4 ;  /* 0x0000000526397c10 */ /* 0x000fe20009fe8457 */
[----:B------:R-:W-:Y:S02]  /*34f0*/  ULDC.64 UR4, c[0x0][0x400] ;  /* 0x0001000000047ab9 */ /* 0x000fe40000000a00 */
[----:B------:R-:W-:-:S04]  /*3500*/  IADD3 R54, P3, P4, R94, UR4, R50 ;  /* 0x000000045e367c10 */ /* 0x000fc8000fc7e032 */
[----:B------:R-:W-:Y:S02]  /*3510*/  IADD3.X R55, R106, UR5, R86, P3, P4 ;  /* 0x000000056a377c10 */ /* 0x000fe40009fe8456 */
[----:B------:R-:W-:Y:S02]  /*3520*/  ISETP.GE.AND P3, PT, R18, R84, PT ;  /* 0x000000541200720c */ /* 0x000fe40003f66270 */
[----:B------:R-:W-:Y:S02]  /*3530*/  CS2R R76, SRZ ;  /* 0x00000000004c7805 */ /* 0x000fe4000001ff00 */
[----:B------:R-:W-:-:S09]  /*3540*/  CS2R R78, SRZ ;  /* 0x00000000004e7805 */ /* 0x000fd2000001ff00 */
[----:B------:R1:W5:Y:S04]  /*3550*/  @!P3 LDG.E.64 R80, desc[UR42][R56.64] ;  /* 0x0000002a3850b981 */ /* 0x000368000c1e1b00 */
[----:B------:R1:W5:Y:S01]  /*3560*/  @!P3 LDG.E.64 R82, desc[UR42][R54.64] ;  /* 0x0000002a3652b981 */ /* 0x000362000c1e1b00 */
[----:B------:R-:W-:-:S13]  /*3570*/  ISETP.GE.AND P3, PT, R233, R84, PT ;  /* 0x00000054e900720c */ /* 0x000fda0003f66270 */
[----:B------:R1:W5:Y:S04]  /*3580*/  @!P3 LDG.E.64 R76, desc[UR42][R56.64+0x40] ;  /* 0x0000402a384cb981 */ /* 0x000368000c1e1b00 */
[----:B------:R1:W5:Y:S02]  /*3590*/  @!P3 LDG.E.64 R78, desc[UR42][R54.64+0x40] ;  /* 0x0000402a364eb981 */ /* 0x000364000c1e1b00 */
.L_x_355:
[----:B------:R-:W-:Y:S05]  /*35a0*/  BSYNC B1 ;  /* 0x0000000000017941 */ /* 0x000fea0003800000 */
.L_x_354:
[----:B-1----:R-:W-:Y:S01]  /*35b0*/  VIADD R54, R23, 0x20 ;  /* 0x0000002017367836 */ /* 0x002fe20000000000 */
[----:B------:R-:W-:Y:S04]  /*35c0*/  BSSY B1, `(.L_x_356) ;  /* 0x0000017000017945 */ /* 0x000fe80003800000 */
[----:B------:R-:W-:-:S13]  /*35d0*/  ISETP.GE.AND P3, PT, R54, R117, PT ;  /* 0x000000753600720c */ /* 0x000fda0003f66270 */
[----:B------:R-:W-:Y:S05]  /*35e0*/  @P3 BRA `(.L_x_357) ;  /* 0x0000000000503947 */ /* 0x000fea0003800000 */
[----:B------:R-:W-:Y:S01]  /*35f0*/  IADD3 R56, P4, P5, R98, R48, R14 ;  /* 0x0000003062387210 */ /* 0x000fe20007d9e00e */
[----:B------:R-:W-:Y:S01]  /*3600*/  ULDC.64 UR4, c[0x0][0x3e8] ;  /* 0x0000fa0000047ab9 */ /* 0x000fe20000000a00 */
[----:B------:R-:W-:Y:S02]  /*3610*/  CS2R R72, SRZ ;  /* 0x0000000000487805 */ /* 0x000fe4000001ff00 */
[----:B------:R-:W-:Y:S02]  /*3620*/  CS2R R74, SRZ ;  /* 0x00000000004a7805 */ /* 0x000fe4000001ff00 */
[----:B------:R-:W-:Y:S02]  /*3630*/  IADD3.X R57, R38, R87, R21, P4, P5 ;  /* 0x0000005726397210 */ /* 0x000fe400027ea415 */
[----:B------:R-:W-:-:S04]  /*3640*/  IADD3 R54, P4, P5, R94, R50, R8 ;  /* 0x000000325e367210 */ /* 0x000fc80007d9e008 */
[----:B------:R-:W-:Y:S02]  /*3650*/  IADD3.X R55, R106, R86, R11, P4, P5 ;  /* 0x000000566a377210 */ /* 0x000fe400027ea40b */
[----:B------:R-:W-:-:S04]  /*3660*/  IADD3 R56, P4, R56, UR4, RZ ;  /* 0x0000000438387c10 */ /* 0x000fc8000ff9e0ff */
[----:B------:R-:W-:Y:S01]  /*3670*/  IADD3.X R57, R57, UR5, RZ, P4, !PT ;  /* 0x0000000539397c10 */ /* 0x000fe2000a7fe4ff */
[----:B------:R-:W-:Y:S02]  /*3680*/  ULDC.64 UR4, c[0x0][0x400] ;  /* 0x0001000000047ab9 */ /* 0x000fe40000000a00 */
[----:B------:R-:W-:-:S04]  /*3690*/  IADD3 R54, P4, R54, UR4, RZ ;  /* 0x0000000436367c10 */ /* 0x000fc8000ff9e0ff */
[----:B------:R-:W-:Y:S02]  /*36a0*/  IADD3.X R55, R55, UR5, RZ, P4, !PT ;  /* 0x0000000537377c10 */ /* 0x000fe4000a7fe4ff */
        /* <DEDUP_REMOVED lines=8> */
.L_x_357:
[----:B------:R-:W-:Y:S05]  /*3730*/  BSYNC B1 ;  /* 0x0000000000017941 */ /* 0x000fea0003800000 */
.L_x_356:
[----:B-1----:R-:W-:Y:S01]  /*3740*/  IADD3 R55, R23, 0x40, RZ ;  /* 0x0000004017377810 */ /* 0x002fe20007ffe0ff */
[----:B------:R-:W-:Y:S01]  /*3750*/  IMAD.MOV.U32 R54, RZ, RZ, R58 ;  /* 0x000000ffff367224 */ /* 0x000fe200078e003a */
[----:B------:R-:W-:Y:S01]  /*3760*/  BSSY B1, `(.L_x_358) ;  /* 0x000001b000017945 */ /* 0x000fe20003800000 */
[----:B------:R-:W-:Y:S02]  /*3770*/  CS2R R66, SRZ ;  /* 0x0000000000427805 */ /* 0x000fe4000001ff00 */
[----:B------:R-:W-:Y:S02]  /*3780*/  ISETP.GE.AND P4, PT, R55, R117, PT ;  /* 0x000000753700720c */ /* 0x000fe40003f86270 */
[----:B------:R-:W-:-:S11]  /*3790*/  LOP3.LUT R54, R54, 0xfffffffe, RZ, 0xc0, !PT ;  /* 0xfffffffe36367812 */ /* 0x000fd600078ec0ff */
[----:B------:R-:W-:-:S05]  /*37a0*/  @P4 LOP3.LUT R54, R54, 0x1, RZ, 0xfc, !PT ;  /* 0x0000000136364812 */ /* 0x000fca00078efcff */
[----:B------:R1:W-:Y:S01]  /*37b0*/  STL [R1+0x10], R54 ;  /* 0x0000103601007387 */ /* 0x0003e20000100800 */
[----:B------:R-:W-:Y:S05]  /*37c0*/  @P4 BRA `(.L_x_359) ;  /* 0x0000000000504947 */ /* 0x000fea0003800000 */
[----:B------:R-:W-:Y:S01]  /*37d0*/  IADD3 R56, P4, P5, R98, R13, R48 ;  /* 0x0000000d62387210 */ /* 0x000fe20007d9e030 */
[----:B------:R-:W-:Y:S01]  /*37e0*/  ULDC.64 UR4, c[0x0][0x3e8] ;  /* 0x0000fa0000047ab9 */ /* 0x000fe20000000a00 */
[----:B------:R-:W-:Y:S02]  /*37f0*/  CS2R R64, SRZ ;  /* 0x0000000000407805 */ /* 0x000fe4000001ff00 */
[----:B------:R-:W-:Y:S02]  /*3800*/  CS2R R66, SRZ ;  /* 0x0000000000427805 */ /* 0x000fe4000001ff00 */
[----:B------:R-:W-:Y:S02]  /*3810*/  IADD3.X R57, R38, R20, R87, P4, P5 ;  /* 0x0000001426397210 */ /* 0x000fe400027ea457 */
[----:B-1----:R-:W-:-:S04]  /*3820*/  IADD3 R54, P4, P5, R94, R7, R50 ;  /* 0x000000075e367210 */ /* 0x002fc80007d9e032 */
        /* <DEDUP_REMOVED lines=14> */
.L_x_359:
[----:B------:R-:W-:Y:S05]  /*3910*/  BSYNC B1 ;  /* 0x0000000000017941 */ /* 0x000fea0003800000 */
.L_x_358:
[----:B------:R-:W-:Y:S01]  /*3920*/  VIADD R112, R23, 0x60 ;  /* 0x0000006017707836 */ /* 0x000fe20000000000 */
[----:B------:R-:W-:Y:S01]  /*3930*/  BSSY B1, `(.L_x_360) ;  /* 0x0000020000017945 */ /* 0x000fe20003800000 */
[----:B--2---:R-:W-:Y:S02]  /*3940*/  CS2R R56, SRZ ;  /* 0x0000000000387805 */ /* 0x004fe4000001ff00 */
[----:B-1----:R-:W-:Y:S02]  /*3950*/  CS2R R54, SRZ ;  /* 0x0000000000367805 */ /* 0x002fe4000001ff00 */
[----:B0-----:R-:W-:Y:S02]  /*3960*/  CS2R R58, SRZ ;  /* 0x00000000003a7805 */ /* 0x001fe4000001ff00 */
[----:B------:R-:W-:-:S13]  /*3970*/  ISETP.GE.AND P4, PT, R112, R117, PT ;  /* 0x000000757000720c */ /* 0x000fda0003f86270 */
[----:B------:R-:W-:Y:S05]  /*3980*/  @P4 BRA `(.L_x_361) ;  /* 0x0000000000684947 */ /* 0x000fea0003800000 */
[----:B------:R-:W0:Y:S01]  /*3990*/  LDC.64 R52, c[0x0][0x3f8] ;  /* 0x0000fe00ff347b82 */ /* 0x000e220000000a00 */
[----:B------:R-:W-:Y:S01]  /*39a0*/  IMAD.MOV.U32 R49, RZ, RZ, R87 ;  /* 0x000000ffff317224 */ /* 0x000fe200078e0057 */
[----:B------:R-:W-:Y:S01]  /*39b0*/  MOV R51, R86 ;  /* 0x0000005600337202 */ /* 0x000fe20000000f00 */
[----:B------:R-:W-:Y:S01]  /*39c0*/  ULDC.64 UR4, c[0x0][0x3e8] ;  /* 0x0000fa0000047ab9 */ /* 0x000fe20000000a00 */
[----:B------:R-:W-:Y:S02]  /*39d0*/  CS2R R56, SRZ ;  /* 0x0000000000387805 */ /* 0x000fe4000001ff00 */
[----:B------:R-:W-:Y:S01]  /*39e0*/  CS2R R58, SRZ ;  /* 0x00000000003a7805 */ /* 0x000fe2000001ff00 */
[----:B0-----:R-:W-:Y:S02]  /*39f0*/  IMAD R53, R53, 0x60, RZ ;  /* 0x0000006035357824 */ /* 0x001fe400078e02ff */
[----:B------:R-:W-:-:S04]  /*3a00*/  IMAD.WIDE.U32 R48, R52, 0x60, R48 ;  /* 0x0000006034307825 */ /* 0x000fc800078e0030 */
[----:B------:R-:W-:Y:S01]  /*3a10*/  IMAD.IADD R49, R49, 0x1, R53 ;  /* 0x0000000131317824 */ /* 0x000fe200078e0235 */
[----:B------:R-:W-:Y:S01]  /*3a20*/  IADD3 R48, P5, P6, R98, UR4, R48 ;  /* 0x0000000462307c10 */ /* 0x000fe2000febe030 */
[----:B------:R-:W0:Y:S03]  /*3a30*/  LDC.64 R52, c[0x0][0x408] ;  /* 0x00010200ff347b82 */ /* 0x000e260000000a00 */
[----:B------:R-:W-:Y:S01]  /*3a40*/  IADD3.X R49, R38, UR5, R49, P5, P6 ;  /* 0x0000000526317c10 */ /* 0x000fe2000afec431 */
[----:B------:R-:W-:Y:S01]  /*3a50*/  ULDC.64 UR4, c[0x0][0x400] ;  /* 0x0001000000047ab9 */ /* 0x000fe20000000a00 */
[----:B0-----:R-:W-:-:S04]  /*3a60*/  IMAD.WIDE.U32 R50, R52, 0x60, R50 ;  /* 0x0000006034327825 */ /* 0x001fc800078e0032 */
[----:B------:R-:W-:Y:S01]  /*3a70*/  IMAD R53, R53, 0x60, RZ ;  /* 0x0000006035357824 */ /* 0x000fe200078e02ff */
[----:B------:R-:W-:-:S03]  /*3a80*/  IADD3 R50, P5, P6, R94, UR4, R50 ;  /* 0x000000045e327c10 */ /* 0x000fc6000febe032 */
[----:B------:R-:W-:-:S05]  /*3a90*/  IMAD.IADD R51, R51, 0x1, R53 ;  /* 0x0000000133337824 */ /* 0x000fca00078e0235 */
        /* <DEDUP_REMOVED lines=9> */
.L_x_361:
[----:B------:R-:W-:Y:S05]  /*3b30*/  BSYNC B1 ;  /* 0x0000000000017941 */ /* 0x000fea0003800000 */
.L_x_360:
[----:B------:R-:W-:Y:S01]  /*3b40*/  UISETP.NE.AND UP0, UPT, UR46, 0x3, UPT ;  /* 0x000000032e00788c */ /* 0x000fe2000bf05270 */
[----:B-----5:R-:W-:Y:S01]  /*3b50*/  IMAD.MOV.U32 R139, RZ, RZ, R76 ;  /* 0x000000ffff8b7224 */ /* 0x020fe200078e004c */
[----:B------:R-:W-:Y:S01]  /*3b60*/  MOV R143, R82 ;  /* 0x00000052008f7202 */ /* 0x000fe20000000f00 */
[----:B------:R-:W-:Y:S01]  /*3b70*/  IMAD.MOV.U32 R142, RZ, RZ, R80 ;  /* 0x000000ffff8e7224 */ /* 0x000fe200078e0050 */
[----:B------:R-:W-:Y:S01]  /*3b80*/  MOV R130, R60 ;  /* 0x0000003c00827202 */ /* 0x000fe20000000f00 */
[----:B------:R-:W-:Y:S01]  /*3b90*/  IMAD.MOV.U32 R140, RZ, RZ, R78 ;  /* 0x000000ffff8c7224 */ /* 0x000fe200078e004e */
[----:B------:R-:W-:Y:S01]  /*3ba0*/  PLOP3.LUT P5, PT, PT, PT, UP0, 0x80, 0x0 ;  /* 0x000000000000781c */ /* 0x000fe20003faf008 */
[----:B------:R-:W-:Y:S01]  /*3bb0*/  IMAD.MOV.U32 R134, RZ, RZ, R68 ;  /* 0x000000ffff867224 */ /* 0x000fe200078e0044 */
[----:B------:R-:W-:Y:S01]  /*3bc0*/  MOV R122, R56 ;  /* 0x00000038007a7202 */ /* 0x000fe20000000f00 */
[----:B------:R-:W-:Y:S02]  /*3bd0*/  IMAD.MOV.U32 R136, RZ, RZ, R72 ;  /* 0x000000ffff887224 */ /* 0x000fe400078e0048 */
[----:B------:R-:W-:-:S02]  /*3be0*/  IMAD.MOV.U32 R135, RZ, RZ, R70 ;  /* 0x000000ffff877224 */ /* 0x000fc400078e0046 */
[----:B------:R-:W-:Y:S02]  /*3bf0*/  IMAD.MOV.U32 R137, RZ, RZ, R74 ;  /* 0x000000ffff897224 */ /* 0x000fe400078e004a */
[----:B------:R-:W-:Y:S02]  /*3c00*/  IMAD.MOV.U32 R132, RZ, RZ, R64 ;  /* 0x000000ffff847224 */ /* 0x000fe400078e0040 */
[----:B------:R-:W-:Y:S02]  /*3c10*/  IMAD.MOV.U32 R131, RZ, RZ, R62 ;  /* 0x000000ffff837224 */ /* 0x000fe400078e003e */
[----:B------:R-:W-:Y:S02]  /*3c20*/  IMAD.MOV.U32 R133, RZ, RZ, R66 ;  /* 0x000000ffff857224 */ /* 0x000fe400078e0042 */
[----:B------:R-:W-:Y:S02]  /*3c30*/  IMAD.MOV.U32 R86, RZ, RZ, R52 ;  /* 0x000000ffff567224 */ /* 0x000fe400078e0034 */
[----:B------:R-:W-:-:S02]  /*3c40*/  IMAD.MOV.U32 R87, RZ, RZ, R54 ;  /* 0x000000ffff577224 */ /* 0x000fc400078e0036 */
[----:B------:R-:W-:Y:S01]  /*3c50*/  IMAD.MOV.U32 R123, RZ, RZ, R58 ;  /* 0x000000ffff7b7224 */ /* 0x000fe200078e003a */
[----:B------:R-:W-:Y:S06]  /*3c60*/  @!P5 BRA `(.L_x_362) ;  /* 0x000000000004d947 */ /* 0x000fec0003800000 */
[----:B------:R-:W-:Y:S01]  /*3c70*/  BPT.TRAP 0x1 ;  /* 0x000000040000795c */ /* 0x000fe20000300000 */
.L_x_362:
[----:B------:R-:W-:Y:S01]  /*3c80*/  IMAD R112, R232, 0x8, R22 ;  /* 0x00000008e8707824 */ /* 0x000fe200078e0216 */
[----:B------:R-:W-:Y:S01]  /*3c90*/  SHF.L.U32 R127, R234, 0x1f, RZ ;  /* 0x0000001fea7f7819 */ /* 0x000fe200000006ff */
[----:B------:R-:W-:Y:S03]  /*3ca0*/  BSSY B1, `(.L_x_363) ;  /* 0x0000003000017945 */ /* 0x000fe60003800000 */
[----:B------:R-:W1:Y:S02]  /*3cb0*/  SYNCS.PHASECHK.TRANS64.TRYWAIT P6, [R112+URZ+0x38890], R127 ;  /* 0x0388907f700075a7 */ /* 0x000e6400080c017f */
[----:B-1----:R-:W-:Y:S05]  /*3cc0*/  @!P6 BRA `(.L_x_364) ;  /* 0x000002740070e947 */ /* 0x002fea0003800000 */
.L_x_671:
[----:B------:R-:W-:Y:S05]  /*3cd0*/  BSYNC B1 ;  /* 0x0000000000017941 */ /* 0x000fea0003800000 */
.L_x_363:
[----:B------:R-:W-:Y:S04]  /*3ce0*/  BSSY B1, `(.L_x_365) ;  /* 0x00000f0000017945 */ /* 0x000fe80003800000 */
[----:B------:R-:W-:Y:S05]  /*3cf0*/  @P2 BRA `(.L_x_366) ;  /* 0x0000000c00b82947 */ /* 0x000fea0003800000 */
[----:B------:R-:W-:Y:S01]  /*3d00*/  IADD3 R141, P2, R46, R120, RZ ;  /* 0x000000782e8d7210 */ /* 0x000fe20007f5e0ff */
[----:B------:R-:W-:Y:S04]  /*3d10*/  BSSY B2, `(.L_x_367) ;  /* 0x0000077000027945 */ /* 0x000fe80003800000 */
[----:B------:R-:W-:Y:S01]  /*3d20*/  IMAD.X R138, R85, 0x1, R36, P2 ;  /* 0x00000001558a7824 */ /* 0x000fe200010e0624 */
[----:B------:R-:W-:Y:S07]  /*3d30*/  @P0 BRA `(.L_x_368) ;  /* 0x0000000400d00947 */ /* 0x000fee0003800000 */
[----:B0-----:R0:W2:Y:S01]  /*3d40*/  LDS.128 R48, [R113+0x28400] ;  /* 0x0284000071307984 */ /* 0x0010a20000000c00 */
[----:B------:R-:W-:Y:S01]  /*3d50*/  ISETP.GE.AND P2, PT, R18, R84, PT ;  /* 0x000000541200720c */ /* 0x000fe20003f46270 */
[----:B------:R-:W-:-:S12]  /*3d60*/  BSSY B3, `(.L_x_369) ;  /* 0x000006d000037945 */ /* 0x000fd80003800000 */
[----:B0-----:R-:W-:Y:S05]  /*3d70*/  @P2 BRA `(.L_x_370) ;  /* 0x0000000400ac2947 */ /* 0x001fea0003800000 */
[--C-:B------:R-:W-:Y:S02]  /*3d80*/  SHF.R.U32.HI R80, RZ, 0x8, R81.reuse ;  /* 0x00000008ff507819 */ /* 0x100fe40000011651 */
[----:B------:R-:W-:Y:S02]  /*3d90*/  SHF.R.U32.HI R82, RZ, 0x10, R81 ;  /* 0x00000010ff527819 */ /* 0x000fe40000011651 */
[----:B------:R-:W-:Y:S02]  /*3da0*/  LOP3.LUT R81, R81, 0xff0000ff, RZ, 0xc0, !PT ;  /* 0xff0000ff51517812 */ /* 0x000fe400078ec0ff */
[----:B------:R-:W-:Y:S01]  /*3db0*/  SHF.L.U32 R144, R80, 0x8, RZ ;  /* 0x0000000850907819 */ /* 0x000fe200000006ff */
[----:B------:R-:W-:Y:S01]  /*3dc0*/  IMAD.U32 R82, R82, 0x10000, RZ ;  /* 0x0001000052527824 */ /* 0x000fe200078e00ff */
[----:B------:R-:W-:Y:S02]  /*3dd0*/  SHF.R.U32.HI R145, RZ, 0x8, R83 ;  /* 0x00000008ff917819 */ /* 0x000fe40000011653 */
[----:B------:R-:W-:-:S02]  /*3de0*/  LOP3.LUT R81, R81, 0xff00, R144, 0xf8, !PT ;  /* 0x0000ff0051517812 */ /* 0x000fc400078ef890 */
[----:B------:R-:W-:Y:S01]  /*3df0*/  LOP3.LUT R146, R83, 0xff0000ff, RZ, 0xc0, !PT ;  /* 0xff0000ff53927812 */ /* 0x000fe200078ec0ff */
[----:B------:R-:W-:Y:S01]  /*3e00*/  IMAD.SHL.U32 R145, R145, 0x100, RZ ;  /* 0x0000010091917824 */ /* 0x000fe200078e00ff */
[----:B------:R-:W-:Y:S02]  /*3e10*/  LOP3.LUT R81, R81, 0xff0000, R82, 0xf8, !PT ;  /* 0x00ff000051517812 */ /* 0x000fe400078ef852 */
[----:B------:R-:W-:Y:S02]  /*3e20*/  F2FP.F16.E4M3.UNPACK_B R82, R143.H1 ;  /* 0x0000008fff52723e */ /* 0x000fe400030006ff */
[----:B--2---:R-:W-:Y:S02]  /*3e30*/  F2FP.F16.E4M3.UNPACK_B R144, R49 ;  /* 0x00000031ff90723e */ /* 0x004fe400020006ff */
[----:B------:R-:W-:Y:S01]  /*3e40*/  SHF.R.U32.HI R80, RZ, 0x10, R83 ;  /* 0x00000010ff507819 */ /* 0x000fe20000011653 */
[----:B------:R-:W-:Y:S01]  /*3e50*/  HADD2.F32 R148, -RZ, R82.H0_H0 ;  /* 0x20000052ff947230 */ /* 0x000fe20000004100 */
[----:B------:R-:W-:Y:S01]  /*3e60*/  LOP3.LUT R146, R146, 0xff00, R145, 0xf8, !PT ;  /* 0x0000ff0092927812 */ /* 0x000fe200078ef891 */
[--C-:B------:R-:W-:Y:S01]  /*3e70*/  HADD2.F32 R83, -RZ, R144.reuse.H1_H1 ;  /* 0x30000090ff537230 */ /* 0x100fe20000004100 */
[----:B------:R-:W-:Y:S01]  /*3e80*/  F2FP.F16.E4M3.UNPACK_B R145, R142.H1 ;  /* 0x0000008eff91723e */ /* 0x000fe200030006ff */
[----:B------:R-:W-:Y:S01]  /*3e90*/  HADD2.F32 R144, -RZ, R144.H0_H0 ;  /* 0x20000090ff907230 */ /* 0x000fe20000004100 */
[----:B------:R-:W-:-:S02]  /*3ea0*/  F2FP.F16.E4M3.UNPACK_B R143, R143 ;  /* 0x0000008fff8f723e */ /* 0x000fc400020006ff */
[CC--:B------:R-:W-:Y:S01]  /*3eb0*/  FMUL.FTZ R149, R83.reuse, R148.reuse ;  /* 0x0000009453957220 */ /* 0x0c0fe20000410000 */
[--C-:B------:R-:W-:Y:S02]  /*3ec0*/  HADD2.F32 R147, -RZ, R145.reuse.H0_H0 ;  /* 0x20000091ff937230 */ /* 0x100fe40000004100 */
[C---:B------:R-:W-:Y:S01]  /*3ed0*/  FMUL.FTZ R148, R144.reuse, R148 ;  /* 0x0000009490947220 */ /* 0x040fe20000410000 */
[----:B------:R-:W-:Y:S01]  /*3ee0*/  HADD2.F32 R145, -RZ, R145.H1_H1 ;  /* 0x30000091ff917230 */ /* 0x000fe20000004100 */
[----:B------:R-:W-:Y:S02]  /*3ef0*/  F2FP.F16.E4M3.UNPACK_B R142, R142 ;  /* 0x0000008eff8e723e */ /* 0x000fe400020006ff */
[----:B------:R-:W-:Y:S01]  /*3f00*/  FFMA.FTZ R83, R83, R147, R148 ;  /* 0x0000009353537223 */ /* 0x000fe20000010094 */
[----:B------:R-:W-:Y:S01]  /*3f10*/  F2FP.F16.E4M3.UNPACK_B R148, R49.H1 ;  /* 0x00000031ff94723e */ /* 0x000fe200030006ff */
[----:B------:R-:W-:Y:S01]  /*3f20*/  FFMA.FTZ R144, R144, R147, -R149 ;  /* 0x0000009390907223 */ /* 0x000fe20000010895 */
[----:B------:R-:W-:-:S03]  /*3f30*/  HADD2.F32 R147, -RZ, R82.H1_H1 ;  /* 0x30000052ff937230 */ /* 0x000fc60000004100 */
[--C-:B------:R-:W-:Y:S02]  /*3f40*/  HADD2.F32 R49, -RZ, R148.reuse.H1_H1 ;  /* 0x30000094ff317230 */ /* 0x100fe40000004100 */
[----:B------:R-:W-:-:S03]  /*3f50*/  HADD2.F32 R82, -RZ, R148.H0_H0 ;  /* 0x20000094ff527230 */ /* 0x000fc60000004100 */
[CC--:B------:R-:W-:Y:S02]  /*3f60*/  FMUL.FTZ R148, R49.reuse, R147.reuse ;  /* 0x0000009331947220 */ /* 0x0c0fe40000410000 */
[C---:B------:R-:W-:Y:S02]  /*3f70*/  FMUL.FTZ R147, R82.reuse, R147 ;  /* 0x0000009352937220 */ /* 0x040fe40000410000 */
[-C--:B------:R-:W-:Y:S02]  /*3f80*/  FFMA.FTZ R82, R82, R145.reuse, -R148 ;  /* 0x0000009152527223 */ /* 0x080fe40000010894 */
[----:B------:R-:W-:Y:S01]  /*3f90*/  FFMA.FTZ R145, R49, R145, R147 ;  /* 0x0000009131917223 */ /* 0x000fe20000010093 */
[----:B------:R-:W-:Y:S02]  /*3fa0*/  IMAD.U32 R49, R80, 0x10000, RZ ;  /* 0x0001000050317824 */ /* 0x000fe400078e00ff */
[----:B------:R-:W-:Y:S01]  /*3fb0*/  IMAD.MOV.U32 R80, RZ, RZ, R51 ;  /* 0x000000ffff507224 */ /* 0x000fe200078e0033 */
[----:B------:R-:W-:-:S02]  /*3fc0*/  F2FP.F16.E4M3.UNPACK_B R51, R81.H1 ;  /* 0x00000051ff33723e */ /* 0x000fc400030006ff */
[----:B------:R-:W-:Y:S02]  /*3fd0*/  LOP3.LUT R49, R146, 0xff0000, R49, 0xf8, !PT ;  /* 0x00ff000092317812 */ /* 0x000fe400078ef831 */
[-C--:B------:R-:W-:Y:S01]  /*3fe0*/  F2FP.F16.E4M3.UNPACK_B R149, R80.reuse ;  /* 0x00000050ff95723e */ /* 0x080fe200020006ff */
[--C-:B------:R-:W-:Y:S01]  /*3ff0*/  HADD2.F32 R148, -RZ, R51.reuse.H0_H0 ;  /* 0x20000033ff947230 */ /* 0x100fe20000004100 */
[-C--:B------:R-:W-:Y:S01]  /*4000*/  F2FP.F16.E4M3.UNPACK_B R146, R49.reuse.H1 ;  /* 0x00000031ff92723e */ /* 0x080fe200030006ff */
[----:B------:R-:W-:Y:S01]  /*4010*/  HADD2.F32 R51, -RZ, R51.H1_H1 ;  /* 0x30000033ff337230 */ /* 0x000fe20000004100 */
[----:B------:R-:W-:Y:S01]  /*4020*/  F2FP.F16.E4M3.UNPACK_B R80, R80.H1 ;  /* 0x00000050ff50723e */ /* 0x000fe200030006ff */
[--C-:B------:R-:W-:Y:S01]  /*4030*/  HADD2.F32 R147, -RZ, R149.reuse.H1_H1 ;  /* 0x30000095ff937230 */ /* 0x100fe20000004100 */
[----:B------:R-:W-:Y:S01]  /*4040*/  F2FP.SATFINITE.E4M3.F32.PACK_AB_MERGE_C R82, R145, R82, RZ ;  /* 0x000000529152723e */ /* 0x000fe200048070ff */
[--C-:B------:R-:W-:Y:S01]  /*4050*/  HADD2.F32 R150, -RZ, R146.reuse.H0_H0 ;  /* 0x20000092ff967230 */ /* 0x100fe20000004100 */
[----:B------:R-:W-:Y:S01]  /*4060*/  F2FP.F16.E4M3.UNPACK_B R49, R49 ;  /* 0x00000031ff31723e */ /* 0x000fe200020006ff */
[----:B------:R-:W-:Y:S01]  /*4070*/  HADD2.F32 R149, -RZ, R149.H0_H0 ;  /* 0x20000095ff957230 */ /* 0x000fe20000004100 */
[----:B------:R-:W-:Y:S01]  /*4080*/  F2FP.SATFINITE.E4M3.F32.PACK_AB_MERGE_C R83, R83, R144, R82 ;  /* 0x000000905353723e */ /* 0x000fe20004807052 */
[----:B------:R-:W-:-:S02]  /*4090*/  HADD2.F32 R146, -RZ, R146.H1_H1 ;  /* 0x30000092ff927230 */ /* 0x000fc40000004100 */
[----:B------:R-:W-:Y:S01]  /*40a0*/  FMUL.FTZ R151, R147, R150 ;  /* 0x0000009693977220 */ /* 0x000fe20000410000 */
[----:B------:R-:W-:Y:S02]  /*40b0*/  F2FP.F16.E4M3.UNPACK_B R82, R50 ;  /* 0x00000032ff52723e */ /* 0x000fe400020006ff */
[----:B------:R-:W-:Y:S01]  /*40c0*/  F2FP.F16.E4M3.UNPACK_B R81, R81 ;  /* 0x00000051ff51723e */ /* 0x000fe200020006ff */
[C---:B------:R-:W-:Y:S01]  /*40d0*/  FFMA.FTZ R151, R149.reuse, R148, -R151 ;  /* 0x0000009495977223 */ /* 0x040fe20000010897 */
[----:B------:R-:W-:Y:S01]  /*40e0*/  FMUL.FTZ R149, R149, R150 ;  /* 0x0000009695957220 */ /* 0x000fe20000410000 */
[----:B------:R-:W-:Y:S02]  /*40f0*/  F2FP.F16.E4M3.UNPACK_B R50, R50.H1 ;  /* 0x00000032ff32723e */ /* 0x000fe400030006ff */
[----:B------:R-:W-:Y:S02]  /*4100*/  HADD2.F32 R144, -RZ, R81.H0_H0 ;  /* 0x20000051ff907230 */ /* 0x000fe40000004100 */
[----:B------:R-:W-:Y:S01]  /*4110*/  FFMA.FTZ R149, R147, R148, R149 ;  /* 0x0000009493957223 */ /* 0x000fe20000010095 */
[----:B------:R-:W-:-:S02]  /*4120*/  HADD2.F32 R147, -RZ, R80.H1_H1 ;  /* 0x30000050ff937230 */ /* 0x000fc40000004100 */
[----:B------:R-:W-:Y:S02]  /*4130*/  HADD2.F32 R80, -RZ, R80.H0_H0 ;  /* 0x20000050ff507230 */ /* 0x000fe40000004100 */
[----:B------:R-:W-:Y:S02]  /*4140*/  HADD2.F32 R81, -RZ, R81.H1_H1 ;  /* 0x30000051ff517230 */ /* 0x000fe40000004100 */
[----:B------:R-:W-:-:S04]  /*4150*/  FMUL.FTZ R148, R147, R146 ;  /* 0x0000009293947220 */ /* 0x000fc80000410000 */
[CC--:B------:R-:W-:Y:S01]  /*4160*/  FFMA.FTZ R148, R80.reuse, R51.reuse, -R148 ;  /* 0x0000003350947223 */ /* 0x0c0fe20000010894 */
[----:B------:R-:W-:Y:S01]  /*4170*/  FMUL.FTZ R80, R80, R146 ;  /* 0x0000009250507220 */ /* 0x000fe20000410000 */
[--C-:B------:R-:W-:Y:S02]  /*4180*/  HADD2.F32 R146, -RZ, R49.reuse.H0_H0 ;  /* 0x20000031ff927230 */ /* 0x100fe40000004100 */
[----:B------:R-:W-:Y:S02]  /*4190*/  HADD2.F32 R49, -RZ, R49.H1_H1 ;  /* 0x30000031ff317230 */ /* 0x000fe40000004100 */
[----:B------:R-:W-:Y:S01]  /*41a0*/  FFMA.FTZ R80, R147, R51, R80 ;  /* 0x0000003393507223 */ /* 0x000fe20000010050 */
[--C-:B------:R-:W-:Y:S02]  /*41b0*/  HADD2.F32 R51, -RZ, R82.reuse.H1_H1 ;  /* 0x30000052ff337230 */ /* 0x100fe40000004100 */
[----:B------:R-:W-:Y:S02]  /*41c0*/  HADD2.F32 R82, -RZ, R82.H0_H0 ;  /* 0x20000052ff527230 */ /* 0x000fe40000004100 */
[----:B------:R-:W-:-:S02]  /*41d0*/  HADD2.F32 R147, -RZ, R143.H1_H1 ;  /* 0x3000008fff937230 */ /* 0x000fc40000004100 */
[CC--:B------:R-:W-:Y:S01]  /*41e0*/  FMUL.FTZ R145, R51.reuse, R146.reuse ;  /* 0x0000009233917220 */ /* 0x0c0fe20000410000 */
[----:B------:R-:W-:Y:S02]  /*41f0*/  HADD2.F32 R143, -RZ, R143.H0_H0 ;  /* 0x2000008fff8f7230 */ /* 0x000fe40000004100 */
[----:B------:R-:W-:Y:S01]  /*4200*/  FMUL.FTZ R146, R82, R146 ;  /* 0x0000009252927220 */ /* 0x000fe20000410000 */
[----:B------:R-:W-:Y:S01]  /*4210*/  F2FP.SATFINITE.E4M3.F32.PACK_AB_MERGE_C R80, R80, R148, RZ ;  /* 0x000000945050723e */ /* 0x000fe200048070ff */
[-C--:B------:R-:W-:Y:S02]  /*4220*/  FFMA.FTZ R145, R82, R144.reuse, -R145 ;  /* 0x0000009052917223 */ /* 0x080fe40000010891 */
[----:B------:R-:W-:Y:S01]  /*4230*/  FFMA.FTZ R146, R51, R144, R146 ;  /* 0x0000009033927223 */ /* 0x000fe20000010092 */
[--C-:B------:R-:W-:Y:S01]  /*4240*/  HADD2.F32 R51, -RZ, R50.reuse.H1_H1 ;  /* 0x30000032ff337230 */ /* 0x100fe20000004100 */
[----:B------:R-:W-:Y:S01]  /*4250*/  F2FP.SATFINITE.E4M3.F32.PACK_AB_MERGE_C R80, R149, R151, R80 ;  /* 0x000000979550723e */ /* 0x000fe20004807050 */
[----:B------:R-:W-:-:S03]  /*4260*/  HADD2.F32 R50, -RZ, R50.H0_H0 ;  /* 0x20000032ff327230 */ /* 0x000fc60000004100 */
[CC--:B------:R-:W-:Y:S02]  /*4270*/  FMUL.FTZ R82, R51.reuse, R49.reuse ;  /* 0x0000003133527220 */ /* 0x0c0fe40000410000 */
[C---:B------:R-:W-:Y:S02]  /*4280*/  FMUL.FTZ R144, R50.reuse, R49 ;  /* 0x0000003132907220 */ /* 0x040fe40000410000 */
[-C--:B------:R-:W-:Y:S01]  /*4290*/  FFMA.FTZ R49, R50, R81.reuse, -R82 ;  /* 0x0000005132317223 */ /* 0x080fe20000010852 */
[----:B------:R-:W-:Y:S01]  /*42a0*/  F2FP.F16.E4M3.UNPACK_B R82, R48.H1 ;  /* 0x00000030ff52723e */ /* 0x000fe200030006ff */
[----:B------:R-:W-:Y:S01]  /*42b0*/  FFMA.FTZ R50, R51, R81, R144 ;  /* 0x0000005133327223 */ /* 0x000fe20000010090 */
[--C-:B------:R-:W-:Y:S02]  /*42c0*/  HADD2.F32 R81, -RZ, R142.reuse.H1_H1 ;  /* 0x3000008eff517230 */ /* 0x100fe40000004100 */
[----:B------:R-:W-:Y:S02]  /*42d0*/  HADD2.F32 R142, -RZ, R142.H0_H0 ;  /* 0x2000008eff8e7230 */ /* 0x000fe40000004100 */
[--C-:B------:R-:W-:Y:S01]  /*42e0*/  HADD2.F32 R51, -RZ, R82.reuse.H1_H1 ;  /* 0x30000052ff337230 */ /* 0x100fe20000004100 */
[----:B------:R-:W-:Y:S01]  /*42f0*/  F2FP.SATFINITE.E4M3.F32.PACK_AB_MERGE_C R49, R50, R49, RZ ;  /* 0x000000313231723e */ /* 0x000fe200048070ff */
[----:B------:R-:W-:-:S03]  /*4300*/  HADD2.F32 R82, -RZ, R82.H0_H0 ;  /* 0x20000052ff527230 */ /* 0x000fc60000004100 */
[C---:B------:R-:W-:Y:S01]  /*4310*/  FMUL.FTZ R144, R51.reuse, R147 ;  /* 0x0000009333907220 */ /* 0x040fe20000410000 */
[----:B------:R-:W-:Y:S01]  /*4320*/  F2FP.SATFINITE.E4M3.F32.PACK_AB_MERGE_C R145, R146, R145, R49 ;  /* 0x000000919291723e */ /* 0x000fe20004807031 */
[C---:B------:R-:W-:Y:S01]  /*4330*/  FMUL.FTZ R147, R82.reuse, R147 ;  /* 0x0000009352937220 */ /* 0x040fe20000410000 */
[----:B------:R-:W-:Y:S02]  /*4340*/  IMAD.MOV.U32 R49, RZ, RZ, R83 ;  /* 0x000000ffff317224 */ /* 0x000fe400078e0053 */
[-C--:B------:R-:W-:Y:S01]  /*4350*/  FFMA.FTZ R144, R82, R81.reuse, -R144 ;  /* 0x0000005152907223 */ /* 0x080fe20000010890 */
[----:B------:R-:W-:Y:S01]  /*4360*/  FFMA.FTZ R147, R51, R81, R147 ;  /* 0x0000005133937223 */ /* 0x000fe20000010093 */
[----:B------:R-:W-:Y:S01]  /*4370*/  F2FP.F16.E4M3.UNPACK_B R51, R48 ;  /* 0x00000030ff33723e */ /* 0x000fe200020006ff */
[----:B------:R-:W-:-:S03]  /*4380*/  IMAD.MOV.U32 R50, RZ, RZ, R145 ;  /* 0x000000ffff327224 */ /* 0x000fc600078e0091 */
[----:B------:R-:W-:Y:S01]  /*4390*/  F2FP.SATFINITE.E4M3.F32.PACK_AB_MERGE_C R144, R147, R144, RZ ;  /* 0x000000909390723e */ /* 0x000fe200048070ff */
[--C-:B------:R-:W-:Y:S02]  /*43a0*/  HADD2.F32 R48, -RZ, R51.reuse.H1_H1 ;  /* 0x30000033ff307230 */ /* 0x100fe40000004100 */
[----:B------:R-:W-:-:S03]  /*43b0*/  HADD2.F32 R51, -RZ, R51.H0_H0 ;  /* 0x20000033ff337230 */ /* 0x000fc60000004100 */
[CC--:B------:R-:W-:Y:S02]  /*43c0*/  FMUL.FTZ R81, R48.reuse, R143.reuse ;  /* 0x0000008f30517220 */ /* 0x0c0fe40000410000 */
[C---:B------:R-:W-:Y:S02]  /*43d0*/  FMUL.FTZ R143, R51.reuse, R143 ;  /* 0x0000008f338f7220 */ /* 0x040fe40000410000 */
[-C--:B------:R-:W-:Y:S01]  /*43e0*/  FFMA.FTZ R81, R51, R142.reuse, -R81 ;  /* 0x0000008e33517223 */ /* 0x080fe20000010851 */
[----:B------:R-:W-:Y:S02]  /*43f0*/  IMAD.MOV.U32 R51, RZ, RZ, R80 ;  /* 0x000000ffff337224 */ /* 0x000fe400078e0050 */
[----:B------:R-:W-:-:S05]  /*4400*/  FFMA.FTZ R143, R48, R142, R143 ;  /* 0x0000008e308f7223 */ /* 0x000fca000001008f */
[----:B------:R-:W-:-:S04]  /*4410*/  F2FP.SATFINITE.E4M3.F32.PACK_AB_MERGE_C R81, R143, R81, R144 ;  /* 0x000000518f51723e */ /* 0x000fc80004807090 */
[----:B------:R-:W-:-:S07]  /*4420*/  MOV R48, R81 ;  /* 0x0000005100307202 */ /* 0x000fce0000000f00 */
.L_x_370:
[----:B------:R-:W-:Y:S05]  /*4430*/  BSYNC B3 ;  /* 0x0000000000037941 */ /* 0x000fea0003800000 */
.L_x_369:
[----:B------:R-:W-:Y:S02]  /*4440*/  ULDC.64 UR4, c[0x0][0x2e8] ;  /* 0x0000ba0000047ab9 */ /* 0x000fe40000000a00 */
[----:B------:R-:W-:-:S04]  /*4450*/  IADD3 R80, P2, P6, R141, UR4, R102 ;  /* 0x000000048d507c10 */ /* 0x000fc8000fe5e066 */
[----:B------:R-:W-:-:S05]  /*4460*/  IADD3.X R81, R138, UR5, R42, P2, P6 ;  /* 0x000000058a517c10 */ /* 0x000fca00097ec42a */
[----:B--2---:R2:W-:Y:S04]  /*4470*/  STG.E.128 desc[UR42][R80.64], R48 ;  /* 0x0000003050007986 */ /* 0x0045e8000c101d2a */
.L_x_368:
[----:B------:R-:W-:Y:S05]  /*4480*/  BSYNC B2 ;  /* 0x0000000000027941 */ /* 0x000fea0003800000 */
.L_x_367:
[----:B------:R-:W-:Y:S05]  /*4490*/  @P1 BRA `(.L_x_366) ;  /* 0x0000000400d01947 */ /* 0x000fea0003800000 */
[----:B0-2---:R0:W2:Y:S01]  /*44a0*/  LDS.128 R48, [R113+0x2c400] ;  /* 0x02c4000071307984 */ /* 0x0050a20000000c00 */
[----:B------:R-:W-:Y:S01]  /*44b0*/  ISETP.GE.AND P2, PT, R233, R84, PT ;  /* 0x00000054e900720c */ /* 0x000fe20003f46270 */
[----:B------:R-:W-:-:S12]  /*44c0*/  BSSY B2, `(.L_x_371) ;  /* 0x000006d000027945 */ /* 0x000fd80003800000 */
[----:B0-----:R-:W-:Y:S05]  /*44d0*/  @P2 BRA `(.L_x_372) ;  /* 0x0000000400ac2947 */ /* 0x001fea0003800000 */
[--C-:B------:R-:W-:Y:S02]  /*44e0*/  SHF.R.U32.HI R80, RZ, 0x8, R77.reuse ;  /* 0x00000008ff507819 */ /* 0x100fe4000001164d */
[----:B------:R-:W-:Y:S02]  /*44f0*/  LOP3.LUT R78, R77, 0xff0000ff, RZ, 0xc0, !PT ;  /* 0xff0000ff4d4e7812 */ /* 0x000fe400078ec0ff */
[----:B------:R-:W-:Y:S01]  /*4500*/  SHF.R.U32.HI R77, RZ, 0x10, R77 ;  /* 0x00000010ff4d7819 */ /* 0x000fe2000001164d */
[----:B------:R-:W-:Y:S01]  /*4510*/  IMAD.SHL.U32 R80, R80, 0x100, RZ ;  /* 0x0000010050507824 */ /* 0x000fe200078e00ff */
[----:B------:R-:W-:Y:S02]  /*4520*/  SHF.R.U32.HI R81, RZ, 0x8, R79 ;  /* 0x00000008ff517819 */ /* 0x000fe4000001164f */
[----:B------:R-:W-:Y:S01]  /*4530*/  LOP3.LUT R82, R79, 0xff0000ff, RZ, 0xc0, !PT ;  /* 0xff0000ff4f527812 */ /* 0x000fe200078ec0ff */
[----:B------:R-:W-:Y:S01]  /*4540*/  IMAD.U32 R77, R77, 0x10000, RZ ;  /* 0x000100004d4d7824 */ /* 0x000fe200078e00ff */
[----:B------:R-:W-:-:S02]  /*4550*/  LOP3.LUT R78, R78, 0xff00, R80, 0xf8, !PT ;  /* 0x0000ff004e4e7812 */ /* 0x000fc400078ef850 */
[----:B------:R-:W-:Y:S02]  /*4560*/  SHF.L.U32 R81, R81, 0x8, RZ ;  /* 0x0000000851517819 */ /* 0x000fe400000006ff */
[----:B------:R-:W-:Y:S02]  /*4570*/  LOP3.LUT R77, R78, 0xff0000, R77, 0xf8, !PT ;  /* 0x00ff00004e4d7812 */ /* 0x000fe400078ef84d */
[-C--:B------:R-:W-:Y:S02]  /*4580*/  F2FP.F16.E4M3.UNPACK_B R78, R140.reuse.H1 ;  /* 0x0000008cff4e723e */ /* 0x080fe400030006ff */
        /* <DEDUP_REMOVED lines=81> */
[----:B------:R-:W-:Y:S01]  /*4aa0*/  MOV R49, R79 ;  /* 0x0000004f00317202 */ /* 0x000fe20000000f00 */
[-C--:B------:R-:W-:Y:S02]  /*4ab0*/  FFMA.FTZ R80, R78, R77.reuse, -R80 ;  /* 0x0000004d4e507223 */ /* 0x080fe40000010850 */
        /* <DEDUP_REMOVED lines=11> */
[----:B------:R-:W-:-:S05]  /*4b70*/  F2FP.SATFINITE.E4M3.F32.PACK_AB_MERGE_C R77, R140, R77, R80 ;  /* 0x0000004d8c4d723e */ /* 0x000fca0004807050 */
[----:B------:R-:W-:-:S07]  /*4b80*/  IMAD.MOV.U32 R48, RZ, RZ, R77 ;  /* 0x000000ffff307224 */ /* 0x000fce00078e004d */
.L_x_372:
[----:B------:R-:W-:Y:S05]  /*4b90*/  BSYNC B2 ;  /* 0x0000000000027941 */ /* 0x000fea0003800000 */
.L_x_371:
[----:B------:R-:W-:Y:S02]  /*4ba0*/  ULDC.64 UR4, c[0x0][0x2e8] ;  /* 0x0000ba0000047ab9 */ /* 0x000fe40000000a00 */
[----:B------:R-:W-:-:S04]  /*4bb0*/  IADD3 R76, P2, P6, R43, UR4, R141 ;  /* 0x000000042b4c7c10 */ /* 0x000fc8000fe5e08d */
[----:B------:R-:W-:-:S05]  /*4bc0*/  IADD3.X R77, R105, UR5, R138, P2, P6 ;  /* 0x00000005694d7c10 */ /* 0x000fca00097ec48a */
[----:B--2---:R3:W-:Y:S04]  /*4bd0*/  STG.E.128 desc[UR42][R76.64], R48 ;  /* 0x000000304c007986 */ /* 0x0047e8000c101d2a */
.L_x_366:
[----:B------:R-:W-:Y:S05]  /*4be0*/  BSYNC B1 ;  /* 0x0000000000017941 */ /* 0x000fea0003800000 */
.L_x_365:
[----:B------:R-:W-:Y:S04]  /*4bf0*/  BSSY B1, `(.L_x_373) ;  /* 0x00000ec000017945 */ /* 0x000fe80003800000 */
[----:B------:R-:W-:Y:S05]  /*4c00*/  @P3 BRA `(.L_x_374) ;  /* 0x0000000c00a83947 */ /* 0x000fea0003800000 */
[----:B---3--:R-:W-:Y:S01]  /*4c10*/  IADD3 R77, P2, P3, R128, R120, R16 ;  /* 0x00000078804d7210 */ /* 0x008fe20007b5e010 */
[----:B------:R-:W-:Y:S03]  /*4c20*/  BSSY B2, `(.L_x_375) ;  /* 0x0000076000027945 */ /* 0x000fe60003800000 */
[----:B------:R-:W-:Y:S01]  /*4c30*/  IADD3.X R76, R4, R85, R17, P2, P3 ;  /* 0x00000055044c7210 */ /* 0x000fe200017e6411 */
[----:B------:R-:W-:Y:S08]  /*4c40*/  @P0 BRA `(.L_x_376) ;  /* 0x0000000400cc0947 */ /* 0x000ff00003800000 */
        /* <DEDUP_REMOVED lines=9> */
[----:B------:R-:W-:Y:S02]  /*4ce0*/  SHF.L.U32 R73, R73, 0x10, RZ ;  /* 0x0000001049497819 */ /* 0x000fe400000006ff */
[----:B------:R-:W-:Y:S01]  /*4cf0*/  LOP3.LUT R74, R74, 0xff00, R78, 0xf8, !PT ;  /* 0x0000ff004a4a7812 */ /* 0x000fe200078ef84e */
[----:B------:R-:W-:Y:S01]  /*4d00*/  IMAD.SHL.U32 R79, R79, 0x100, RZ ;  /* 0x000001004f4f7824 */ /* 0x000fe200078e00ff */
[----:B------:R-:W-:-:S02]  /*4d10*/  LOP3.LUT R80, R75, 0xff0000ff, RZ, 0xc0, !PT ;  /* 0xff0000ff4b507812 */ /* 0x000fc400078ec0ff */
        /* <DEDUP_REMOVED lines=67> */
[--C-:B------:R-:W-:Y:S02]  /*5150*/  HADD2.F32 R51, -RZ, R50.reuse.H1_H1 ;  /* 0x30000032ff337230 */ /* 0x100fe40000004100 */
        /* <DEDUP_REMOVED lines=15> */
[----:B------:R-:W-:Y:S01]  /*5250*/  FFMA.FTZ R78, R74, R73, -R78 ;  /* 0x000000494a4e7223 */ /* 0x000fe2000001084e */
[----:B------:R-:W-:Y:S01]  /*5260*/  MOV R50, R79 ;  /* 0x0000004f00327202 */ /* 0x000fe20000000f00 */
[----:B------:R-:W-:Y:S01]  /*5270*/  FFMA.FTZ R81, R51, R73, R81 ;  /* 0x0000004933517223 */ /* 0x000fe20000010051 */
[----:B------:R-:W-:-:S04]  /*5280*/  F2FP.F16.E4M3.UNPACK_B R51, R48 ;  /* 0x00000030ff33723e */ /* 0x000fc800020006ff */
[----:B------:R-:W-:Y:S01]  /*5290*/  F2FP.SATFINITE.E4M3.F32.PACK_AB_MERGE_C R78, R81, R78, RZ ;  /* 0x0000004e514e723e */ /* 0x000fe200048070ff */
[--C-:B------:R-:W-:Y:S02]  /*52a0*/  HADD2.F32 R48, -RZ, R51.reuse.H1_H1 ;  /* 0x30000033ff307230 */ /* 0x100fe40000004100 */
[----:B------:R-:W-:-:S03]  /*52b0*/  HADD2.F32 R51, -RZ, R51.H0_H0 ;  /* 0x20000033ff337230 */ /* 0x000fc60000004100 */
[CC--:B------:R-:W-:Y:S02]  /*52c0*/  FMUL.FTZ R73, R48.reuse, R137.reuse ;  /* 0x0000008930497220 */ /* 0x0c0fe40000410000 */
[C---:B------:R-:W-:Y:S02]  /*52d0*/  FMUL.FTZ R137, R51.reuse, R137 ;  /* 0x0000008933897220 */ /* 0x040fe40000410000 */
[-C--:B------:R-:W-:Y:S01]  /*52e0*/  FFMA.FTZ R73, R51, R136.reuse, -R73 ;  /* 0x0000008833497223 */ /* 0x080fe20000010849 */
[----:B------:R-:W-:Y:S01]  /*52f0*/  F2FP.SATFINITE.E4M3.F32.PACK_AB_MERGE_C R51, R83, R139, R72 ;  /* 0x0000008b5333723e */ /* 0x000fe20004807048 */
[----:B------:R-:W-:-:S05]  /*5300*/  FFMA.FTZ R137, R48, R136, R137 ;  /* 0x0000008830897223 */ /* 0x000fca0000010089 */
[----:B------:R-:W-:-:S05]  /*5310*/  F2FP.SATFINITE.E4M3.F32.PACK_AB_MERGE_C R73, R137, R73, R78 ;  /* 0x000000498949723e */ /* 0x000fca000480704e */
[----:B------:R-:W-:-:S07]  /*5320*/  IMAD.MOV.U32 R48, RZ, RZ, R73 ;  /* 0x000000ffff307224 */ /* 0x000fce00078e0049 */
.L_x_378:
[----:B------:R-:W-:Y:S05]  /*5330*/  BSYNC B3 ;  /* 0x0000000000037941 */ /* 0x000fea0003800000 */
.L_x_377:
[----:B------:R-:W-:Y:S02]  /*5340*/  ULDC.64 UR4, c[0x0][0x2e8] ;  /* 0x0000ba0000047ab9 */ /* 0x000fe40000000a00 */
[----:B------:R-:W-:-:S04]  /*5350*/  IADD3 R72, P2, P3, R77, UR4, R102 ;  /* 0x000000044d487c10 */ /* 0x000fc8000fb5e066 */
[----:B------:R-:W-:-:S05]  /*5360*/  IADD3.X R73, R76, UR5, R42, P2, P3 ;  /* 0x000000054c497c10 */ /* 0x000fca00097e642a */
[----:B--2---:R3:W-:Y:S04]  /*5370*/  STG.E.128 desc[UR42][R72.64], R48 ;  /* 0x0000003048007986 */ /* 0x0047e8000c101d2a */
.L_x_376:
[----:B------:R-:W-:Y:S05]  /*5380*/  BSYNC B2 ;  /* 0x0000000000027941 */ /* 0x000fea0003800000 */
.L_x_375:
[----:B------:R-:W-:Y:S05]  /*5390*/  @P1 BRA `(.L_x_374) ;  /* 0x0000000400c41947 */ /* 0x000fea0003800000 */
[----:B0-23--:R0:W2:Y:S01]  /*53a0*/  LDS.128 R48, [R113+0x2d400] ;  /* 0x02d4000071307984 */ /* 0x00d0a20000000c00 */
[----:B------:R-:W-:Y:S01]  /*53b0*/  ISETP.GE.AND P2, PT, R233, R84, PT ;  /* 0x00000054e900720c */ /* 0x000fe20003f46270 */
[----:B------:R-:W-:-:S12]  /*53c0*/  BSSY B2, `(.L_x_379) ;  /* 0x000006a000027945 */ /* 0x000fd80003800000 */
[----:B0-----:R-:W-:Y:S05]  /*53d0*/  @P2 BRA `(.L_x_380) ;  /* 0x0000000400a02947 */ /* 0x001fea0003800000 */
[--C-:B------:R-:W-:Y:S02]  /*53e0*/  SHF.R.U32.HI R73, RZ, 0x8, R69.reuse ;  /* 0x00000008ff497819 */ /* 0x100fe40000011645 */
[----:B------:R-:W-:Y:S02]  /*53f0*/  SHF.R.U32.HI R70, RZ, 0x10, R69 ;  /* 0x00000010ff467819 */ /* 0x000fe40000011645 */
[----:B------:R-:W-:Y:S01]  /*5400*/  LOP3.LUT R72, R69, 0xff0000ff, RZ, 0xc0, !PT ;  /* 0xff0000ff45487812 */ /* 0x000fe200078ec0ff */
[----:B------:R-:W-:Y:S01]  /*5410*/  IMAD.SHL.U32 R73, R73, 0x100, RZ ;  /* 0x0000010049497824 */ /* 0x000fe200078e00ff */
[--C-:B------:R-:W-:Y:S02]  /*5420*/  SHF.R.U32.HI R69, RZ, 0x8, R71.reuse ;  /* 0x00000008ff457819 */ /* 0x100fe40000011647 */
[----:B------:R-:W-:Y:S02]  /*5430*/  SHF.R.U32.HI R68, RZ, 0x10, R71 ;  /* 0x00000010ff447819 */ /* 0x000fe40000011647 */
[----:B------:R-:W-:Y:S01]  /*5440*/  LOP3.LUT R74, R71, 0xff0000ff, RZ, 0xc0, !PT ;  /* 0xff0000ff474a7812 */ /* 0x000fe200078ec0ff */
[----:B------:R-:W-:Y:S01]  /*5450*/  IMAD.SHL.U32 R71, R69, 0x100, RZ ;  /* 0x0000010045477824 */ /* 0x000fe200078e00ff */
[----:B------:R-:W-:Y:S01]  /*5460*/  LOP3.LUT R72, R72, 0xff00, R73, 0xf8, !PT ;  /* 0x0000ff0048487812 */ /* 0x000fe200078ef849 */
[----:B------:R-:W-:Y:S01]  /*5470*/  IMAD.U32 R69, R70, 0x10000, RZ ;  /* 0x0001000046457824 */ /* 0x000fe200078e00ff */
[----:B------:R-:W-:-:S02]  /*5480*/  F2FP.F16.E4M3.UNPACK_B R70, R135.H1 ;  /* 0x00000087ff46723e */ /* 0x000fc400030006ff */
[----:B------:R-:W-:Y:S02]  /*5490*/  LOP3.LUT R74, R74, 0xff00, R71, 0xf8, !PT ;  /* 0x0000ff004a4a7812 */ /* 0x000fe400078ef847 */
[----:B------:R-:W-:Y:S01]  /*54a0*/  LOP3.LUT R69, R72, 0xff0000, R69, 0xf8, !PT ;  /* 0x00ff000048457812 */ /* 0x000fe200078ef845 */
[----:B------:R-:W-:Y:S01]  /*54b0*/  HADD2.F32 R78, -RZ, R70.H0_H0 ;  /* 0x20000046ff4e7230 */ /* 0x000fe20000004100 */
[----:B--2---:R-:W-:Y:S02]  /*54c0*/  F2FP.F16.E4M3.UNPACK_B R72, R49 ;  /* 0x00000031ff48723e */ /* 0x004fe400020006ff */
[-C--:B------:R-:W-:Y:S02]  /*54d0*/  F2FP.F16.E4M3.UNPACK_B R73, R134.reuse.H1 ;  /* 0x00000086ff49723e */ /* 0x080fe400030006ff */
[----:B------:R-:W-:Y:S01]  /*54e0*/  F2FP.F16.E4M3.UNPACK_B R135, R135 ;  /* 0x00000087ff87723e */ /* 0x000fe200020006ff */
[--C-:B------:R-:W-:Y:S01]  /*54f0*/  HADD2.F32 R71, -RZ, R72.reuse.H1_H1 ;  /* 0x30000048ff477230 */ /* 0x100fe20000004100 */
[----:B------:R-:W-:Y:S01]  /*5500*/  F2FP.F16.E4M3.UNPACK_B R134, R134 ;  /* 0x00000086ff86723e */ /* 0x000fe200020006ff */
[----:B------:R-:W-:-:S02]  /*5510*/  HADD2.F32 R72, -RZ, R72.H0_H0 ;  /* 0x20000048ff487230 */ /* 0x000fc40000004100 */
[--C-:B------:R-:W-:Y:S02]  /*5520*/  HADD2.F32 R75, -RZ, R73.reuse.H0_H0 ;  /* 0x20000049ff4b7230 */ /* 0x100fe40000004100 */
[-C--:B------:R-:W-:Y:S01]  /*5530*/  FMUL.FTZ R79, R71, R78.reuse ;  /* 0x0000004e474f7220 */ /* 0x080fe20000410000 */
[----:B------:R-:W-:Y:S02]  /*5540*/  HADD2.F32 R73, -RZ, R73.H1_H1 ;  /* 0x30000049ff497230 */ /* 0x000fe40000004100 */
[C---:B------:R-:W-:Y:S01]  /*5550*/  FMUL.FTZ R78, R72.reuse, R78 ;  /* 0x0000004e484e7220 */ /* 0x040fe20000410000 */
[----:B------:R-:W-:-:S03]  /*5560*/  FFMA.FTZ R72, R72, R75, -R79 ;  /* 0x0000004b48487223 */ /* 0x000fc6000001084f */
[----:B------:R-:W-:Y:S01]  /*5570*/  FFMA.FTZ R71, R71, R75, R78 ;  /* 0x0000004b47477223 */ /* 0x000fe2000001004e */
[----:B------:R-:W-:Y:S01]  /*5580*/  F2FP.F16.E4M3.UNPACK_B R78, R49.H1 ;  /* 0x00000031ff4e723e */ /* 0x000fe200030006ff */
[----:B------:R-:W-:-:S04]  /*5590*/  HADD2.F32 R75, -RZ, R70.H1_H1 ;  /* 0x30000046ff4b7230 */ /* 0x000fc80000004100 */
[--C-:B------:R-:W-:Y:S02]  /*55a0*/  HADD2.F32 R49, -RZ, R78.reuse.H1_H1 ;  /* 0x3000004eff317230 */ /* 0x100fe40000004100 */
[----:B------:R-:W-:-:S03]  /*55b0*/  HADD2.F32 R70, -RZ, R78.H0_H0 ;  /* 0x2000004eff467230 */ /* 0x000fc60000004100 */
[CC--:B------:R-:W-:Y:S02]  /*55c0*/  FMUL.FTZ R78, R49.reuse, R75.reuse ;  /* 0x0000004b314e7220 */ /* 0x0c0fe40000410000 */
[C---:B------:R-:W-:Y:S02]  /*55d0*/  FMUL.FTZ R75, R70.reuse, R75 ;  /* 0x0000004b464b7220 */ /* 0x040fe40000410000 */
[-C--:B------:R-:W-:Y:S02]  /*55e0*/  FFMA.FTZ R70, R70, R73.reuse, -R78 ;  /* 0x0000004946467223 */ /* 0x080fe4000001084e */
[----:B------:R-:W-:Y:S01]  /*55f0*/  FFMA.FTZ R73, R49, R73, R75 ;  /* 0x0000004931497223 */ /* 0x000fe2000001004b */
[----:B------:R-:W-:Y:S01]  /*5600*/  IMAD.U32 R49, R68, 0x10000, RZ ;  /* 0x0001000044317824 */ /* 0x000fe200078e00ff */
[----:B------:R-:W-:Y:S02]  /*5610*/  MOV R68, R51 ;  /* 0x0000003300447202 */ /* 0x000fe40000000f00 */
        /* <DEDUP_REMOVED lines=67> */
[----:B------:R-:W-:-:S07]  /*5a50*/  F2FP.SATFINITE.E4M3.F32.PACK_AB_MERGE_C R48, R48, R69, R72 ;  /* 0x000000453030723e */ /* 0x000fce0004807048 */
.L_x_380:
[----:B------:R-:W-:Y:S05]  /*5a60*/  BSYNC B2 ;  /* 0x0000000000027941 */ /* 0x000fea0003800000 */
.L_x_379:
[----:B------:R-:W-:Y:S02]  /*5a70*/  ULDC.64 UR4, c[0x0][0x2e8] ;  /* 0x0000ba0000047ab9 */ /* 0x000fe40000000a00 */
[----:B------:R-:W-:-:S04]  /*5a80*/  IADD3 R68, P2, P3, R43, UR4, R77 ;  /* 0x000000042b447c10 */ /* 0x000fc8000fb5e04d */
[----:B------:R-:W-:-:S05]  /*5a90*/  IADD3.X R69, R105, UR5, R76, P2, P3 ;  /* 0x0000000569457c10 */ /* 0x000fca00097e644c */
[----:B--2---:R4:W-:Y:S04]  /*5aa0*/  STG.E.128 desc[UR42][R68.64], R48 ;  /* 0x0000003044007986 */ /* 0x0049e8000c101d2a */
.L_x_374:
[----:B------:R-:W-:Y:S05]  /*5ab0*/  BSYNC B1 ;  /* 0x0000000000017941 */ /* 0x000fea0003800000 */
.L_x_373:
[----:B0-234-:R-:W2:Y:S01]  /*5ac0*/  LDL R48, [R1+0x10] ;  /* 0x0000100001307983 */ /* 0x01dea20000100800 */
[----:B------:R-:W-:Y:S01]  /*5ad0*/  BSSY B1, `(.L_x_381) ;  /* 0x00000ef000017945 */ /* 0x000fe20003800000 */
[----:B--2---:R-:W-:-:S13]  /*5ae0*/  LOP3.LUT P2, RZ, R48, 0x1, RZ, 0xc0, !PT ;  /* 0x0000000130ff7812 */ /* 0x004fda000784c0ff */
[----:B------:R-:W-:Y:S05]  /*5af0*/  @P2 BRA `(.L_x_382) ;  /* 0x0000000c00b02947 */ /* 0x000fea0003800000 */
[----:B------:R-:W-:Y:S01]  /*5b00*/  IADD3 R69, P2, P3, R3, R120, R16 ;  /* 0x0000007803457210 */ /* 0x000fe20007b5e010 */
[----:B------:R-:W-:Y:S03]  /*5b10*/  BSSY B2, `(.L_x_383) ;  /* 0x0000075000027945 */ /* 0x000fe60003800000 */
[----:B------:R-:W-:Y:S01]  /*5b20*/  IADD3.X R68, R33, R85, R17, P2, P3 ;  /* 0x0000005521447210 */ /* 0x000fe200017e6411 */
[----:B------:R-:W-:Y:S08]  /*5b30*/  @P0 BRA `(.L_x_384) ;  /* 0x0000000400c80947 */ /* 0x000ff00003800000 */
[----:B------:R0:W2:Y:S01]  /*5b40*/  LDS.128 R48, [R113+0x2a400] ;  /* 0x02a4000071307984 */ /* 0x0000a20000000c00 */
[----:B------:R-:W-:Y:S01]  /*5b50*/  ISETP.GE.AND P2, PT, R18, R84, PT ;  /* 0x000000541200720c */ /* 0x000fe20003f46270 */
[----:B------:R-:W-:-:S12]  /*5b60*/  BSSY B3, `(.L_x_385) ;  /* 0x000006b000037945 */ /* 0x000fd80003800000 */
[----:B0-----:R-:W-:Y:S05]  /*5b70*/  @P2 BRA `(.L_x_386) ;  /* 0x0000000400a42947 */ /* 0x001fea0003800000 */
[----:B------:R-:W-:Y:S01]  /*5b80*/  SHF.R.U32.HI R72, RZ, 0x8, R67 ;  /* 0x00000008ff487819 */ /* 0x000fe20000011643 */
[----:B--2---:R-:W-:Y:S01]  /*5b90*/  IMAD.MOV.U32 R73, RZ, RZ, R49 ;  /* 0x000000ffff497224 */ /* 0x004fe200078e0031 */
[--C-:B------:R-:W-:Y:S02]  /*5ba0*/  SHF.R.U32.HI R66, RZ, 0x10, R65.reuse ;  /* 0x00000010ff427819 */ /* 0x100fe40000011641 */
[----:B------:R-:W-:Y:S02]  /*5bb0*/  SHF.R.U32.HI R70, RZ, 0x8, R65 ;  /* 0x00000008ff467819 */ /* 0x000fe40000011641 */
[----:B------:R-:W-:Y:S02]  /*5bc0*/  LOP3.LUT R71, R65, 0xff0000ff, RZ, 0xc0, !PT ;  /* 0xff0000ff41477812 */ /* 0x000fe400078ec0ff */
[----:B------:R-:W-:Y:S01]  /*5bd0*/  SHF.R.U32.HI R65, RZ, 0x10, R67 ;  /* 0x00000010ff417819 */ /* 0x000fe20000011643 */
[----:B------:R-:W-:Y:S01]  /*5be0*/  IMAD.SHL.U32 R70, R70, 0x100, RZ ;  /* 0x0000010046467824 */ /* 0x000fe200078e00ff */
[----:B------:R-:W-:Y:S01]  /*5bf0*/  LOP3.LUT R64, R67, 0xff0000ff, RZ, 0xc0, !PT ;  /* 0xff0000ff43407812 */ /* 0x000fe200078ec0ff */
[----:B------:R-:W-:Y:S01]  /*5c00*/  IMAD.SHL.U32 R67, R72, 0x100, RZ ;  /* 0x0000010048437824 */ /* 0x000fe200078e00ff */
[----:B------:R-:W-:-:S02]  /*5c10*/  F2FP.F16.E4M3.UNPACK_B R72, R73 ;  /* 0x00000049ff48723e */ /* 0x000fc400020006ff */
[----:B------:R-:W-:Y:S02]  /*5c20*/  LOP3.LUT R70, R71, 0xff00, R70, 0xf8, !PT ;  /* 0x0000ff0047467812 */ /* 0x000fe400078ef846 */
[----:B------:R-:W-:Y:S01]  /*5c30*/  LOP3.LUT R67, R64, 0xff00, R67, 0xf8, !PT ;  /* 0x0000ff0040437812 */ /* 0x000fe200078ef843 */
[--C-:B------:R-:W-:Y:S01]  /*5c40*/  HADD2.F32 R71, -RZ, R72.reuse.H1_H1 ;  /* 0x30000048ff477230 */ /* 0x100fe20000004100 */
[----:B------:R-:W-:Y:S01]  /*5c50*/  F2FP.F16.E4M3.UNPACK_B R64, R133.H1 ;  /* 0x00000085ff40723e */ /* 0x000fe200030006ff */
[----:B------:R-:W-:Y:S01]  /*5c60*/  HADD2.F32 R75, -RZ, R72.H0_H0 ;  /* 0x20000048ff4b7230 */ /* 0x000fe20000004100 */
[-C--:B------:R-:W-:Y:S02]  /*5c70*/  F2FP.F16.E4M3.UNPACK_B R49, R132.reuse.H1 ;  /* 0x00000084ff31723e */ /* 0x080fe400030006ff */
[----:B------:R-:W-:Y:S01]  /*5c80*/  F2FP.F16.E4M3.UNPACK_B R78, R51.H1 ;  /* 0x00000033ff4e723e */ /* 0x000fe200030006ff */
[--C-:B------:R-:W-:Y:S01]  /*5c90*/  HADD2.F32 R76, -RZ, R64.reuse.H0_H0 ;  /* 0x20000040ff4c7230 */ /* 0x100fe20000004100 */
[----:B------:R-:W-:Y:S01]  /*5ca0*/  F2FP.F16.E4M3.UNPACK_B R133, R133 ;  /* 0x00000085ff85723e */ /* 0x000fe200020006ff */
[----:B------:R-:W-:Y:S01]  /*5cb0*/  HADD2.F32 R74, -RZ, R49.H0_H0 ;  /* 0x20000031ff4a7230 */ /* 0x000fe20000004100 */
[----:B------:R-:W-:Y:S01]  /*5cc0*/  F2FP.F16.E4M3.UNPACK_B R132, R132 ;  /* 0x00000084ff84723e */ /* 0x000fe200020006ff */
[----:B------:R-:W-:-:S02]  /*5cd0*/  HADD2.F32 R64, -RZ, R64.H1_H1 ;  /* 0x30000040ff407230 */ /* 0x000fc40000004100 */
[-C--:B------:R-:W-:Y:S01]  /*5ce0*/  FMUL.FTZ R72, R71, R76.reuse ;  /* 0x0000004c47487220 */ /* 0x080fe20000410000 */
[C---:B------:R-:W-:Y:S01]  /*5cf0*/  FMUL.FTZ R76, R75.reuse, R76 ;  /* 0x0000004c4b4c7220 */ /* 0x040fe20000410000 */
[----:B------:R-:W-:Y:S02]  /*5d00*/  HADD2.F32 R49, -RZ, R49.H1_H1 ;  /* 0x30000031ff317230 */ /* 0x000fe40000004100 */
[-C--:B------:R-:W-:Y:S01]  /*5d10*/  FFMA.FTZ R72, R75, R74.reuse, -R72 ;  /* 0x0000004a4b487223 */ /* 0x080fe20000010848 */
[----:B------:R-:W-:Y:S01]  /*5d20*/  FFMA.FTZ R71, R71, R74, R76 ;  /* 0x0000004a47477223 */ /* 0x000fe2000001004c */
[----:B------:R-:W-:-:S05]  /*5d30*/  F2FP.F16.E4M3.UNPACK_B R74, R73.H1 ;  /* 0x00000049ff4a723e */ /* 0x000fca00030006ff */
[--C-:B------:R-:W-:Y:S02]  /*5d40*/  HADD2.F32 R73, -RZ, R74.reuse.H1_H1 ;  /* 0x3000004aff497230 */ /* 0x100fe40000004100 */
[----:B------:R-:W-:-:S03]  /*5d50*/  HADD2.F32 R74, -RZ, R74.H0_H0 ;  /* 0x2000004aff4a7230 */ /* 0x000fc60000004100 */
[CC--:B------:R-:W-:Y:S02]  /*5d60*/  FMUL.FTZ R75, R73.reuse, R64.reuse ;  /* 0x00000040494b7220 */ /* 0x0c0fe40000410000 */
[C---:B------:R-:W-:Y:S02]  /*5d70*/  FMUL.FTZ R76, R74.reuse, R64 ;  /* 0x000000404a4c7220 */ /* 0x040fe40000410000 */
[----:B------:R-:W-:Y:S01]  /*5d80*/  FFMA.FTZ R64, R74, R49, -R75 ;  /* 0x000000314a407223 */ /* 0x000fe2000001084b */
[----:B------:R-:W-:Y:S01]  /*5d90*/  F2FP.F16.E4M3.UNPACK_B R75, R51 ;  /* 0x00000033ff4b723e */ /* 0x000fe200020006ff */
[----:B------:R-:W-:Y:S01]  /*5da0*/  FFMA.FTZ R49, R73, R49, R76 ;  /* 0x0000003149317223 */ /* 0x000fe2000001004c */
[----:B------:R-:W-:Y:S01]  /*5db0*/  SHF.L.U32 R73, R66, 0x10, RZ ;  /* 0x0000001042497819 */ /* 0x000fe200000006ff */
[----:B------:R-:W-:-:S03]  /*5dc0*/  IMAD.U32 R66, R65, 0x10000, RZ ;  /* 0x0001000041427824 */ /* 0x000fc600078e00ff */
[----:B------:R-:W-:Y:S01]  /*5dd0*/  LOP3.LUT R65, R70, 0xff0000, R73, 0xf8, !PT ;  /* 0x00ff000046417812 */ /* 0x000fe200078ef849 */
[--C-:B------:R-:W-:Y:S01]  /*5de0*/  HADD2.F32 R73, -RZ, R75.reuse.H1_H1 ;  /* 0x3000004bff497230 */ /* 0x100fe20000004100 */
[----:B------:R-:W-:Y:S01]  /*5df0*/  LOP3.LUT R66, R67, 0xff0000, R66, 0xf8, !PT ;  /* 0x00ff000043427812 */ /* 0x000fe200078ef842 */
[----:B------:R-:W-:Y:S01]  /*5e00*/  HADD2.F32 R75, -RZ, R75.H0_H0 ;  /* 0x2000004bff4b7230 */ /* 0x000fe20000004100 */
[----:B------:R-:W-:Y:S02]  /*5e10*/  F2FP.F16.E4M3.UNPACK_B R70, R65.H1 ;  /* 0x00000041ff46723e */ /* 0x000fe400030006ff */
[----:B------:R-:W-:Y:S02]  /*5e20*/  F2FP.F16.E4M3.UNPACK_B R67, R66.H1 ;  /* 0x00000042ff43723e */ /* 0x000fe400030006ff */
[----:B------:R-:W-:Y:S01]  /*5e30*/  F2FP.SATFINITE.E4M3.F32.PACK_AB_MERGE_C R49, R49, R64, RZ ;  /* 0x000000403131723e */ /* 0x000fe200048070ff */
[----:B------:R-:W-:Y:S01]  /*5e40*/  HADD2.F32 R74, -RZ, R70.H0_H0 ;  /* 0x20000046ff4a7230 */ /* 0x000fe20000004100 */
[----:B------:R-:W-:Y:S01]  /*5e50*/  F2FP.F16.E4M3.UNPACK_B R66, R66 ;  /* 0x00000042ff42723e */ /* 0x000fe200020006ff */
[--C-:B------:R-:W-:Y:S01]  /*5e60*/  HADD2.F32 R76, -RZ, R67.reuse.H0_H0 ;  /* 0x20000043ff4c7230 */ /* 0x100fe20000004100 */
[----:B------:R-:W-:Y:S01]  /*5e70*/  F2FP.SATFINITE.E4M3.F32.PACK_AB_MERGE_C R49, R71, R72, R49 ;  /* 0x000000484731723e */ /* 0x000fe20004807031 */
[----:B------:R-:W-:-:S02]  /*5e80*/  HADD2.F32 R67, -RZ, R67.H1_H1 ;  /* 0x30000043ff437230 */ /* 0x000fc40000004100 */
[----:B------:R-:W-:Y:S02]  /*5e90*/  IMAD.MOV.U32 R64, RZ, RZ, R50 ;  /* 0x000000ffff407224 */ /* 0x000fe400078e0032 */
[-C--:B------:R-:W-:Y:S01]  /*5ea0*/  FMUL.FTZ R77, R73, R76.reuse ;  /* 0x0000004c494d7220 */ /* 0x080fe20000410000 */
[C---:B------:R-:W-:Y:S01]  /*5eb0*/  FMUL.FTZ R76, R75.reuse, R76 ;  /* 0x0000004c4b4c7220 */ /* 0x040fe20000410000 */
[----:B------:R-:W-:Y:S02]  /*5ec0*/  HADD2.F32 R72, -RZ, R133.H1_H1 ;  /* 0x30000085ff487230 */ /* 0x000fe40000004100 */
[-C--:B------:R-:W-:Y:S01]  /*5ed0*/  FFMA.FTZ R77, R75, R74.reuse, -R77 ;  /* 0x0000004a4b4d7223 */ /* 0x080fe2000001084d */
[----:B------:R-:W-:Y:S01]  /*5ee0*/  FFMA.FTZ R74, R73, R74, R76 ;  /* 0x0000004a494a7223 */ /* 0x000fe2000001004c */
[--C-:B------:R-:W-:Y:S02]  /*5ef0*/  HADD2.F32 R76, -RZ, R78.reuse.H1_H1 ;  /* 0x3000004eff4c7230 */ /* 0x100fe40000004100 */
[----:B------:R-:W-:-:S02]  /*5f00*/  HADD2.F32 R78, -RZ, R78.H0_H0 ;  /* 0x2000004eff4e7230 */ /* 0x000fc40000004100 */
[----:B------:R-:W-:Y:S02]  /*5f10*/  HADD2.F32 R73, -RZ, R70.H1_H1 ;  /* 0x30000046ff497230 */ /* 0x000fe40000004100 */
[-C--:B------:R-:W-:Y:S01]  /*5f20*/  FMUL.FTZ R51, R76, R67.reuse ;  /* 0x000000434c337220 */ /* 0x080fe20000410000 */
[----:B------:R-:W-:Y:S01]  /*5f30*/  F2FP.F16.E4M3.UNPACK_B R70, R64 ;  /* 0x00000040ff46723e */ /* 0x000fe200020006ff */
[C---:B------:R-:W-:Y:S01]  /*5f40*/  FMUL.FTZ R67, R78.reuse, R67 ;  /* 0x000000434e437220 */ /* 0x040fe20000410000 */
[----:B------:R-:W-:Y:S02]  /*5f50*/  HADD2.F32 R133, -RZ, R133.H0_H0 ;  /* 0x20000085ff857230 */ /* 0x000fe40000004100 */
[-C--:B------:R-:W-:Y:S01]  /*5f60*/  FFMA.FTZ R51, R78, R73.reuse, -R51 ;  /* 0x000000494e337223 */ /* 0x080fe20000010833 */
[----:B------:R-:W-:Y:S01]  /*5f70*/  FFMA.FTZ R76, R76, R73, R67 ;  /* 0x000000494c4c7223 */ /* 0x000fe20000010043 */
[----:B------:R-:W-:Y:S01]  /*5f80*/  F2FP.F16.E4M3.UNPACK_B R67, R65 ;  /* 0x00000041ff43723e */ /* 0x000fe200020006ff */
[----:B------:R-:W-:-:S02]  /*5f90*/  HADD2.F32 R50, -RZ, R70.H1_H1 ;  /* 0x30000046ff327230 */ /* 0x000fc40000004100 */
[----:B------:R-:W-:Y:S01]  /*5fa0*/  HADD2.F32 R65, -RZ, R66.H0_H0 ;  /* 0x20000042ff417230 */ /* 0x000fe20000004100 */
[----:B------:R-:W-:Y:S01]  /*5fb0*/  F2FP.SATFINITE.E4M3.F32.PACK_AB_MERGE_C R51, R76, R51, RZ ;  /* 0x000000334c33723e */ /* 0x000fe200048070ff */
[----:B------:R-:W-:Y:S02]  /*5fc0*/  HADD2.F32 R70, -RZ, R70.H0_H0 ;  /* 0x20000046ff467230 */ /* 0x000fe40000004100 */
[--C-:B------:R-:W-:Y:S02]  /*5fd0*/  HADD2.F32 R71, -RZ, R67.reuse.H0_H0 ;  /* 0x20000043ff477230 */ /* 0x100fe40000004100 */
[-C--:B------:R-:W-:Y:S01]  /*5fe0*/  FMUL.FTZ R73, R50, R65.reuse ;  /* 0x0000004132497220 */ /* 0x080fe20000410000 */
[----:B------:R-:W-:Y:S02]  /*5ff0*/  HADD2.F32 R67, -RZ, R67.H1_H1 ;  /* 0x30000043ff437230 */ /* 0x000fe40000004100 */
[----:B------:R-:W-:Y:S01]  /*6000*/  FMUL.FTZ R75, R70, R65 ;  /* 0x00000041464b7220 */ /* 0x000fe20000410000 */
[----:B------:R-:W-:Y:S01]  /*6010*/  F2FP.SATFINITE.E4M3.F32.PACK_AB_MERGE_C R51, R74, R77, R51 ;  /* 0x0000004d4a33723e */ /* 0x000fe20004807033 */
[-C--:B------:R-:W-:Y:S01]  /*6020*/  FFMA.FTZ R65, R70, R71.reuse, -R73 ;  /* 0x0000004746417223 */ /* 0x080fe20000010849 */
[----:B------:R-:W-:Y:S01]  /*6030*/  F2FP.F16.E4M3.UNPACK_B R70, R64.H1 ;  /* 0x00000040ff46723e */ /* 0x000fe200030006ff */
[----:B------:R-:W-:Y:S01]  /*6040*/  FFMA.FTZ R50, R50, R71, R75 ;  /* 0x0000004732327223 */ /* 0x000fe2000001004b */
[----:B------:R-:W-:-:S02]  /*6050*/  HADD2.F32 R71, -RZ, R66.H1_H1 ;  /* 0x30000042ff477230 */ /* 0x000fc40000004100 */
[----:B------:R-:W-:Y:S02]  /*6060*/  IMAD.MOV.U32 R64, RZ, RZ, R48 ;  /* 0x000000ffff407224 */ /* 0x000fe400078e0030 */
[--C-:B------:R-:W-:Y:S02]  /*6070*/  HADD2.F32 R66, -RZ, R70.reuse.H1_H1 ;  /* 0x30000046ff427230 */ /* 0x100fe40000004100 */
[----:B------:R-:W-:-:S03]  /*6080*/  HADD2.F32 R70, -RZ, R70.H0_H0 ;  /* 0x20000046ff467230 */ /* 0x000fc60000004100 */
[-C--:B------:R-:W-:Y:S02]  /*6090*/  FMUL.FTZ R73, R66, R71.reuse ;  /* 0x0000004742497220 */ /* 0x080fe40000410000 */
[C---:B------:R-:W-:Y:S02]  /*60a0*/  FMUL.FTZ R71, R70.reuse, R71 ;  /* 0x0000004746477220 */ /* 0x040fe40000410000 */
[-C--:B------:R-:W-:Y:S01]  /*60b0*/  FFMA.FTZ R48, R70, R67.reuse, -R73 ;  /* 0x0000004346307223 */ /* 0x080fe20000010849 */
[----:B------:R-:W-:Y:S02]  /*60c0*/  HADD2.F32 R70, -RZ, R132.H1_H1 ;  /* 0x30000084ff467230 */ /* 0x000fe40000004100 */
[----:B------:R-:W-:Y:S01]  /*60d0*/  FFMA.FTZ R67, R66, R67, R71 ;  /* 0x0000004342437223 */ /* 0x000fe20000010047 */
[----:B------:R-:W-:-:S04]  /*60e0*/  F2FP.F16.E4M3.UNPACK_B R66, R64.H1 ;  /* 0x00000040ff42723e */ /* 0x000fc800030006ff */
[----:B------:R-:W-:Y:S01]  /*60f0*/  F2FP.SATFINITE.E4M3.F32.PACK_AB_MERGE_C R67, R67, R48, RZ ;  /* 0x000000304343723e */ /* 0x000fe200048070ff */
[--C-:B------:R-:W-:Y:S02]  /*6100*/  HADD2.F32 R71, -RZ, R66.reuse.H1_H1 ;  /* 0x30000042ff477230 */ /* 0x100fe40000004100 */
[----:B------:R-:W-:Y:S01]  /*6110*/  HADD2.F32 R66, -RZ, R66.H0_H0 ;  /* 0x20000042ff427230 */ /* 0x000fe20000004100 */
[----:B------:R-:W-:Y:S02]  /*6120*/  F2FP.SATFINITE.E4M3.F32.PACK_AB_MERGE_C R50, R50, R65, R67 ;  /* 0x000000413232723e */ /* 0x000fe40004807043 */
[-C--:B------:R-:W-:Y:S02]  /*6130*/  FMUL.FTZ R73, R71, R72.reuse ;  /* 0x0000004847497220 */ /* 0x080fe40000410000 */
[C---:B------:R-:W-:Y:S02]  /*6140*/  FMUL.FTZ R72, R66.reuse, R72 ;  /* 0x0000004842487220 */ /* 0x040fe40000410000 */
[----:B------:R-:W-:Y:S01]  /*6150*/  FFMA.FTZ R66, R66, R70, -R73 ;  /* 0x0000004642427223 */ /* 0x000fe20000010849 */
[----:B------:R-:W-:-:S02]  /*6160*/  HADD2.F32 R73, -RZ, R132.H0_H0 ;  /* 0x20000084ff497230 */ /* 0x000fc40000004100 */
[----:B------:R-:W-:Y:S01]  /*6170*/  FFMA.FTZ R71, R71, R70, R72 ;  /* 0x0000004647477223 */ /* 0x000fe20000010048 */
[----:B------:R-:W-:-:S04]  /*6180*/  F2FP.F16.E4M3.UNPACK_B R70, R64 ;  /* 0x00000040ff46723e */ /* 0x000fc800020006ff */
[----:B------:R-:W-:Y:S01]  /*6190*/  F2FP.SATFINITE.E4M3.F32.PACK_AB_MERGE_C R66, R71, R66, RZ ;  /* 0x000000424742723e */ /* 0x000fe200048070ff */
[--C-:B------:R-:W-:Y:S02]  /*61a0*/  HADD2.F32 R64, -RZ, R70.reuse.H1_H1 ;  /* 0x30000046ff407230 */ /* 0x100fe40000004100 */
[----:B------:R-:W-:-:S03]  /*61b0*/  HADD2.F32 R70, -RZ, R70.H0_H0 ;  /* 0x20000046ff467230 */ /* 0x000fc60000004100 */
[-C--:B------:R-:W-:Y:S02]  /*61c0*/  FMUL.FTZ R75, R64, R133.reuse ;  /* 0x00000085404b7220 */ /* 0x080fe40000410000 */
[C---:B------:R-:W-:Y:S02]  /*61d0*/  FMUL.FTZ R133, R70.reuse, R133 ;  /* 0x0000008546857220 */ /* 0x040fe40000410000 */
[-C--:B------:R-:W-:Y:S02]  /*61e0*/  FFMA.FTZ R75, R70, R73.reuse, -R75 ;  /* 0x00000049464b7223 */ /* 0x080fe4000001084b */
[----:B------:R-:W-:-:S05]  /*61f0*/  FFMA.FTZ R64, R64, R73, R133 ;  /* 0x0000004940407223 */ /* 0x000fca0000010085 */
[----:B------:R-:W-:-:S07]  /*6200*/  F2FP.SATFINITE.E4M3.F32.PACK_AB_MERGE_C R48, R64, R75, R66 ;  /* 0x0000004b4030723e */ /* 0x000fce0004807042 */
.L_x_386:
[----:B------:R-:W-:Y:S05]  /*6210*/  BSYNC B3 ;  /* 0x0000000000037941 */ /* 0x000fea0003800000 */
.L_x_385:
[----:B------:R-:W-:Y:S02]  /*6220*/  ULDC.64 UR4, c[0x0][0x2e8] ;  /* 0x0000ba0000047ab9 */ /* 0x000fe40000000a00 */
[----:B------:R-:W-:-:S04]  /*6230*/  IADD3 R64, P2, P3, R69, UR4, R102 ;  /* 0x0000000445407c10 */ /* 0x000fc8000fb5e066 */
[----:B------:R-:W-:-:S05]  /*6240*/  IADD3.X R65, R68, UR5, R42, P2, P3 ;  /* 0x0000000544417c10 */ /* 0x000fca00097e642a */
[----:B--2---:R0:W-:Y:S04]  /*6250*/  STG.E.128 desc[UR42][R64.64], R48 ;  /* 0x0000003040007986 */ /* 0x0041e8000c101d2a */
.L_x_384:
[----:B------:R-:W-:Y:S05]  /*6260*/  BSYNC B2 ;  /* 0x0000000000027941 */ /* 0x000fea0003800000 */
.L_x_383:
[----:B------:R-:W-:Y:S05]  /*6270*/  @P1 BRA `(.L_x_382) ;  /* 0x0000000400d01947 */ /* 0x000fea0003800000 */
[----:B0-----:R0:W2:Y:S01]  /*6280*/  LDS.128 R48, [R113+0x2e400] ;  /* 0x02e4000071307984 */ /* 0x0010a20000000c00 */
[----:B------:R-:W-:Y:S01]  /*6290*/  ISETP.GE.AND P2, PT, R233, R84, PT ;  /* 0x00000054e900720c */ /* 0x000fe20003f46270 */
[----:B------:R-:W-:-:S12]  /*62a0*/  BSSY B2, `(.L_x_387) ;  /* 0x000006d000027945 */ /* 0x000fd80003800000 */
[----:B0-----:R-:W-:Y:S05]  /*62b0*/  @P2 BRA `(.L_x_388) ;  /* 0x0000000400ac2947 */ /* 0x001fea0003800000 */
[----:B--2---:R-:W-:Y:S01]  /*62c0*/  IMAD.MOV.U32 R62, RZ, RZ, R49 ;  /* 0x000000ffff3e7224 */ /* 0x004fe200078e0031 */
[-C--:B------:R-:W-:Y:S02]  /*62d0*/  F2FP.F16.E4M3.UNPACK_B R66, R131.reuse.H1 ;  /* 0x00000083ff42723e */ /* 0x080fe400030006ff */
[----:B------:R-:W-:Y:S02]  /*62e0*/  F2FP.F16.E4M3.UNPACK_B R49, R130.H1 ;  /* 0x00000082ff31723e */ /* 0x000fe400030006ff */
[----:B------:R-:W-:Y:S01]  /*62f0*/  F2FP.F16.E4M3.UNPACK_B R60, R62 ;  /* 0x0000003eff3c723e */ /* 0x000fe200020006ff */
[----:B------:R-:W-:Y:S01]  /*6300*/  HADD2.F32 R65, -RZ, R66.H0_H0 ;  /* 0x20000042ff417230 */ /* 0x000fe20000004100 */
[----:B------:R-:W-:Y:S01]  /*6310*/  F2FP.F16.E4M3.UNPACK_B R70, R131 ;  /* 0x00000083ff46723e */ /* 0x000fe200020006ff */
[----:B------:R-:W-:Y:S02]  /*6320*/  HADD2.F32 R67, -RZ, R49.H0_H0 ;  /* 0x20000031ff437230 */ /* 0x000fe40000004100 */
[----:B------:R-:W-:-:S02]  /*6330*/  HADD2.F32 R64, -RZ, R60.H1_H1 ;  /* 0x3000003cff407230 */ /* 0x000fc40000004100 */
[----:B------:R-:W-:Y:S02]  /*6340*/  HADD2.F32 R60, -RZ, R60.H0_H0 ;  /* 0x2000003cff3c7230 */ /* 0x000fe40000004100 */
[----:B------:R-:W-:Y:S02]  /*6350*/  HADD2.F32 R49, -RZ, R49.H1_H1 ;  /* 0x30000031ff317230 */ /* 0x000fe40000004100 */
[-C--:B------:R-:W-:Y:S01]  /*6360*/  FMUL.FTZ R71, R64, R65.reuse ;  /* 0x0000004140477220 */ /* 0x080fe20000410000 */
[----:B------:R-:W-:-:S03]  /*6370*/  FMUL.FTZ R73, R60, R65 ;  /* 0x000000413c497220 */ /* 0x000fc60000410000 */
[-C--:B------:R-:W-:Y:S01]  /*6380*/  FFMA.FTZ R65, R60, R67.reuse, -R71 ;  /* 0x000000433c417223 */ /* 0x080fe20000010847 */
[----:B------:R-:W-:Y:S01]  /*6390*/  FFMA.FTZ R60, R64, R67, R73 ;  /* 0x00000043403c7223 */ /* 0x000fe20000010049 */
[----:B------:R-:W-:Y:S01]  /*63a0*/  F2FP.F16.E4M3.UNPACK_B R64, R62.H1 ;  /* 0x0000003eff40723e */ /* 0x000fe200030006ff */
[----:B------:R-:W-:Y:S01]  /*63b0*/  HADD2.F32 R67, -RZ, R66.H1_H1 ;  /* 0x30000042ff437230 */ /* 0x000fe20000004100 */
[----:B------:R-:W-:Y:S02]  /*63c0*/  MOV R62, R48 ;  /* 0x00000030003e7202 */ /* 0x000fe40000000f00 */
[----:B------:R-:W-:Y:S01]  /*63d0*/  F2FP.F16.E4M3.UNPACK_B R66, R130 ;  /* 0x00000082ff42723e */ /* 0x000fe200020006ff */
[--C-:B------:R-:W-:Y:S02]  /*63e0*/  HADD2.F32 R48, -RZ, R64.reuse.H1_H1 ;  /* 0x30000040ff307230 */ /* 0x100fe40000004100 */
[----:B------:R-:W-:-:S03]  /*63f0*/  HADD2.F32 R64, -RZ, R64.H0_H0 ;  /* 0x20000040ff407230 */ /* 0x000fc60000004100 */
[-C--:B------:R-:W-:Y:S02]  /*6400*/  FMUL.FTZ R71, R48, R67.reuse ;  /* 0x0000004330477220 */ /* 0x080fe40000410000 */
[C---:B------:R-:W-:Y:S02]  /*6410*/  FMUL.FTZ R67, R64.reuse, R67 ;  /* 0x0000004340437220 */ /* 0x040fe40000410000 */
[-C--:B------:R-:W-:Y:S01]  /*6420*/  FFMA.FTZ R64, R64, R49.reuse, -R71 ;  /* 0x0000003140407223 */ /* 0x080fe20000010847 */
[----:B------:R-:W-:Y:S02]  /*6430*/  HADD2.F32 R71, -RZ, R70.H1_H1 ;  /* 0x30000046ff477230 */ /* 0x000fe40000004100 */
[----:B------:R-:W-:Y:S01]  /*6440*/  FFMA.FTZ R75, R48, R49, R67 ;  /* 0x00000031304b7223 */ /* 0x000fe20000010043 */
[-C--:B------:R-:W-:Y:S01]  /*6450*/  F2FP.F16.E4M3.UNPACK_B R48, R62.reuse.H1 ;  /* 0x0000003eff30723e */ /* 0x080fe200030006ff */
[----:B------:R-:W-:Y:S01]  /*6460*/  HADD2.F32 R67, -RZ, R66.H1_H1 ;  /* 0x30000042ff437230 */ /* 0x000fe20000004100 */
[----:B------:R-:W-:Y:S01]  /*6470*/  F2FP.F16.E4M3.UNPACK_B R62, R62 ;  /* 0x0000003eff3e723e */ /* 0x000fe200020006ff */
[----:B------:R-:W-:Y:S01]  /*6480*/  HADD2.F32 R70, -RZ, R70.H0_H0 ;  /* 0x20000046ff467230 */ /* 0x000fe20000004100 */
[----:B------:R-:W-:Y:S01]  /*6490*/  F2FP.SATFINITE.E4M3.F32.PACK_AB_MERGE_C R64, R75, R64, RZ ;  /* 0x000000404b40723e */ /* 0x000fe200048070ff */
[----:B------:R-:W-:-:S02]  /*64a0*/  HADD2.F32 R49, -RZ, R48.H1_H1 ;  /* 0x30000030ff317230 */ /* 0x000fc40000004100 */
[----:B------:R-:W-:Y:S01]  /*64b0*/  HADD2.F32 R48, -RZ, R48.H0_H0 ;  /* 0x20000030ff307230 */ /* 0x000fe20000004100 */
[----:B------:R-:W-:Y:S01]  /*64c0*/  F2FP.SATFINITE.E4M3.F32.PACK_AB_MERGE_C R60, R60, R65, R64 ;  /* 0x000000413c3c723e */ /* 0x000fe20004807040 */
[----:B------:R-:W-:Y:S02]  /*64d0*/  HADD2.F32 R66, -RZ, R66.H0_H0 ;  /* 0x20000042ff427230 */ /* 0x000fe40000004100 */
[-C--:B------:R-:W-:Y:S01]  /*64e0*/  FMUL.FTZ R73, R49, R71.reuse ;  /* 0x0000004731497220 */ /* 0x080fe20000410000 */
[----:B------:R-:W-:Y:S01]  /*64f0*/  LOP3.LUT R65, R63, 0xff0000ff, RZ, 0xc0, !PT ;  /* 0xff0000ff3f417812 */ /* 0x000fe200078ec0ff */
[C---:B------:R-:W-:Y:S01]  /*6500*/  FMUL.FTZ R72, R48.reuse, R71 ;  /* 0x0000004730487220 */ /* 0x040fe20000410000 */
[----:B------:R-:W-:Y:S01]  /*6510*/  LOP3.LUT R64, R61, 0xff0000ff, RZ, 0xc0, !PT ;  /* 0xff0000ff3d407812 */ /* 0x000fe200078ec0ff */
[-C--:B------:R-:W-:Y:S02]  /*6520*/  FFMA.FTZ R48, R48, R67.reuse, -R73 ;  /* 0x0000004330307223 */ /* 0x080fe40000010849 */
[----:B------:R-:W-:Y:S01]  /*6530*/  FFMA.FTZ R49, R49, R67, R72 ;  /* 0x0000004331317223 */ /* 0x000fe20000010048 */
[----:B------:R-:W-:-:S02]  /*6540*/  HADD2.F32 R67, -RZ, R62.H1_H1 ;  /* 0x3000003eff437230 */ /* 0x000fc40000004100 */
[----:B------:R-:W-:Y:S02]  /*6550*/  HADD2.F32 R62, -RZ, R62.H0_H0 ;  /* 0x2000003eff3e7230 */ /* 0x000fe40000004100 */
[----:B------:R-:W-:Y:S01]  /*6560*/  F2FP.SATFINITE.E4M3.F32.PACK_AB_MERGE_C R48, R49, R48, RZ ;  /* 0x000000303130723e */ /* 0x000fe200048070ff */
[CC--:B------:R-:W-:Y:S01]  /*6570*/  FMUL.FTZ R71, R67.reuse, R70.reuse ;  /* 0x0000004643477220 */ /* 0x0c0fe20000410000 */
[----:B------:R-:W-:Y:S02]  /*6580*/  IMAD.MOV.U32 R49, RZ, RZ, R60 ;  /* 0x000000ffff317224 */ /* 0x000fe400078e003c */
[C---:B------:R-:W-:Y:S01]  /*6590*/  FMUL.FTZ R70, R62.reuse, R70 ;  /* 0x000000463e467220 */ /* 0x040fe20000410000 */
[-C--:B------:R-:W-:Y:S01]  /*65a0*/  FFMA.FTZ R62, R62, R66.reuse, -R71 ;  /* 0x000000423e3e7223 */ /* 0x080fe20000010847 */
[----:B------:R-:W-:Y:S02]  /*65b0*/  SHF.R.U32.HI R71, RZ, 0x8, R61 ;  /* 0x00000008ff477819 */ /* 0x000fe4000001163d */
[----:B------:R-:W-:Y:S01]  /*65c0*/  FFMA.FTZ R67, R67, R66, R70 ;  /* 0x0000004243437223 */ /* 0x000fe20000010046 */
[----:B------:R-:W-:-:S02]  /*65d0*/  SHF.R.U32.HI R66, RZ, 0x8, R63 ;  /* 0x00000008ff427819 */ /* 0x000fc4000001163f */
[----:B------:R-:W-:Y:S02]  /*65e0*/  SHF.R.U32.HI R63, RZ, 0x10, R63 ;  /* 0x00000010ff3f7819 */ /* 0x000fe4000001163f */
[----:B------:R-:W-:Y:S01]  /*65f0*/  SHF.R.U32.HI R70, RZ, 0x10, R61 ;  /* 0x00000010ff467819 */ /* 0x000fe2000001163d */
[----:B------:R-:W-:Y:S01]  /*6600*/  IMAD.SHL.U32 R66, R66, 0x100, RZ ;  /* 0x0000010042427824 */ /* 0x000fe200078e00ff */
[----:B------:R-:W-:Y:S01]  /*6610*/  F2FP.SATFINITE.E4M3.F32.PACK_AB_MERGE_C R48, R67, R62, R48 ;  /* 0x0000003e4330723e */ /* 0x000fe20004807030 */
[----:B------:R-:W-:-:S03]  /*6620*/  IMAD.SHL.U32 R61, R71, 0x100, RZ ;  /* 0x00000100473d7824 */ /* 0x000fc600078e00ff */
[----:B------:R-:W-:Y:S01]  /*6630*/  LOP3.LUT R65, R65, 0xff00, R66, 0xf8, !PT ;  /* 0x0000ff0041417812 */ /* 0x000fe200078ef842 */
[----:B------:R-:W-:Y:S01]  /*6640*/  IMAD.U32 R66, R63, 0x10000, RZ ;  /* 0x000100003f427824 */ /* 0x000fe200078e00ff */
[----:B------:R-:W-:Y:S01]  /*6650*/  LOP3.LUT R61, R64, 0xff00, R61, 0xf8, !PT ;  /* 0x0000ff00403d7812 */ /* 0x000fe200078ef83d */
[----:B------:R-:W-:Y:S01]  /*6660*/  IMAD.U32 R64, R70, 0x10000, RZ ;  /* 0x0001000046407824 */ /* 0x000fe200078e00ff */
[----:B------:R-:W-:Y:S02]  /*6670*/  MOV R63, R51 ;  /* 0x00000033003f7202 */ /* 0x000fe40000000f00 */
[----:B------:R-:W-:Y:S02]  /*6680*/  LOP3.LUT R65, R65, 0xff0000, R66, 0xf8, !PT ;  /* 0x00ff000041417812 */ /* 0x000fe400078ef842 */
[----:B------:R-:W-:Y:S02]  /*6690*/  F2FP.F16.E4M3.UNPACK_B R51, R63 ;  /* 0x0000003fff33723e */ /* 0x000fe400020006ff */
[----:B------:R-:W-:-:S02]  /*66a0*/  LOP3.LUT R61, R61, 0xff0000, R64, 0xf8, !PT ;  /* 0x00ff00003d3d7812 */ /* 0x000fc400078ef840 */
[----:B------:R-:W-:Y:S01]  /*66b0*/  F2FP.F16.E4M3.UNPACK_B R71, R65.H1 ;  /* 0x00000041ff47723e */ /* 0x000fe200030006ff */
[--C-:B------:R-:W-:Y:S01]  /*66c0*/  HADD2.F32 R64, -RZ, R51.reuse.H1_H1 ;  /* 0x30000033ff407230 */ /* 0x100fe20000004100 */
[----:B------:R-:W-:Y:S01]  /*66d0*/  F2FP.F16.E4M3.UNPACK_B R66, R61.H1 ;  /* 0x0000003dff42723e */ /* 0x000fe200030006ff */
[----:B------:R-:W-:Y:S02]  /*66e0*/  HADD2.F32 R51, -RZ, R51.H0_H0 ;  /* 0x20000033ff337230 */ /* 0x000fe40000004100 */
[----:B------:R-:W-:Y:S02]  /*66f0*/  HADD2.F32 R72, -RZ, R71.H0_H0 ;  /* 0x20000047ff487230 */ /* 0x000fe40000004100 */
[--C-:B------:R-:W-:Y:S02]  /*6700*/  HADD2.F32 R70, -RZ, R66.reuse.H0_H0 ;  /* 0x20000042ff467230 */ /* 0x100fe40000004100 */
[----:B------:R-:W-:Y:S02]  /*6710*/  HADD2.F32 R66, -RZ, R66.H1_H1 ;  /* 0x30000042ff427230 */ /* 0x000fe40000004100 */
[-C--:B------:R-:W-:Y:S01]  /*6720*/  FMUL.FTZ R74, R64, R72.reuse ;  /* 0x00000048404a7220 */ /* 0x080fe20000410000 */
[----:B------:R-:W-:-:S03]  /*6730*/  FMUL.FTZ R73, R51, R72 ;  /* 0x0000004833497220 */ /* 0x000fc60000410000 */
[-C--:B------:R-:W-:Y:S01]  /*6740*/  FFMA.FTZ R51, R51, R70.reuse, -R74 ;  /* 0x0000004633337223 */ /* 0x080fe2000001084a */
[----:B------:R-:W-:Y:S01]  /*6750*/  FFMA.FTZ R64, R64, R70, R73 ;  /* 0x0000004640407223 */ /* 0x000fe20000010049 */
[----:B------:R-:W-:Y:S01]  /*6760*/  F2FP.F16.E4M3.UNPACK_B R70, R63.H1 ;  /* 0x0000003fff46723e */ /* 0x000fe200030006ff */
[----:B------:R-:W-:Y:S02]  /*6770*/  IMAD.MOV.U32 R63, RZ, RZ, R50 ;  /* 0x000000ffff3f7224 */ /* 0x000fe400078e0032 */
[----:B------:R-:W-:Y:S02]  /*6780*/  HADD2.F32 R50, -RZ, R71.H1_H1 ;  /* 0x30000047ff327230 */ /* 0x000fe40000004100 */
[--C-:B------:R-:W-:Y:S02]  /*6790*/  HADD2.F32 R71, -RZ, R70.reuse.H1_H1 ;  /* 0x30000046ff477230 */ /* 0x100fe40000004100 */
[----:B------:R-:W-:-:S03]  /*67a0*/  HADD2.F32 R70, -RZ, R70.H0_H0 ;  /* 0x20000046ff467230 */ /* 0x000fc60000004100 */
[CC--:B------:R-:W-:Y:S02]  /*67b0*/  FMUL.FTZ R73, R71.reuse, R50.reuse ;  /* 0x0000003247497220 */ /* 0x0c0fe40000410000 */
[C---:B------:R-:W-:Y:S02]  /*67c0*/  FMUL.FTZ R72, R70.reuse, R50 ;  /* 0x0000003246487220 */ /* 0x040fe40000410000 */
[-C--:B------:R-:W-:Y:S01]  /*67d0*/  FFMA.FTZ R50, R70, R66.reuse, -R73 ;  /* 0x0000004246327223 */ /* 0x080fe20000010849 */
[----:B------:R-:W-:Y:S01]  /*67e0*/  F2FP.F16.E4M3.UNPACK_B R73, R65 ;  /* 0x00000041ff49723e */ /* 0x000fe200020006ff */
[----:B------:R-:W-:Y:S01]  /*67f0*/  FFMA.FTZ R71, R71, R66, R72 ;  /* 0x0000004247477223 */ /* 0x000fe20000010048 */
[----:B------:R-:W-:Y:S02]  /*6800*/  F2FP.F16.E4M3.UNPACK_B R65, R63.H1 ;  /* 0x0000003fff41723e */ /* 0x000fe400030006ff */
[----:B------:R-:W-:Y:S01]  /*6810*/  F2FP.F16.E4M3.UNPACK_B R70, R61 ;  /* 0x0000003dff46723e */ /* 0x000fe200020006ff */
[----:B------:R-:W-:Y:S01]  /*6820*/  HADD2.F32 R61, -RZ, R73.H1_H1 ;  /* 0x30000049ff3d7230 */ /* 0x000fe20000004100 */
[----:B------:R-:W-:Y:S01]  /*6830*/  F2FP.F16.E4M3.UNPACK_B R63, R63 ;  /* 0x0000003fff3f723e */ /* 0x000fe200020006ff */
[--C-:B------:R-:W-:Y:S01]  /*6840*/  HADD2.F32 R66, -RZ, R65.reuse.H1_H1 ;  /* 0x30000041ff427230 */ /* 0x100fe20000004100 */
[----:B------:R-:W-:Y:S01]  /*6850*/  F2FP.SATFINITE.E4M3.F32.PACK_AB_MERGE_C R71, R71, R50, RZ ;  /* 0x000000324747723e */ /* 0x000fe200048070ff */
[----:B------:R-:W-:-:S02]  /*6860*/  HADD2.F32 R65, -RZ, R65.H0_H0 ;  /* 0x20000041ff417230 */ /* 0x000fc40000004100 */
[--C-:B------:R-:W-:Y:S02]  /*6870*/  HADD2.F32 R72, -RZ, R70.reuse.H1_H1 ;  /* 0x30000046ff487230 */ /* 0x100fe40000004100 */
[-C--:B------:R-:W-:Y:S01]  /*6880*/  FMUL.FTZ R74, R66, R61.reuse ;  /* 0x0000003d424a7220 */ /* 0x080fe20000410000 */
[----:B------:R-:W-:Y:S02]  /*6890*/  HADD2.F32 R70, -RZ, R70.H0_H0 ;  /* 0x20000046ff467230 */ /* 0x000fe40000004100 */
[C---:B------:R-:W-:Y:S01]  /*68a0*/  FMUL.FTZ R75, R65.reuse, R61 ;  /* 0x0000003d414b7220 */ /* 0x040fe20000410000 */
[----:B------:R-:W-:Y:S01]  /*68b0*/  F2FP.SATFINITE.E4M3.F32.PACK_AB_MERGE_C R51, R64, R51, R71 ;  /* 0x000000334033723e */ /* 0x000fe20004807047 */
[-C--:B------:R-:W-:Y:S01]  /*68c0*/  FFMA.FTZ R61, R65, R72.reuse, -R74 ;  /* 0x00000048413d7223 */ /* 0x080fe2000001084a */
[----:B------:R-:W-:Y:S02]  /*68d0*/  HADD2.F32 R65, -RZ, R63.H1_H1 ;  /* 0x3000003fff417230 */ /* 0x000fe40000004100 */
[----:B------:R-:W-:Y:S01]  /*68e0*/  FFMA.FTZ R74, R66, R72, R75 ;  /* 0x00000048424a7223 */ /* 0x000fe2000001004b */
[----:B------:R-:W-:-:S02]  /*68f0*/  HADD2.F32 R66, -RZ, R73.H0_H0 ;  /* 0x20000049ff427230 */ /* 0x000fc40000004100 */
[----:B------:R-:W-:Y:S02]  /*6900*/  HADD2.F32 R63, -RZ, R63.H0_H0 ;  /* 0x2000003fff3f7230 */ /* 0x000fe40000004100 */
[----:B------:R-:W-:Y:S01]  /*6910*/  F2FP.SATFINITE.E4M3.F32.PACK_AB_MERGE_C R61, R74, R61, RZ ;  /* 0x0000003d4a3d723e */ /* 0x000fe200048070ff */
[-C--:B------:R-:W-:Y:S02]  /*6920*/  FMUL.FTZ R72, R65, R66.reuse ;  /* 0x0000004241487220 */ /* 0x080fe40000410000 */
[C---:B------:R-:W-:Y:S02]  /*6930*/  FMUL.FTZ R66, R63.reuse, R66 ;  /* 0x000000423f427220 */ /* 0x040fe40000410000 */
[-C--:B------:R-:W-:Y:S02]  /*6940*/  FFMA.FTZ R72, R63, R70.reuse, -R72 ;  /* 0x000000463f487223 */ /* 0x080fe40000010848 */
[----:B------:R-:W-:-:S05]  /*6950*/  FFMA.FTZ R65, R65, R70, R66 ;  /* 0x0000004641417223 */ /* 0x000fca0000010042 */
[----:B------:R-:W-:-:S07]  /*6960*/  F2FP.SATFINITE.E4M3.F32.PACK_AB_MERGE_C R50, R65, R72, R61 ;  /* 0x000000484132723e */ /* 0x000fce000480703d */
.L_x_388:
[----:B------:R-:W-:Y:S05]  /*6970*/  BSYNC B2 ;  /* 0x0000000000027941 */ /* 0x000fea0003800000 */
.L_x_387:
[----:B------:R-:W-:Y:S02]  /*6980*/  ULDC.64 UR4, c[0x0][0x2e8] ;  /* 0x0000ba0000047ab9 */ /* 0x000fe40000000a00 */
[----:B------:R-:W-:-:S04]  /*6990*/  IADD3 R60, P2, P3, R43, UR4, R69 ;  /* 0x000000042b3c7c10 */ /* 0x000fc8000fb5e045 */
[----:B------:R-:W-:-:S05]  /*69a0*/  IADD3.X R61, R105, UR5, R68, P2, P3 ;  /* 0x00000005693d7c10 */ /* 0x000fca00097e6444 */
[----:B--2---:R2:W-:Y:S04]  /*69b0*/  STG.E.128 desc[UR42][R60.64], R48 ;  /* 0x000000303c007986 */ /* 0x0045e8000c101d2a */
.L_x_382:
[----:B------:R-:W-:Y:S05]  /*69c0*/  BSYNC B1 ;  /* 0x0000000000017941 */ /* 0x000fea0003800000 */
.L_x_381:
[----:B------:R-:W-:Y:S05]  /*69d0*/  @P4 BRA `(.L_x_389) ;  /* 0x0000005c00344947 */ /* 0x000fea0003800000 */
[----:B------:R-:W-:Y:S01]  /*69e0*/  IADD3 R120, P2, P3, R34, R120, R16 ;  /* 0x0000007822787210 */ /* 0x000fe20007b5e010 */
[----:B------:R-:W-:Y:S03]  /*69f0*/  BSSY B1, `(.L_x_390) ;  /* 0x0000078000017945 */ /* 0x000fe60003800000 */
[----:B------:R-:W-:Y:S01]  /*6a00*/  IADD3.X R85, R37, R85, R17, P2, P3 ;  /* 0x0000005525557210 */ /* 0x000fe200017e6411 */
[----:B------:R-:W-:Y:S08]  /*6a10*/  @P0 BRA `(.L_x_391) ;  /* 0x0000000400d40947 */ /* 0x000ff00003800000 */
[----:B0-2---:R0:W2:Y:S01]  /*6a20*/  LDS.128 R48, [R113+0x2b400] ;  /* 0x02b4000071307984 */ /* 0x0050a20000000c00 */
[----:B------:R-:W-:Y:S01]  /*6a30*/  ISETP.GE.AND P2, PT, R18, R84, PT ;  /* 0x000000541200720c */ /* 0x000fe20003f46270 */
[----:B------:R-:W-:-:S12]  /*6a40*/  BSSY B2, `(.L_x_392) ;  /* 0x000006e000027945 */ /* 0x000fd80003800000 */
[----:B0-----:R-:W-:Y:S05]  /*6a50*/  @P2 BRA `(.L_x_393) ;  /* 0x0000000400b02947 */ /* 0x001fea0003800000 */
[----:B--2---:R-:W-:Y:S01]  /*6a60*/  IMAD.MOV.U32 R60, RZ, RZ, R49 ;  /* 0x000000ffff3c7224 */ /* 0x004fe200078e0031 */
[----:B------:R-:W-:Y:S02]  /*6a70*/  F2FP.F16.E4M3.UNPACK_B R63, R123.H1 ;  /* 0x0000007bff3f723e */ /* 0x000fe400030006ff */
[----:B------:R-:W-:Y:S02]  /*6a80*/  F2FP.F16.E4M3.UNPACK_B R64, R122.H1 ;  /* 0x0000007aff40723e */ /* 0x000fe400030006ff */
[----:B------:R-:W-:Y:S01]  /*6a90*/  F2FP.F16.E4M3.UNPACK_B R49, R60 ;  /* 0x0000003cff31723e */ /* 0x000fe200020006ff */
[--C-:B------:R-:W-:Y:S01]  /*6aa0*/  HADD2.F32 R61, -RZ, R63.reuse.H0_H0 ;  /* 0x2000003fff3d7230 */ /* 0x100fe20000004100 */
[--C-:B------:R-:W-:Y:S01]  /*6ab0*/  SHF.R.U32.HI R69, RZ, 0x8, R57.reuse ;  /* 0x00000008ff457819 */ /* 0x100fe20000011639 */
[----:B------:R-:W-:Y:S01]  /*6ac0*/  HADD2.F32 R68, -RZ, R63.H1_H1 ;  /* 0x3000003fff447230 */ /* 0x000fe20000004100 */
[----:B------:R-:W-:Y:S01]  /*6ad0*/  LOP3.LUT R62, R57, 0xff0000ff, RZ, 0xc0, !PT ;  /* 0xff0000ff393e7812 */ /* 0x000fe200078ec0ff */
[--C-:B------:R-:W-:Y:S01]  /*6ae0*/  HADD2.F32 R56, -RZ, R49.reuse.H0_H0 ;  /* 0x20000031ff387230 */ /* 0x100fe20000004100 */
[----:B------:R-:W-:Y:S01]  /*6af0*/  SHF.R.U32.HI R58, RZ, 0x10, R57 ;  /* 0x00000010ff3a7819 */ /* 0x000fe20000011639 */
[----:B------:R-:W-:Y:S01]  /*6b00*/  HADD2.F32 R49, -RZ, R49.H1_H1 ;  /* 0x30000031ff317230 */ /* 0x000fe20000004100 */
[----:B------:R-:W-:Y:S01]  /*6b10*/  SHF.R.U32.HI R67, RZ, 0x8, R59 ;  /* 0x00000008ff437819 */ /* 0x000fe2000001163b */
[----:B------:R-:W-:-:S02]  /*6b20*/  HADD2.F32 R57, -RZ, R64.H0_H0 ;  /* 0x20000040ff397230 */ /* 0x000fc40000004100 */
[CC--:B------:R-:W-:Y:S01]  /*6b30*/  FMUL.FTZ R66, R56.reuse, R61.reuse ;  /* 0x0000003d38427220 */ /* 0x0c0fe20000410000 */
[----:B------:R-:W-:Y:S02]  /*6b40*/  HADD2.F32 R64, -RZ, R64.H1_H1 ;  /* 0x30000040ff407230 */ /* 0x000fe40000004100 */
[C---:B------:R-:W-:Y:S01]  /*6b50*/  FMUL.FTZ R65, R49.reuse, R61 ;  /* 0x0000003d31417220 */ /* 0x040fe20000410000 */
[----:B------:R-:W-:Y:S01]  /*6b60*/  SHF.R.U32.HI R61, RZ, 0x10, R59 ;  /* 0x00000010ff3d7819 */ /* 0x000fe2000001163b */
[----:B------:R-:W-:Y:S01]  /*6b70*/  FFMA.FTZ R49, R49, R57, R66 ;  /* 0x0000003931317223 */ /* 0x000fe20000010042 */
[----:B------:R-:W-:Y:S01]  /*6b80*/  F2FP.F16.E4M3.UNPACK_B R123, R123 ;  /* 0x0000007bff7b723e */ /* 0x000fe200020006ff */
[----:B------:R-:W-:Y:S01]  /*6b90*/  FFMA.FTZ R56, R56, R57, -R65 ;  /* 0x0000003938387223 */ /* 0x000fe20000010841 */
[----:B------:R-:W-:Y:S02]  /*6ba0*/  F2FP.F16.E4M3.UNPACK_B R57, R60.H1 ;  /* 0x0000003cff39723e */ /* 0x000fe400030006ff */
[----:B------:R-:W-:Y:S01]  /*6bb0*/  LOP3.LUT R60, R59, 0xff0000ff, RZ, 0xc0, !PT ;  /* 0xff0000ff3b3c7812 */ /* 0x000fe200078ec0ff */
[----:B------:R-:W-:Y:S01]  /*6bc0*/  IMAD.MOV.U32 R59, RZ, RZ, R48 ;  /* 0x000000ffff3b7224 */ /* 0x000fe200078e0030 */
[----:B------:R-:W-:Y:S01]  /*6bd0*/  SHF.L.U32 R65, R69, 0x8, RZ ;  /* 0x0000000845417819 */ /* 0x000fe200000006ff */
[--C-:B------:R-:W-:Y:S01]  /*6be0*/  HADD2.F32 R63, -RZ, R57.reuse.H1_H1 ;  /* 0x30000039ff3f7230 */ /* 0x100fe20000004100 */
[----:B------:R-:W-:Y:S01]  /*6bf0*/  F2FP.F16.E4M3.UNPACK_B R122, R122 ;  /* 0x0000007aff7a723e */ /* 0x000fe200020006ff */
[----:B------:R-:W-:Y:S01]  /*6c00*/  HADD2.F32 R57, -RZ, R57.H0_H0 ;  /* 0x20000039ff397230 */ /* 0x000fe20000004100 */
[----:B------:R-:W-:Y:S01]  /*6c10*/  LOP3.LUT R66, R62, 0xff00, R65, 0xf8, !PT ;  /* 0x0000ff003e427812 */ /* 0x000fe200078ef841 */
[----:B------:R-:W-:-:S02]  /*6c20*/  IMAD.SHL.U32 R65, R67, 0x100, RZ ;  /* 0x0000010043417824 */ /* 0x000fc400078e00ff */
[-C--:B------:R-:W-:Y:S01]  /*6c30*/  FMUL.FTZ R48, R63, R68.reuse ;  /* 0x000000443f307220 */ /* 0x080fe20000410000 */
[----:B------:R-:W-:Y:S01]  /*6c40*/  F2FP.F16.E4M3.UNPACK_B R62, R59.H1 ;  /* 0x0000003bff3e723e */ /* 0x000fe200030006ff */
[C---:B------:R-:W-:Y:S01]  /*6c50*/  FMUL.FTZ R68, R57.reuse, R68 ;  /* 0x0000004439447220 */ /* 0x040fe20000410000 */
[----:B------:R-:W-:Y:S02]  /*6c60*/  IMAD.U32 R67, R58, 0x10000, RZ ;  /* 0x000100003a437824 */ /* 0x000fe400078e00ff */
[-C--:B------:R-:W-:Y:S01]  /*6c70*/  FFMA.FTZ R48, R57, R64.reuse, -R48 ;  /* 0x0000004039307223 */ /* 0x080fe20000010830 */
[----:B------:R-:W-:Y:S01]  /*6c80*/  LOP3.LUT R69, R60, 0xff00, R65, 0xf8, !PT ;  /* 0x0000ff003c457812 */ /* 0x000fe200078ef841 */
[----:B------:R-:W-:Y:S01]  /*6c90*/  FFMA.FTZ R57, R63, R64, R68 ;  /* 0x000000403f397223 */ /* 0x000fe20000010044 */
[----:B------:R-:W-:Y:S01]  /*6ca0*/  HADD2.F32 R68, -RZ, R123.H1_H1 ;  /* 0x3000007bff447230 */ /* 0x000fe20000004100 */
[----:B------:R-:W-:Y:S01]  /*6cb0*/  LOP3.LUT R60, R66, 0xff0000, R67, 0xf8, !PT ;  /* 0x00ff0000423c7812 */ /* 0x000fe200078ef843 */
[----:B------:R-:W-:-:S02]  /*6cc0*/  HADD2.F32 R63, -RZ, R62.H0_H0 ;  /* 0x2000003eff3f7230 */ /* 0x000fc40000004100 */
[----:B------:R-:W-:Y:S01]  /*6cd0*/  HADD2.F32 R64, -RZ, R62.H1_H1 ;  /* 0x3000003eff407230 */ /* 0x000fe20000004100 */
[----:B------:R-:W-:Y:S01]  /*6ce0*/  F2FP.F16.E4M3.UNPACK_B R62, R59 ;  /* 0x0000003bff3e723e */ /* 0x000fe200020006ff */
[----:B------:R-:W-:Y:S02]  /*6cf0*/  HADD2.F32 R65, -RZ, R122.H1_H1 ;  /* 0x3000007aff417230 */ /* 0x000fe40000004100 */
[-C--:B------:R-:W-:Y:S01]  /*6d00*/  FMUL.FTZ R71, R63, R68.reuse ;  /* 0x000000443f477220 */ /* 0x080fe20000410000 */
[----:B------:R-:W-:Y:S02]  /*6d10*/  IMAD.U32 R66, R61, 0x10000, RZ ;  /* 0x000100003d427824 */ /* 0x000fe400078e00ff */
[C---:B------:R-:W-:Y:S01]  /*6d20*/  FMUL.FTZ R58, R64.reuse, R68 ;  /* 0x00000044403a7220 */ /* 0x040fe20000410000 */
[----:B------:R-:W-:Y:S02]  /*6d30*/  HADD2.F32 R123, -RZ, R123.H0_H0 ;  /* 0x2000007bff7b7230 */ /* 0x000fe40000004100 */
[----:B------:R-:W-:Y:S01]  /*6d40*/  FFMA.FTZ R59, R64, R65, R71 ;  /* 0x00000041403b7223 */ /* 0x000fe20000010047 */
[----:B------:R-:W-:-:S02]  /*6d50*/  HADD2.F32 R64, -RZ, R62.H1_H1 ;  /* 0x3000003eff407230 */ /* 0x000fc40000004100 */
[----:B------:R-:W-:Y:S01]  /*6d60*/  FFMA.FTZ R58, R63, R65, -R58 ;  /* 0x000000413f3a7223 */ /* 0x000fe2000001083a */
[----:B------:R-:W-:Y:S01]  /*6d70*/  HADD2.F32 R62, -RZ, R62.H0_H0 ;  /* 0x2000003eff3e7230 */ /* 0x000fe20000004100 */
[----:B------:R-:W-:Y:S01]  /*6d80*/  LOP3.LUT R63, R69, 0xff0000, R66, 0xf8, !PT ;  /* 0x00ff0000453f7812 */ /* 0x000fe200078ef842 */
[----:B------:R-:W-:Y:S02]  /*6d90*/  IMAD.MOV.U32 R65, RZ, RZ, R51 ;  /* 0x000000ffff417224 */ /* 0x000fe400078e0033 */
[-C--:B------:R-:W-:Y:S01]  /*6da0*/  FMUL.FTZ R51, R64, R123.reuse ;  /* 0x0000007b40337220 */ /* 0x080fe20000410000 */
[----:B------:R-:W-:Y:S02]  /*6db0*/  HADD2.F32 R67, -RZ, R122.H0_H0 ;  /* 0x2000007aff437230 */ /* 0x000fe40000004100 */
[C---:B------:R-:W-:Y:S01]  /*6dc0*/  FMUL.FTZ R123, R62.reuse, R123 ;  /* 0x0000007b3e7b7220 */ /* 0x040fe20000410000 */
[----:B------:R-:W-:Y:S02]  /*6dd0*/  F2FP.F16.E4M3.UNPACK_B R69, R63.H1 ;  /* 0x0000003fff45723e */ /* 0x000fe400030006ff */
[----:B------:R-:W-:Y:S01]  /*6de0*/  F2FP.F16.E4M3.UNPACK_B R61, R65 ;  /* 0x00000041ff3d723e */ /* 0x000fe200020006ff */
[-C--:B------:R-:W-:Y:S01]  /*6df0*/  FFMA.FTZ R51, R62, R67.reuse, -R51 ;  /* 0x000000433e337223 */ /* 0x080fe20000010833 */
[----:B------:R-:W-:Y:S01]  /*6e00*/  FFMA.FTZ R62, R64, R67, R123 ;  /* 0x00000043403e7223 */ /* 0x000fe2000001007b */
[----:B------:R-:W-:Y:S01]  /*6e10*/  F2FP.F16.E4M3.UNPACK_B R68, R60.H1 ;  /* 0x0000003cff44723e */ /* 0x000fe200030006ff */
[----:B------:R-:W-:Y:S01]  /*6e20*/  HADD2.F32 R66, -RZ, R69.H0_H0 ;  /* 0x20000045ff427230 */ /* 0x000fe20000004100 */
[----:B------:R-:W-:Y:S01]  /*6e30*/  F2FP.SATFINITE.E4M3.F32.PACK_AB_MERGE_C R57, R57, R48, RZ ;  /* 0x000000303939723e */ /* 0x000fe200048070ff */
[--C-:B------:R-:W-:Y:S01]  /*6e40*/  HADD2.F32 R64, -RZ, R61.reuse.H1_H1 ;  /* 0x3000003dff407230 */ /* 0x100fe20000004100 */
[----:B------:R-:W-:Y:S01]  /*6e50*/  F2FP.SATFINITE.E4M3.F32.PACK_AB_MERGE_C R58, R59, R58, RZ ;  /* 0x0000003a3b3a723e */ /* 0x000fe200048070ff */
[----:B------:R-:W-:Y:S01]  /*6e60*/  HADD2.F32 R61, -RZ, R61.H0_H0 ;  /* 0x2000003dff3d7230 */ /* 0x000fe20000004100 */
[----:B------:R-:W-:Y:S01]  /*6e70*/  F2FP.SATFINITE.E4M3.F32.PACK_AB_MERGE_C R49, R49, R56, R57 ;  /* 0x000000383131723e */ /* 0x000fe20004807039 */
[----:B------:R-:W-:-:S02]  /*6e80*/  HADD2.F32 R67, -RZ, R68.H0_H0 ;  /* 0x20000044ff437230 */ /* 0x000fc40000004100 */
[CC--:B------:R-:W-:Y:S01]  /*6e90*/  FMUL.FTZ R70, R64.reuse, R66.reuse ;  /* 0x0000004240467220 */ /* 0x0c0fe20000410000 */
[----:B------:R-:W-:Y:S02]  /*6ea0*/  HADD2.F32 R69, -RZ, R69.H1_H1 ;  /* 0x30000045ff457230 */ /* 0x000fe40000004100 */
[C---:B------:R-:W-:Y:S01]  /*6eb0*/  FMUL.FTZ R71, R61.reuse, R66 ;  /* 0x000000423d477220 */ /* 0x040fe20000410000 */
[----:B------:R-:W-:Y:S01]  /*6ec0*/  F2FP.F16.E4M3.UNPACK_B R66, R65.H1 ;  /* 0x00000041ff42723e */ /* 0x000fe200030006ff */
[-C--:B------:R-:W-:Y:S01]  /*6ed0*/  FFMA.FTZ R61, R61, R67.reuse, -R70 ;  /* 0x000000433d3d7223 */ /* 0x080fe20000010846 */
[----:B------:R-:W-:Y:S02]  /*6ee0*/  HADD2.F32 R68, -RZ, R68.H1_H1 ;  /* 0x30000044ff447230 */ /* 0x000fe40000004100 */
[----:B------:R-:W-:Y:S01]  /*6ef0*/  FFMA.FTZ R64, R64, R67, R71 ;  /* 0x0000004340407223 */ /* 0x000fe20000010047 */
[----:B------:R-:W-:Y:S01]  /*6f00*/  MOV R65, R50 ;  /* 0x0000003200417202 */ /* 0x000fe20000000f00 */
[--C-:B------:R-:W-:Y:S01]  /*6f10*/  HADD2.F32 R67, -RZ, R66.reuse.H1_H1 ;  /* 0x30000042ff437230 */ /* 0x100fe20000004100 */
[----:B------:R-:W-:Y:S01]  /*6f20*/  F2FP.SATFINITE.E4M3.F32.PACK_AB_MERGE_C R51, R62, R51, R58 ;  /* 0x000000333e33723e */ /* 0x000fe2000480703a */
[----:B------:R-:W-:-:S03]  /*6f30*/  HADD2.F32 R66, -RZ, R66.H0_H0 ;  /* 0x20000042ff427230 */ /* 0x000fc60000004100 */
[CC--:B------:R-:W-:Y:S02]  /*6f40*/  FMUL.FTZ R71, R67.reuse, R69.reuse ;  /* 0x0000004543477220 */ /* 0x0c0fe40000410000 */
[C---:B------:R-:W-:Y:S01]  /*6f50*/  FMUL.FTZ R70, R66.reuse, R69 ;  /* 0x0000004542467220 */ /* 0x040fe20000410000 */
[----:B------:R-:W-:Y:S01]  /*6f60*/  F2FP.F16.E4M3.UNPACK_B R69, R63 ;  /* 0x0000003fff45723e */ /* 0x000fe200020006ff */
[-C--:B------:R-:W-:Y:S01]  /*6f70*/  FFMA.FTZ R50, R66, R68.reuse, -R71 ;  /* 0x0000004442327223 */ /* 0x080fe20000010847 */
[-C--:B------:R-:W-:Y:S01]  /*6f80*/  F2FP.F16.E4M3.UNPACK_B R66, R65.reuse.H1 ;  /* 0x00000041ff42723e */ /* 0x080fe200030006ff */
[----:B------:R-:W-:Y:S01]  /*6f90*/  FFMA.FTZ R63, R67, R68, R70 ;  /* 0x00000044433f7223 */ /* 0x000fe20000010046 */
[----:B------:R-:W-:Y:S01]  /*6fa0*/  F2FP.F16.E4M3.UNPACK_B R68, R60 ;  /* 0x0000003cff44723e */ /* 0x000fe200020006ff */
[----:B------:R-:W-:Y:S01]  /*6fb0*/  HADD2.F32 R70, -RZ, R69.H1_H1 ;  /* 0x30000045ff467230 */ /* 0x000fe20000004100 */
[----:B------:R-:W-:Y:S01]  /*6fc0*/  F2FP.F16.E4M3.UNPACK_B R65, R65 ;  /* 0x00000041ff41723e */ /* 0x000fe200020006ff */
[--C-:B------:R-:W-:Y:S01]  /*6fd0*/  HADD2.F32 R67, -RZ, R66.reuse.H1_H1 ;  /* 0x30000042ff437230 */ /* 0x100fe20000004100 */
[----:B------:R-:W-:Y:S01]  /*6fe0*/  F2FP.SATFINITE.E4M3.F32.PACK_AB_MERGE_C R63, R63, R50, RZ ;  /* 0x000000323f3f723e */ /* 0x000fe200048070ff */
[----:B------:R-:W-:-:S02]  /*6ff0*/  HADD2.F32 R66, -RZ, R66.H0_H0 ;  /* 0x20000042ff427230 */ /* 0x000fc40000004100 */
[--C-:B------:R-:W-:Y:S02]  /*7000*/  HADD2.F32 R60, -RZ, R68.reuse.H1_H1 ;  /* 0x30000044ff3c7230 */ /* 0x100fe40000004100 */
[CC--:B------:R-:W-:Y:S01]  /*7010*/  FMUL.FTZ R71, R67.reuse, R70.reuse ;  /* 0x0000004643477220 */ /* 0x0c0fe20000410000 */
[----:B------:R-:W-:Y:S02]  /*7020*/  HADD2.F32 R69, -RZ, R69.H0_H0 ;  /* 0x20000045ff457230 */ /* 0x000fe40000004100 */
[C---:B------:R-:W-:Y:S01]  /*7030*/  FMUL.FTZ R70, R66.reuse, R70 ;  /* 0x0000004642467220 */ /* 0x040fe20000410000 */
[----:B------:R-:W-:Y:S02]  /*7040*/  HADD2.F32 R68, -RZ, R68.H0_H0 ;  /* 0x20000044ff447230 */ /* 0x000fe40000004100 */
[-C--:B------:R-:W-:Y:S01]  /*7050*/  FFMA.FTZ R71, R66, R60.reuse, -R71 ;  /* 0x0000003c42477223 */ /* 0x080fe20000010847 */
[----:B------:R-:W-:Y:S01]  /*7060*/  F2FP.SATFINITE.E4M3.F32.PACK_AB_MERGE_C R61, R64, R61, R63 ;  /* 0x0000003d403d723e */ /* 0x000fe2000480703f */
[----:B------:R-:W-:Y:S01]  /*7070*/  FFMA.FTZ R70, R67, R60, R70 ;  /* 0x0000003c43467223 */ /* 0x000fe20000010046 */
[----:B------:R-:W-:-:S02]  /*7080*/  HADD2.F32 R60, -RZ, R65.H1_H1 ;  /* 0x30000041ff3c7230 */ /* 0x000fc40000004100 */
[----:B------:R-:W-:Y:S02]  /*7090*/  HADD2.F32 R65, -RZ, R65.H0_H0 ;  /* 0x20000041ff417230 */ /* 0x000fe40000004100 */
[----:B------:R-:W-:Y:S01]  /*70a0*/  F2FP.SATFINITE.E4M3.F32.PACK_AB_MERGE_C R70, R70, R71, RZ ;  /* 0x000000474646723e */ /* 0x000fe200048070ff */
[CC--:B------:R-:W-:Y:S02]  /*70b0*/  FMUL.FTZ R48, R60.reuse, R69.reuse ;  /* 0x000000453c307220 */ /* 0x0c0fe40000410000 */
[C---:B------:R-:W-:Y:S02]  /*70c0*/  FMUL.FTZ R69, R65.reuse, R69 ;  /* 0x0000004541457220 */ /* 0x040fe40000410000 */
[-C--:B------:R-:W-:Y:S02]  /*70d0*/  FFMA.FTZ R48, R65, R68.reuse, -R48 ;  /* 0x0000004441307223 */ /* 0x080fe40000010830 */
[----:B------:R-:W-:-:S05]  /*70e0*/  FFMA.FTZ R69, R60, R68, R69 ;  /* 0x000000443c457223 */ /* 0x000fca0000010045 */
[----:B------:R-:W-:Y:S01]  /*70f0*/  F2FP.SATFINITE.E4M3.F32.PACK_AB_MERGE_C R50, R69, R48, R70 ;  /* 0x000000304532723e */ /* 0x000fe20004807046 */
[----:B------:R-:W-:Y:S02]  /*7100*/  IMAD.MOV.U32 R48, RZ, RZ, R51 ;  /* 0x000000ffff307224 */ /* 0x000fe400078e0033 */
[----:B------:R-:W-:-:S07]  /*7110*/  IMAD.MOV.U32 R51, RZ, RZ, R61 ;  /* 0x000000ffff337224 */ /* 0x000fce00078e003d */
.L_x_393:
[----:B------:R-:W-:Y:S05]  /*7120*/  BSYNC B2 ;  /* 0x0000000000027941 */ /* 0x000fea0003800000 */
.L_x_392:
[----:B------:R-:W-:Y:S02]  /*7130*/  ULDC.64 UR4, c[0x0][0x2e8] ;  /* 0x0000ba0000047ab9 */ /* 0x000fe40000000a00 */
[----:B------:R-:W-:-:S04]  /*7140*/  IADD3 R56, P2, P3, R120, UR4, R102 ;  /* 0x0000000478387c10 */ /* 0x000fc8000fb5e066 */
[----:B------:R-:W-:-:S05]  /*7150*/  IADD3.X R57, R85, UR5, R42, P2, P3 ;  /* 0x0000000555397c10 */ /* 0x000fca00097e642a */
[----:B--2---:R3:W-:Y:S04]  /*7160*/  STG.E.128 desc[UR42][R56.64], R48 ;  /* 0x0000003038007986 */ /* 0x0047e8000c101d2a */
.L_x_391:
[----:B------:R-:W-:Y:S05]  /*7170*/  BSYNC B1 ;  /* 0x0000000000017941 */ /* 0x000fea0003800000 */
.L_x_390:
[----:B------:R-:W-:Y:S05]  /*7180*/  @P1 BRA `(.L_x_389) ;  /* 0x0000005400481947 */ /* 0x000fea0003800000 */
[----:B0-23--:R0:W2:Y:S01]  /*7190*/  LDS.128 R48, [R113+0x2f400] ;  /* 0x02f4000071307984 */ /* 0x00d0a20000000c00 */
[----:B------:R-:W-:Y:S01]  /*71a0*/  ISETP.GE.AND P2, PT, R233, R84, PT ;  /* 0x00000054e900720c */ /* 0x000fe20003f46270 */
[----:B------:R-:W-:-:S12]  /*71b0*/  BSSY B1, `(.L_x_394) ;  /* 0x0000069000017945 */ /* 0x000fd80003800000 */
[----:B0-----:R-:W-:Y:S05]  /*71c0*/  @P2 BRA `(.L_x_395) ;  /* 0x00000004009c2947 */ /* 0x001fea0003800000 */
[----:B------:R-:W-:Y:S02]  /*71d0*/  SHF.R.U32.HI R52, RZ, 0x8, R53 ;  /* 0x00000008ff347819 */ /* 0x000fe40000011635 */
[----:B------:R-:W-:Y:S02]  /*71e0*/  SHF.R.U32.HI R54, RZ, 0x8, R55 ;  /* 0x00000008ff367819 */ /* 0x000fe40000011637 */
[----:B------:R-:W-:Y:S01]  /*71f0*/  SHF.R.U32.HI R59, RZ, 0x10, R53 ;  /* 0x00000010ff3b7819 */ /* 0x000fe20000011635 */
[----:B------:R-:W-:Y:S01]  /*7200*/  IMAD.SHL.U32 R52, R52, 0x100, RZ ;  /* 0x0000010034347824 */ /* 0x000fe200078e00ff */
[----:B------:R-:W-:Y:S02]  /*7210*/  SHF.R.U32.HI R57, RZ, 0x10, R55 ;  /* 0x00000010ff397819 */ /* 0x000fe40000011637 */
[----:B------:R-:W-:Y:S01]  /*7220*/  LOP3.LUT R56, R55, 0xff0000ff, RZ, 0xc0, !PT ;  /* 0xff0000ff37387812 */ /* 0x000fe200078ec0ff */
[----:B------:R-:W-:Y:S01]  /*7230*/  IMAD.SHL.U32 R55, R54, 0x100, RZ ;  /* 0x0000010036377824 */ /* 0x000fe200078e00ff */
[----:B------:R-:W-:-:S02]  /*7240*/  LOP3.LUT R53, R53, 0xff0000ff, RZ, 0xc0, !PT ;  /* 0xff0000ff35357812 */ /* 0x000fc400078ec0ff */
[----:B--2---:R-:W-:Y:S02]  /*7250*/  MOV R54, R48 ;  /* 0x0000003000367202 */ /* 0x004fe40000000f00 */
[----:B------:R-:W-:Y:S01]  /*7260*/  LOP3.LUT R53, R53, 0xff00, R52, 0xf8, !PT ;  /* 0x0000ff0035357812 */ /* 0x000fe200078ef834 */
[----:B------:R-:W-:Y:S01]  /*7270*/  IMAD.U32 R52, R59, 0x10000, RZ ;  /* 0x000100003b347824 */ /* 0x000fe200078e00ff */
[----:B------:R-:W-:Y:S01]  /*7280*/  LOP3.LUT R58, R56, 0xff00, R55, 0xf8, !PT ;  /* 0x0000ff00383a7812 */ /* 0x000fe200078ef837 */
[----:B------:R-:W-:Y:S01]  /*7290*/  IMAD.U32 R55, R57, 0x10000, RZ ;  /* 0x0001000039377824 */ /* 0x000fe200078e00ff */
[----:B------:R-:W-:Y:S02]  /*72a0*/  F2FP.F16.E4M3.UNPACK_B R56, R87.H1 ;  /* 0x00000057ff38723e */ /* 0x000fe400030006ff */
[-C--:B------:R-:W-:Y:S02]  /*72b0*/  F2FP.F16.E4M3.UNPACK_B R48, R49.reuse ;  /* 0x00000031ff30723e */ /* 0x080fe400020006ff */
[----:B------:R-:W-:Y:S01]  /*72c0*/  LOP3.LUT R52, R53, 0xff0000, R52, 0xf8, !PT ;  /* 0x00ff000035347812 */ /* 0x000fe200078ef834 */
[----:B------:R-:W-:Y:S01]  /*72d0*/  HADD2.F32 R60, -RZ, R56.H0_H0 ;  /* 0x20000038ff3c7230 */ /* 0x000fe20000004100 */
[----:B------:R-:W-:Y:S01]  /*72e0*/  LOP3.LUT R53, R58, 0xff0000, R55, 0xf8, !PT ;  /* 0x00ff00003a357812 */ /* 0x000fe200078ef837 */
[--C-:B------:R-:W-:Y:S01]  /*72f0*/  HADD2.F32 R55, -RZ, R48.reuse.H1_H1 ;  /* 0x30000030ff377230 */ /* 0x100fe20000004100 */
[----:B------:R-:W-:Y:S01]  /*7300*/  F2FP.F16.E4M3.UNPACK_B R58, R86.H1 ;  /* 0x00000056ff3a723e */ /* 0x000fe200030006ff */
[----:B------:R-:W-:Y:S01]  /*7310*/  HADD2.F32 R48, -RZ, R48.H0_H0 ;  /* 0x20000030ff307230 */ /* 0x000fe20000004100 */
[----:B------:R-:W-:Y:S01]  /*7320*/  F2FP.F16.E4M3.UNPACK_B R49, R49.H1 ;  /* 0x00000031ff31723e */ /* 0x000fe200030006ff */
[----:B------:R-:W-:-:S02]  /*7330*/  HADD2.F32 R61, -RZ, R56.H1_H1 ;  /* 0x30000038ff3d7230 */ /* 0x000fc40000004100 */
[CC--:B------:R-:W-:Y:S01]  /*7340*/  FMUL.FTZ R63, R55.reuse, R60.reuse ;  /* 0x0000003c373f7220 */ /* 0x0c0fe20000410000 */
[--C-:B------:R-:W-:Y:S02]  /*7350*/  HADD2.F32 R59, -RZ, R58.reuse.H0_H0 ;  /* 0x2000003aff3b7230 */ /* 0x100fe40000004100 */
[C---:B------:R-:W-:Y:S01]  /*7360*/  FMUL.FTZ R60, R48.reuse, R60 ;  /* 0x0000003c303c7220 */ /* 0x040fe20000410000 */
[--C-:B------:R-:W-:Y:S01]  /*7370*/  HADD2.F32 R57, -RZ, R49.reuse.H1_H1 ;  /* 0x30000031ff397230 */ /* 0x100fe20000004100 */
[----:B------:R-:W-:Y:S01]  /*7380*/  F2FP.F16.E4M3.UNPACK_B R87, R87 ;  /* 0x00000057ff57723e */ /* 0x000fe200020006ff */
[----:B------:R-:W-:Y:S02]  /*7390*/  HADD2.F32 R56, -RZ, R49.H0_H0 ;  /* 0x20000031ff387230 */ /* 0x000fe40000004100 */
[-C--:B------:R-:W-:Y:S01]  /*73a0*/  FFMA.FTZ R48, R48, R59.reuse, -R63 ;  /* 0x0000003b30307223 */ /* 0x080fe2000001083f */
[----:B------:R-:W-:Y:S02]  /*73b0*/  HADD2.F32 R58, -RZ, R58.H1_H1 ;  /* 0x3000003aff3a7230 */ /* 0x000fe40000004100 */
[----:B------:R-:W-:Y:S01]  /*73c0*/  FFMA.FTZ R49, R55, R59, R60 ;  /* 0x0000003b37317223 */ /* 0x000fe2000001003c */
[-C--:B------:R-:W-:Y:S01]  /*73d0*/  FMUL.FTZ R63, R57, R61.reuse ;  /* 0x0000003d393f7220 */ /* 0x080fe20000410000 */
[----:B------:R-:W-:Y:S01]  /*73e0*/  FMUL.FTZ R62, R56, R61 ;  /* 0x0000003d383e7220 */ /* 0x000fe20000410000 */
[----:B------:R-:W-:Y:S01]  /*73f0*/  F2FP.F16.E4M3.UNPACK_B R55, R54.H1 ;  /* 0x00000036ff37723e */ /* 0x000fe200030006ff */
[----:B------:R-:W-:-:S02]  /*7400*/  HADD2.F32 R59, -RZ, R87.H1_H1 ;  /* 0x30000057ff3b7230 */ /* 0x000fc40000004100 */
[-C--:B------:R-:W-:Y:S01]  /*7410*/  FFMA.FTZ R63, R56, R58.reuse, -R63 ;  /* 0x0000003a383f7223 */ /* 0x080fe2000001083f */
[----:B------:R-:W-:Y:S01]  /*7420*/  FFMA.FTZ R64, R57, R58, R62 ;  /* 0x0000003a39407223 */ /* 0x000fe2000001003e */
[----:B------:R-:W-:Y:S01]  /*7430*/  F2FP.F16.E4M3.UNPACK_B R54, R54 ;  /* 0x00000036ff36723e */ /* 0x000fe200020006ff */
[--C-:B------:R-:W-:Y:S01]  /*7440*/  HADD2.F32 R58, -RZ, R55.reuse.H1_H1 ;  /* 0x30000037ff3a7230 */ /* 0x100fe20000004100 */
[----:B------:R-:W-:Y:S01]  /*7450*/  F2FP.F16.E4M3.UNPACK_B R86, R86 ;  /* 0x00000056ff56723e */ /* 0x000fe200020006ff */
[----:B------:R-:W-:Y:S01]  /*7460*/  HADD2.F32 R57, -RZ, R55.H0_H0 ;  /* 0x20000037ff397230 */ /* 0x000fe20000004100 */
[----:B------:R-:W-:Y:S01]  /*7470*/  F2FP.F16.E4M3.UNPACK_B R65, R53.H1 ;  /* 0x00000035ff41723e */ /* 0x000fe200030006ff */
[--C-:B------:R-:W-:Y:S02]  /*7480*/  HADD2.F32 R55, -RZ, R54.reuse.H0_H0 ;  /* 0x20000036ff377230 */ /* 0x100fe40000004100 */
[----:B------:R-:W-:Y:S01]  /*7490*/  FMUL.FTZ R62, R58, R59 ;  /* 0x0000003b3a3e7220 */ /* 0x000fe20000410000 */
[----:B------:R-:W-:-:S02]  /*74a0*/  HADD2.F32 R56, -RZ, R54.H1_H1 ;  /* 0x30000036ff387230 */ /* 0x000fc40000004100 */
[----:B------:R-:W-:Y:S01]  /*74b0*/  FMUL.FTZ R59, R57, R59 ;  /* 0x0000003b393b7220 */ /* 0x000fe20000410000 */
[----:B------:R-:W-:Y:S01]  /*74c0*/  HADD2.F32 R87, -RZ, R87.H0_H0 ;  /* 0x20000057ff577230 */ /* 0x000fe20000004100 */
[----:B------:R-:W-:Y:S01]  /*74d0*/  F2FP.F16.E4M3.UNPACK_B R61, R52 ;  /* 0x00000034ff3d723e */ /* 0x000fe200020006ff */
[--C-:B------:R-:W-:Y:S02]  /*74e0*/  HADD2.F32 R54, -RZ, R86.reuse.H1_H1 ;  /* 0x30000056ff367230 */ /* 0x100fe40000004100 */
[----:B------:R-:W-:Y:S02]  /*74f0*/  HADD2.F32 R86, -RZ, R86.H0_H0 ;  /* 0x20000056ff567230 */ /* 0x000fe40000004100 */
[-C--:B------:R-:W-:Y:S01]  /*7500*/  FMUL.FTZ R60, R56, R87.reuse ;  /* 0x00000057383c7220 */ /* 0x080fe20000410000 */
[----:B------:R-:W-:Y:S01]  /*7510*/  FMUL.FTZ R87, R55, R87 ;  /* 0x0000005737577220 */ /* 0x000fe20000410000 */
[-C--:B------:R-:W-:Y:S01]  /*7520*/  FFMA.FTZ R58, R58, R54.reuse, R59 ;  /* 0x000000363a3a7223 */ /* 0x080fe2000001003b */
[----:B------:R-:W-:Y:S01]  /*7530*/  FFMA.FTZ R57, R57, R54, -R62 ;  /* 0x0000003639397223 */ /* 0x000fe2000001083e */
[----:B------:R-:W-:Y:S01]  /*7540*/  F2FP.F16.E4M3.UNPACK_B R59, R51.H1 ;  /* 0x00000033ff3b723e */ /* 0x000fe200030006ff */
[-C--:B------:R-:W-:Y:S01]  /*7550*/  FFMA.FTZ R54, R55, R86.reuse, -R60 ;  /* 0x0000005637367223 */ /* 0x080fe2000001083c */
[----:B------:R-:W-:Y:S01]  /*7560*/  FFMA.FTZ R55, R56, R86, R87 ;  /* 0x0000005638377223 */ /* 0x000fe20000010057 */
[----:B------:R-:W-:Y:S01]  /*7570*/  F2FP.SATFINITE.E4M3.F32.PACK_AB_MERGE_C R56, R64, R63, RZ ;  /* 0x0000003f4038723e */ /* 0x000fe200048070ff */
[----:B------:R-:W-:Y:S01]  /*7580*/  HADD2.F32 R67, -RZ, R65.H1_H1 ;  /* 0x30000041ff437230 */ /* 0x000fe20000004100 */
[----:B------:R-:W-:Y:S01]  /*7590*/  F2FP.SATFINITE.E4M3.F32.PACK_AB_MERGE_C R57, R58, R57, RZ ;  /* 0x000000393a39723e */ /* 0x000fe200048070ff */
[--C-:B------:R-:W-:Y:S01]  /*75a0*/  HADD2.F32 R60, -RZ, R59.reuse.H0_H0 ;  /* 0x2000003bff3c7230 */ /* 0x100fe20000004100 */
[----:B------:R-:W-:Y:S01]  /*75b0*/  F2FP.F16.E4M3.UNPACK_B R62, R52.H1 ;  /* 0x00000034ff3e723e */ /* 0x000fe200030006ff */
[----:B------:R-:W-:Y:S01]  /*75c0*/  HADD2.F32 R59, -RZ, R59.H1_H1 ;  /* 0x3000003bff3b7230 */ /* 0x000fe20000004100 */
[----:B------:R-:W-:Y:S01]  /*75d0*/  F2FP.F16.E4M3.UNPACK_B R58, R50.H1 ;  /* 0x00000032ff3a723e */ /* 0x000fe200030006ff */
[----:B------:R-:W-:Y:S01]  /*75e0*/  HADD2.F32 R65, -RZ, R65.H0_H0 ;  /* 0x20000041ff417230 */ /* 0x000fe20000004100 */
[----:B------:R-:W-:Y:S01]  /*75f0*/  F2FP.F16.E4M3.UNPACK_B R64, R53 ;  /* 0x00000035ff40723e */ /* 0x000fe200020006ff */
[----:B------:R-:W-:-:S02]  /*7600*/  HADD2.F32 R63, -RZ, R62.H1_H1 ;  /* 0x3000003eff3f7230 */ /* 0x000fc40000004100 */
[-C--:B------:R-:W-:Y:S01]  /*7610*/  FMUL.FTZ R69, R59, R67.reuse ;  /* 0x000000433b457220 */ /* 0x080fe20000410000 */
[----:B------:R-:W-:Y:S02]  /*7620*/  HADD2.F32 R53, -RZ, R58.H1_H1 ;  /* 0x3000003aff357230 */ /* 0x000fe40000004100 */
[C---:B------:R-:W-:Y:S01]  /*7630*/  FMUL.FTZ R68, R60.reuse, R67 ;  /* 0x000000433c447220 */ /* 0x040fe20000410000 */
[----:B------:R-:W-:Y:S02]  /*7640*/  HADD2.F32 R66, -RZ, R64.H1_H1 ;  /* 0x30000040ff427230 */ /* 0x000fe40000004100 */
[----:B------:R-:W-:Y:S01]  /*7650*/  FFMA.FTZ R52, R60, R63, -R69 ;  /* 0x0000003f3c347223 */ /* 0x000fe20000010845 */
[----:B------:R-:W-:Y:S01]  /*7660*/  HADD2.F32 R58, -RZ, R58.H0_H0 ;  /* 0x2000003aff3a7230 */ /* 0x000fe20000004100 */
[----:B------:R-:W-:Y:S01]  /*7670*/  F2FP.F16.E4M3.UNPACK_B R51, R51 ;  /* 0x00000033ff33723e */ /* 0x000fe200020006ff */
[----:B------:R-:W-:Y:S02]  /*7680*/  HADD2.F32 R60, -RZ, R61.H1_H1 ;  /* 0x3000003dff3c7230 */ /* 0x000fe40000004100 */
[----:B------:R-:W-:Y:S01]  /*7690*/  FMUL.FTZ R67, R53, R66 ;  /* 0x0000004235437220 */ /* 0x000fe20000410000 */
[----:B------:R-:W-:Y:S01]  /*76a0*/  F2FP.F16.E4M3.UNPACK_B R50, R50 ;  /* 0x00000032ff32723e */ /* 0x000fe200020006ff */
[----:B------:R-:W-:Y:S01]  /*76b0*/  FMUL.FTZ R66, R58, R66 ;  /* 0x000000423a427220 */ /* 0x000fe20000410000 */
[----:B------:R-:W-:-:S02]  /*76c0*/  HADD2.F32 R64, -RZ, R64.H0_H0 ;  /* 0x20000040ff407230 */ /* 0x000fc40000004100 */
[-C--:B------:R-:W-:Y:S01]  /*76d0*/  FFMA.FTZ R67, R58, R60.reuse, -R67 ;  /* 0x0000003c3a437223 */ /* 0x080fe20000010843 */
[--C-:B------:R-:W-:Y:S02]  /*76e0*/  HADD2.F32 R58, -RZ, R51.reuse.H1_H1 ;  /* 0x30000033ff3a7230 */ /* 0x100fe40000004100 */
[----:B------:R-:W-:Y:S01]  /*76f0*/  FFMA.FTZ R66, R53, R60, R66 ;  /* 0x0000003c35427223 */ /* 0x000fe20000010042 */
[----:B------:R-:W-:Y:S02]  /*7700*/  HADD2.F32 R53, -RZ, R51.H0_H0 ;  /* 0x20000033ff357230 */ /* 0x000fe40000004100 */
[----:B------:R-:W-:Y:S01]  /*7710*/  FFMA.FTZ R63, R59, R63, R68 ;  /* 0x0000003f3b3f7223 */ /* 0x000fe20000010044 */
[--C-:B------:R-:W-:Y:S02]  /*7720*/  HADD2.F32 R51, -RZ, R50.reuse.H0_H0 ;  /* 0x20000032ff337230 */ /* 0x100fe40000004100 */
[----:B------:R-:W-:Y:S01]  /*7730*/  FMUL.FTZ R68, R58, R65 ;  /* 0x000000413a447220 */ /* 0x000fe20000410000 */
[----:B------:R-:W-:-:S02]  /*7740*/  HADD2.F32 R50, -RZ, R50.H1_H1 ;  /* 0x30000032ff327230 */ /* 0x000fc40000004100 */
[----:B------:R-:W-:Y:S01]  /*7750*/  FMUL.FTZ R65, R53, R65 ;  /* 0x0000004135417220 */ /* 0x000fe20000410000 */
[----:B------:R-:W-:Y:S02]  /*7760*/  HADD2.F32 R62, -RZ, R62.H0_H0 ;  /* 0x2000003eff3e7230 */ /* 0x000fe40000004100 */
[-C--:B------:R-:W-:Y:S01]  /*7770*/  FMUL.FTZ R59, R51, R64.reuse ;  /* 0x00000040333b7220 */ /* 0x080fe20000410000 */
[----:B------:R-:W-:Y:S02]  /*7780*/  HADD2.F32 R61, -RZ, R61.H0_H0 ;  /* 0x2000003dff3d7230 */ /* 0x000fe40000004100 */
[----:B------:R-:W-:Y:S01]  /*7790*/  FMUL.FTZ R60, R50, R64 ;  /* 0x00000040323c7220 */ /* 0x000fe20000410000 */
[----:B------:R-:W-:Y:S01]  /*77a0*/  F2FP.SATFINITE.E4M3.F32.PACK_AB_MERGE_C R66, R66, R67, RZ ;  /* 0x000000434242723e */ /* 0x000fe200048070ff */
[-C--:B------:R-:W-:Y:S01]  /*77b0*/  FFMA.FTZ R68, R53, R62.reuse, -R68 ;  /* 0x0000003e35447223 */ /* 0x080fe20000010844 */
[----:B------:R-:W-:Y:S01]  /*77c0*/  FFMA.FTZ R65, R58, R62, R65 ;  /* 0x0000003e3a417223 */ /* 0x000fe20000010041 */
[-C--:B------:R-:W-:Y:S01]  /*77d0*/  FFMA.FTZ R60, R51, R61.reuse, -R60 ;  /* 0x0000003d333c7223 */ /* 0x080fe2000001083c */
[----:B------:R-:W-:Y:S01]  /*77e0*/  FFMA.FTZ R59, R50, R61, R59 ;  /* 0x0000003d323b7223 */ /* 0x000fe2000001003b */
[----:B------:R-:W-:-:S02]  /*77f0*/  F2FP.SATFINITE.E4M3.F32.PACK_AB_MERGE_C R52, R63, R52, RZ ;  /* 0x000000343f34723e */ /* 0x000fc400048070ff */
[----:B------:R-:W-:Y:S02]  /*7800*/  F2FP.SATFINITE.E4M3.F32.PACK_AB_MERGE_C R49, R49, R48, R56 ;  /* 0x000000303131723e */ /* 0x000fe40004807038 */
[----:B------:R-:W-:Y:S02]  /*7810*/  F2FP.SATFINITE.E4M3.F32.PACK_AB_MERGE_C R48, R55, R54, R57 ;  /* 0x000000363730723e */ /* 0x000fe40004807039 */
[----:B------:R-:W-:Y:S02]  /*7820*/  F2FP.SATFINITE.E4M3.F32.PACK_AB_MERGE_C R50, R59, R60, R66 ;  /* 0x0000003c3b32723e */ /* 0x000fe40004807042 */
[----:B------:R-:W-:-:S07]  /*7830*/  F2FP.SATFINITE.E4M3.F32.PACK_AB_MERGE_C R51, R65, R68, R52 ;  /* 0x000000444133723e */ /* 0x000fce0004807034 */
.L_x_395:
[----:B------:R-:W-:Y:S05]  /*7840*/  BSYNC B1 ;  /* 0x0000000000017941 */ /* 0x000fea0003800000 */
.L_x_394:
[----:B------:R-:W-:Y:S02]  /*7850*/  ULDC.64 UR4, c[0x0][0x2e8] ;  /* 0x0000ba0000047ab9 */ /* 0x000fe40000000a00 */
[----:B------:R-:W-:-:S04]  /*7860*/  IADD3 R52, P2, P3, R43, UR4, R120 ;  /* 0x000000042b347c10 */ /* 0x000fc8000fb5e078 */
[----:B------:R-:W-:-:S05]  /*7870*/  IADD3.X R53, R105, UR5, R85, P2, P3 ;  /* 0x0000000569357c10 */ /* 0x000fca00097e6455 */
[----:B--2---:R4:W-:Y:S01]  /*7880*/  STG.E.128 desc[UR42][R52.64], R48 ;  /* 0x0000003034007986 */ /* 0x0049e2000c101d2a */
[----:B------:R-:W-:Y:S05]  /*7890*/  BRA `(.L_x_389) ;  /* 0x0000004c00847947 */ /* 0x000fea0003800000 */
.L_x_353:
[C---:B------:R-:W-:Y:S01]  /*78a0*/  ISETP.GE.AND P5, PT, R23.reuse, R117, PT ;  /* 0x000000751700720c */ /* 0x040fe20003fa6270 */
[C---:B------:R-:W-:Y:S01]  /*78b0*/  VIADD R52, R23.reuse, 0x60 ;  /* 0x0000006017347836 */ /* 0x040fe20000000000 */
[----:B------:R-:W-:Y:S01]  /*78c0*/  P2R R60, PR, RZ, 0x1 ;  /* 0x00000001ff3c7803 */ /* 0x000fe20000000000 */
[----:B------:R-:W-:Y:S01]  /*78d0*/  VIADD R61, R23, 0x20 ;  /* 0x00000020173d7836 */ /* 0x000fe20000000000 */
[----:B------:R-:W-:-:S13]  /*78e0*/  ISETP.GE.OR P5, PT, R16, R84, P5 ;  /* 0x000000541000720c */ /* 0x000fda0002fa6670 */
[----:B------:R-:W1:Y:S08]  /*78f0*/  @!P5 LDC.64 R56, c[0x0][0x3e8] ;  /* 0x0000fa00ff38db82 */ /* 0x000e700000000a00 */
[----:B0-----:R-:W0:Y:S01]  /*7900*/  @!P5 LDC.64 R58, c[0x0][0x400] ;  /* 0x00010000ff3adb82 */ /* 0x001e220000000a00 */
[----:B-1----:R-:W-:-:S04]  /*7910*/  @!P5 IADD3 R56, P2, P3, R96, R56, R48 ;  /* 0x000000386038d210 */ /* 0x002fc80007b5e030 */
[----:B------:R-:W-:Y:S02]  /*7920*/  @!P5 IADD3.X R57, R39, R57, R87, P2, P3 ;  /* 0x000000392739d210 */ /* 0x000fe400017e6457 */
[----:B------:R-:W-:-:S04]  /*7930*/  ISETP.GE.AND P2, PT, R52, R117, PT ;  /* 0x000000753400720c */ /* 0x000fc80003f46270 */
[----:B------:R-:W-:-:S13]  /*7940*/  ISETP.GE.OR P2, PT, R16, R84, P2 ;  /* 0x000000541000720c */ /* 0x000fda0001746670 */
[----:B------:R-:W1:Y:S01]  /*7950*/  @!P2 LDC.64 R52, c[0x0][0x3f8] ;  /* 0x0000fe00ff34ab82 */ /* 0x000e620000000a00 */
[----:B------:R-:W-:Y:S02]  /*7960*/  @!P2 IMAD.MOV.U32 R49, RZ, RZ, R87 ;  /* 0x000000ffff31a224 */ /* 0x000fe400078e0057 */
[----:B------:R-:W-:-:S05]  /*7970*/  @!P2 IMAD.MOV.U32 R51, RZ, RZ, R86 ;  /* 0x000000ffff33a224 */ /* 0x000fca00078e0056 */
[----:B------:R-:W2:Y:S08]  /*7980*/  @!P2 LDC.64 R80, c[0x0][0x3e8] ;  /* 0x0000fa00ff50ab82 */ /* 0x000eb00000000a00 */
[----:B------:R-:W3:Y:S01]  /*7990*/  @!P2 LDC.64 R82, c[0x0][0x400] ;  /* 0x00010000ff52ab82 */ /* 0x000ee20000000a00 */
[----:B-1----:R-:W-:-:S04]  /*79a0*/  @!P2 IMAD.WIDE.U32 R54, R52, 0x60, R48 ;  /* 0x000000603436a825 */ /* 0x002fc800078e0030 */
[----:B------:R-:W-:Y:S01]  /*79b0*/  @!P2 IMAD R53, R53, 0x60, RZ ;  /* 0x000000603535a824 */ /* 0x000fe200078e02ff */
[----:B--2---:R-:W-:-:S04]  /*79c0*/  @!P2 IADD3 R80, P3, P4, R96, R80, R54 ;  /* 0x000000506050a210 */ /* 0x004fc80007c7e036 */
[----:B------:R-:W-:-:S04]  /*79d0*/  @!P2 IADD3 R52, R55, R53, RZ ;  /* 0x000000353734a210 */ /* 0x000fc80007ffe0ff */
[----:B------:R-:W-:Y:S02]  /*79e0*/  @!P2 IADD3.X R81, R39, R81, R52, P3, P4 ;  /* 0x000000512751a210 */ /* 0x000fe40001fe8434 */
[----:B------:R-:W1:Y:S02]  /*79f0*/  @!P2 LDC.64 R52, c[0x0][0x408] ;  /* 0x00010200ff34ab82 */ /* 0x000e640000000a00 */
[----:B-1----:R-:W-:-:S04]  /*7a00*/  @!P2 IMAD.WIDE.U32 R54, R52, 0x60, R50 ;  /* 0x000000603436a825 */ /* 0x002fc800078e0032 */
[----:B------:R-:W-:Y:S01]  /*7a10*/  @!P2 IMAD R53, R53, 0x60, RZ ;  /* 0x000000603535a824 */ /* 0x000fe200078e02ff */
[----:B---3--:R-:W-:-:S03]  /*7a20*/  @!P2 IADD3 R82, P3, P4, R92, R82, R54 ;  /* 0x000000525c52a210 */ /* 0x008fc60007c7e036 */
[----:B------:R-:W-:-:S05]  /*7a30*/  @!P2 IMAD.IADD R52, R55, 0x1, R53 ;  /* 0x000000013734a824 */ /* 0x000fca00078e0235 */
[----:B------:R-:W-:Y:S02]  /*7a40*/  @!P2 IADD3.X R83, R107, R83, R52, P3, P4 ;  /* 0x000000536b53a210 */ /* 0x000fe40001fe8434 */
[----:B0-----:R-:W-:-:S04]  /*7a50*/  @!P5 IADD3 R58, P3, P4, R92, R58, R50 ;  /* 0x0000003a5c3ad210 */ /* 0x001fc80007c7e032 */
[----:B------:R-:W-:Y:S02]  /*7a60*/  @!P5 IADD3.X R59, R107, R59, R86, P3, P4 ;  /* 0x0000003b6b3bd210 */ /* 0x000fe40001fe8456 */
[----:B------:R-:W-:Y:S01]  /*7a70*/  ISETP.GE.AND P4, PT, R61, R117, PT ;  /* 0x000000753d00720c */ /* 0x000fe20003f86270 */
[----:B------:R-:W-:-:S03]  /*7a80*/  VIADD R61, R23, 0x40 ;  /* 0x00000040173d7836 */ /* 0x000fc60000000000 */
[----:B------:R-:W-:-:S13]  /*7a90*/  ISETP.GE.OR P4, PT, R16, R84, P4 ;  /* 0x000000541000720c */ /* 0x000fda0002786670 */
[----:B------:R-:W-:Y:S01]  /*7aa0*/  @!P4 IADD3 R55, P3, P6, R96, R48, R14 ;  /* 0x000000306037c210 */ /* 0x000fe20007e7e00e */
[----:B------:R-:W0:Y:S03]  /*7ab0*/  @!P4 LDC.64 R64, c[0x0][0x3e8] ;  /* 0x0000fa00ff40cb82 */ /* 0x000e260000000a00 */
[----:B------:R-:W-:Y:S02]  /*7ac0*/  @!P4 IADD3.X R54, R39, R87, R21, P3, P6 ;  /* 0x000000572736c210 */ /* 0x000fe40001fec415 */
[----:B------:R-:W-:-:S03]  /*7ad0*/  ISETP.GE.AND P3, PT, R61, R117, PT ;  /* 0x000000753d00720c */ /* 0x000fc60003f66270 */
[----:B------:R-:W1:Y:S01]  /*7ae0*/  @!P4 LDC.64 R66, c[0x0][0x400] ;  /* 0x00010000ff42cb82 */ /* 0x000e620000000a00 */
[----:B------:R-:W-:-:S13]  /*7af0*/  ISETP.GE.OR P3, PT, R16, R84, P3 ;  /* 0x000000541000720c */ /* 0x000fda0001f66670 */
[----:B------:R-:W-:Y:S01]  /*7b00*/  @!P3 IADD3 R49, P0, P6, R96, R13, R48 ;  /* 0x0000000d6031b210 */ /* 0x000fe20007e1e030 */
[----:B------:R-:W2:Y:S03]  /*7b10*/  @!P3 LDC.64 R72, c[0x0][0x3e8] ;  /* 0x0000fa00ff48bb82 */ /* 0x000ea60000000a00 */
[----:B------:R-:W-:Y:S02]  /*7b20*/  @!P3 IADD3.X R48, R39, R20, R87, P0, P6 ;  /* 0x000000142730b210 */ /* 0x000fe400007ec457 */
[----:B------:R-:W-:-:S03]  /*7b30*/  @!P4 IADD3 R53, P0, P6, R92, R50, R8 ;  /* 0x000000325c35c210 */ /* 0x000fc60007e1e008 */
[----:B------:R-:W3:Y:S01]  /*7b40*/  @!P3 LDC.64 R74, c[0x0][0x400] ;  /* 0x00010000ff4abb82 */ /* 0x000ee20000000a00 */
[----:B------:R-:W-:Y:S02]  /*7b50*/  @!P4 IADD3.X R52, R107, R86, R11, P0, P6 ;  /* 0x000000566b34c210 */ /* 0x000fe400007ec40b */
[----:B------:R-:W-:-:S04]  /*7b60*/  @!P3 IADD3 R51, P0, P6, R92, R7, R50 ;  /* 0x000000075c33b210 */ /* 0x000fc80007e1e032 */
[----:B------:R-:W-:Y:S02]  /*7b70*/  @!P3 IADD3.X R86, R107, R10, R86, P0, P6 ;  /* 0x0000000a6b56b210 */ /* 0x000fe400007ec456 */
[----:B0-----:R-:W-:Y:S02]  /*7b80*/  @!P4 IADD3 R64, P6, R55, R64, RZ ;  /* 0x000000403740c210 */ /* 0x001fe40007fde0ff */
[----:B------:R-:W-:Y:S02]  /*7b90*/  CS2R R62, SRZ ;  /* 0x00000000003e7805 */ /* 0x000fe4000001ff00 */
[----:B------:R-:W-:Y:S02]  /*7ba0*/  ISETP.NE.AND P0, PT, R60, RZ, PT ;  /* 0x000000ff3c00720c */ /* 0x000fe40003f05270 */
[----:B------:R-:W-:Y:S02]  /*7bb0*/  @!P4 IADD3.X R65, R54, R65, RZ, P6, !PT ;  /* 0x000000413641c210 */ /* 0x000fe400037fe4ff */
[----:B------:R-:W-:-:S02]  /*7bc0*/  CS2R R54, SRZ ;  /* 0x0000000000367805 */ /* 0x000fc4000001ff00 */
[----:B-1----:R-:W-:-:S05]  /*7bd0*/  @!P4 IADD3 R66, P6, R53, R66, RZ ;  /* 0x000000423542c210 */ /* 0x002fca0007fde0ff */
[----:B------:R-:W-:Y:S01]  /*7be0*/  @!P4 IMAD.X R67, R52, 0x1, R67, P6 ;  /* 0x000000013443c824 */ /* 0x000fe200030e0643 */
[----:B--2---:R-:W-:Y:S02]  /*7bf0*/  @!P3 IADD3 R72, P6, R49, R72, RZ ;  /* 0x000000483148b210 */ /* 0x004fe40007fde0ff */
[----:B------:R-:W-:-:S03]  /*7c00*/  CS2R R52, SRZ ;  /* 0x0000000000347805 */ /* 0x000fc6000001ff00 */
[----:B------:R-:W-:Y:S01]  /*7c10*/  @!P3 IMAD.X R73, R48, 0x1, R73, P6 ;  /* 0x000000013049b824 */ /* 0x000fe200030e0649 */
[----:B---3--:R-:W-:Y:S02]  /*7c20*/  @!P3 IADD3 R74, P6, R51, R74, RZ ;  /* 0x0000004a334ab210 */ /* 0x008fe40007fde0ff */
[----:B------:R-:W-:Y:S02]  /*7c30*/  CS2R R48, SRZ ;  /* 0x0000000000307805 */ /* 0x000fe4000001ff00 */
[----:B------:R-:W-:Y:S01]  /*7c40*/  CS2R R50, SRZ ;  /* 0x0000000000327805 */ /* 0x000fe2000001ff00 */
[----:B------:R0:W2:Y:S01]  /*7c50*/  @!P5 LDG.E.128 R52, desc[UR42][R58.64] ;  /* 0x0000002a3a34d981 */ /* 0x0000a2000c1e1d00 */
[----:B------:R-:W-:Y:S02]  /*7c60*/  CS2R R60, SRZ ;  /* 0x00000000003c7805 */ /* 0x000fe4000001ff00 */
[----:B------:R-:W-:Y:S02]  /*7c70*/  CS2R R68, SRZ ;  /* 0x0000000000447805 */ /* 0x000fe4000001ff00 */
[----:B------:R-:W-:Y:S01]  /*7c80*/  CS2R R70, SRZ ;  /* 0x0000000000467805 */ /* 0x000fe2000001ff00 */
[----:B------:R-:W-:Y:S01]  /*7c90*/  @!P3 IMAD.X R75, R86, 0x1, R75, P6 ;  /* 0x00000001564bb824 */ /* 0x000fe200030e064b */
[----:B------:R1:W3:Y:S04]  /*7ca0*/  @!P5 LDG.E.128 R48, desc[UR42][R56.64] ;  /* 0x0000002a3830d981 */ /* 0x0002e8000c1e1d00 */
[----:B------:R4:W5:Y:S01]  /*7cb0*/  @!P4 LDG.E.128 R60, desc[UR42][R66.64] ;  /* 0x0000002a423cc981 */ /* 0x000962000c1e1d00 */
[----:B0-----:R-:W-:-:S02]  /*7cc0*/  CS2R R58, SRZ ;  /* 0x00000000003a7805 */ /* 0x001fc4000001ff00 */
[----:B------:R-:W-:Y:S02]  /*7cd0*/  CS2R R76, SRZ ;  /* 0x00000000004c7805 */ /* 0x000fe4000001ff00 */
[----:B------:R-:W-:Y:S01]  /*7ce0*/  CS2R R78, SRZ ;  /* 0x00000000004e7805 */ /* 0x000fe2000001ff00 */
[----:B------:R0:W5:Y:S01]  /*7cf0*/  @!P3 LDG.E.128 R68, desc[UR42][R74.64] ;  /* 0x0000002a4a44b981 */ /* 0x000162000c1e1d00 */
[----:B-1----:R-:W-:-:S04]  /*7d00*/  CS2R R56, SRZ ;  /* 0x0000000000387805 */ /* 0x002fc8000001ff00 */
[----:B------:R-:W5:Y:S01]  /*7d10*/  @!P2 LDG.E.128 R76, desc[UR42][R82.64] ;  /* 0x0000002a524ca981 */ /* 0x000f62000c1e1d00 */
[----:B----4-:R-:W-:-:S03]  /*7d20*/  CS2R R66, SRZ ;  /* 0x0000000000427805 */ /* 0x010fc6000001ff00 */
[----:B------:R1:W4:Y:S01]  /*7d30*/  @!P4 LDG.E.128 R56, desc[UR42][R64.64] ;  /* 0x0000002a4038c981 */ /* 0x000322000c1e1d00 */
[----:B0-----:R-:W-:Y:S02]  /*7d40*/  CS2R R74, SRZ ;  /* 0x00000000004a7805 */ /* 0x001fe4000001ff00 */
[----:B-1----:R-:W-:-:S06]  /*7d50*/  CS2R R64, SRZ ;  /* 0x0000000000407805 */ /* 0x002fcc000001ff00 */
[----:B------:R0:W4:Y:S02]  /*7d60*/  @!P3 LDG.E.128 R64, desc[UR42][R72.64] ;  /* 0x0000002a4840b981 */ /* 0x000124000c1e1d00 */
[----:B0-----:R-:W-:-:S06]  /*7d70*/  CS2R R72, SRZ ;  /* 0x0000000000487805 */ /* 0x001fcc000001ff00 */
[----:B------:R-:W4:Y:S01]  /*7d80*/  @!P2 LDG.E.128 R72, desc[UR42][R80.64] ;  /* 0x0000002a5048a981 */ /* 0x000f22000c1e1d00 */
[----:B------:R-:W-:-:S06]  /*7d90*/  UISETP.NE.AND UP0, UPT, UR46, 0x3, UPT ;  /* 0x000000032e00788c */ /* 0x000fcc000bf05270 */
[----:B------:R-:W-:Y:S02]  /*7da0*/  PLOP3.LUT P5, PT, PT, PT, UP0, 0x80, 0x0 ;  /* 0x000000000000781c */ /* 0x000fe40003faf008 */
[----:B------:R-:W-:Y:S01]  /*7db0*/  ISETP.GE.AND P2, PT, R16, R84, PT ;  /* 0x000000541000720c */ /* 0x000fe20003f46270 */
[----:B--2---:R-:W-:Y:S02]  /*7dc0*/  IMAD.MOV.U32 R145, RZ, RZ, R52 ;  /* 0x000000ffff917224 */ /* 0x004fe400078e0034 */
[----:B------:R-:W-:Y:S02]  /*7dd0*/  IMAD.MOV.U32 R146, RZ, RZ, R54 ;  /* 0x000000ffff927224 */ /* 0x000fe400078e0036 */
[----:B---3--:R-:W-:Y:S01]  /*7de0*/  IMAD.MOV.U32 R144, RZ, RZ, R48 ;  /* 0x000000ffff907224 */ /* 0x008fe200078e0030 */
[----:B------:R-:W-:Y:S02]  /*7df0*/  MOV R147, R50 ;  /* 0x0000003200937202 */ /* 0x000fe40000000f00 */
[----:B-----5:R-:W-:Y:S01]  /*7e00*/  MOV R142, R60 ;  /* 0x0000003c008e7202 */ /* 0x020fe20000000f00 */
[----:B------:R-:W-:-:S02]  /*7e10*/  IMAD.MOV.U32 R143, RZ, RZ, R62 ;  /* 0x000000ffff8f7224 */ /* 0x000fc400078e003e */
[----:B------:R-:W-:Y:S01]  /*7e20*/  IMAD.MOV.U32 R138, RZ, RZ, R68 ;  /* 0x000000ffff8a7224 */ /* 0x000fe200078e0044 */
[----:B------:R-:W-:Y:S01]  /*7e30*/  MOV R139, R70 ;  /* 0x00000046008b7202 */ /* 0x000fe20000000f00 */
[----:B------:R-:W-:Y:S02]  /*7e40*/  IMAD.MOV.U32 R132, RZ, RZ, R76 ;  /* 0x000000ffff847224 */ /* 0x000fe400078e004c */
[----:B------:R-:W-:Y:S02]  /*7e50*/  IMAD.MOV.U32 R133, RZ, RZ, R78 ;  /* 0x000000ffff857224 */ /* 0x000fe400078e004e */
[----:B----4-:R-:W-:Y:S02]  /*7e60*/  IMAD.MOV.U32 R140, RZ, RZ, R56 ;  /* 0x000000ffff8c7224 */ /* 0x010fe400078e0038 */
[----:B------:R-:W-:Y:S02]  /*7e70*/  IMAD.MOV.U32 R141, RZ, RZ, R58 ;  /* 0x000000ffff8d7224 */ /* 0x000fe400078e003a */
[----:B------:R-:W-:-:S02]  /*7e80*/  IMAD.MOV.U32 R136, RZ, RZ, R64 ;  /* 0x000000ffff887224 */ /* 0x000fc400078e0040 */
[----:B------:R-:W-:Y:S02]  /*7e90*/  IMAD.MOV.U32 R137, RZ, RZ, R66 ;  /* 0x000000ffff897224 */ /* 0x000fe400078e0042 */
[----:B------:R-:W-:Y:S02]  /*7ea0*/  IMAD.MOV.U32 R130, RZ, RZ, R72 ;  /* 0x000000ffff827224 */ /* 0x000fe400078e0048 */
[----:B------:R-:W-:Y:S01]  /*7eb0*/  IMAD.MOV.U32 R131, RZ, RZ, R74 ;  /* 0x000000ffff837224 */ /* 0x000fe200078e004a */
[----:B------:R-:W-:Y:S06]  /*7ec0*/  @!P5 BRA `(.L_x_396) ;  /* 0x000000000004d947 */ /* 0x000fec0003800000 */
[----:B------:R-:W-:Y:S01]  /*7ed0*/  BPT.TRAP 0x1 ;  /* 0x000000040000795c */ /* 0x000fe20000300000 */
.L_x_396:
[----:B------:R-:W-:Y:S01]  /*7ee0*/  IMAD R112, R232, 0x8, R22 ;  /* 0x00000008e8707824 */ /* 0x000fe200078e0216 */
[----:B------:R-:W-:Y:S01]  /*7ef0*/  SHF.L.U32 R127, R234, 0x1f, RZ ;  /* 0x0000001fea7f7819 */ /* 0x000fe200000006ff */
[----:B------:R-:W0:Y:S01]  /*7f00*/  LDC R134, c[0x0][0x2f4] ;  /* 0x0000bd00ff867b82 */ /* 0x000e220000000800 */
[----:B------:R-:W-:Y:S01]  /*7f10*/  BSSY B1, `(.L_x_397) ;  /* 0x0000004000017945 */ /* 0x000fe20003800000 */
[----:B------:R-:W-:Y:S01]  /*7f20*/  MOV R121, R85 ;  /* 0x0000005500797202 */ /* 0x000fe20000000f00 */
[----:B------:R-:W1:Y:S02]  /*7f30*/  SYNCS.PHASECHK.TRANS64.TRYWAIT P3, [R112+URZ+0x38890], R127 ;  /* 0x0388907f700075a7 */ /* 0x000e64000806017f */
[----:B-1----:R-:W-:Y:S05]  /*7f40*/  @!P3 BRA `(.L_x_398) ;  /* 0x0000023000e4b947 */ /* 0x002fea0003800000 */
.L_x_672:
[----:B------:R-:W-:Y:S05]  /*7f50*/  BSYNC B1 ;  /* 0x0000000000017941 */ /* 0x000fea0003800000 */
.L_x_397:
[----:B------:R-:W2:Y:S01]  /*7f60*/  LDC.64 R122, c[0x0][0x300] ;  /* 0x0000c000ff7a7b82 */ /* 0x000ea20000000a00 */
[----:B------:R-:W-:Y:S01]  /*7f70*/  ISETP.GE.OR P3, PT, R23, R117, P0 ;  /* 0x000000751700720c */ /* 0x000fe20000766670 */
[----:B------:R-:W-:Y:S01]  /*7f80*/  BSSY B1, `(.L_x_399) ;  /* 0x0000107000017945 */ /* 0x000fe20003800000 */
[----:B0-----:R-:W-:-:S11]  /*7f90*/  IMAD.IADD R135, R134, 0x1, -R35 ;  /* 0x0000000186877824 */ /* 0x001fd600078e0a23 */
[----:B------:R-:W-:Y:S05]  /*7fa0*/  @P3 BRA `(.L_x_400) ;  /* 0x0000001000103947 */ /* 0x000fea0003800000 */
[----:B------:R-:W3:Y:S04]  /*7fb0*/  LDL R80, [R1+0x10] ;  /* 0x0000100001507983 */ /* 0x000ee80000100800 */
[----:B------:R-:W4:Y:S01]  /*7fc0*/  LDL R82, [R1+0x60] ;  /* 0x0000600001527983 */ /* 0x000f220000100800 */
[C---:B------:R-:W-:Y:S01]  /*7fd0*/  IMAD.SHL.U32 R83, R23.reuse, 0x80, RZ ;  /* 0x0000008017537824 */ /* 0x040fe200078e00ff */
[----:B------:R-:W-:Y:S01]  /*7fe0*/  BSSY B2, `(.L_x_401) ;  /* 0x00000ee000027945 */ /* 0x000fe20003800000 */
[----:B------:R-:W-:-:S03]  /*7ff0*/  IMAD.SHL.U32 R84, R23, 0x80, RZ ;  /* 0x0000008017547824 */ /* 0x000fc600078e00ff */
[----:B------:R-:W-:Y:S02]  /*8000*/  LOP3.LUT R83, R83, 0x380, RZ, 0xc0, !PT ;  /* 0x0000038053537812 */ /* 0x000fe400078ec0ff */
[----:B------:R-:W-:Y:S02]  /*8010*/  LOP3.LUT R84, R84, 0x380, RZ, 0xc0, !PT ;  /* 0x0000038054547812 */ /* 0x000fe400078ec0ff */
[----:B------:R-:W-:Y:S02]  /*8020*/  SHF.R.U32.HI R83, RZ, 0x3, R83 ;  /* 0x00000003ff537819 */ /* 0x000fe40000011653 */
[----:B---3--:R-:W-:-:S04]  /*8030*/  LOP3.LUT P4, RZ, R80, 0x2, RZ, 0xc0, !PT ;  /* 0x0000000250ff7812 */ /* 0x008fc8000788c0ff */
[----:B------:R-:W-:-:S04]  /*8040*/  SEL R80, R35, R135, !P4 ;  /* 0x0000008723507207 */ /* 0x000fc80006000000 */
[----:B------:R-:W-:-:S04]  /*8050*/  SHF.R.S32.HI R81, RZ, 0x1f, R80 ;  /* 0x0000001fff517819 */ /* 0x000fc80000011450 */
[----:B------:R-:W-:-:S04]  /*8060*/  LEA.HI R81, R81, R80, RZ, 0x5 ;  /* 0x0000005051517211 */ /* 0x000fc800078f28ff */
[----:B------:R-:W-:-:S04]  /*8070*/  LEA.HI.SX32 R148, R81, R108, 0x1b ;  /* 0x0000006c51947211 */ /* 0x000fc800078fdaff */
[----:B------:R-:W-:-:S04]  /*8080*/  SHF.R.S32.HI R80, RZ, 0x1f, R148 ;  /* 0x0000001fff507819 */ /* 0x000fc80000011494 */
[----:B------:R-:W-:Y:S02]  /*8090*/  LEA.HI R80, R80, R148, RZ, 0x3 ;  /* 0x0000009450507211 */ /* 0x000fe400078f18ff */
[----:B------:R-:W-:-:S03]  /*80a0*/  SHF.L.U32 R148, R148, 0x4, RZ ;  /* 0x0000000494947819 */ /* 0x000fc600000006ff */
[----:B------:R-:W-:Y:S01]  /*80b0*/  IMAD.SHL.U32 R80, R80, 0x800, RZ ;  /* 0x0000080050507824 */ /* 0x000fe200078e00ff */
[----:B------:R-:W-:-:S04]  /*80c0*/  LOP3.LUT R81, R84, 0x70, R148, 0xf8, !PT ;  /* 0x0000007054517812 */ /* 0x000fc800078ef894 */
[----:B------:R-:W-:Y:S02]  /*80d0*/  LOP3.LUT R81, R81, R83, RZ, 0x3c, !PT ;  /* 0x0000005351517212 */ /* 0x000fe400078e3cff */
[----:B------:R-:W-:-:S04]  /*80e0*/  LOP3.LUT R80, R80, 0xffffc000, RZ, 0xc0, !PT ;  /* 0xffffc00050507812 */ /* 0x000fc800078ec0ff */
[----:B----4-:R-:W-:-:S05]  /*80f0*/  IADD3 R80, R81, R80, R82 ;  /* 0x0000005051507210 */ /* 0x010fca0007ffe052 */
[C---:B------:R-:W-:Y:S02]  /*8100*/  IMAD R84, R232.reuse, 0x8000, R80 ;  /* 0x00008000e8547824 */ /* 0x040fe400078e0250 */
[----:B------:R-:W-:-:S03]  /*8110*/  IMAD R80, R232, 0x8000, R31 ;  /* 0x00008000e8507824 */ /* 0x000fc600078e021f */
[C---:B------:R-:W-:Y:S01]  /*8120*/  IADD3 R84, R22.reuse, R84, RZ ;  /* 0x0000005416547210 */ /* 0x040fe20007ffe0ff */
[----:B------:R-:W-:-:S05]  /*8130*/  IMAD.IADD R80, R22, 0x1, R80 ;  /* 0x0000000116507824 */ /* 0x000fca00078e0250 */
[----:B------:R-:W0:Y:S04]  /*8140*/  LDS.128 R84, [R84+0x28400] ;  /* 0x0284000054547984 */ /* 0x000e280000000c00 */
[----:B------:R-:W3:Y:S01]  /*8150*/  LDS.128 R80, [R80+0x28400] ;  /* 0x0284000050507984 */ /* 0x000ee20000000c00 */
[----:B------:R-:W-:Y:S05]  /*8160*/  @P2 BRA `(.L_x_402) ;  /* 0x0000000c00542947 */ /* 0x000fea0003800000 */
[----:B------:R-:W-:Y:S02]  /*8170*/  SHF.R.U32.HI R50, RZ, 0x8, R49 ;  /* 0x00000008ff327819 */ /* 0x000fe40000011631 */
[----:B------:R-:W-:Y:S02]  /*8180*/  SHF.R.U32.HI R153, RZ, 0x8, R53 ;  /* 0x00000008ff997819 */ /* 0x000fe40000011635 */
[----:B------:R-:W-:Y:S01]  /*8190*/  SHF.R.U32.HI R150, RZ, 0x8, R51 ;  /* 0x00000008ff967819 */ /* 0x000fe20000011633 */
[----:B------:R-:W-:Y:S01]  /*81a0*/  IMAD.SHL.U32 R154, R50, 0x100, RZ ;  /* 0x00000100329a7824 */ /* 0x000fe200078e00ff */
[----:B------:R-:W-:Y:S01]  /*81b0*/  SHF.R.U32.HI R52, RZ, 0x10, R49 ;  /* 0x00000010ff347819 */ /* 0x000fe20000011631 */
[----:B------:R-:W-:Y:S01]  /*81c0*/  IMAD.SHL.U32 R153, R153, 0x100, RZ ;  /* 0x0000010099997824 */ /* 0x000fe200078e00ff */
[----:B------:R-:W-:Y:S02]  /*81d0*/  LOP3.LUT R48, R49, 0xff0000ff, RZ, 0xc0, !PT ;  /* 0xff0000ff31307812 */ /* 0x000fe400078ec0ff */
[----:B------:R-:W-:Y:S01]  /*81e0*/  LOP3.LUT R149, R51, 0xff0000ff, RZ, 0xc0, !PT ;  /* 0xff0000ff33957812 */ /* 0x000fe200078ec0ff */
[----:B------:R-:W-:Y:S01]  /*81f0*/  IMAD.U32 R52, R52, 0x10000, RZ ;  /* 0x0001000034347824 */ /* 0x000fe200078e00ff */
[----:B------:R-:W-:-:S02]  /*8200*/  SHF.R.U32.HI R49, RZ, 0x10, R51 ;  /* 0x00000010ff317819 */ /* 0x000fc40000011633 */
[----:B------:R-:W-:Y:S02]  /*8210*/  LOP3.LUT R151, R53, 0xff0000ff, RZ, 0xc0, !PT ;  /* 0xff0000ff35977812 */ /* 0x000fe400078ec0ff */
[----:B------:R-:W-:Y:S01]  /*8220*/  SHF.R.U32.HI R53, RZ, 0x10, R53 ;  /* 0x00000010ff357819 */ /* 0x000fe20000011635 */
[----:B------:R-:W-:Y:S01]  /*8230*/  IMAD.U32 R49, R49, 0x10000, RZ ;  /* 0x0001000031317824 */ /* 0x000fe200078e00ff */
[--C-:B------:R-:W-:Y:S02]  /*8240*/  SHF.R.U32.HI R50, RZ, 0x8, R55.reuse ;  /* 0x00000008ff327819 */ /* 0x100fe40000011637 */
[----:B------:R-:W-:Y:S02]  /*8250*/  LOP3.LUT R51, R55, 0xff0000ff, RZ, 0xc0, !PT ;  /* 0xff0000ff37337812 */ /* 0x000fe400078ec0ff */
[----:B------:R-:W-:Y:S01]  /*8260*/  SHF.R.U32.HI R54, RZ, 0x10, R55 ;  /* 0x00000010ff367819 */ /* 0x000fe20000011637 */
[----:B------:R-:W-:Y:S01]  /*8270*/  IMAD.SHL.U32 R55, R150, 0x100, RZ ;  /* 0x0000010096377824 */ /* 0x000fe200078e00ff */
[----:B------:R-:W-:Y:S01]  /*8280*/  LOP3.LUT R48, R48, 0xff00, R154, 0xf8, !PT ;  /* 0x0000ff0030307812 */ /* 0x000fe200078ef89a */
[----:B------:R-:W-:Y:S01]  /*8290*/  IMAD.SHL.U32 R50, R50, 0x100, RZ ;  /* 0x0000010032327824 */ /* 0x000fe200078e00ff */
[----:B------:R-:W-:Y:S01]  /*82a0*/  LOP3.LUT R151, R151, 0xff00, R153, 0xf8, !PT ;  /* 0x0000ff0097977812 */ /* 0x000fe200078ef899 */
[----:B------:R-:W-:Y:S01]  /*82b0*/  IMAD.U32 R54, R54, 0x10000, RZ ;  /* 0x0001000036367824 */ /* 0x000fe200078e00ff */
[----:B------:R-:W-:-:S02]  /*82c0*/  SHF.L.U32 R53, R53, 0x10, RZ ;  /* 0x0000001035357819 */ /* 0x000fc400000006ff */
[----:B------:R-:W-:Y:S02]  /*82d0*/  LOP3.LUT R55, R149, 0xff00, R55, 0xf8, !PT ;  /* 0x0000ff0095377812 */ /* 0x000fe400078ef837 */
[----:B------:R-:W-:Y:S02]  /*82e0*/  LOP3.LUT R149, R48, 0xff0000, R52, 0xf8, !PT ;  /* 0x00ff000030957812 */ /* 0x000fe400078ef834 */
[----:B------:R-:W-:Y:S02]  /*82f0*/  LOP3.LUT R48, R151, 0xff0000, R53, 0xf8, !PT ;  /* 0x00ff000097307812 */ /* 0x000fe400078ef835 */
[----:B0-----:R-:W-:Y:S02]  /*8300*/  F2FP.F16.E4M3.UNPACK_B R150, R85 ;  /* 0x00000055ff96723e */ /* 0x001fe400020006ff */
[----:B------:R-:W-:Y:S02]  /*8310*/  F2FP.F16.E4M3.UNPACK_B R153, R48 ;  /* 0x00000030ff99723e */ /* 0x000fe400020006ff */
[----:B---3--:R-:W-:Y:S01]  /*8320*/  F2FP.F16.E4M3.UNPACK_B R52, R81 ;  /* 0x00000051ff34723e */ /* 0x008fe200020006ff */
[----:B------:R-:W-:Y:S01]  /*8330*/  HADD2.F32 R53, -RZ, R150.H0_H0 ;  /* 0x20000096ff357230 */ /* 0x000fe20000004100 */
[----:B------:R-:W-:Y:S01]  /*8340*/  F2FP.F16.E4M3.UNPACK_B R154, R149 ;  /* 0x00000095ff9a723e */ /* 0x000fe200020006ff */
[----:B------:R-:W-:Y:S01]  /*8350*/  HADD2.F32 R156, -RZ, R153.H0_H0 ;  /* 0x20000099ff9c7230 */ /* 0x000fe20000004100 */
[----:B------:R-:W-:Y:S01]  /*8360*/  F2FP.F16.E4M3.UNPACK_B R85, R85.H1 ;  /* 0x00000055ff55723e */ /* 0x000fe200030006ff */
[----:B------:R-:W-:Y:S01]  /*8370*/  HADD2.F32 R151, -RZ, R52.H0_H0 ;  /* 0x20000034ff977230 */ /* 0x000fe20000004100 */
[----:B------:R-:W-:Y:S01]  /*8380*/  F2FP.F16.E4M3.UNPACK_B R149, R149.H1 ;  /* 0x00000095ff95723e */ /* 0x000fe200030006ff */
[----:B------:R-:W-:-:S02]  /*8390*/  HADD2.F32 R155, -RZ, R154.H0_H0 ;  /* 0x2000009aff9b7230 */ /* 0x000fc40000004100 */
[-C--:B------:R-:W-:Y:S01]  /*83a0*/  FMUL.FTZ R157, R53, R156.reuse ;  /* 0x0000009c359d7220 */ /* 0x080fe20000410000 */
[----:B------:R-:W-:Y:S02]  /*83b0*/  HADD2.F32 R153, -RZ, R153.H1_H1 ;  /* 0x30000099ff997230 */ /* 0x000fe40000004100 */
[C---:B------:R-:W-:Y:S01]  /*83c0*/  FMUL.FTZ R156, R151.reuse, R156 ;  /* 0x0000009c979c7220 */ /* 0x040fe20000410000 */
[----:B------:R-:W-:Y:S02]  /*83d0*/  HADD2.F32 R52, -RZ, R52.H1_H1 ;  /* 0x30000034ff347230 */ /* 0x000fe40000004100 */
[-C--:B------:R-:W-:Y:S01]  /*83e0*/  FFMA.FTZ R151, R151, R155.reuse, -R157 ;  /* 0x0000009b97977223 */ /* 0x080fe2000001089d */
[----:B------:R-:W-:Y:S02]  /*83f0*/  HADD2.F32 R154, -RZ, R154.H1_H1 ;  /* 0x3000009aff9a7230 */ /* 0x000fe40000004100 */
[----:B------:R-:W-:Y:S01]  /*8400*/  FFMA.FTZ R53, R53, R155, R156 ;  /* 0x0000009b35357223 */ /* 0x000fe2000001009c */
[----:B------:R-:W-:Y:S01]  /*8410*/  HADD2.F32 R155, -RZ, R150.H1_H1 ;  /* 0x30000096ff9b7230 */ /* 0x000fe20000004100 */
[----:B------:R-:W-:Y:S01]  /*8420*/  LOP3.LUT R51, R51, 0xff00, R50, 0xf8, !PT ;  /* 0x0000ff0033337812 */ /* 0x000fe200078ef832 */
[----:B------:R-:W-:-:S03]  /*8430*/  IMAD.MOV.U32 R50, RZ, RZ, R87 ;  /* 0x000000ffff327224 */ /* 0x000fc600078e0057 */
[-C--:B------:R-:W-:Y:S01]  /*8440*/  FMUL.FTZ R150, R155, R153.reuse ;  /* 0x000000999b967220 */ /* 0x080fe20000410000 */
[----:B------:R-:W-:-:S03]  /*8450*/  FMUL.FTZ R153, R52, R153 ;  /* 0x0000009934997220 */ /* 0x000fc60000410000 */
[-C--:B------:R-:W-:Y:S01]  /*8460*/  FFMA.FTZ R150, R52, R154.reuse, -R150 ;  /* 0x0000009a34967223 */ /* 0x080fe20000010896 */
[----:B------:R-:W-:Y:S01]  /*8470*/  FFMA.FTZ R52, R155, R154, R153 ;  /* 0x0000009a9b347223 */ /* 0x000fe20000010099 */
[----:B------:R-:W-:Y:S01]  /*8480*/  F2FP.F16.E4M3.UNPACK_B R153, R48.H1 ;  /* 0x00000030ff99723e */ /* 0x000fe200030006ff */
[----:B------:R-:W-:Y:S01]  /*8490*/  HADD2.F32 R48, -RZ, R85.H0_H0 ;  /* 0x20000055ff307230 */ /* 0x000fe20000004100 */
[----:B------:R-:W-:Y:S01]  /*84a0*/  F2FP.F16.E4M3.UNPACK_B R154, R81.H1 ;  /* 0x00000051ff9a723e */ /* 0x000fe200030006ff */
[----:B------:R-:W-:Y:S02]  /*84b0*/  HADD2.F32 R155, -RZ, R149.H0_H0 ;  /* 0x20000095ff9b7230 */ /* 0x000fe40000004100 */
[----:B------:R-:W-:Y:S02]  /*84c0*/  HADD2.F32 R156, -RZ, R153.H0_H0 ;  /* 0x20000099ff9c7230 */ /* 0x000fe40000004100 */
[----:B------:R-:W-:Y:S02]  /*84d0*/  HADD2.F32 R81, -RZ, R154.H0_H0 ;  /* 0x2000009aff517230 */ /* 0x000fe40000004100 */
[----:B------:R-:W-:-:S02]  /*84e0*/  HADD2.F32 R85, -RZ, R85.H1_H1 ;  /* 0x30000055ff557230 */ /* 0x000fc40000004100 */
[CC--:B------:R-:W-:Y:S01]  /*84f0*/  FMUL.FTZ R157, R48.reuse, R156.reuse ;  /* 0x0000009c309d7220 */ /* 0x0c0fe20000410000 */
[----:B------:R-:W-:Y:S02]  /*8500*/  HADD2.F32 R153, -RZ, R153.H1_H1 ;  /* 0x30000099ff997230 */ /* 0x000fe40000004100 */
[C---:B------:R-:W-:Y:S01]  /*8510*/  FMUL.FTZ R156, R81.reuse, R156 ;  /* 0x0000009c519c7220 */ /* 0x040fe20000410000 */
[----:B------:R-:W-:Y:S02]  /*8520*/  HADD2.F32 R154, -RZ, R154.H1_H1 ;  /* 0x3000009aff9a7230 */ /* 0x000fe40000004100 */
[-C--:B------:R-:W-:Y:S01]  /*8530*/  FFMA.FTZ R81, R81, R155.reuse, -R157 ;  /* 0x0000009b51517223 */ /* 0x080fe2000001089d */
[----:B------:R-:W-:Y:S02]  /*8540*/  HADD2.F32 R149, -RZ, R149.H1_H1 ;  /* 0x30000095ff957230 */ /* 0x000fe40000004100 */
[----:B------:R-:W-:Y:S01]  /*8550*/  FFMA.FTZ R48, R48, R155, R156 ;  /* 0x0000009b30307223 */ /* 0x000fe2000001009c */
[-C--:B------:R-:W-:Y:S01]  /*8560*/  FMUL.FTZ R155, R85, R153.reuse ;  /* 0x00000099559b7220 */ /* 0x080fe20000410000 */
[----:B------:R-:W-:-:S03]  /*8570*/  FMUL.FTZ R156, R154, R153 ;  /* 0x000000999a9c7220 */ /* 0x000fc60000410000 */
[-C--:B------:R-:W-:Y:S01]  /*8580*/  FFMA.FTZ R153, R154, R149.reuse, -R155 ;  /* 0x000000959a997223 */ /* 0x080fe2000001089b */
[----:B------:R-:W-:Y:S01]  /*8590*/  FFMA.FTZ R149, R85, R149, R156 ;  /* 0x0000009555957223 */ /* 0x000fe2000001009c */
[----:B------:R-:W-:Y:S02]  /*85a0*/  LOP3.LUT R85, R55, 0xff0000, R49, 0xf8, !PT ;  /* 0x00ff000037557812 */ /* 0x000fe400078ef831 */
[----:B------:R-:W-:Y:S02]  /*85b0*/  LOP3.LUT R49, R51, 0xff0000, R54, 0xf8, !PT ;  /* 0x00ff000033317812 */ /* 0x000fe400078ef836 */
[-C--:B------:R-:W-:Y:S02]  /*85c0*/  F2FP.F16.E4M3.UNPACK_B R51, R50.reuse ;  /* 0x00000032ff33723e */ /* 0x080fe400020006ff */
[----:B------:R-:W-:Y:S02]  /*85d0*/  F2FP.F16.E4M3.UNPACK_B R87, R49 ;  /* 0x00000031ff57723e */ /* 0x000fe400020006ff */
[----:B------:R-:W-:Y:S01]  /*85e0*/  F2FP.F16.E4M3.UNPACK_B R54, R83 ;  /* 0x00000053ff36723e */ /* 0x000fe200020006ff */
        /* <DEDUP_REMOVED lines=14> */
[----:B------:R-:W-:-:S02]  /*86d0*/  HADD2.F32 R55, -RZ, R54.H1_H1 ;  /* 0x30000036ff377230 */ /* 0x000fc40000004100 */
[----:B------:R-:W-:Y:S01]  /*86e0*/  FMUL.FTZ R54, R51, R87 ;  /* 0x0000005733367220 */ /* 0x000fe20000410000 */
[----:B------:R-:W-:Y:S01]  /*86f0*/  F2FP.F16.E4M3.UNPACK_B R85, R85.H1 ;  /* 0x00000055ff55723e */ /* 0x000fe200030006ff */
[----:B------:R-:W-:Y:S01]  /*8700*/  HADD2.F32 R156, -RZ, R49.H0_H0 ;  /* 0x20000031ff9c7230 */ /* 0x000fe20000004100 */
[----:B------:R-:W-:Y:S01]  /*8710*/  F2FP.SATFINITE.E4M3.F32.PACK_AB_MERGE_C R81, R153, R81, RZ ;  /* 0x000000519951723e */ /* 0x000fe200048070ff */
[CC--:B------:R-:W-:Y:S01]  /*8720*/  FFMA.FTZ R54, R55.reuse, R154.reuse, -R54 ;  /* 0x0000009a37367223 */ /* 0x0c0fe20000010836 */
[----:B------:R-:W-:Y:S01]  /*8730*/  FMUL.FTZ R55, R55, R87 ;  /* 0x0000005737377220 */ /* 0x000fe20000410000 */
[----:B------:R-:W-:Y:S01]  /*8740*/  HADD2.F32 R87, -RZ, R85.H0_H0 ;  /* 0x20000055ff577230 */ /* 0x000fe20000004100 */
[----:B------:R-:W-:Y:S01]  /*8750*/  F2FP.SATFINITE.E4M3.F32.PACK_AB_MERGE_C R150, R150, R151, R81 ;  /* 0x000000979696723e */ /* 0x000fe20004807051 */
[----:B------:R-:W-:Y:S02]  /*8760*/  HADD2.F32 R49, -RZ, R49.H1_H1 ;  /* 0x30000031ff317230 */ /* 0x000fe40000004100 */
[----:B------:R-:W-:Y:S01]  /*8770*/  FFMA.FTZ R51, R51, R154, R55 ;  /* 0x0000009a33337223 */ /* 0x000fe20000010037 */
[----:B------:R-:W-:Y:S01]  /*8780*/  F2FP.F16.E4M3.UNPACK_B R55, R83.H1 ;  /* 0x00000053ff37723e */ /* 0x000fe200030006ff */
[--C-:B------:R-:W-:Y:S01]  /*8790*/  HADD2.F32 R83, -RZ, R50.reuse.H0_H0 ;  /* 0x20000032ff537230 */ /* 0x100fe20000004100 */
[----:B------:R-:W-:Y:S01]  /*87a0*/  F2FP.F16.E4M3.UNPACK_B R81, R84.H1 ;  /* 0x00000054ff51723e */ /* 0x000fe200030006ff */
[----:B------:R-:W-:Y:S01]  /*87b0*/  HADD2.F32 R50, -RZ, R50.H1_H1 ;  /* 0x30000032ff327230 */ /* 0x000fe20000004100 */
[----:B------:R-:W-:Y:S01]  /*87c0*/  F2FP.SATFINITE.E4M3.F32.PACK_AB_MERGE_C R48, R149, R48, RZ ;  /* 0x000000309530723e */ /* 0x000fe200048070ff */
[----:B------:R-:W-:-:S02]  /*87d0*/  HADD2.F32 R154, -RZ, R55.H0_H0 ;  /* 0x20000037ff9a7230 */ /* 0x000fc40000004100 */
[----:B------:R-:W-:Y:S01]  /*87e0*/  FMUL.FTZ R157, R83, R156 ;  /* 0x0000009c539d7220 */ /* 0x000fe20000410000 */
[----:B------:R-:W-:Y:S01]  /*87f0*/  HADD2.F32 R55, -RZ, R55.H1_H1 ;  /* 0x30000037ff377230 */ /* 0x000fe20000004100 */
[----:B------:R-:W-:Y:S01]  /*8800*/  F2FP.F16.E4M3.UNPACK_B R84, R84 ;  /* 0x00000054ff54723e */ /* 0x000fe200020006ff */
[----:B------:R-:W-:Y:S02]  /*8810*/  HADD2.F32 R85, -RZ, R85.H1_H1 ;  /* 0x30000055ff557230 */ /* 0x000fe40000004100 */
[C---:B------:R-:W-:Y:S01]  /*8820*/  FFMA.FTZ R157, R154.reuse, R87, -R157 ;  /* 0x000000579a9d7223 */ /* 0x040fe2000001089d */
[----:B------:R-:W-:Y:S01]  /*8830*/  FMUL.FTZ R154, R154, R156 ;  /* 0x0000009c9a9a7220 */ /* 0x000fe20000410000 */
[----:B------:R-:W-:-:S03]  /*8840*/  F2FP.SATFINITE.E4M3.F32.PACK_AB_MERGE_C R48, R52, R53, R48 ;  /* 0x000000353430723e */ /* 0x000fc60004807030 */
[----:B------:R-:W-:Y:S01]  /*8850*/  FFMA.FTZ R154, R83, R87, R154 ;  /* 0x00000057539a7223 */ /* 0x000fe2000001009a */
[CC--:B------:R-:W-:Y:S01]  /*8860*/  FMUL.FTZ R83, R50.reuse, R49.reuse ;  /* 0x0000003132537220 */ /* 0x0c0fe20000410000 */
[C---:B------:R-:W-:Y:S01]  /*8870*/  FMUL.FTZ R49, R55.reuse, R49 ;  /* 0x0000003137317220 */ /* 0x040fe20000410000 */
[----:B------:R-:W-:Y:S02]  /*8880*/  F2FP.F16.E4M3.UNPACK_B R87, R144.H1 ;  /* 0x00000090ff57723e */ /* 0x000fe400030006ff */
[-C--:B------:R-:W-:Y:S01]  /*8890*/  FFMA.FTZ R83, R55, R85.reuse, -R83 ;  /* 0x0000005537537223 */ /* 0x080fe20000010853 */
[----:B------:R-:W-:Y:S01]  /*88a0*/  FFMA.FTZ R50, R50, R85, R49 ;  /* 0x0000005532327223 */ /* 0x000fe20000010031 */
[----:B------:R-:W-:Y:S01]  /*88b0*/  MOV R49, R80 ;  /* 0x0000005000317202 */ /* 0x000fe20000000f00 */
[----:B------:R-:W-:Y:S01]  /*88c0*/  HADD2.F32 R85, -RZ, R81.H0_H0 ;  /* 0x20000051ff557230 */ /* 0x000fe20000004100 */
[----:B------:R-:W-:Y:S01]  /*88d0*/  F2FP.F16.E4M3.UNPACK_B R55, R145.H1 ;  /* 0x00000091ff37723e */ /* 0x000fe200030006ff */
[----:B------:R-:W-:Y:S01]  /*88e0*/  HADD2.F32 R151, -RZ, R87.H0_H0 ;  /* 0x20000057ff977230 */ /* 0x000fe20000004100 */
[----:B------:R-:W-:Y:S01]  /*88f0*/  F2FP.F16.E4M3.UNPACK_B R80, R49.H1 ;  /* 0x00000031ff50723e */ /* 0x000fe200030006ff */
[----:B------:R-:W-:Y:S01]  /*8900*/  HADD2.F32 R81, -RZ, R81.H1_H1 ;  /* 0x30000051ff517230 */ /* 0x000fe20000004100 */
[----:B------:R-:W-:Y:S01]  /*8910*/  F2FP.F16.E4M3.UNPACK_B R145, R145 ;  /* 0x00000091ff91723e */ /* 0x000fe200020006ff */
[--C-:B------:R-:W-:Y:S01]  /*8920*/  HADD2.F32 R156, -RZ, R55.reuse.H0_H0 ;  /* 0x20000037ff9c7230 */ /* 0x100fe20000004100 */
[----:B------:R-:W-:Y:S01]  /*8930*/  F2FP.F16.E4M3.UNPACK_B R49, R49 ;  /* 0x00000031ff31723e */ /* 0x000fe200020006ff */
        /* <DEDUP_REMOVED lines=8> */
[----:B------:R-:W-:Y:S01]  /*89c0*/  F2FP.SATFINITE.E4M3.F32.PACK_AB_MERGE_C R83, R83, R157, RZ ;  /* 0x0000009d5353723e */ /* 0x000fe200048070ff */
[----:B------:R-:W-:Y:S01]  /*89d0*/  FFMA.FTZ R156, R85, R151, R156 ;  /* 0x00000097559c7223 */ /* 0x000fe2000001009c */
[CC--:B------:R-:W-:Y:S01]  /*89e0*/  FMUL.FTZ R85, R81.reuse, R55.reuse ;  /* 0x0000003751557220 */ /* 0x0c0fe20000410000 */
[----:B------:R-:W-:Y:S01]  /*89f0*/  FMUL.FTZ R55, R80, R55 ;  /* 0x0000003750377220 */ /* 0x000fe20000410000 */
[----:B------:R-:W-:Y:S01]  /*8a00*/  HADD2.F32 R151, -RZ, R145.H0_H0 ;  /* 0x20000091ff977230 */ /* 0x000fe20000004100 */
[----:B------:R-:W-:Y:S01]  /*8a10*/  F2FP.SATFINITE.E4M3.F32.PACK_AB_MERGE_C R50, R50, R154, RZ ;  /* 0x0000009a3232723e */ /* 0x000fe200048070ff */
[-C--:B------:R-:W-:Y:S01]  /*8a20*/  FFMA.FTZ R80, R80, R87.reuse, -R85 ;  /* 0x0000005750507223 */ /* 0x080fe20000010855 */
[----:B------:R-:W-:Y:S01]  /*8a30*/  FFMA.FTZ R55, R81, R87, R55 ;  /* 0x0000005751377223 */ /* 0x000fe20000010037 */
[----:B------:R-:W-:Y:S01]  /*8a40*/  HADD2.F32 R81, -RZ, R84.H0_H0 ;  /* 0x20000054ff517230 */ /* 0x000fe20000004100 */
[----:B------:R-:W-:Y:S01]  /*8a50*/  F2FP.SATFINITE.E4M3.F32.PACK_AB_MERGE_C R50, R51, R155, R50 ;  /* 0x0000009b3332723e */ /* 0x000fe20004807032 */
[----:B------:R-:W-:Y:S01]  /*8a60*/  HADD2.F32 R87, -RZ, R49.H0_H0 ;  /* 0x20000031ff577230 */ /* 0x000fe20000004100 */
[----:B------:R-:W-:Y:S01]  /*8a70*/  F2FP.SATFINITE.E4M3.F32.PACK_AB_MERGE_C R80, R80, R153, RZ ;  /* 0x000000995050723e */ /* 0x000fe200048070ff */
        /* <DEDUP_REMOVED lines=9> */
[C---:B------:R-:W-:Y:S01]  /*8b10*/  FMUL.FTZ R81, R84.reuse, R145 ;  /* 0x0000009154517220 */ /* 0x040fe20000410000 */
[----:B------:R-:W-:Y:S01]  /*8b20*/  F2FP.F16.E4M3.UNPACK_B R87, R147.H1 ;  /* 0x00000093ff57723e */ /* 0x000fe200030006ff */
[C---:B------:R-:W-:Y:S01]  /*8b30*/  FMUL.FTZ R145, R49.reuse, R145 ;  /* 0x0000009131917220 */ /* 0x040fe20000410000 */
[----:B------:R-:W-:Y:S01]  /*8b40*/  F2FP.F16.E4M3.UNPACK_B R147, R147 ;  /* 0x00000093ff93723e */ /* 0x000fe200020006ff */
[----:B------:R-:W-:Y:S01]  /*8b50*/  FFMA.FTZ R81, R49, R144, -R81 ;  /* 0x0000009031517223 */ /* 0x000fe20000010851 */
[----:B------:R-:W-:Y:S01]  /*8b60*/  F2FP.SATFINITE.E4M3.F32.PACK_AB_MERGE_C R55, R55, R156, RZ ;  /* 0x0000009c3737723e */ /* 0x000fe200048070ff */
[----:B------:R-:W-:Y:S01]  /*8b70*/  FFMA.FTZ R49, R84, R144, R145 ;  /* 0x0000009054317223 */ /* 0x000fe20000010091 */
[----:B------:R-:W-:Y:S01]  /*8b80*/  F2FP.F16.E4M3.UNPACK_B R84, R86.H1 ;  /* 0x00000056ff54723e */ /* 0x000fe200030006ff */
[--C-:B------:R-:W-:Y:S01]  /*8b90*/  HADD2.F32 R145, -RZ, R87.reuse.H0_H0 ;  /* 0x20000057ff917230 */ /* 0x100fe20000004100 */
[----:B------:R-:W-:Y:S01]  /*8ba0*/  F2FP.SATFINITE.E4M3.F32.PACK_AB_MERGE_C R149, R81, R149, R80 ;  /* 0x000000955195723e */ /* 0x000fe20004807050 */
[----:B------:R-:W-:Y:S01]  /*8bb0*/  HADD2.F32 R87, -RZ, R87.H1_H1 ;  /* 0x30000057ff577230 */ /* 0x000fe20000004100 */
[----:B------:R-:W-:Y:S01]  /*8bc0*/  F2FP.F16.E4M3.UNPACK_B R80, R146.H1 ;  /* 0x00000092ff50723e */ /* 0x000fe200030006ff */
[--C-:B------:R-:W-:Y:S01]  /*8bd0*/  HADD2.F32 R85, -RZ, R84.reuse.H0_H0 ;  /* 0x20000054ff557230 */ /* 0x100fe20000004100 */
        /* <DEDUP_REMOVED lines=11> */
[----:B------:R-:W-:Y:S01]  /*8c90*/  F2FP.SATFINITE.E4M3.F32.PACK_AB_MERGE_C R49, R49, R151, R55 ;  /* 0x000000973131723e */ /* 0x000fe20004807037 */
[-C--:B------:R-:W-:Y:S01]  /*8ca0*/  FFMA.FTZ R153, R144, R145.reuse, -R153 ;  /* 0x0000009190997223 */ /* 0x080fe20000010899 */
[----:B------:R-:W-:Y:S01]  /*8cb0*/  F2FP.SATFINITE.E4M3.F32.PACK_AB_MERGE_C R83, R54, R158, R83 ;  /* 0x0000009e3653723e */ /* 0x000fe20004807053 */
[----:B------:R-:W-:Y:S01]  /*8cc0*/  FFMA.FTZ R157, R85, R145, R157 ;  /* 0x00000091559d7223 */ /* 0x000fe2000001009d */
[-C--:B------:R-:W-:Y:S01]  /*8cd0*/  FMUL.FTZ R85, R84, R80.reuse ;  /* 0x0000005054557220 */ /* 0x080fe20000410000 */
[----:B------:R-:W-:Y:S01]  /*8ce0*/  FMUL.FTZ R80, R81, R80 ;  /* 0x0000005051507220 */ /* 0x000fe20000410000 */
[----:B------:R-:W-:-:S02]  /*8cf0*/  HADD2.F32 R145, -RZ, R146.H0_H0 ;  /* 0x20000092ff917230 */ /* 0x000fc40000004100 */
[-C--:B------:R-:W-:Y:S01]  /*8d00*/  FFMA.FTZ R81, R81, R87.reuse, -R85 ;  /* 0x0000005751517223 */ /* 0x080fe20000010855 */
[----:B------:R-:W-:Y:S01]  /*8d10*/  FFMA.FTZ R80, R84, R87, R80 ;  /* 0x0000005754507223 */ /* 0x000fe20000010050 */
[----:B------:R-:W-:Y:S02]  /*8d20*/  HADD2.F32 R84, -RZ, R86.H0_H0 ;  /* 0x20000056ff547230 */ /* 0x000fe40000004100 */
[----:B------:R-:W-:Y:S01]  /*8d30*/  HADD2.F32 R87, -RZ, R82.H0_H0 ;  /* 0x20000052ff577230 */ /* 0x000fe20000004100 */
[----:B------:R-:W-:Y:S01]  /*8d40*/  F2FP.SATFINITE.E4M3.F32.PACK_AB_MERGE_C R81, R81, R153, RZ ;  /* 0x000000995151723e */ /* 0x000fe200048070ff */
[----:B------:R-:W-:Y:S02]  /*8d50*/  HADD2.F32 R85, -RZ, R147.H0_H0 ;  /* 0x20000093ff557230 */ /* 0x000fe40000004100 */
[-C--:B------:R-:W-:Y:S01]  /*8d60*/  FMUL.FTZ R144, R84, R145.reuse ;  /* 0x0000009154907220 */ /* 0x080fe20000410000 */
[----:B------:R-:W-:Y:S02]  /*8d70*/  HADD2.F32 R146, -RZ, R146.H1_H1 ;  /* 0x30000092ff927230 */ /* 0x000fe40000004100 */
[----:B------:R-:W-:Y:S01]  /*8d80*/  FMUL.FTZ R145, R87, R145 ;  /* 0x0000009157917220 */ /* 0x000fe20000410000 */
[----:B------:R-:W-:-:S02]  /*8d90*/  HADD2.F32 R86, -RZ, R86.H1_H1 ;  /* 0x30000056ff567230 */ /* 0x000fc40000004100 */
[-C--:B------:R-:W-:Y:S01]  /*8da0*/  FFMA.FTZ R144, R87, R85.reuse, -R144 ;  /* 0x0000005557907223 */ /* 0x080fe20000010890 */
[----:B------:R-:W-:Y:S02]  /*8db0*/  HADD2.F32 R82, -RZ, R82.H1_H1 ;  /* 0x30000052ff527230 */ /* 0x000fe40000004100 */
[----:B------:R-:W-:Y:S01]  /*8dc0*/  FFMA.FTZ R145, R84, R85, R145 ;  /* 0x0000005554917223 */ /* 0x000fe20000010091 */
[----:B------:R-:W-:Y:S02]  /*8dd0*/  HADD2.F32 R147, -RZ, R147.H1_H1 ;  /* 0x30000093ff937230 */ /* 0x000fe40000004100 */
[-C--:B------:R-:W-:Y:S01]  /*8de0*/  FMUL.FTZ R84, R86, R146.reuse ;  /* 0x0000009256547220 */ /* 0x080fe20000410000 */
[----:B------:R-:W-:Y:S01]  /*8df0*/  F2FP.SATFINITE.E4M3.F32.PACK_AB_MERGE_C R80, R80, R157, RZ ;  /* 0x0000009d5050723e */ /* 0x000fe200048070ff */
[C---:B------:R-:W-:Y:S01]  /*8e00*/  FMUL.FTZ R146, R82.reuse, R146 ;  /* 0x0000009252927220 */ /* 0x040fe20000410000 */
[----:B------:R-:W-:Y:S02]  /*8e10*/  IMAD.MOV.U32 R85, RZ, RZ, R48 ;  /* 0x000000ffff557224 */ /* 0x000fe400078e0030 */
[----:B------:R-:W-:Y:S01]  /*8e20*/  FFMA.FTZ R84, R82, R147, -R84 ;  /* 0x0000009352547223 */ /* 0x000fe20000010854 */
[----:B------:R-:W-:-:S02]  /*8e30*/  IMAD.MOV.U32 R87, RZ, RZ, R50 ;  /* 0x000000ffff577224 */ /* 0x000fc400078e0032 */
[----:B------:R-:W-:Y:S02]  /*8e40*/  FFMA.FTZ R146, R86, R147, R146 ;  /* 0x0000009356927223 */ /* 0x000fe40000010092 */
[----:B------:R-:W-:Y:S01]  /*8e50*/  F2FP.SATFINITE.E4M3.F32.PACK_AB_MERGE_C R144, R84, R144, R81 ;  /* 0x000000905490723e */ /* 0x000fe20004807051 */
[----:B------:R-:W-:Y:S02]  /*8e60*/  IMAD.MOV.U32 R81, RZ, RZ, R150 ;  /* 0x000000ffff517224 */ /* 0x000fe400078e0096 */
[----:B------:R-:W-:Y:S01]  /*8e70*/  F2FP.SATFINITE.E4M3.F32.PACK_AB_MERGE_C R145, R146, R145, R80 ;  /* 0x000000919291723e */ /* 0x000fe20004807050 */
[----:B------:R-:W-:Y:S01]  /*8e80*/  IMAD.MOV.U32 R80, RZ, RZ, R149 ;  /* 0x000000ffff507224 */ /* 0x000fe200078e0095 */
[----:B------:R-:W-:Y:S01]  /*8e90*/  MOV R82, R144 ;  /* 0x0000009000527202 */ /* 0x000fe20000000f00 */
[----:B------:R-:W-:Y:S02]  /*8ea0*/  IMAD.MOV.U32 R84, RZ, RZ, R49 ;  /* 0x000000ffff547224 */ /* 0x000fe400078e0031 */
[----:B------:R-:W-:-:S07]  /*8eb0*/  IMAD.MOV.U32 R86, RZ, RZ, R145 ;  /* 0x000000ffff567224 */ /* 0x000fce00078e0091 */
.L_x_402:
[----:B------:R-:W-:Y:S05]  /*8ec0*/  BSYNC B2 ;  /* 0x0000000000027941 */ /* 0x000fea0003800000 */
.L_x_401:
[----:B------:R-:W-:Y:S01]  /*8ed0*/  SHF.R.S32.HI R48, RZ, 0x1f, R23 ;  /* 0x0000001fff307819 */ /* 0x000fe20000011417 */
[----:B------:R-:W-:Y:S01]  /*8ee0*/  ULDC.64 UR4, c[0x0][0x2e8] ;  /* 0x0000ba0000047ab9 */ /* 0x000fe20000000a00 */
[----:B------:R-:W-:-:S03]  /*8ef0*/  ISETP.GE.AND P3, PT, R148, R134, PT ;  /* 0x000000869400720c */ /* 0x000fc60003f66270 */
[-C--:B--2---:R-:W-:Y:S02]  /*8f00*/  IMAD R50, R48, R122.reuse, RZ ;  /* 0x0000007a30327224 */ /* 0x084fe400078e02ff */
[----:B------:R-:W-:-:S04]  /*8f10*/  IMAD.WIDE.U32 R48, R23, R122, R120 ;  /* 0x0000007a17307225 */ /* 0x000fc800078e0078 */
[----:B------:R-:W-:-:S04]  /*8f20*/  IMAD R50, R23, R123, R50 ;  /* 0x0000007b17327224 */ /* 0x000fc800078e0232 */
[----:B------:R-:W-:Y:S01]  /*8f30*/  IMAD.IADD R49, R50, 0x1, R49 ;  /* 0x0000000132317824 */ /* 0x000fe200078e0231 */
[--C-:B------:R-:W-:Y:S02]  /*8f40*/  @!P3 SHF.R.S32.HI R51, RZ, 0x1f, R148.reuse ;  /* 0x0000001fff33b819 */ /* 0x100fe40000011494 */
[----:B------:R-:W-:-:S04]  /*8f50*/  @!P3 IADD3 R50, P4, P6, R102, R48, R148 ;  /* 0x000000306632b210 */ /* 0x000fc80007e9e094 */
[----:B------:R-:W-:Y:S02]  /*8f60*/  @!P3 IADD3.X R51, R42, R49, R51, P4, P6 ;  /* 0x000000312a33b210 */ /* 0x000fe400027ec433 */
[----:B------:R-:W-:-:S04]  /*8f70*/  IADD3 R48, P4, P6, R102, R48, R41 ;  /* 0x0000003066307210 */ /* 0x000fc80007e9e029 */
[----:B------:R-:W-:Y:S02]  /*8f80*/  IADD3.X R49, R42, R49, R109, P4, P6 ;  /* 0x000000312a317210 */ /* 0x000fe400027ec46d */
[----:B------:R-:W-:-:S04]  /*8f90*/  IADD3 R48, P4, R48, UR4, RZ ;  /* 0x0000000430307c10 */ /* 0x000fc8000ff9e0ff */
[----:B------:R-:W-:Y:S02]  /*8fa0*/  IADD3.X R49, R49, UR5, RZ, P4, !PT ;  /* 0x0000000531317c10 */ /* 0x000fe4000a7fe4ff */
[----:B------:R-:W-:-:S03]  /*8fb0*/  @!P3 IADD3 R50, P4, R50, UR4, RZ ;  /* 0x000000043232bc10 */ /* 0x000fc6000ff9e0ff */
[----:B---3--:R3:W-:Y:S01]  /*8fc0*/  STG.E.128 desc[UR42][R48.64], R80 ;  /* 0x0000005030007986 */ /* 0x0087e2000c101d2a */
[----:B------:R-:W-:-:S05]  /*8fd0*/  @!P3 IADD3.X R51, R51, UR5, RZ, P4, !PT ;  /* 0x000000053333bc10 */ /* 0x000fca000a7fe4ff */
[----:B0-----:R3:W-:Y:S04]  /*8fe0*/  @!P3 STG.E.128 desc[UR42][R50.64], R84 ;  /* 0x000000543200b986 */ /* 0x0017e8000c101d2a */
.L_x_400:
[----:B------:R-:W-:Y:S05]  /*8ff0*/  BSYNC B1 ;  /* 0x0000000000017941 */ /* 0x000fea0003800000 */
.L_x_399:
[----:B------:R-:W-:Y:S01]  /*9000*/  VIADD R146, R23, 0x20 ;  /* 0x0000002017927836 */ /* 0x000fe20000000000 */
[----:B------:R-:W-:Y:S04]  /*9010*/  BSSY B1, `(.L_x_403) ;  /* 0x0000108000017945 */ /* 0x000fe80003800000 */
[----:B------:R-:W-:-:S13]  /*9020*/  ISETP.GE.OR P3, PT, R146, R117, P0 ;  /* 0x000000759200720c */ /* 0x000fda0000766670 */
[----:B------:R-:W-:Y:S05]  /*9030*/  @P3 BRA `(.L_x_404) ;  /* 0x0000001000143947 */ /* 0x000fea0003800000 */
[----:B---3--:R-:W3:Y:S04]  /*9040*/  LDL R48, [R1+0x10] ;  /* 0x0000100001307983 */ /* 0x008ee80000100800 */
[----:B------:R-:W4:Y:S01]  /*9050*/  LDL R50, [R1+0x5c] ;  /* 0x00005c0001327983 */ /* 0x000f220000100800 */
[C---:B------:R-:W-:Y:S01]  /*9060*/  IADD3 R51, R23.reuse, 0x20, RZ ;  /* 0x0000002017337810 */ /* 0x040fe20007ffe0ff */
[----:B------:R-:W-:Y:S01]  /*9070*/  VIADD R52, R23, 0x20 ;  /* 0x0000002017347836 */ /* 0x000fe20000000000 */
[----:B------:R-:W-:Y:S03]  /*9080*/  BSSY B2, `(.L_x_405) ;  /* 0x00000ef000027945 */ /* 0x000fe60003800000 */
[----:B------:R-:W-:-:S02]  /*9090*/  IMAD.SHL.U32 R51, R51, 0x80, RZ ;  /* 0x0000008033337824 */ /* 0x000fc400078e00ff */
        /* <DEDUP_REMOVED lines=10> */
[----:B------:R-:W-:Y:S01]  /*9140*/  LEA.HI R48, R48, R80, RZ, 0x3 ;  /* 0x0000005030307211 */ /* 0x000fe200078f18ff */
[----:B------:R-:W-:-:S03]  /*9150*/  IMAD.SHL.U32 R80, R80, 0x10, RZ ;  /* 0x0000001050507824 */ /* 0x000fc600078e00ff */
[----:B------:R-:W-:Y:S02]  /*9160*/  SHF.L.U32 R48, R48, 0xb, RZ ;  /* 0x0000000b30307819 */ /* 0x000fe400000006ff */
[----:B------:R-:W-:Y:S02]  /*9170*/  LOP3.LUT R49, R52, 0x70, R80, 0xf8, !PT ;  /* 0x0000007034317812 */ /* 0x000fe400078ef850 */
[----:B------:R-:W-:Y:S02]  /*9180*/  LOP3.LUT R48, R48, 0xffffc000, RZ, 0xc0, !PT ;  /* 0xffffc00030307812 */ /* 0x000fe400078ec0ff */
[----:B------:R-:W-:-:S04]  /*9190*/  LOP3.LUT R49, R49, R51, RZ, 0x3c, !PT ;  /* 0x0000003331317212 */ /* 0x000fc800078e3cff */
[----:B----4-:R-:W-:-:S05]  /*91a0*/  IADD3 R48, R49, R48, R50 ;  /* 0x0000003031307210 */ /* 0x010fca0007ffe032 */
[C---:B------:R-:W-:Y:S02]  /*91b0*/  IMAD R52, R232.reuse, 0x8000, R48 ;  /* 0x00008000e8347824 */ /* 0x040fe400078e0230 */
[----:B------:R-:W-:Y:S02]  /*91c0*/  IMAD R48, R232, 0x8000, R30 ;  /* 0x00008000e8307824 */ /* 0x000fe400078e021e */
[C---:B------:R-:W-:Y:S02]  /*91d0*/  IMAD.IADD R52, R22.reuse, 0x1, R52 ;  /* 0x0000000116347824 */ /* 0x040fe400078e0234 */
[----:B------:R-:W-:-:S04]  /*91e0*/  IMAD.IADD R48, R22, 0x1, R48 ;  /* 0x0000000116307824 */ /* 0x000fc800078e0230 */
[----:B------:R-:W0:Y:S04]  /*91f0*/  LDS.128 R52, [R52+0x28400] ;  /* 0x0284000034347984 */ /* 0x000e280000000c00 */
[----:B------:R-:W3:Y:S01]  /*9200*/  LDS.128 R48, [R48+0x28400] ;  /* 0x0284000030307984 */ /* 0x000ee20000000c00 */
[----:B------:R-:W-:Y:S05]  /*9210*/  @P2 BRA `(.L_x_406) ;  /* 0x0000000c00542947 */ /* 0x000fea0003800000 */
[----:B------:R-:W-:Y:S02]  /*9220*/  SHF.R.U32.HI R60, RZ, 0x8, R59 ;  /* 0x00000008ff3c7819 */ /* 0x000fe4000001163b */
[--C-:B------:R-:W-:Y:S02]  /*9230*/  SHF.R.U32.HI R82, RZ, 0x8, R61.reuse ;  /* 0x00000008ff527819 */ /* 0x100fe4000001163d */
[----:B------:R-:W-:Y:S01]  /*9240*/  SHF.R.U32.HI R81, RZ, 0x10, R61 ;  /* 0x00000010ff517819 */ /* 0x000fe2000001163d */
[----:B------:R-:W-:Y:S01]  /*9250*/  IMAD.SHL.U32 R60, R60, 0x100, RZ ;  /* 0x000001003c3c7824 */ /* 0x000fe200078e00ff */
[----:B------:R-:W-:Y:S01]  /*9260*/  LOP3.LUT R84, R59, 0xff0000ff, RZ, 0xc0, !PT ;  /* 0xff0000ff3b547812 */ /* 0x000fe200078ec0ff */
[----:B------:R-:W-:Y:S01]  /*9270*/  IMAD.SHL.U32 R82, R82, 0x100, RZ ;  /* 0x0000010052527824 */ /* 0x000fe200078e00ff */
[----:B------:R-:W-:Y:S01]  /*9280*/  LOP3.LUT R83, R61, 0xff0000ff, RZ, 0xc0, !PT ;  /* 0xff0000ff3d537812 */ /* 0x000fe200078ec0ff */
[----:B------:R-:W-:Y:S01]  /*9290*/  IMAD.U32 R81, R81, 0x10000, RZ ;  /* 0x0001000051517824 */ /* 0x000fe200078e00ff */
[----:B------:R-:W-:-:S02]  /*92a0*/  SHF.R.U32.HI R62, RZ, 0x8, R57 ;  /* 0x00000008ff3e7819 */ /* 0x000fc40000011639 */
[----:B------:R-:W-:Y:S02]  /*92b0*/  SHF.R.U32.HI R58, RZ, 0x10, R57 ;  /* 0x00000010ff3a7819 */ /* 0x000fe40000011639 */
[----:B------:R-:W-:Y:S02]  /*92c0*/  LOP3.LUT R84, R84, 0xff00, R60, 0xf8, !PT ;  /* 0x0000ff0054547812 */ /* 0x000fe400078ef83c */
[----:B------:R-:W-:Y:S01]  /*92d0*/  LOP3.LUT R60, R83, 0xff00, R82, 0xf8, !PT ;  /* 0x0000ff00533c7812 */ /* 0x000fe200078ef852 */
[----:B------:R-:W-:Y:S01]  /*92e0*/  IMAD.U32 R58, R58, 0x10000, RZ ;  /* 0x000100003a3a7824 */ /* 0x000fe200078e00ff */
[----:B------:R-:W-:Y:S02]  /*92f0*/  LOP3.LUT R57, R57, 0xff0000ff, RZ, 0xc0, !PT ;  /* 0xff0000ff39397812 */ /* 0x000fe400078ec0ff */
[----:B------:R-:W-:Y:S02]  /*9300*/  SHF.L.U32 R62, R62, 0x8, RZ ;  /* 0x000000083e3e7819 */ /* 0x000fe400000006ff */
[----:B------:R-:W-:-:S02]  /*9310*/  LOP3.LUT R60, R60, 0xff0000, R81, 0xf8, !PT ;  /* 0x00ff00003c3c7812 */ /* 0x000fc400078ef851 */
[----:B------:R-:W-:Y:S02]  /*9320*/  LOP3.LUT R62, R57, 0xff00, R62, 0xf8, !PT ;  /* 0x0000ff00393e7812 */ /* 0x000fe400078ef83e */
[----:B0-----:R-:W-:Y:S02]  /*9330*/  F2FP.F16.E4M3.UNPACK_B R81, R53 ;  /* 0x00000035ff51723e */ /* 0x001fe400020006ff */
[----:B------:R-:W-:Y:S02]  /*9340*/  F2FP.F16.E4M3.UNPACK_B R83, R60 ;  /* 0x0000003cff53723e */ /* 0x000fe400020006ff */
[----:B------:R-:W-:Y:S01]  /*9350*/  LOP3.LUT R62, R62, 0xff0000, R58, 0xf8, !PT ;  /* 0x00ff00003e3e7812 */ /* 0x000fe200078ef83a */
[----:B------:R-:W-:Y:S01]  /*9360*/  HADD2.F32 R58, -RZ, R81.H0_H0 ;  /* 0x20000051ff3a7230 */ /* 0x000fe20000004100 */
[----:B---3--:R-:W-:Y:S01]  /*9370*/  F2FP.F16.E4M3.UNPACK_B R57, R49 ;  /* 0x00000031ff39723e */ /* 0x008fe200020006ff */
[--C-:B------:R-:W-:Y:S01]  /*9380*/  HADD2.F32 R87, -RZ, R83.reuse.H0_H0 ;  /* 0x20000053ff577230 */ /* 0x100fe20000004100 */
[----:B------:R-:W-:Y:S01]  /*9390*/  F2FP.F16.E4M3.UNPACK_B R85, R62 ;  /* 0x0000003eff55723e */ /* 0x000fe200020006ff */
[----:B------:R-:W-:Y:S01]  /*93a0*/  HADD2.F32 R83, -RZ, R83.H1_H1 ;  /* 0x30000053ff537230 */ /* 0x000fe20000004100 */
[----:B------:R-:W-:Y:S01]  /*93b0*/  F2FP.F16.E4M3.UNPACK_B R53, R53.H1 ;  /* 0x00000035ff35723e */ /* 0x000fe200030006ff */
[----:B------:R-:W-:-:S02]  /*93c0*/  HADD2.F32 R82, -RZ, R57.H0_H0 ;  /* 0x20000039ff527230 */ /* 0x000fc40000004100 */
[-C--:B------:R-:W-:Y:S01]  /*93d0*/  FMUL.FTZ R144, R58, R87.reuse ;  /* 0x000000573a907220 */ /* 0x080fe20000410000 */
[----:B------:R-:W-:Y:S01]  /*93e0*/  HADD2.F32 R86, -RZ, R85.H0_H0 ;  /* 0x20000055ff567230 */ /* 0x000fe20000004100 */
[----:B------:R-:W-:Y:S01]  /*93f0*/  F2FP.F16.E4M3.UNPACK_B R62, R62.H1 ;  /* 0x0000003eff3e723e */ /* 0x000fe200030006ff */
[----:B------:R-:W-:Y:S02]  /*9400*/  HADD2.F32 R57, -RZ, R57.H1_H1 ;  /* 0x30000039ff397230 */ /* 0x000fe40000004100 */
[C---:B------:R-:W-:Y:S01]  /*9410*/  FMUL.FTZ R87, R82.reuse, R87 ;  /* 0x0000005752577220 */ /* 0x040fe20000410000 */
[----:B------:R-:W-:Y:S02]  /*9420*/  HADD2.F32 R85, -RZ, R85.H1_H1 ;  /* 0x30000055ff557230 */ /* 0x000fe40000004100 */
[-C--:B------:R-:W-:Y:S01]  /*9430*/  FFMA.FTZ R82, R82, R86.reuse, -R144 ;  /* 0x0000005652527223 */ /* 0x080fe20000010890 */
[----:B------:R-:W-:Y:S01]  /*9440*/  SHF.R.U32.HI R61, RZ, 0x8, R63 ;  /* 0x00000008ff3d7819 */ /* 0x000fe2000001163f */
[----:B------:R-:W-:Y:S01]  /*9450*/  FFMA.FTZ R58, R58, R86, R87 ;  /* 0x000000563a3a7223 */ /* 0x000fe20000010057 */
[----:B------:R-:W-:Y:S01]  /*9460*/  HADD2.F32 R86, -RZ, R81.H1_H1 ;  /* 0x30000051ff567230 */ /* 0x000fe20000004100 */
[----:B------:R-:W-:-:S02]  /*9470*/  SHF.R.U32.HI R56, RZ, 0x10, R59 ;  /* 0x00000010ff387819 */ /* 0x000fc4000001163b */
[----:B------:R-:W-:Y:S02]  /*9480*/  SHF.R.U32.HI R59, RZ, 0x10, R63 ;  /* 0x00000010ff3b7819 */ /* 0x000fe4000001163f */
[CC--:B------:R-:W-:Y:S01]  /*9490*/  FMUL.FTZ R81, R86.reuse, R83.reuse ;  /* 0x0000005356517220 */ /* 0x0c0fe20000410000 */
[----:B------:R-:W-:Y:S01]  /*94a0*/  FMUL.FTZ R83, R57, R83 ;  /* 0x0000005339537220 */ /* 0x000fe20000410000 */
[----:B------:R-:W-:Y:S01]  /*94b0*/  LOP3.LUT R63, R63, 0xff0000ff, RZ, 0xc0, !PT ;  /* 0xff0000ff3f3f7812 */ /* 0x000fe200078ec0ff */
[----:B------:R-:W-:Y:S02]  /*94c0*/  IMAD.U32 R59, R59, 0x10000, RZ ;  /* 0x000100003b3b7824 */ /* 0x000fe400078e00ff */
[-C--:B------:R-:W-:Y:S01]  /*94d0*/  FFMA.FTZ R81, R57, R85.reuse, -R81 ;  /* 0x0000005539517223 */ /* 0x080fe20000010851 */
[----:B------:R-:W-:Y:S01]  /*94e0*/  FFMA.FTZ R57, R86, R85, R83 ;  /* 0x0000005556397223 */ /* 0x000fe20000010053 */
[----:B------:R-:W-:Y:S01]  /*94f0*/  F2FP.F16.E4M3.UNPACK_B R83, R60.H1 ;  /* 0x0000003cff53723e */ /* 0x000fe200030006ff */
[----:B------:R-:W-:Y:S01]  /*9500*/  HADD2.F32 R86, -RZ, R62.H0_H0 ;  /* 0x2000003eff567230 */ /* 0x000fe20000004100 */
[----:B------:R-:W-:Y:S01]  /*9510*/  F2FP.F16.E4M3.UNPACK_B R85, R49.H1 ;  /* 0x00000031ff55723e */ /* 0x000fe200030006ff */
[----:B------:R-:W-:-:S02]  /*9520*/  HADD2.F32 R49, -RZ, R53.H0_H0 ;  /* 0x20000035ff317230 */ /* 0x000fc40000004100 */
[----:B------:R-:W-:Y:S02]  /*9530*/  HADD2.F32 R87, -RZ, R83.H0_H0 ;  /* 0x20000053ff577230 */ /* 0x000fe40000004100 */
[----:B------:R-:W-:Y:S02]  /*9540*/  HADD2.F32 R60, -RZ, R85.H0_H0 ;  /* 0x20000055ff3c7230 */ /* 0x000fe40000004100 */
[----:B------:R-:W-:Y:S02]  /*9550*/  HADD2.F32 R53, -RZ, R53.H1_H1 ;  /* 0x30000035ff357230 */ /* 0x000fe40000004100 */
[-C--:B------:R-:W-:Y:S01]  /*9560*/  FMUL.FTZ R144, R49, R87.reuse ;  /* 0x0000005731907220 */ /* 0x080fe20000410000 */
[----:B------:R-:W-:Y:S02]  /*9570*/  HADD2.F32 R83, -RZ, R83.H1_H1 ;  /* 0x30000053ff537230 */ /* 0x000fe40000004100 */
[----:B------:R-:W-:Y:S01]  /*9580*/  FMUL.FTZ R87, R60, R87 ;  /* 0x000000573c577220 */ /* 0x000fe20000410000 */
[----:B------:R-:W-:-:S02]  /*9590*/  HADD2.F32 R85, -RZ, R85.H1_H1 ;  /* 0x30000055ff557230 */ /* 0x000fc40000004100 */
[-C--:B------:R-:W-:Y:S01]  /*95a0*/  FFMA.FTZ R60, R60, R86.reuse, -R144 ;  /* 0x000000563c3c7223 */ /* 0x080fe20000010890 */
[----:B------:R-:W-:Y:S02]  /*95b0*/  HADD2.F32 R62, -RZ, R62.H1_H1 ;  /* 0x3000003eff3e7230 */ /* 0x000fe40000004100 */
[----:B------:R-:W-:Y:S01]  /*95c0*/  FFMA.FTZ R49, R49, R86, R87 ;  /* 0x0000005631317223 */ /* 0x000fe20000010057 */
[-C--:B------:R-:W-:Y:S01]  /*95d0*/  FMUL.FTZ R86, R53, R83.reuse ;  /* 0x0000005335567220 */ /* 0x080fe20000410000 */
[C---:B------:R-:W-:Y:S01]  /*95e0*/  FMUL.FTZ R87, R85.reuse, R83 ;  /* 0x0000005355577220 */ /* 0x040fe20000410000 */
[----:B------:R-:W-:Y:S02]  /*95f0*/  IMAD.U32 R56, R56, 0x10000, RZ ;  /* 0x0001000038387824 */ /* 0x000fe400078e00ff */
[-C--:B------:R-:W-:Y:S01]  /*9600*/  FFMA.FTZ R83, R85, R62.reuse, -R86 ;  /* 0x0000003e55537223 */ /* 0x080fe20000010856 */
[----:B------:R-:W-:Y:S01]  /*9610*/  FFMA.FTZ R62, R53, R62, R87 ;  /* 0x0000003e353e7223 */ /* 0x000fe20000010057 */
[----:B------:R-:W-:-:S02]  /*9620*/  SHF.L.U32 R53, R61, 0x8, RZ ;  /* 0x000000083d357819 */ /* 0x000fc400000006ff */
[----:B------:R-:W-:Y:S02]  /*9630*/  LOP3.LUT R61, R84, 0xff0000, R56, 0xf8, !PT ;  /* 0x00ff0000543d7812 */ /* 0x000fe400078ef838 */
[----:B------:R-:W-:Y:S01]  /*9640*/  LOP3.LUT R53, R63, 0xff00, R53, 0xf8, !PT ;  /* 0x0000ff003f357812 */ /* 0x000fe200078ef835 */
[----:B------:R-:W-:Y:S01]  /*9650*/  IMAD.MOV.U32 R63, RZ, RZ, R51 ;  /* 0x000000ffff3f7224 */ /* 0x000fe200078e0033 */
[----:B------:R-:W-:Y:S02]  /*9660*/  F2FP.F16.E4M3.UNPACK_B R56, R55 ;  /* 0x00000037ff38723e */ /* 0x000fe400020006ff */
[----:B------:R-:W-:Y:S02]  /*9670*/  LOP3.LUT R53, R53, 0xff0000, R59, 0xf8, !PT ;  /* 0x00ff000035357812 */ /* 0x000fe400078ef83b */
[----:B------:R-:W-:Y:S01]  /*9680*/  F2FP.F16.E4M3.UNPACK_B R51, R63 ;  /* 0x0000003fff33723e */ /* 0x000fe200020006ff */
[----:B------:R-:W-:Y:S01]  /*9690*/  HADD2.F32 R86, -RZ, R56.H0_H0 ;  /* 0x20000038ff567230 */ /* 0x000fe20000004100 */
[----:B------:R-:W-:-:S02]  /*96a0*/  F2FP.F16.E4M3.UNPACK_B R84, R53 ;  /* 0x00000035ff54723e */ /* 0x000fc400020006ff */
[----:B------:R-:W-:Y:S01]  /*96b0*/  F2FP.F16.E4M3.UNPACK_B R85, R61 ;  /* 0x0000003dff55723e */ /* 0x000fe200020006ff */
[----:B------:R-:W-:Y:S01]  /*96c0*/  HADD2.F32 R144, -RZ, R51.H0_H0 ;  /* 0x20000033ff907230 */ /* 0x000fe20000004100 */
[----:B------:R-:W-:Y:S01]  /*96d0*/  F2FP.F16.E4M3.UNPACK_B R55, R55.H1 ;  /* 0x00000037ff37723e */ /* 0x000fe200030006ff */
[--C-:B------:R-:W-:Y:S01]  /*96e0*/  HADD2.F32 R59, -RZ, R84.reuse.H0_H0 ;  /* 0x20000054ff3b7230 */ /* 0x100fe20000004100 */
[----:B------:R-:W-:Y:S01]  /*96f0*/  F2FP.F16.E4M3.UNPACK_B R53, R53.H1 ;  /* 0x00000035ff35723e */ /* 0x000fe200030006ff */
[----:B------:R-:W-:Y:S01]  /*9700*/  HADD2.F32 R87, -RZ, R85.H0_H0 ;  /* 0x20000055ff577230 */ /* 0x000fe20000004100 */
[----:B------:R-:W-:Y:S01]  /*9710*/  F2FP.F16.E4M3.UNPACK_B R61, R61.H1 ;  /* 0x0000003dff3d723e */ /* 0x000fe200030006ff */
[----:B------:R-:W-:Y:S02]  /*9720*/  HADD2.F32 R84, -RZ, R84.H1_H1 ;  /* 0x30000054ff547230 */ /* 0x000fe40000004100 */
[-C--:B------:R-:W-:Y:S01]  /*9730*/  FMUL.FTZ R145, R86, R59.reuse ;  /* 0x0000003b56917220 */ /* 0x080fe20000410000 */
[----:B------:R-:W-:Y:S01]  /*9740*/  FMUL.FTZ R59, R144, R59 ;  /* 0x0000003b903b7220 */ /* 0x000fe20000410000 */
[----:B------:R-:W-:Y:S01]  /*9750*/  HADD2.F32 R51, -RZ, R51.H1_H1 ;  /* 0x30000033ff337230 */ /* 0x000fe20000004100 */
[----:B------:R-:W-:Y:S01]  /*9760*/  F2FP.SATFINITE.E4M3.F32.PACK_AB_MERGE_C R60, R83, R60, RZ ;  /* 0x0000003c533c723e */ /* 0x000fe200048070ff */
[----:B------:R-:W-:-:S02]  /*9770*/  HADD2.F32 R85, -RZ, R85.H1_H1 ;  /* 0x30000055ff557230 */ /* 0x000fc40000004100 */
[-C--:B------:R-:W-:Y:S01]  /*9780*/  FFMA.FTZ R86, R86, R87.reuse, R59 ;  /* 0x0000005756567223 */ /* 0x080fe2000001003b */
[----:B------:R-:W-:Y:S02]  /*9790*/  HADD2.F32 R59, -RZ, R56.H1_H1 ;  /* 0x30000038ff3b7230 */ /* 0x000fe40000004100 */
[----:B------:R-:W-:Y:S01]  /*97a0*/  FFMA.FTZ R145, R144, R87, -R145 ;  /* 0x0000005790917223 */ /* 0x000fe20000010891 */
[--C-:B------:R-:W-:Y:S01]  /*97b0*/  HADD2.F32 R87, -RZ, R53.reuse.H0_H0 ;  /* 0x20000035ff577230 */ /* 0x100fe20000004100 */
[----:B------:R-:W-:Y:S01]  /*97c0*/  F2FP.SATFINITE.E4M3.F32.PACK_AB_MERGE_C R81, R81, R82, R60 ;  /* 0x000000525151723e */ /* 0x000fe2000480703c */
[----:B------:R-:W-:Y:S02]  /*97d0*/  HADD2.F32 R53, -RZ, R53.H1_H1 ;  /* 0x30000035ff357230 */ /* 0x000fe40000004100 */
[----:B------:R-:W-:Y:S01]  /*97e0*/  FMUL.FTZ R56, R59, R84 ;  /* 0x000000543b387220 */ /* 0x000fe20000410000 */
[----:B------:R-:W-:Y:S02]  /*97f0*/  F2FP.F16.E4M3.UNPACK_B R60, R52.H1 ;  /* 0x00000034ff3c723e */ /* 0x000fe400030006ff */
[----:B------:R-:W-:Y:S01]  /*9800*/  F2FP.SATFINITE.E4M3.F32.PACK_AB_MERGE_C R49, R62, R49, RZ ;  /* 0x000000313e31723e */ /* 0x000fe200048070ff */
[C---:B------:R-:W-:Y:S01]  /*9810*/  FFMA.FTZ R56, R51.reuse, R85, -R56 ;  /* 0x0000005533387223 */ /* 0x040fe20000010838 */
[----:B------:R-:W-:Y:S01]  /*9820*/  FMUL.FTZ R51, R51, R84 ;  /* 0x0000005433337220 */ /* 0x000fe20000410000 */
[--C-:B------:R-:W-:Y:S01]  /*9830*/  HADD2.F32 R84, -RZ, R61.reuse.H0_H0 ;  /* 0x2000003dff547230 */ /* 0x100fe20000004100 */
[----:B------:R-:W-:Y:S01]  /*9840*/  F2FP.F16.E4M3.UNPACK_B R62, R140.H1 ;  /* 0x0000008cff3e723e */ /* 0x000fe200030006ff */
[----:B------:R-:W-:-:S02]  /*9850*/  HADD2.F32 R61, -RZ, R61.H1_H1 ;  /* 0x3000003dff3d7230 */ /* 0x000fc40000004100 */
[----:B------:R-:W-:Y:S01]  /*9860*/  FFMA.FTZ R51, R59, R85, R51 ;  /* 0x000000553b337223 */ /* 0x000fe20000010033 */
[----:B------:R-:W-:Y:S01]  /*9870*/  F2FP.F16.E4M3.UNPACK_B R59, R63.H1 ;  /* 0x0000003fff3b723e */ /* 0x000fe200030006ff */
[--C-:B------:R-:W-:Y:S01]  /*9880*/  HADD2.F32 R63, -RZ, R55.reuse.H0_H0 ;  /* 0x20000037ff3f7230 */ /* 0x100fe20000004100 */
[----:B------:R-:W-:Y:S01]  /*9890*/  F2FP.F16.E4M3.UNPACK_B R52, R52 ;  /* 0x00000034ff34723e */ /* 0x000fe200020006ff */
[----:B------:R-:W-:Y:S01]  /*98a0*/  HADD2.F32 R55, -RZ, R55.H1_H1 ;  /* 0x30000037ff377230 */ /* 0x000fe20000004100 */
[----:B------:R-:W-:Y:S01]  /*98b0*/  F2FP.F16.E4M3.UNPACK_B R140, R140 ;  /* 0x0000008cff8c723e */ /* 0x000fe200020006ff */
[--C-:B------:R-:W-:Y:S02]  /*98c0*/  HADD2.F32 R85, -RZ, R59.reuse.H0_H0 ;  /* 0x2000003bff557230 */ /* 0x100fe40000004100 */
[----:B------:R-:W-:Y:S01]  /*98d0*/  FMUL.FTZ R144, R63, R87 ;  /* 0x000000573f907220 */ /* 0x000fe20000410000 */
[----:B------:R-:W-:Y:S01]  /*98e0*/  HADD2.F32 R59, -RZ, R59.H1_H1 ;  /* 0x3000003bff3b7230 */ /* 0x000fe20000004100 */
[----:B------:R-:W-:Y:S01]  /*98f0*/  F2FP.SATFINITE.E4M3.F32.PACK_AB_MERGE_C R57, R57, R58, R49 ;  /* 0x0000003a3939723e */ /* 0x000fe20004807031 */
[----:B------:R-:W-:-:S02]  /*9900*/  HADD2.F32 R83, -RZ, R62.H0_H0 ;  /* 0x2000003eff537230 */ /* 0x000fc40000004100 */
[CC--:B------:R-:W-:Y:S01]  /*9910*/  FFMA.FTZ R144, R85.reuse, R84.reuse, -R144 ;  /* 0x0000005455907223 */ /* 0x0c0fe20000010890 */
[----:B------:R-:W-:Y:S01]  /*9920*/  FMUL.FTZ R85, R85, R87 ;  /* 0x0000005755557220 */ /* 0x000fe20000410000 */
[----:B------:R-:W-:Y:S02]  /*9930*/  HADD2.F32 R62, -RZ, R62.H1_H1 ;  /* 0x3000003eff3e7230 */ /* 0x000fe40000004100 */
[----:B------:R-:W-:Y:S02]  /*9940*/  IMAD.MOV.U32 R49, RZ, RZ, R81 ;  /* 0x000000ffff317224 */ /* 0x000fe400078e0051 */
[----:B------:R-:W-:Y:S01]  /*9950*/  FFMA.FTZ R85, R63, R84, R85 ;  /* 0x000000543f557223 */ /* 0x000fe20000010055 */
[-C--:B------:R-:W-:Y:S01]  /*9960*/  FMUL.FTZ R63, R55, R53.reuse ;  /* 0x00000035373f7220 */ /* 0x080fe20000410000 */
[----:B------:R-:W-:-:S03]  /*9970*/  FMUL.FTZ R53, R59, R53 ;  /* 0x000000353b357220 */ /* 0x000fc60000410000 */
[-C--:B------:R-:W-:Y:S01]  /*9980*/  FFMA.FTZ R63, R59, R61.reuse, -R63 ;  /* 0x0000003d3b3f7223 */ /* 0x080fe2000001083f */
[----:B------:R-:W-:Y:S01]  /*9990*/  FFMA.FTZ R55, R55, R61, R53 ;  /* 0x0000003d37377223 */ /* 0x000fe20000010035 */
[----:B------:R-:W-:Y:S01]  /*99a0*/  F2FP.F16.E4M3.UNPACK_B R53, R142.H1 ;  /* 0x0000008eff35723e */ /* 0x000fe200030006ff */
[--C-:B------:R-:W-:Y:S01]  /*99b0*/  HADD2.F32 R61, -RZ, R60.reuse.H0_H0 ;  /* 0x2000003cff3d7230 */ /* 0x100fe20000004100 */
[----:B------:R-:W-:Y:S01]  /*99c0*/  F2FP.F16.E4M3.UNPACK_B R59, R48.H1 ;  /* 0x00000030ff3b723e */ /* 0x000fe200030006ff */
[----:B------:R-:W-:Y:S01]  /*99d0*/  HADD2.F32 R60, -RZ, R60.H1_H1 ;  /* 0x3000003cff3c7230 */ /* 0x000fe20000004100 */
[----:B------:R-:W-:Y:S01]  /*99e0*/  F2FP.F16.E4M3.UNPACK_B R142, R142 ;  /* 0x0000008eff8e723e */ /* 0x000fe200020006ff */
[----:B------:R-:W-:Y:S01]  /*99f0*/  HADD2.F32 R87, -RZ, R53.H0_H0 ;  /* 0x20000035ff577230 */ /* 0x000fe20000004100 */
[----:B------:R-:W-:Y:S01]  /*9a00*/  F2FP.F16.E4M3.UNPACK_B R48, R48 ;  /* 0x00000030ff30723e */ /* 0x000fe200020006ff */
[----:B------:R-:W-:Y:S01]  /*9a10*/  HADD2.F32 R82, -RZ, R59.H0_H0 ;  /* 0x2000003bff527230 */ /* 0x000fe20000004100 */
[----:B------:R-:W-:Y:S01]  /*9a20*/  F2FP.SATFINITE.E4M3.F32.PACK_AB_MERGE_C R63, R63, R144, RZ ;  /* 0x000000903f3f723e */ /* 0x000fe200048070ff */
[----:B------:R-:W-:-:S02]  /*9a30*/  HADD2.F32 R53, -RZ, R53.H1_H1 ;  /* 0x30000035ff357230 */ /* 0x000fc40000004100 */
[-C--:B------:R-:W-:Y:S01]  /*9a40*/  FMUL.FTZ R84, R61, R87.reuse ;  /* 0x000000573d547220 */ /* 0x080fe20000410000 */
[----:B------:R-:W-:Y:S02]  /*9a50*/  HADD2.F32 R59, -RZ, R59.H1_H1 ;  /* 0x3000003bff3b7230 */ /* 0x000fe40000004100 */
[C---:B------:R-:W-:Y:S01]  /*9a60*/  FMUL.FTZ R87, R82.reuse, R87 ;  /* 0x0000005752577220 */ /* 0x040fe20000410000 */
[----:B------:R-:W-:Y:S01]  /*9a70*/  F2FP.SATFINITE.E4M3.F32.PACK_AB_MERGE_C R55, R55, R85, RZ ;  /* 0x000000553737723e */ /* 0x000fe200048070ff */
[----:B------:R-:W-:Y:S01]  /*9a80*/  FFMA.FTZ R84, R82, R83, -R84 ;  /* 0x0000005352547223 */ /* 0x000fe20000010854 */
[----:B------:R-:W-:Y:S01]  /*9a90*/  F2FP.SATFINITE.E4M3.F32.PACK_AB_MERGE_C R56, R56, R145, R63 ;  /* 0x000000913838723e */ /* 0x000fe2000480703f */
[----:B------:R-:W-:Y:S01]  /*9aa0*/  FFMA.FTZ R87, R61, R83, R87 ;  /* 0x000000533d577223 */ /* 0x000fe20000010057 */
[CC--:B------:R-:W-:Y:S01]  /*9ab0*/  FMUL.FTZ R61, R60.reuse, R53.reuse ;  /* 0x000000353c3d7220 */ /* 0x0c0fe20000410000 */
[----:B------:R-:W-:Y:S01]  /*9ac0*/  FMUL.FTZ R53, R59, R53 ;  /* 0x000000353b357220 */ /* 0x000fe20000410000 */
[----:B------:R-:W-:Y:S01]  /*9ad0*/  HADD2.F32 R83, -RZ, R142.H0_H0 ;  /* 0x2000008eff537230 */ /* 0x000fe20000004100 */
[----:B------:R-:W-:Y:S01]  /*9ae0*/  F2FP.SATFINITE.E4M3.F32.PACK_AB_MERGE_C R55, R51, R86, R55 ;  /* 0x000000563337723e */ /* 0x000fe20004807037 */
[-C--:B------:R-:W-:Y:S01]  /*9af0*/  FFMA.FTZ R59, R59, R62.reuse, -R61 ;  /* 0x0000003e3b3b7223 */ /* 0x080fe2000001083d */
[----:B------:R-:W-:Y:S01]  /*9b00*/  FFMA.FTZ R53, R60, R62, R53 ;  /* 0x0000003e3c357223 */ /* 0x000fe20000010035 */
[----:B------:R-:W-:Y:S01]  /*9b10*/  HADD2.F32 R60, -RZ, R52.H0_H0 ;  /* 0x20000034ff3c7230 */ /* 0x000fe20000004100 */
[----:B------:R-:W-:Y:S01]  /*9b20*/  MOV R51, R56 ;  /* 0x0000003800337202 */ /* 0x000fe20000000f00 */
        /* <DEDUP_REMOVED lines=11> */
[-C--:B------:R-:W-:Y:S01]  /*9be0*/  FMUL.FTZ R60, R52, R142.reuse ;  /* 0x0000008e343c7220 */ /* 0x080fe20000410000 */
[-C--:B------:R-:W-:Y:S01]  /*9bf0*/  F2FP.F16.E4M3.UNPACK_B R62, R141.reuse.H1 ;  /* 0x0000008dff3e723e */ /* 0x080fe200030006ff */
[C---:B------:R-:W-:Y:S01]  /*9c00*/  FMUL.FTZ R142, R48.reuse, R142 ;  /* 0x0000008e308e7220 */ /* 0x040fe20000410000 */
[----:B------:R-:W-:Y:S01]  /*9c10*/  F2FP.F16.E4M3.UNPACK_B R141, R141 ;  /* 0x0000008dff8d723e */ /* 0x000fe200020006ff */
[-C--:B------:R-:W-:Y:S01]  /*9c20*/  FFMA.FTZ R60, R48, R140.reuse, -R60 ;  /* 0x0000008c303c7223 */ /* 0x080fe2000001083c */
[----:B------:R-:W-:Y:S01]  /*9c30*/  F2FP.SATFINITE.E4M3.F32.PACK_AB_MERGE_C R53, R53, R87, RZ ;  /* 0x000000573535723e */ /* 0x000fe200048070ff */
[----:B------:R-:W-:Y:S01]  /*9c40*/  FFMA.FTZ R48, R52, R140, R142 ;  /* 0x0000008c34307223 */ /* 0x000fe2000001008e */
[----:B------:R-:W-:Y:S01]  /*9c50*/  IMAD.MOV.U32 R52, RZ, RZ, R50 ;  /* 0x000000ffff347224 */ /* 0x000fe200078e0032 */
[-C--:B------:R-:W-:Y:S01]  /*9c60*/  F2FP.F16.E4M3.UNPACK_B R50, R143.reuse.H1 ;  /* 0x0000008fff32723e */ /* 0x080fe200030006ff */
        /* <DEDUP_REMOVED lines=13> */
[CC--:B------:R-:W-:Y:S01]  /*9d40*/  FMUL.FTZ R142, R61.reuse, R144.reuse ;  /* 0x000000903d8e7220 */ /* 0x0c0fe20000410000 */
[----:B------:R-:W-:Y:S02]  /*9d50*/  HADD2.F32 R59, -RZ, R59.H1_H1 ;  /* 0x3000003bff3b7230 */ /* 0x000fe40000004100 */
[----:B------:R-:W-:Y:S01]  /*9d60*/  FMUL.FTZ R144, R84, R144 ;  /* 0x0000009054907220 */ /* 0x000fe20000410000 */
[----:B------:R-:W-:Y:S01]  /*9d70*/  F2FP.SATFINITE.E4M3.F32.PACK_AB_MERGE_C R53, R48, R83, R53 ;  /* 0x000000533035723e */ /* 0x000fe20004807035 */
[----:B------:R-:W-:Y:S01]  /*9d80*/  FFMA.FTZ R142, R84, R140, -R142 ;  /* 0x0000008c548e7223 */ /* 0x000fe2000001088e */
[----:B------:R-:W-:Y:S01]  /*9d90*/  MOV R48, R82 ;  /* 0x0000005200307202 */ /* 0x000fe20000000f00 */
        /* <DEDUP_REMOVED lines=20> */
[C---:B------:R-:W-:Y:S02]  /*9ee0*/  FMUL.FTZ R143, R52.reuse, R143 ;  /* 0x0000008f348f7220 */ /* 0x040fe40000410000 */
[----:B------:R-:W-:Y:S01]  /*9ef0*/  FFMA.FTZ R60, R52, R141, -R60 ;  /* 0x0000008d343c7223 */ /* 0x000fe2000001083c */
[----:B------:R-:W-:-:S02]  /*9f00*/  IMAD.MOV.U32 R52, RZ, RZ, R53 ;  /* 0x000000ffff347224 */ /* 0x000fc400078e0035 */
[----:B------:R-:W-:Y:S01]  /*9f10*/  FFMA.FTZ R143, R54, R141, R143 ;  /* 0x0000008d368f7223 */ /* 0x000fe2000001008f */
[----:B------:R-:W-:Y:S01]  /*9f20*/  IMAD.MOV.U32 R53, RZ, RZ, R57 ;  /* 0x000000ffff357224 */ /* 0x000fe200078e0039 */
[----:B------:R-:W-:-:S03]  /*9f30*/  F2FP.SATFINITE.E4M3.F32.PACK_AB_MERGE_C R59, R60, R84, R59 ;  /* 0x000000543c3b723e */ /* 0x000fc6000480703b */
[----:B------:R-:W-:Y:S02]  /*9f40*/  F2FP.SATFINITE.E4M3.F32.PACK_AB_MERGE_C R140, R143, R140, R50 ;  /* 0x0000008c8f8c723e */ /* 0x000fe40004807032 */
[----:B------:R-:W-:-:S03]  /*9f50*/  IMAD.MOV.U32 R50, RZ, RZ, R59 ;  /* 0x000000ffff327224 */ /* 0x000fc600078e003b */
[----:B------:R-:W-:-:S07]  /*9f60*/  IMAD.MOV.U32 R54, RZ, RZ, R140 ;  /* 0x000000ffff367224 */ /* 0x000fce00078e008c */
.L_x_406:
[----:B------:R-:W-:Y:S05]  /*9f70*/  BSYNC B2 ;  /* 0x0000000000027941 */ /* 0x000fea0003800000 */
.L_x_405:
[----:B------:R-:W-:Y:S01]  /*9f80*/  ISETP.GE.AND P3, PT, R80, R134, PT ;  /* 0x000000865000720c */ /* 0x000fe20003f66270 */
[----:B--2---:R-:W-:Y:S01]  /*9f90*/  IMAD R56, R116, R122, RZ ;  /* 0x0000007a74387224 */ /* 0x004fe200078e02ff */
[----:B------:R-:W-:-:S03]  /*9fa0*/  ULDC.64 UR4, c[0x0][0x2e8] ;  /* 0x0000ba0000047ab9 */ /* 0x000fc60000000a00 */
[C---:B------:R-:W-:Y:S02]  /*9fb0*/  IMAD R59, R146.reuse, R123, R56 ;  /* 0x0000007b923b7224 */ /* 0x040fe400078e0238 */
[----:B------:R-:W-:-:S04]  /*9fc0*/  IMAD.WIDE.U32 R56, R146, R122, R120 ;  /* 0x0000007a92387225 */ /* 0x000fc800078e0078 */
[----:B------:R-:W-:Y:S02]  /*9fd0*/  IMAD.IADD R57, R57, 0x1, R59 ;  /* 0x0000000139397824 */ /* 0x000fe400078e023b */
        /* <DEDUP_REMOVED lines=11> */
.L_x_404:
[----:B------:R-:W-:Y:S05]  /*a090*/  BSYNC B1 ;  /* 0x0000000000017941 */ /* 0x000fea0003800000 */
.L_x_403:
[----:B---3--:R-:W-:Y:S01]  /*a0a0*/  VIADD R84, R23, 0x40 ;  /* 0x0000004017547836 */ /* 0x008fe20000000000 */
[----:B------:R-:W-:Y:S04]  /*a0b0*/  BSSY B1, `(.L_x_407) ;  /* 0x0000104000017945 */ /* 0x000fe80003800000 */
[----:B------:R-:W-:-:S13]  /*a0c0*/  ISETP.GE.OR P3, PT, R84, R117, P0 ;  /* 0x000000755400720c */ /* 0x000fda0000766670 */
[----:B------:R-:W-:Y:S05]  /*a0d0*/  @P3 BRA `(.L_x_408) ;  /* 0x0000001000043947 */ /* 0x000fea0003800000 */
[----:B----4-:R-:W3:Y:S04]  /*a0e0*/  LDL R48, [R1+0x10] ;  /* 0x0000100001307983 */ /* 0x010ee80000100800 */
[----:B------:R-:W4:Y:S01]  /*a0f0*/  LDL R50, [R1+0x58] ;  /* 0x0000580001327983 */ /* 0x000f220000100800 */
[C---:B------:R-:W-:Y:S01]  /*a100*/  VIADD R51, R23.reuse, 0x40 ;  /* 0x0000004017337836 */ /* 0x040fe20000000000 */
[----:B------:R-:W-:Y:S01]  /*a110*/  BSSY B2, `(.L_x_409) ;  /* 0x00000ec000027945 */ /* 0x000fe20003800000 */
[----:B------:R-:W-:-:S03]  /*a120*/  VIADD R52, R23, 0x40 ;  /* 0x0000004017347836 */ /* 0x000fc60000000000 */
[----:B------:R-:W-:Y:S01]  /*a130*/  SHF.L.U32 R51, R51, 0x7, RZ ;  /* 0x0000000733337819 */ /* 0x000fe200000006ff */
        /* <DEDUP_REMOVED lines=9> */
[----:B------:R-:W-:Y:S01]  /*a1d0*/  SHF.R.S32.HI R48, RZ, 0x1f, R49 ;  /* 0x0000001fff307819 */ /* 0x000fe20000011431 */
[----:B------:R-:W-:-:S03]  /*a1e0*/  IMAD.SHL.U32 R58, R49, 0x10, RZ ;  /* 0x00000010313a7824 */ /* 0x000fc600078e00ff */
[----:B------:R-:W-:-:S05]  /*a1f0*/  LEA.HI R48, R48, R49, RZ, 0x3 ;  /* 0x0000003130307211 */ /* 0x000fca00078f18ff */
[----:B------:R-:W-:Y:S01]  /*a200*/  IMAD.SHL.U32 R49, R48, 0x800, RZ ;  /* 0x0000080030317824 */ /* 0x000fe200078e00ff */
[----:B------:R-:W-:-:S04]  /*a210*/  LOP3.LUT R48, R52, 0x70, R58, 0xf8, !PT ;  /* 0x0000007034307812 */ /* 0x000fc800078ef83a */
[----:B------:R-:W-:Y:S02]  /*a220*/  LOP3.LUT R48, R48, R51, RZ, 0x3c, !PT ;  /* 0x0000003330307212 */ /* 0x000fe400078e3cff */
[----:B------:R-:W-:-:S04]  /*a230*/  LOP3.LUT R49, R49, 0xffffc000, RZ, 0xc0, !PT ;  /* 0xffffc00031317812 */ /* 0x000fc800078ec0ff */
[----:B----4-:R-:W-:-:S04]  /*a240*/  IADD3 R49, R48, R49, R50 ;  /* 0x0000003130317210 */ /* 0x010fc80007ffe032 */
[C---:B------:R-:W-:Y:S01]  /*a250*/  LEA R51, R232.reuse, R49, 0xf ;  /* 0x00000031e8337211 */ /* 0x040fe200078e78ff */
[----:B------:R-:W-:-:S04]  /*a260*/  IMAD R49, R232, 0x8000, R28 ;  /* 0x00008000e8317824 */ /* 0x000fc800078e021c */
[C---:B------:R-:W-:Y:S02]  /*a270*/  IMAD.IADD R49, R22.reuse, 0x1, R49 ;  /* 0x0000000116317824 */ /* 0x040fe400078e0231 */
[----:B------:R-:W-:-:S04]  /*a280*/  IMAD.IADD R52, R22, 0x1, R51 ;  /* 0x0000000116347824 */ /* 0x000fc800078e0233 */
[----:B------:R-:W0:Y:S04]  /*a290*/  LDS.128 R48, [R49+0x28400] ;  /* 0x0284000031307984 */ /* 0x000e280000000c00 */
[----:B------:R-:W3:Y:S01]  /*a2a0*/  LDS.128 R52, [R52+0x28400] ;  /* 0x0284000034347984 */ /* 0x000ee20000000c00 */
[----:B------:R-:W-:Y:S05]  /*a2b0*/  @P2 BRA `(.L_x_410) ;  /* 0x0000000c00442947 */ /* 0x000fea0003800000 */
[--C-:B------:R-:W-:Y:S02]  /*a2c0*/  SHF.R.U32.HI R60, RZ, 0x8, R65.reuse ;  /* 0x00000008ff3c7819 */ /* 0x100fe40000011641 */
[----:B------:R-:W-:Y:S02]  /*a2d0*/  LOP3.LUT R57, R65, 0xff0000ff, RZ, 0xc0, !PT ;  /* 0xff0000ff41397812 */ /* 0x000fe400078ec0ff */
[----:B------:R-:W-:Y:S02]  /*a2e0*/  SHF.R.U32.HI R59, RZ, 0x10, R65 ;  /* 0x00000010ff3b7819 */ /* 0x000fe40000011641 */
[----:B------:R-:W-:Y:S02]  /*a2f0*/  SHF.R.U32.HI R65, RZ, 0x8, R69 ;  /* 0x00000008ff417819 */ /* 0x000fe40000011645 */
[----:B------:R-:W-:Y:S02]  /*a300*/  SHF.R.U32.HI R61, RZ, 0x8, R67 ;  /* 0x00000008ff3d7819 */ /* 0x000fe40000011643 */
[----:B------:R-:W-:Y:S01]  /*a310*/  SHF.R.U32.HI R66, RZ, 0x10, R69 ;  /* 0x00000010ff427819 */ /* 0x000fe20000011645 */
[----:B------:R-:W-:Y:S01]  /*a320*/  IMAD.SHL.U32 R70, R65, 0x100, RZ ;  /* 0x0000010041467824 */ /* 0x000fe200078e00ff */
[----:B------:R-:W-:-:S02]  /*a330*/  LOP3.LUT R68, R67, 0xff0000ff, RZ, 0xc0, !PT ;  /* 0xff0000ff43447812 */ /* 0x000fc400078ec0ff */
[----:B------:R-:W-:Y:S01]  /*a340*/  SHF.L.U32 R61, R61, 0x8, RZ ;  /* 0x000000083d3d7819 */ /* 0x000fe200000006ff */
[----:B------:R-:W-:Y:S01]  /*a350*/  IMAD.U32 R66, R66, 0x10000, RZ ;  /* 0x0001000042427824 */ /* 0x000fe200078e00ff */
[----:B------:R-:W-:Y:S02]  /*a360*/  LOP3.LUT R63, R69, 0xff0000ff, RZ, 0xc0, !PT ;  /* 0xff0000ff453f7812 */ /* 0x000fe400078ec0ff */
[----:B------:R-:W-:Y:S01]  /*a370*/  SHF.R.U32.HI R56, RZ, 0x10, R67 ;  /* 0x00000010ff387819 */ /* 0x000fe20000011643 */
[----:B------:R-:W-:Y:S01]  /*a380*/  IMAD.SHL.U32 R67, R60, 0x100, RZ ;  /* 0x000001003c437824 */ /* 0x000fe200078e00ff */
[----:B------:R-:W-:Y:S02]  /*a390*/  LOP3.LUT R68, R68, 0xff00, R61, 0xf8, !PT ;  /* 0x0000ff0044447812 */ /* 0x000fe400078ef83d */
[----:B------:R-:W-:Y:S01]  /*a3a0*/  LOP3.LUT R61, R63, 0xff00, R70, 0xf8, !PT ;  /* 0x0000ff003f3d7812 */ /* 0x000fe200078ef846 */
[----:B------:R-:W-:Y:S01]  /*a3b0*/  IMAD.U32 R70, R59, 0x10000, RZ ;  /* 0x000100003b467824 */ /* 0x000fe200078e00ff */
[----:B------:R-:W-:-:S02]  /*a3c0*/  LOP3.LUT R57, R57, 0xff00, R67, 0xf8, !PT ;  /* 0x0000ff0039397812 */ /* 0x000fc400078ef843 */
[----:B------:R-:W-:Y:S02]  /*a3d0*/  LOP3.LUT R61, R61, 0xff0000, R66, 0xf8, !PT ;  /* 0x00ff00003d3d7812 */ /* 0x000fe400078ef842 */
[----:B------:R-:W-:Y:S02]  /*a3e0*/  LOP3.LUT R63, R57, 0xff0000, R70, 0xf8, !PT ;  /* 0x00ff0000393f7812 */ /* 0x000fe400078ef846 */
[----:B---3--:R-:W-:Y:S02]  /*a3f0*/  F2FP.F16.E4M3.UNPACK_B R65, R53 ;  /* 0x00000035ff41723e */ /* 0x008fe400020006ff */
[----:B------:R-:W-:Y:S02]  /*a400*/  F2FP.F16.E4M3.UNPACK_B R67, R61 ;  /* 0x0000003dff43723e */ /* 0x000fe400020006ff */
[----:B0-----:R-:W-:Y:S01]  /*a410*/  F2FP.F16.E4M3.UNPACK_B R57, R49 ;  /* 0x00000031ff39723e */ /* 0x001fe200020006ff */
[----:B------:R-:W-:Y:S01]  /*a420*/  HADD2.F32 R59, -RZ, R65.H0_H0 ;  /* 0x20000041ff3b7230 */ /* 0x000fe20000004100 */
[----:B------:R-:W-:-:S02]  /*a430*/  SHF.R.U32.HI R60, RZ, 0x8, R71 ;  /* 0x00000008ff3c7819 */ /* 0x000fc40000011647 */
[----:B------:R-:W-:Y:S01]  /*a440*/  LOP3.LUT R62, R71, 0xff0000ff, RZ, 0xc0, !PT ;  /* 0xff0000ff473e7812 */ /* 0x000fe200078ec0ff */
[----:B------:R-:W-:Y:S01]  /*a450*/  HADD2.F32 R66, -RZ, R57.H0_H0 ;  /* 0x20000039ff427230 */ /* 0x000fe20000004100 */
[----:B------:R-:W-:Y:S01]  /*a460*/  SHF.R.U32.HI R64, RZ, 0x10, R71 ;  /* 0x00000010ff407819 */ /* 0x000fe20000011647 */
[--C-:B------:R-:W-:Y:S01]  /*a470*/  HADD2.F32 R71, -RZ, R67.reuse.H0_H0 ;  /* 0x20000043ff477230 */ /* 0x100fe20000004100 */
[----:B------:R-:W-:Y:S01]  /*a480*/  F2FP.F16.E4M3.UNPACK_B R69, R63 ;  /* 0x0000003fff45723e */ /* 0x000fe200020006ff */
[----:B------:R-:W-:Y:S01]  /*a490*/  HADD2.F32 R67, -RZ, R67.H1_H1 ;  /* 0x30000043ff437230 */ /* 0x000fe20000004100 */
[----:B------:R-:W-:Y:S01]  /*a4a0*/  F2FP.F16.E4M3.UNPACK_B R53, R53.H1 ;  /* 0x00000035ff35723e */ /* 0x000fe200030006ff */
[----:B------:R-:W-:Y:S02]  /*a4b0*/  HADD2.F32 R57, -RZ, R57.H1_H1 ;  /* 0x30000039ff397230 */ /* 0x000fe40000004100 */
[----:B------:R-:W-:Y:S01]  /*a4c0*/  FMUL.FTZ R80, R59, R71 ;  /* 0x000000473b507220 */ /* 0x000fe20000410000 */
[----:B------:R-:W-:-:S02]  /*a4d0*/  HADD2.F32 R70, -RZ, R69.H0_H0 ;  /* 0x20000045ff467230 */ /* 0x000fc40000004100 */
[----:B------:R-:W-:Y:S01]  /*a4e0*/  FMUL.FTZ R71, R66, R71 ;  /* 0x0000004742477220 */ /* 0x000fe20000410000 */
[----:B------:R-:W-:Y:S01]  /*a4f0*/  HADD2.F32 R69, -RZ, R69.H1_H1 ;  /* 0x30000045ff457230 */ /* 0x000fe20000004100 */
[----:B------:R-:W-:Y:S01]  /*a500*/  F2FP.F16.E4M3.UNPACK_B R63, R63.H1 ;  /* 0x0000003fff3f723e */ /* 0x000fe200030006ff */
[----:B------:R-:W-:Y:S02]  /*a510*/  IMAD.U32 R64, R64, 0x10000, RZ ;  /* 0x0001000040407824 */ /* 0x000fe400078e00ff */
[-C--:B------:R-:W-:Y:S01]  /*a520*/  FFMA.FTZ R66, R66, R70.reuse, -R80 ;  /* 0x0000004642427223 */ /* 0x080fe20000010850 */
[----:B------:R-:W-:Y:S01]  /*a530*/  FFMA.FTZ R59, R59, R70, R71 ;  /* 0x000000463b3b7223 */ /* 0x000fe20000010047 */
[----:B------:R-:W-:Y:S01]  /*a540*/  HADD2.F32 R70, -RZ, R65.H1_H1 ;  /* 0x30000041ff467230 */ /* 0x000fe20000004100 */
[----:B------:R-:W-:-:S04]  /*a550*/  SHF.L.U32 R56, R56, 0x10, RZ ;  /* 0x0000001038387819 */ /* 0x000fc800000006ff */
        /* <DEDUP_REMOVED lines=11> */
[-C--:B------:R-:W-:Y:S01]  /*a610*/  FMUL.FTZ R80, R49, R71.reuse ;  /* 0x0000004731507220 */ /* 0x080fe20000410000 */
        /* <DEDUP_REMOVED lines=10> */
[----:B------:R-:W-:-:S03]  /*a6c0*/  IMAD.SHL.U32 R53, R60, 0x100, RZ ;  /* 0x000001003c357824 */ /* 0x000fc600078e00ff */
[----:B------:R-:W-:Y:S02]  /*a6d0*/  F2FP.SATFINITE.E4M3.F32.PACK_AB_MERGE_C R61, R67, R61, RZ ;  /* 0x0000003d433d723e */ /* 0x000fe400048070ff */
[----:B------:R-:W-:Y:S02]  /*a6e0*/  LOP3.LUT R53, R62, 0xff00, R53, 0xf8, !PT ;  /* 0x0000ff003e357812 */ /* 0x000fe400078ef835 */
[----:B------:R-:W-:Y:S02]  /*a6f0*/  LOP3.LUT R62, R68, 0xff0000, R56, 0xf8, !PT ;  /* 0x00ff0000443e7812 */ /* 0x000fe400078ef838 */
[----:B------:R-:W-:Y:S01]  /*a700*/  LOP3.LUT R53, R53, 0xff0000, R64, 0xf8, !PT ;  /* 0x00ff000035357812 */ /* 0x000fe200078ef840 */
[----:B------:R-:W-:Y:S01]  /*a710*/  IMAD.MOV.U32 R64, RZ, RZ, R51 ;  /* 0x000000ffff407224 */ /* 0x000fe200078e0033 */
[----:B------:R-:W-:Y:S02]  /*a720*/  F2FP.F16.E4M3.UNPACK_B R56, R55 ;  /* 0x00000037ff38723e */ /* 0x000fe400020006ff */
[----:B------:R-:W-:-:S02]  /*a730*/  F2FP.F16.E4M3.UNPACK_B R68, R53 ;  /* 0x00000035ff44723e */ /* 0x000fc400020006ff */
[----:B------:R-:W-:Y:S01]  /*a740*/  F2FP.F16.E4M3.UNPACK_B R51, R64 ;  /* 0x00000040ff33723e */ /* 0x000fe200020006ff */
[----:B------:R-:W-:Y:S01]  /*a750*/  HADD2.F32 R70, -RZ, R56.H0_H0 ;  /* 0x20000038ff467230 */ /* 0x000fe20000004100 */
[----:B------:R-:W-:Y:S01]  /*a760*/  F2FP.F16.E4M3.UNPACK_B R69, R62 ;  /* 0x0000003eff45723e */ /* 0x000fe200020006ff */
[--C-:B------:R-:W-:Y:S01]  /*a770*/  HADD2.F32 R60, -RZ, R68.reuse.H0_H0 ;  /* 0x20000044ff3c7230 */ /* 0x100fe20000004100 */
[----:B------:R-:W-:Y:S01]  /*a780*/  F2FP.F16.E4M3.UNPACK_B R55, R55.H1 ;  /* 0x00000037ff37723e */ /* 0x000fe200030006ff */
[----:B------:R-:W-:Y:S01]  /*a790*/  HADD2.F32 R80, -RZ, R51.H0_H0 ;  /* 0x20000033ff507230 */ /* 0x000fe20000004100 */
[----:B------:R-:W-:Y:S01]  /*a7a0*/  F2FP.F16.E4M3.UNPACK_B R53, R53.H1 ;  /* 0x00000035ff35723e */ /* 0x000fe200030006ff */
[----:B------:R-:W-:Y:S02]  /*a7b0*/  HADD2.F32 R71, -RZ, R69.H0_H0 ;  /* 0x20000045ff477230 */ /* 0x000fe40000004100 */
[----:B------:R-:W-:Y:S01]  /*a7c0*/  FMUL.FTZ R81, R70, R60 ;  /* 0x0000003c46517220 */ /* 0x000fe20000410000 */
[----:B------:R-:W-:-:S02]  /*a7d0*/  HADD2.F32 R68, -RZ, R68.H1_H1 ;  /* 0x30000044ff447230 */ /* 0x000fc40000004100 */
[C---:B------:R-:W-:Y:S01]  /*a7e0*/  FMUL.FTZ R60, R80.reuse, R60 ;  /* 0x0000003c503c7220 */ /* 0x040fe20000410000 */
[----:B------:R-:W-:Y:S02]  /*a7f0*/  HADD2.F32 R51, -RZ, R51.H1_H1 ;  /* 0x30000033ff337230 */ /* 0x000fe40000004100 */
[-C--:B------:R-:W-:Y:S01]  /*a800*/  FFMA.FTZ R81, R80, R71.reuse, -R81 ;  /* 0x0000004750517223 */ /* 0x080fe20000010851 */
[----:B------:R-:W-:Y:S02]  /*a810*/  HADD2.F32 R69, -RZ, R69.H1_H1 ;  /* 0x30000045ff457230 */ /* 0x000fe40000004100 */
[----:B------:R-:W-:Y:S01]  /*a820*/  FFMA.FTZ R70, R70, R71, R60 ;  /* 0x0000004746467223 */ /* 0x000fe2000001003c */
[----:B------:R-:W-:Y:S01]  /*a830*/  HADD2.F32 R60, -RZ, R56.H1_H1 ;  /* 0x30000038ff3c7230 */ /* 0x000fe20000004100 */
[----:B------:R-:W-:Y:S01]  /*a840*/  F2FP.F16.E4M3.UNPACK_B R62, R62.H1 ;  /* 0x0000003eff3e723e */ /* 0x000fe200030006ff */
[--C-:B------:R-:W-:Y:S01]  /*a850*/  HADD2.F32 R71, -RZ, R53.reuse.H0_H0 ;  /* 0x20000035ff477230 */ /* 0x100fe20000004100 */
[----:B------:R-:W-:Y:S01]  /*a860*/  F2FP.SATFINITE.E4M3.F32.PACK_AB_MERGE_C R65, R65, R66, R61 ;  /* 0x000000424141723e */ /* 0x000fe2000480703d */
[----:B------:R-:W-:-:S02]  /*a870*/  HADD2.F32 R53, -RZ, R53.H1_H1 ;  /* 0x30000035ff357230 */ /* 0x000fc40000004100 */
[C---:B------:R-:W-:Y:S01]  /*a880*/  FMUL.FTZ R56, R60.reuse, R68 ;  /* 0x000000443c387220 */ /* 0x040fe20000410000 */
[----:B------:R-:W-:Y:S02]  /*a890*/  F2FP.F16.E4M3.UNPACK_B R61, R52.H1 ;  /* 0x00000034ff3d723e */ /* 0x000fe400030006ff */
[----:B------:R-:W-:Y:S01]  /*a8a0*/  F2FP.SATFINITE.E4M3.F32.PACK_AB_MERGE_C R49, R63, R49, RZ ;  /* 0x000000313f31723e */ /* 0x000fe200048070ff */
[CC--:B------:R-:W-:Y:S01]  /*a8b0*/  FFMA.FTZ R56, R51.reuse, R69.reuse, -R56 ;  /* 0x0000004533387223 */ /* 0x0c0fe20000010838 */
[----:B------:R-:W-:Y:S01]  /*a8c0*/  FMUL.FTZ R51, R51, R68 ;  /* 0x0000004433337220 */ /* 0x000fe20000410000 */
[--C-:B------:R-:W-:Y:S01]  /*a8d0*/  HADD2.F32 R68, -RZ, R62.reuse.H0_H0 ;  /* 0x2000003eff447230 */ /* 0x100fe20000004100 */
[----:B------:R-:W-:Y:S01]  /*a8e0*/  F2FP.F16.E4M3.UNPACK_B R63, R136.H1 ;  /* 0x00000088ff3f723e */ /* 0x000fe200030006ff */
[----:B------:R-:W-:Y:S02]  /*a8f0*/  HADD2.F32 R62, -RZ, R62.H1_H1 ;  /* 0x3000003eff3e7230 */ /* 0x000fe40000004100 */
[----:B------:R-:W-:Y:S01]  /*a900*/  FFMA.FTZ R51, R60, R69, R51 ;  /* 0x000000453c337223 */ /* 0x000fe20000010033 */
[----:B------:R-:W-:Y:S01]  /*a910*/  F2FP.F16.E4M3.UNPACK_B R60, R64.H1 ;  /* 0x00000040ff3c723e */ /* 0x000fe200030006ff */
[--C-:B------:R-:W-:Y:S01]  /*a920*/  HADD2.F32 R64, -RZ, R55.reuse.H0_H0 ;  /* 0x20000037ff407230 */ /* 0x100fe20000004100 */
[----:B------:R-:W-:Y:S01]  /*a930*/  F2FP.F16.E4M3.UNPACK_B R52, R52 ;  /* 0x00000034ff34723e */ /* 0x000fe200020006ff */
[----:B------:R-:W-:Y:S01]  /*a940*/  HADD2.F32 R55, -RZ, R55.H1_H1 ;  /* 0x30000037ff377230 */ /* 0x000fe20000004100 */
[----:B------:R-:W-:Y:S01]  /*a950*/  F2FP.F16.E4M3.UNPACK_B R136, R136 ;  /* 0x00000088ff88723e */ /* 0x000fe200020006ff */
[----:B------:R-:W-:-:S02]  /*a960*/  HADD2.F32 R69, -RZ, R60.H0_H0 ;  /* 0x2000003cff457230 */ /* 0x000fc40000004100 */
[-C--:B------:R-:W-:Y:S01]  /*a970*/  FMUL.FTZ R80, R64, R71.reuse ;  /* 0x0000004740507220 */ /* 0x080fe20000410000 */
[----:B------:R-:W-:Y:S02]  /*a980*/  HADD2.F32 R60, -RZ, R60.H1_H1 ;  /* 0x3000003cff3c7230 */ /* 0x000fe40000004100 */
[--C-:B------:R-:W-:Y:S02]  /*a990*/  HADD2.F32 R67, -RZ, R63.reuse.H0_H0 ;  /* 0x2000003fff437230 */ /* 0x100fe40000004100 */
[C---:B------:R-:W-:Y:S01]  /*a9a0*/  FFMA.FTZ R80, R69.reuse, R68, -R80 ;  /* 0x0000004445507223 */ /* 0x040fe20000010850 */
[----:B------:R-:W-:Y:S01]  /*a9b0*/  FMUL.FTZ R69, R69, R71 ;  /* 0x0000004745457220 */ /* 0x000fe20000410000 */
[----:B------:R-:W-:-:S03]  /*a9c0*/  HADD2.F32 R63, -RZ, R63.H1_H1 ;  /* 0x3000003fff3f7230 */ /* 0x000fc60000004100 */
        /* <DEDUP_REMOVED lines=22> */
[-C--:B------:R-:W-:Y:S01]  /*ab30*/  FMUL.FTZ R62, R61, R53.reuse ;  /* 0x000000353d3e7220 */ /* 0x080fe20000410000 */
[C---:B------:R-:W-:Y:S01]  /*ab40*/  FMUL.FTZ R53, R60.reuse, R53 ;  /* 0x000000353c357220 */ /* 0x040fe20000410000 */
[----:B------:R-:W-:Y:S01]  /*ab50*/  HADD2.F32 R67, -RZ, R138.H0_H0 ;  /* 0x2000008aff437230 */ /* 0x000fe20000004100 */
[----:B------:R-:W-:Y:S01]  /*ab60*/  F2FP.SATFINITE.E4M3.F32.PACK_AB_MERGE_C R55, R51, R70, R55 ;  /* 0x000000463337723e */ /* 0x000fe20004807037 */
[-C--:B------:R-:W-:Y:S01]  /*ab70*/  FFMA.FTZ R60, R60, R63.reuse, -R62 ;  /* 0x0000003f3c3c7223 */ /* 0x080fe2000001083e */
[----:B------:R-:W-:Y:S01]  /*ab80*/  FFMA.FTZ R53, R61, R63, R53 ;  /* 0x0000003f3d357223 */ /* 0x000fe20000010035 */
[----:B------:R-:W-:-:S02]  /*ab90*/  HADD2.F32 R61, -RZ, R52.H0_H0 ;  /* 0x20000034ff3d7230 */ /* 0x000fc40000004100 */
[----:B------:R-:W-:Y:S01]  /*aba0*/  HADD2.F32 R63, -RZ, R48.H0_H0 ;  /* 0x20000030ff3f7230 */ /* 0x000fe20000004100 */
[----:B------:R-:W-:Y:S01]  /*abb0*/  F2FP.SATFINITE.E4M3.F32.PACK_AB_MERGE_C R60, R60, R68, RZ ;  /* 0x000000443c3c723e */ /* 0x000fe200048070ff */
[----:B------:R-:W-:Y:S02]  /*abc0*/  HADD2.F32 R62, -RZ, R136.H0_H0 ;  /* 0x20000088ff3e7230 */ /* 0x000fe40000004100 */
[-C--:B------:R-:W-:Y:S01]  /*abd0*/  FMUL.FTZ R66, R61, R67.reuse ;  /* 0x000000433d427220 */ /* 0x080fe20000410000 */
[----:B------:R-:W-:Y:S02]  /*abe0*/  HADD2.F32 R138, -RZ, R138.H1_H1 ;  /* 0x3000008aff8a7230 */ /* 0x000fe40000004100 */
[C---:B------:R-:W-:Y:S01]  /*abf0*/  FMUL.FTZ R67, R63.reuse, R67 ;  /* 0x000000433f437220 */ /* 0x040fe20000410000 */
[----:B------:R-:W-:Y:S02]  /*ac00*/  HADD2.F32 R52, -RZ, R52.H1_H1 ;  /* 0x30000034ff347230 */ /* 0x000fe40000004100 */
[----:B------:R-:W-:Y:S01]  /*ac10*/  FFMA.FTZ R66, R63, R62, -R66 ;  /* 0x0000003e3f427223 */ /* 0x000fe20000010842 */
[----:B------:R-:W-:-:S02]  /*ac20*/  HADD2.F32 R48, -RZ, R48.H1_H1 ;  /* 0x30000030ff307230 */ /* 0x000fc40000004100 */
[----:B------:R-:W-:Y:S01]  /*ac30*/  FFMA.FTZ R67, R61, R62, R67 ;  /* 0x0000003e3d437223 */ /* 0x000fe20000010043 */
[----:B------:R-:W-:Y:S02]  /*ac40*/  HADD2.F32 R136, -RZ, R136.H1_H1 ;  /* 0x30000088ff887230 */ /* 0x000fe40000004100 */
        /* <DEDUP_REMOVED lines=25> */
[----:B------:R-:W-:Y:S02]  /*ade0*/  IMAD.MOV.U32 R51, RZ, RZ, R81 ;  /* 0x000000ffff337224 */ /* 0x000fe400078e0051 */
[-C--:B------:R-:W-:Y:S01]  /*adf0*/  FFMA.FTZ R82, R68, R80.reuse, -R82 ;  /* 0x0000005044527223 */ /* 0x080fe20000010852 */
        /* <DEDUP_REMOVED lines=19> */
[----:B------:R-:W-:-:S03]  /*af30*/  FMUL.FTZ R139, R52, R139 ;  /* 0x0000008b348b7220 */ /* 0x000fc60000410000 */
[----:B------:R-:W-:Y:S01]  /*af40*/  FFMA.FTZ R61, R52, R137, -R61 ;  /* 0x00000089343d7223 */ /* 0x000fe2000001083d */
[----:B------:R-:W-:Y:S01]  /*af50*/  F2FP.SATFINITE.E4M3.F32.PACK_AB_MERGE_C R52, R48, R67, R53 ;  /* 0x000000433034723e */ /* 0x000fe20004807035 */
[----:B------:R-:W-:Y:S01]  /*af60*/  FFMA.FTZ R139, R54, R137, R139 ;  /* 0x00000089368b7223 */ /* 0x000fe2000001008b */
[----:B------:R-:W-:Y:S01]  /*af70*/  F2FP.SATFINITE.E4M3.F32.PACK_AB_MERGE_C R54, R50, R83, RZ ;  /* 0x000000533236723e */ /* 0x000fe200048070ff */
[----:B------:R-:W-:Y:S01]  /*af80*/  IMAD.MOV.U32 R48, RZ, RZ, R66 ;  /* 0x000000ffff307224 */ /* 0x000fe200078e0042 */
[----:B------:R-:W-:Y:S02]  /*af90*/  F2FP.SATFINITE.E4M3.F32.PACK_AB_MERGE_C R53, R57, R59, R49 ;  /* 0x0000003b3935723e */ /* 0x000fe40004807031 */
[----:B------:R-:W-:Y:S02]  /*afa0*/  F2FP.SATFINITE.E4M3.F32.PACK_AB_MERGE_C R50, R61, R68, R60 ;  /* 0x000000443d32723e */ /* 0x000fe4000480703c */
[----:B------:R-:W-:Y:S02]  /*afb0*/  F2FP.SATFINITE.E4M3.F32.PACK_AB_MERGE_C R54, R139, R80, R54 ;  /* 0x000000508b36723e */ /* 0x000fe40004807036 */
[----:B------:R-:W-:-:S07]  /*afc0*/  MOV R49, R65 ;  /* 0x0000004100317202 */ /* 0x000fce0000000f00 */
.L_x_410:
[----:B------:R-:W-:Y:S05]  /*afd0*/  BSYNC B2 ;  /* 0x0000000000027941 */ /* 0x000fea0003800000 */
.L_x_409:
        /* <DEDUP_REMOVED lines=14> */
[----:B0-----:R0:W-:Y:S01]  /*b0c0*/  STG.E.128 desc[UR42][R56.64], R48 ;  /* 0x0000003038007986 */ /* 0x0011e2000c101d2a */
[----:B------:R-:W-:-:S05]  /*b0d0*/  @!P3 IADD3.X R59, R59, UR5, RZ, P4, !PT ;  /* 0x000000053b3bbc10 */ /* 0x000fca000a7fe4ff */
[----:B---3--:R0:W-:Y:S04]  /*b0e0*/  @!P3 STG.E.128 desc[UR42][R58.64], R52 ;  /* 0x000000343a00b986 */ /* 0x0081e8000c101d2a */
.L_x_408:
[----:B------:R-:W-:Y:S05]  /*b0f0*/  BSYNC B1 ;  /* 0x0000000000017941 */ /* 0x000fea0003800000 */
.L_x_407:
[----:B0---4-:R-:W-:Y:S02]  /*b100*/  VIADD R49, R23, 0x60 ;  /* 0x0000006017317836 */ /* 0x011fe40000000000 */
[-C--:B--2---:R-:W-:Y:S02]  /*b110*/  IMAD R48, R114, R122.reuse, RZ ;  /* 0x0000007a72307224 */ /* 0x084fe400078e02ff */
[C---:B------:R-:W-:Y:S01]  /*b120*/  IMAD.WIDE.U32 R120, R49.reuse, R122, R120 ;  /* 0x0000007a31787225 */ /* 0x040fe200078e0078 */
[----:B------:R-:W-:-:S03]  /*b130*/  ISETP.GE.OR P3, PT, R49, R117, P0 ;  /* 0x000000753100720c */ /* 0x000fc60000766670 */
[----:B------:R-:W-:-:S10]  /*b140*/  IMAD R61, R49, R123, R48 ;  /* 0x0000007b313d7224 */ /* 0x000fd400078e0230 */
[----:B------:R-:W-:Y:S05]  /*b150*/  @P3 BRA `(.L_x_389) ;  /* 0x0000001400543947 */ /* 0x000fea0003800000 */
[----:B------:R-:W2:Y:S01]  /*b160*/  LDL R50, [R1+0x10] ;  /* 0x0000100001327983 */ /* 0x000ea20000100800 */
[----:B------:R-:W0:Y:S03]  /*b170*/  LDC.64 R56, c[0x0][0x2e8] ;  /* 0x0000ba00ff387b82 */ /* 0x000e260000000a00 */
[----:B------:R-:W3:Y:S01]  /*b180*/  LDL R49, [R1+0x54] ;  /* 0x0000540001317983 */ /* 0x000ee20000100800 */
[----:B------:R-:W-:Y:S01]  /*b190*/  IMAD.IADD R61, R121, 0x1, R61 ;  /* 0x00000001793d7824 */ /* 0x000fe200078e023d */
[----:B------:R-:W-:Y:S01]  /*b1a0*/  IADD3 R59, P3, P4, R102, R120, R41 ;  /* 0x00000078663b7210 */ /* 0x000fe20007c7e029 */
[----:B------:R-:W-:Y:S01]  /*b1b0*/  VIADD R51, R23, 0x60 ;  /* 0x0000006017337836 */ /* 0x000fe20000000000 */
[----:B------:R-:W-:Y:S02]  /*b1c0*/  BSSY B1, `(.L_x_411) ;  /* 0x00000f0000017945 */ /* 0x000fe40003800000 */
[----:B------:R-:W-:-:S02]  /*b1d0*/  IADD3.X R48, R42, R61, R109, P3, P4 ;  /* 0x0000003d2a307210 */ /* 0x000fc40001fe846d */
[----:B------:R-:W-:-:S04]  /*b1e0*/  SHF.L.U32 R51, R51, 0x7, RZ ;  /* 0x0000000733337819 */ /* 0x000fc800000006ff */
[----:B------:R-:W-:Y:S02]  /*b1f0*/  LOP3.LUT R51, R51, 0x380, RZ, 0xc0, !PT ;  /* 0x0000038033337812 */ /* 0x000fe400078ec0ff */
[----:B0-----:R-:W-:-:S04]  /*b200*/  IADD3 R58, P3, R59, R56, RZ ;  /* 0x000000383b3a7210 */ /* 0x001fc80007f7e0ff */
[----:B------:R-:W-:Y:S02]  /*b210*/  IADD3.X R59, R48, R57, RZ, P3, !PT ;  /* 0x00000039303b7210 */ /* 0x000fe40001ffe4ff */
[----:B--2---:R-:W-:Y:S01]  /*b220*/  LOP3.LUT P6, RZ, R50, 0x2, RZ, 0xc0, !PT ;  /* 0x0000000232ff7812 */ /* 0x004fe200078cc0ff */
[----:B------:R-:W-:-:S03]  /*b230*/  VIADD R50, R23, 0x60 ;  /* 0x0000006017327836 */ /* 0x000fc60000000000 */
[----:B------:R-:W-:Y:S01]  /*b240*/  SEL R135, R35, R135, !P6 ;  /* 0x0000008723877207 */ /* 0x000fe20007000000 */
[----:B------:R-:W-:-:S03]  /*b250*/  IMAD.SHL.U32 R50, R50, 0x80, RZ ;  /* 0x0000008032327824 */ /* 0x000fc600078e00ff */
[----:B------:R-:W-:Y:S02]  /*b260*/  SHF.R.S32.HI R48, RZ, 0x1f, R135 ;  /* 0x0000001fff307819 */ /* 0x000fe40000011487 */
[----:B------:R-:W-:Y:S02]  /*b270*/  LOP3.LUT R50, R50, 0x380, RZ, 0xc0, !PT ;  /* 0x0000038032327812 */ /* 0x000fe400078ec0ff */
[----:B------:R-:W-:Y:S02]  /*b280*/  LEA.HI R135, R48, R135, RZ, 0x5 ;  /* 0x0000008730877211 */ /* 0x000fe400078f28ff */
[----:B------:R-:W-:Y:S02]  /*b290*/  SHF.R.U32.HI R50, RZ, 0x3, R50 ;  /* 0x00000003ff327819 */ /* 0x000fe40000011632 */
[----:B------:R-:W-:-:S04]  /*b2a0*/  LEA.HI.SX32 R135, R135, R108, 0x1b ;  /* 0x0000006c87877211 */ /* 0x000fc800078fdaff */
[----:B------:R-:W-:Y:S01]  /*b2b0*/  SHF.R.S32.HI R48, RZ, 0x1f, R135 ;  /* 0x0000001fff307819 */ /* 0x000fe20000011487 */
[----:B------:R-:W-:-:S03]  /*b2c0*/  IMAD.SHL.U32 R63, R135, 0x10, RZ ;  /* 0x00000010873f7824 */ /* 0x000fc600078e00ff */
[----:B------:R-:W-:Y:S02]  /*b2d0*/  LEA.HI R135, R48, R135, RZ, 0x3 ;  /* 0x0000008730877211 */ /* 0x000fe400078f18ff */
[----:B------:R-:W-:-:S03]  /*b2e0*/  LOP3.LUT R48, R51, 0x70, R63, 0xf8, !PT ;  /* 0x0000007033307812 */ /* 0x000fc600078ef83f */
[----:B------:R-:W-:Y:S01]  /*b2f0*/  IMAD.SHL.U32 R135, R135, 0x800, RZ ;  /* 0x0000080087877824 */ /* 0x000fe200078e00ff */
[----:B------:R-:W-:-:S04]  /*b300*/  LOP3.LUT R48, R48, R50, RZ, 0x3c, !PT ;  /* 0x0000003230307212 */ /* 0x000fc800078e3cff */
[----:B------:R-:W-:-:S04]  /*b310*/  LOP3.LUT R51, R135, 0xffffc000, RZ, 0xc0, !PT ;  /* 0xffffc00087337812 */ /* 0x000fc800078ec0ff */
[----:B---3--:R-:W-:Y:S01]  /*b320*/  IADD3 R51, R48, R51, R49 ;  /* 0x0000003330337210 */ /* 0x008fe20007ffe031 */
[----:B------:R-:W-:-:S04]  /*b330*/  IMAD R49, R232, 0x8000, R27 ;  /* 0x00008000e8317824 */ /* 0x000fc800078e021b */
[----:B------:R-:W-:Y:S02]  /*b340*/  IMAD R51, R232, 0x8000, R51 ;  /* 0x00008000e8337824 */ /* 0x000fe400078e0233 */
[----:B------:R-:W-:-:S03]  /*b350*/  IMAD.IADD R49, R22, 0x1, R49 ;  /* 0x0000000116317824 */ /* 0x000fc600078e0231 */
[----:B------:R-:W-:-:S03]  /*b360*/  IADD3 R52, R22, R51, RZ ;  /* 0x0000003316347210 */ /* 0x000fc60007ffe0ff */
[----:B------:R-:W0:Y:S04]  /*b370*/  LDS.128 R48, [R49+0x28400] ;  /* 0x0284000031307984 */ /* 0x000e280000000c00 */
[----:B------:R-:W2:Y:S01]  /*b380*/  LDS.128 R52, [R52+0x28400] ;  /* 0x0284000034347984 */ /* 0x000ea20000000c00 */
[----:B------:R-:W-:Y:S05]  /*b390*/  @P2 BRA `(.L_x_412) ;  /* 0x0000000c00482947 */ /* 0x000fea0003800000 */
[--C-:B------:R-:W-:Y:S02]  /*b3a0*/  SHF.R.U32.HI R62, RZ, 0x8, R77.reuse ;  /* 0x00000008ff3e7819 */ /* 0x100fe4000001164d */
[----:B------:R-:W-:Y:S02]  /*b3b0*/  SHF.R.U32.HI R66, RZ, 0x10, R77 ;  /* 0x00000010ff427819 */ /* 0x000fe4000001164d */
[--C-:B------:R-:W-:Y:S01]  /*b3c0*/  SHF.R.U32.HI R60, RZ, 0x8, R73.reuse ;  /* 0x00000008ff3c7819 */ /* 0x100fe20000011649 */
[----:B------:R-:W-:Y:S01]  /*b3d0*/  IMAD.SHL.U32 R62, R62, 0x100, RZ ;  /* 0x000001003e3e7824 */ /* 0x000fe200078e00ff */
[----:B------:R-:W-:Y:S01]  /*b3e0*/  LOP3.LUT R67, R77, 0xff0000ff, RZ, 0xc0, !PT ;  /* 0xff0000ff4d437812 */ /* 0x000fe200078ec0ff */
[----:B------:R-:W-:Y:S01]  /*b3f0*/  IMAD.U32 R66, R66, 0x10000, RZ ;  /* 0x0001000042427824 */ /* 0x000fe200078e00ff */
[----:B------:R-:W-:Y:S01]  /*b400*/  SHF.R.U32.HI R64, RZ, 0x10, R73 ;  /* 0x00000010ff407819 */ /* 0x000fe20000011649 */
[----:B------:R-:W-:Y:S01]  /*b410*/  IMAD.SHL.U32 R60, R60, 0x100, RZ ;  /* 0x000001003c3c7824 */ /* 0x000fe200078e00ff */
[----:B------:R-:W-:-:S02]  /*b420*/  LOP3.LUT R67, R67, 0xff00, R62, 0xf8, !PT ;  /* 0x0000ff0043437812 */ /* 0x000fc400078ef83e */
[----:B------:R-:W-:Y:S01]  /*b430*/  LOP3.LUT R65, R73, 0xff0000ff, RZ, 0xc0, !PT ;  /* 0xff0000ff49417812 */ /* 0x000fe200078ec0ff */
[----:B------:R-:W-:Y:S01]  /*b440*/  IMAD.U32 R64, R64, 0x10000, RZ ;  /* 0x0001000040407824 */ /* 0x000fe200078e00ff */
[----:B------:R-:W-:Y:S02]  /*b450*/  LOP3.LUT R66, R67, 0xff0000, R66, 0xf8, !PT ;  /* 0x00ff000043427812 */ /* 0x000fe400078ef842 */
[----:B--2---:R-:W-:Y:S02]  /*b460*/  MOV R67, R53 ;  /* 0x0000003500437202 */ /* 0x004fe40000000f00 */
[----:B------:R-:W-:Y:S02]  /*b470*/  LOP3.LUT R65, R65, 0xff00, R60, 0xf8, !PT ;  /* 0x0000ff0041417812 */ /* 0x000fe400078ef83c */
[----:B------:R-:W-:Y:S02]  /*b480*/  F2FP.F16.E4M3.UNPACK_B R68, R67 ;  /* 0x00000043ff44723e */ /* 0x000fe400020006ff */
[----:B------:R-:W-:-:S02]  /*b490*/  F2FP.F16.E4M3.UNPACK_B R70, R66 ;  /* 0x00000042ff46723e */ /* 0x000fc400020006ff */
[----:B------:R-:W-:Y:S01]  /*b4a0*/  LOP3.LUT R64, R65, 0xff0000, R64, 0xf8, !PT ;  /* 0x00ff000041407812 */ /* 0x000fe200078ef840 */
[----:B------:R-:W-:Y:S01]  /*b4b0*/  HADD2.F32 R60, -RZ, R68.H0_H0 ;  /* 0x20000044ff3c7230 */ /* 0x000fe20000004100 */
[----:B0-----:R-:W-:Y:S01]  /*b4c0*/  F2FP.F16.E4M3.UNPACK_B R62, R49 ;  /* 0x00000031ff3e723e */ /* 0x001fe200020006ff */
[----:B------:R-:W-:Y:S01]  /*b4d0*/  HADD2.F32 R71, -RZ, R70.H0_H0 ;  /* 0x20000046ff477230 */ /* 0x000fe20000004100 */
[-C--:B------:R-:W-:Y:S01]  /*b4e0*/  F2FP.F16.E4M3.UNPACK_B R53, R64.reuse ;  /* 0x00000040ff35723e */ /* 0x080fe200020006ff */
[----:B------:R-:W-:Y:S01]  /*b4f0*/  HADD2.F32 R68, -RZ, R68.H1_H1 ;  /* 0x30000044ff447230 */ /* 0x000fe20000004100 */
[----:B------:R-:W-:Y:S01]  /*b500*/  F2FP.F16.E4M3.UNPACK_B R67, R67.H1 ;  /* 0x00000043ff43723e */ /* 0x000fe200030006ff */
[--C-:B------:R-:W-:Y:S02]  /*b510*/  HADD2.F32 R65, -RZ, R62.reuse.H0_H0 ;  /* 0x2000003eff417230 */ /* 0x100fe40000004100 */
[----:B------:R-:W-:Y:S01]  /*b520*/  FMUL.FTZ R72, R60, R71 ;  /* 0x000000473c487220 */ /* 0x000fe20000410000 */
[----:B------:R-:W-:Y:S01]  /*b530*/  HADD2.F32 R69, -RZ, R53.H0_H0 ;  /* 0x20000035ff457230 */ /* 0x000fe20000004100 */
[----:B------:R-:W-:Y:S01]  /*b540*/  F2FP.F16.E4M3.UNPACK_B R64, R64.H1 ;  /* 0x00000040ff40723e */ /* 0x000fe200030006ff */
[----:B------:R-:W-:-:S02]  /*b550*/  HADD2.F32 R62, -RZ, R62.H1_H1 ;  /* 0x3000003eff3e7230 */ /* 0x000fc40000004100 */
[C---:B------:R-:W-:Y:S01]  /*b560*/  FMUL.FTZ R71, R65.reuse, R71 ;  /* 0x0000004741477220 */ /* 0x040fe20000410000 */
[----:B------:R-:W-:Y:S02]  /*b570*/  HADD2.F32 R53, -RZ, R53.H1_H1 ;  /* 0x30000035ff357230 */ /* 0x000fe40000004100 */
[----:B------:R-:W-:Y:S01]  /*b580*/  FFMA.FTZ R65, R65, R69, -R72 ;  /* 0x0000004541417223 */ /* 0x000fe20000010848 */
[----:B------:R-:W-:Y:S01]  /*b590*/  F2FP.F16.E4M3.UNPACK_B R73, R51 ;  /* 0x00000033ff49723e */ /* 0x000fe200020006ff */
[----:B------:R-:W-:Y:S01]  /*b5a0*/  FFMA.FTZ R60, R60, R69, R71 ;  /* 0x000000453c3c7223 */ /* 0x000fe20000010047 */
[----:B------:R-:W-:Y:S02]  /*b5b0*/  HADD2.F32 R69, -RZ, R70.H1_H1 ;  /* 0x30000046ff457230 */ /* 0x000fe40000004100 */
[--C-:B------:R-:W-:Y:S02]  /*b5c0*/  HADD2.F32 R70, -RZ, R64.reuse.H0_H0 ;  /* 0x20000040ff467230 */ /* 0x100fe40000004100 */
[----:B------:R-:W-:-:S02]  /*b5d0*/  HADD2.F32 R64, -RZ, R64.H1_H1 ;  /* 0x30000040ff407230 */ /* 0x000fc40000004100 */
[-C--:B------:R-:W-:Y:S01]  /*b5e0*/  FMUL.FTZ R71, R68, R69.reuse ;  /* 0x0000004544477220 */ /* 0x080fe20000410000 */
[----:B------:R-:W-:-:S03]  /*b5f0*/  FMUL.FTZ R69, R62, R69 ;  /* 0x000000453e457220 */ /* 0x000fc60000410000 */
[-C--:B------:R-:W-:Y:S01]  /*b600*/  FFMA.FTZ R62, R62, R53.reuse, -R71 ;  /* 0x000000353e3e7223 */ /* 0x080fe20000010847 */
[----:B------:R-:W-:Y:S01]  /*b610*/  FFMA.FTZ R53, R68, R53, R69 ;  /* 0x0000003544357223 */ /* 0x000fe20000010045 */
[----:B------:R-:W-:Y:S02]  /*b620*/  F2FP.F16.E4M3.UNPACK_B R68, R66.H1 ;  /* 0x00000042ff44723e */ /* 0x000fe400030006ff */
[----:B------:R-:W-:Y:S01]  /*b630*/  F2FP.F16.E4M3.UNPACK_B R66, R49.H1 ;  /* 0x00000031ff42723e */ /* 0x000fe200030006ff */
[--C-:B------:R-:W-:Y:S02]  /*b640*/  HADD2.F32 R49, -RZ, R67.reuse.H0_H0 ;  /* 0x20000043ff317230 */ /* 0x100fe40000004100 */
[----:B------:R-:W-:Y:S02]  /*b650*/  HADD2.F32 R72, -RZ, R68.H0_H0 ;  /* 0x20000044ff487230 */ /* 0x000fe40000004100 */
[----:B------:R-:W-:Y:S02]  /*b660*/  HADD2.F32 R71, -RZ, R66.H0_H0 ;  /* 0x20000042ff477230 */ /* 0x000fe40000004100 */
[----:B------:R-:W-:-:S02]  /*b670*/  HADD2.F32 R67, -RZ, R67.H1_H1 ;  /* 0x30000043ff437230 */ /* 0x000fc40000004100 */
[-C--:B------:R-:W-:Y:S01]  /*b680*/  FMUL.FTZ R74, R49, R72.reuse ;  /* 0x00000048314a7220 */ /* 0x080fe20000410000 */
[----:B------:R-:W-:Y:S02]  /*b690*/  HADD2.F32 R68, -RZ, R68.H1_H1 ;  /* 0x30000044ff447230 */ /* 0x000fe40000004100 */
[C---:B------:R-:W-:Y:S01]  /*b6a0*/  FMUL.FTZ R72, R71.reuse, R72 ;  /* 0x0000004847487220 */ /* 0x040fe20000410000 */
[----:B------:R-:W-:Y:S02]  /*b6b0*/  HADD2.F32 R66, -RZ, R66.H1_H1 ;  /* 0x30000042ff427230 */ /* 0x000fe40000004100 */
[----:B------:R-:W-:Y:S01]  /*b6c0*/  FFMA.FTZ R71, R71, R70, -R74 ;  /* 0x0000004647477223 */ /* 0x000fe2000001084a */
[----:B------:R-:W-:Y:S01]  /*b6d0*/  FMUL.FTZ R69, R67, R68 ;  /* 0x0000004443457220 */ /* 0x000fe20000410000 */
[----:B------:R-:W-:Y:S01]  /*b6e0*/  FFMA.FTZ R49, R49, R70, R72 ;  /* 0x0000004631317223 */ /* 0x000fe20000010048 */
[C---:B------:R-:W-:Y:S01]  /*b6f0*/  FMUL.FTZ R68, R66.reuse, R68 ;  /* 0x0000004442447220 */ /* 0x040fe20000410000 */
[----:B------:R-:W-:Y:S01]  /*b700*/  SHF.R.U32.HI R72, RZ, 0x10, R79 ;  /* 0x00000010ff487819 */ /* 0x000fe2000001164f */
[-C--:B------:R-:W-:Y:S01]  /*b710*/  FFMA.FTZ R74, R66, R64.reuse, -R69 ;  /* 0x00000040424a7223 */ /* 0x080fe20000010845 */
[----:B------:R-:W-:Y:S01]  /*b720*/  SHF.R.U32.HI R66, RZ, 0x8, R75 ;  /* 0x00000008ff427819 */ /* 0x000fe2000001164b */
[----:B------:R-:W-:Y:S01]  /*b730*/  FFMA.FTZ R64, R67, R64, R68 ;  /* 0x0000004043407223 */ /* 0x000fe20000010044 */
[----:B------:R-:W-:Y:S01]  /*b740*/  SHF.R.U32.HI R68, RZ, 0x8, R79 ;  /* 0x00000008ff447819 */ /* 0x000fe2000001164f */
[----:B------:R-:W-:Y:S01]  /*b750*/  IMAD.U32 R72, R72, 0x10000, RZ ;  /* 0x0001000048487824 */ /* 0x000fe200078e00ff */
[----:B------:R-:W-:Y:S01]  /*b760*/  LOP3.LUT R69, R79, 0xff0000ff, RZ, 0xc0, !PT ;  /* 0xff0000ff4f457812 */ /* 0x000fe200078ec0ff */
[----:B------:R-:W-:Y:S01]  /*b770*/  IMAD.SHL.U32 R66, R66, 0x100, RZ ;  /* 0x0000010042427824 */ /* 0x000fe200078e00ff */
[----:B------:R-:W-:Y:S01]  /*b780*/  SHF.R.U32.HI R70, RZ, 0x10, R75 ;  /* 0x00000010ff467819 */ /* 0x000fe2000001164b */
[----:B------:R-:W-:Y:S01]  /*b790*/  IMAD.SHL.U32 R68, R68, 0x100, RZ ;  /* 0x0000010044447824 */ /* 0x000fe200078e00ff */
[----:B------:R-:W-:-:S02]  /*b7a0*/  LOP3.LUT R67, R75, 0xff0000ff, RZ, 0xc0, !PT ;  /* 0xff0000ff4b437812 */ /* 0x000fc400078ec0ff */
[----:B------:R-:W-:Y:S01]  /*b7b0*/  F2FP.F16.E4M3.UNPACK_B R75, R55 ;  /* 0x00000037ff4b723e */ /* 0x000fe200020006ff */
[----:B------:R-:W-:Y:S01]  /*b7c0*/  IMAD.U32 R70, R70, 0x10000, RZ ;  /* 0x0001000046467824 */ /* 0x000fe200078e00ff */
[----:B------:R-:W-:Y:S02]  /*b7d0*/  LOP3.LUT R69, R69, 0xff00, R68, 0xf8, !PT ;  /* 0x0000ff0045457812 */ /* 0x000fe400078ef844 */
[----:B------:R-:W-:Y:S02]  /*b7e0*/  LOP3.LUT R67, R67, 0xff00, R66, 0xf8, !PT ;  /* 0x0000ff0043437812 */ /* 0x000fe400078ef842 */
[----:B------:R-:W-:Y:S01]  /*b7f0*/  LOP3.LUT R72, R69, 0xff0000, R72, 0xf8, !PT ;  /* 0x00ff000045487812 */ /* 0x000fe200078ef848 */
[----:B------:R-:W-:Y:S01]  /*b800*/  HADD2.F32 R69, -RZ, R73.H0_H0 ;  /* 0x20000049ff457230 */ /* 0x000fe20000004100 */
[----:B------:R-:W-:Y:S01]  /*b810*/  LOP3.LUT R70, R67, 0xff0000, R70, 0xf8, !PT ;  /* 0x00ff000043467812 */ /* 0x000fe200078ef846 */
[--C-:B------:R-:W-:Y:S01]  /*b820*/  HADD2.F32 R67, -RZ, R75.reuse.H0_H0 ;  /* 0x2000004bff437230 */ /* 0x100fe20000004100 */
[----:B------:R-:W-:Y:S01]  /*b830*/  F2FP.F16.E4M3.UNPACK_B R68, R72 ;  /* 0x00000048ff44723e */ /* 0x000fe200020006ff */
[----:B------:R-:W-:Y:S01]  /*b840*/  HADD2.F32 R75, -RZ, R75.H1_H1 ;  /* 0x3000004bff4b7230 */ /* 0x000fe20000004100 */
[----:B------:R-:W-:Y:S01]  /*b850*/  F2FP.F16.E4M3.UNPACK_B R66, R70 ;  /* 0x00000046ff42723e */ /* 0x000fe200020006ff */
[----:B------:R-:W-:Y:S01]  /*b860*/  HADD2.F32 R73, -RZ, R73.H1_H1 ;  /* 0x30000049ff497230 */ /* 0x000fe20000004100 */
[----:B------:R-:W-:Y:S01]  /*b870*/  F2FP.F16.E4M3.UNPACK_B R72, R72.H1 ;  /* 0x00000048ff48723e */ /* 0x000fe200030006ff */
[----:B------:R-:W-:Y:S01]  /*b880*/  HADD2.F32 R78, -RZ, R68.H0_H0 ;  /* 0x20000044ff4e7230 */ /* 0x000fe20000004100 */
[----:B------:R-:W-:Y:S01]  /*b890*/  F2FP.F16.E4M3.UNPACK_B R70, R70.H1 ;  /* 0x00000046ff46723e */ /* 0x000fe200030006ff */
[----:B------:R-:W-:Y:S01]  /*b8a0*/  HADD2.F32 R76, -RZ, R66.H0_H0 ;  /* 0x20000042ff4c7230 */ /* 0x000fe20000004100 */
[----:B------:R-:W-:Y:S01]  /*b8b0*/  F2FP.SATFINITE.E4M3.F32.PACK_AB_MERGE_C R64, R64, R49, RZ ;  /* 0x000000314040723e */ /* 0x000fe200048070ff */
[----:B------:R-:W-:-:S02]  /*b8c0*/  HADD2.F32 R68, -RZ, R68.H1_H1 ;  /* 0x30000044ff447230 */ /* 0x000fc40000004100 */
[-C--:B------:R-:W-:Y:S01]  /*b8d0*/  FMUL.FTZ R80, R67, R78.reuse ;  /* 0x0000004e43507220 */ /* 0x080fe20000410000 */
[----:B------:R-:W-:Y:S01]  /*b8e0*/  FMUL.FTZ R78, R69, R78 ;  /* 0x0000004e454e7220 */ /* 0x000fe20000410000 */
[----:B------:R-:W-:Y:S01]  /*b8f0*/  HADD2.F32 R66, -RZ, R66.H1_H1 ;  /* 0x30000042ff427230 */ /* 0x000fe20000004100 */
[----:B------:R-:W-:Y:S01]  /*b900*/  F2FP.SATFINITE.E4M3.F32.PACK_AB_MERGE_C R53, R53, R60, R64 ;  /* 0x0000003c3535723e */ /* 0x000fe20004807040 */
[-C--:B------:R-:W-:Y:S01]  /*b910*/  FFMA.FTZ R69, R69, R76.reuse, -R80 ;  /* 0x0000004c45457223 */ /* 0x080fe20000010850 */
[----:B------:R-:W-:Y:S01]  /*b920*/  FFMA.FTZ R67, R67, R76, R78 ;  /* 0x0000004c43437223 */ /* 0x000fe2000001004e */
        /* <DEDUP_REMOVED lines=20> */
[----:B------:R-:W-:Y:S01]  /*ba70*/  FFMA.FTZ R72, R75, R70, -R76 ;  /* 0x000000464b487223 */ /* 0x000fe2000001084c */
[----:B------:R-:W-:Y:S01]  /*ba80*/  MOV R75, R52 ;  /* 0x00000034004b7202 */ /* 0x000fe20000000f00 */
[----:B------:R-:W-:Y:S01]  /*ba90*/  IMAD.MOV.U32 R76, RZ, RZ, R48 ;  /* 0x000000ffff4c7224 */ /* 0x000fe200078e0030 */
[----:B------:R-:W-:Y:S01]  /*baa0*/  F2FP.SATFINITE.E4M3.F32.PACK_AB_MERGE_C R48, R74, R71, RZ ;  /* 0x000000474a30723e */ /* 0x000fe200048070ff */
[----:B------:R-:W-:Y:S01]  /*bab0*/  FFMA.FTZ R70, R73, R70, R78 ;  /* 0x0000004649467223 */ /* 0x000fe2000001004e */
[----:B------:R-:W-:Y:S02]  /*bac0*/  F2FP.F16.E4M3.UNPACK_B R52, R132.H1 ;  /* 0x00000084ff34723e */ /* 0x000fe400030006ff */
[-C--:B------:R-:W-:Y:S02]  /*bad0*/  F2FP.F16.E4M3.UNPACK_B R74, R75.reuse.H1 ;  /* 0x0000004bff4a723e */ /* 0x080fe400030006ff */
[----:B------:R-:W-:Y:S01]  /*bae0*/  F2FP.F16.E4M3.UNPACK_B R77, R76.H1 ;  /* 0x0000004cff4d723e */ /* 0x000fe200030006ff */
[--C-:B------:R-:W-:Y:S01]  /*baf0*/  HADD2.F32 R82, -RZ, R52.reuse.H0_H0 ;  /* 0x20000034ff527230 */ /* 0x100fe20000004100 */
[----:B------:R-:W-:Y:S01]  /*bb00*/  F2FP.F16.E4M3.UNPACK_B R78, R130.H1 ;  /* 0x00000082ff4e723e */ /* 0x000fe200030006ff */
[----:B------:R-:W-:Y:S01]  /*bb10*/  HADD2.F32 R79, -RZ, R52.H1_H1 ;  /* 0x30000034ff4f7230 */ /* 0x000fe20000004100 */
[----:B------:R-:W-:Y:S01]  /*bb20*/  F2FP.F16.E4M3.UNPACK_B R132, R132 ;  /* 0x00000084ff84723e */ /* 0x000fe200020006ff */
[--C-:B------:R-:W-:Y:S01]  /*bb30*/  HADD2.F32 R71, -RZ, R74.reuse.H0_H0 ;  /* 0x2000004aff477230 */ /* 0x100fe20000004100 */
[----:B------:R-:W-:Y:S01]  /*bb40*/  F2FP.F16.E4M3.UNPACK_B R75, R75 ;  /* 0x0000004bff4b723e */ /* 0x000fe200020006ff */
[----:B------:R-:W-:Y:S01]  /*bb50*/  HADD2.F32 R52, -RZ, R74.H1_H1 ;  /* 0x3000004aff347230 */ /* 0x000fe20000004100 */
[----:B------:R-:W-:Y:S01]  /*bb60*/  F2FP.F16.E4M3.UNPACK_B R76, R76 ;  /* 0x0000004cff4c723e */ /* 0x000fe200020006ff */
[----:B------:R-:W-:-:S02]  /*bb70*/  HADD2.F32 R73, -RZ, R77.H0_H0 ;  /* 0x2000004dff497230 */ /* 0x000fc40000004100 */
[-C--:B------:R-:W-:Y:S01]  /*bb80*/  FMUL.FTZ R84, R71, R82.reuse ;  /* 0x0000005247547220 */ /* 0x080fe20000410000 */
[----:B------:R-:W-:Y:S02]  /*bb90*/  HADD2.F32 R74, -RZ, R77.H1_H1 ;  /* 0x3000004dff4a7230 */ /* 0x000fe40000004100 */
[-C--:B------:R-:W-:Y:S01]  /*bba0*/  FMUL.FTZ R81, R52, R79.reuse ;  /* 0x0000004f34517220 */ /* 0x080fe20000410000 */
[--C-:B------:R-:W-:Y:S02]  /*bbb0*/  HADD2.F32 R77, -RZ, R78.reuse.H1_H1 ;  /* 0x3000004eff4d7230 */ /* 0x100fe40000004100 */
[----:B------:R-:W-:Y:S01]  /*bbc0*/  FMUL.FTZ R82, R73, R82 ;  /* 0x0000005249527220 */ /* 0x000fe20000410000 */
[----:B------:R-:W-:Y:S02]  /*bbd0*/  HADD2.F32 R80, -RZ, R78.H0_H0 ;  /* 0x2000004eff507230 */ /* 0x000fe40000004100 */
[C---:B------:R-:W-:Y:S01]  /*bbe0*/  FMUL.FTZ R79, R74.reuse, R79 ;  /* 0x0000004f4a4f7220 */ /* 0x040fe20000410000 */
[----:B------:R-:W-:Y:S01]  /*bbf0*/  F2FP.F16.E4M3.UNPACK_B R130, R130 ;  /* 0x00000082ff82723e */ /* 0x000fe200020006ff */
[----:B------:R-:W-:Y:S01]  /*bc00*/  FFMA.FTZ R74, R74, R77, -R81 ;  /* 0x0000004d4a4a7223 */ /* 0x000fe20000010851 */
[----:B------:R-:W-:-:S02]  /*bc10*/  HADD2.F32 R81, -RZ, R132.H0_H0 ;  /* 0x20000084ff517230 */ /* 0x000fc40000004100 */
[-C--:B------:R-:W-:Y:S01]  /*bc20*/  FFMA.FTZ R73, R73, R80.reuse, -R84 ;  /* 0x0000005049497223 */ /* 0x080fe20000010854 */
[----:B------:R-:W-:Y:S01]  /*bc30*/  FFMA.FTZ R71, R71, R80, R82 ;  /* 0x0000005047477223 */ /* 0x000fe20000010052 */
[----:B------:R-:W-:Y:S02]  /*bc40*/  HADD2.F32 R78, -RZ, R75.H0_H0 ;  /* 0x2000004bff4e7230 */ /* 0x000fe40000004100 */
[----:B------:R-:W-:Y:S01]  /*bc50*/  FFMA.FTZ R52, R52, R77, R79 ;  /* 0x0000004d34347223 */ /* 0x000fe2000001004f */
[----:B------:R-:W-:Y:S01]  /*bc60*/  HADD2.F32 R80, -RZ, R76.H0_H0 ;  /* 0x2000004cff507230 */ /* 0x000fe20000004100 */
[----:B------:R-:W-:Y:S01]  /*bc70*/  F2FP.SATFINITE.E4M3.F32.PACK_AB_MERGE_C R74, R74, R73, RZ ;  /* 0x000000494a4a723e */ /* 0x000fe200048070ff */
        /* <DEDUP_REMOVED lines=8> */
[----:B------:R-:W-:Y:S02]  /*bd00*/  HADD2.F32 R79, -RZ, R76.H1_H1 ;  /* 0x3000004cff4f7230 */ /* 0x000fe40000004100 */
[----:B------:R-:W-:Y:S01]  /*bd10*/  FMUL.FTZ R76, R75, R132 ;  /* 0x000000844b4c7220 */ /* 0x000fe20000410000 */
[----:B------:R-:W-:-:S02]  /*bd20*/  F2FP.F16.E4M3.UNPACK_B R81, R133.H1 ;  /* 0x00000085ff51723e */ /* 0x000fc400030006ff */
[----:B------:R-:W-:Y:S01]  /*bd30*/  F2FP.F16.E4M3.UNPACK_B R133, R133 ;  /* 0x00000085ff85723e */ /* 0x000fe200020006ff */
[C---:B------:R-:W-:Y:S01]  /*bd40*/  FFMA.FTZ R76, R79.reuse, R130, -R76 ;  /* 0x000000824f4c7223 */ /* 0x040fe2000001084c */
[----:B------:R-:W-:Y:S01]  /*bd50*/  FMUL.FTZ R132, R79, R132 ;  /* 0x000000844f847220 */ /* 0x000fe20000410000 */
[--C-:B------:R-:W-:Y:S01]  /*bd60*/  HADD2.F32 R85, -RZ, R81.reuse.H0_H0 ;  /* 0x20000051ff557230 */ /* 0x100fe20000004100 */
[----:B------:R-:W-:Y:S01]  /*bd70*/  F2FP.SATFINITE.E4M3.F32.PACK_AB_MERGE_C R55, R72, R55, RZ ;  /* 0x000000374837723e */ /* 0x000fe200048070ff */
[----:B------:R-:W-:Y:S01]  /*bd80*/  HADD2.F32 R81, -RZ, R81.H1_H1 ;  /* 0x30000051ff517230 */ /* 0x000fe20000004100 */
[----:B------:R-:W-:Y:S01]  /*bd90*/  F2FP.SATFINITE.E4M3.F32.PACK_AB_MERGE_C R77, R76, R77, R74 ;  /* 0x0000004d4c4d723e */ /* 0x000fe2000480704a */
[----:B------:R-:W-:Y:S02]  /*bda0*/  IMAD.MOV.U32 R74, RZ, RZ, R54 ;  /* 0x000000ffff4a7224 */ /* 0x000fe400078e0036 */
[----:B------:R-:W-:Y:S01]  /*bdb0*/  FFMA.FTZ R73, R75, R130, R132 ;  /* 0x000000824b497223 */ /* 0x000fe20000010084 */
[----:B------:R-:W-:Y:S01]  /*bdc0*/  IMAD.MOV.U32 R76, RZ, RZ, R50 ;  /* 0x000000ffff4c7224 */ /* 0x000fe200078e0032 */
[----:B------:R-:W-:-:S02]  /*bdd0*/  F2FP.F16.E4M3.UNPACK_B R75, R131.H1 ;  /* 0x00000083ff4b723e */ /* 0x000fc400030006ff */
[----:B------:R-:W-:Y:S02]  /*bde0*/  F2FP.F16.E4M3.UNPACK_B R80, R74.H1 ;  /* 0x0000004aff50723e */ /* 0x000fe400030006ff */
[----:B------:R-:W-:Y:S01]  /*bdf0*/  F2FP.F16.E4M3.UNPACK_B R79, R76.H1 ;  /* 0x0000004cff4f723e */ /* 0x000fe200030006ff */
[----:B------:R-:W-:Y:S01]  /*be00*/  HADD2.F32 R83, -RZ, R75.H0_H0 ;  /* 0x2000004bff537230 */ /* 0x000fe20000004100 */
[----:B------:R-:W-:Y:S01]  /*be10*/  F2FP.F16.E4M3.UNPACK_B R74, R74 ;  /* 0x0000004aff4a723e */ /* 0x000fe200020006ff */
[--C-:B------:R-:W-:Y:S01]  /*be20*/  HADD2.F32 R54, -RZ, R80.reuse.H0_H0 ;  /* 0x20000050ff367230 */ /* 0x100fe20000004100 */
[----:B------:R-:W-:Y:S01]  /*be30*/  F2FP.F16.E4M3.UNPACK_B R76, R76 ;  /* 0x0000004cff4c723e */ /* 0x000fe200020006ff */
[--C-:B------:R-:W-:Y:S01]  /*be40*/  HADD2.F32 R50, -RZ, R79.reuse.H0_H0 ;  /* 0x2000004fff327230 */ /* 0x100fe20000004100 */
[----:B------:R-:W-:Y:S01]  /*be50*/  F2FP.F16.E4M3.UNPACK_B R131, R131 ;  /* 0x00000083ff83723e */ /* 0x000fe200020006ff */
[----:B------:R-:W-:Y:S02]  /*be60*/  HADD2.F32 R80, -RZ, R80.H1_H1 ;  /* 0x30000050ff507230 */ /* 0x000fe40000004100 */
[----:B------:R-:W-:Y:S01]  /*be70*/  FMUL.FTZ R87, R54, R85 ;  /* 0x0000005536577220 */ /* 0x000fe20000410000 */
[----:B------:R-:W-:-:S02]  /*be80*/  HADD2.F32 R79, -RZ, R79.H1_H1 ;  /* 0x3000004fff4f7230 */ /* 0x000fc40000004100 */
[----:B------:R-:W-:Y:S01]  /*be90*/  FMUL.FTZ R85, R50, R85 ;  /* 0x0000005532557220 */ /* 0x000fe20000410000 */
[----:B------:R-:W-:Y:S02]  /*bea0*/  HADD2.F32 R75, -RZ, R75.H1_H1 ;  /* 0x3000004bff4b7230 */ /* 0x000fe40000004100 */
[----:B------:R-:W-:Y:S01]  /*beb0*/  FMUL.FTZ R82, R80, R81 ;  /* 0x0000005150527220 */ /* 0x000fe20000410000 */
[----:B------:R-:W-:Y:S01]  /*bec0*/  FFMA.FTZ R50, R50, R83, -R87 ;  /* 0x0000005332327223 */ /* 0x000fe20000010857 */
[C---:B------:R-:W-:Y:S01]  /*bed0*/  FMUL.FTZ R81, R79.reuse, R81 ;  /* 0x000000514f517220 */ /* 0x040fe20000410000 */
[----:B------:R-:W-:Y:S01]  /*bee0*/  FFMA.FTZ R54, R54, R83, R85 ;  /* 0x0000005336367223 */ /* 0x000fe20000010055 */
[-C--:B------:R-:W-:Y:S01]  /*bef0*/  FFMA.FTZ R79, R79, R75.reuse, -R82 ;  /* 0x0000004b4f4f7223 */ /* 0x080fe20000010852 */
[----:B------:R-:W-:Y:S02]  /*bf00*/  HADD2.F32 R83, -RZ, R76.H0_H0 ;  /* 0x2000004cff537230 */ /* 0x000fe40000004100 */
[----:B------:R-:W-:Y:S01]  /*bf10*/  FFMA.FTZ R75, R80, R75, R81 ;  /* 0x0000004b504b7223 */ /* 0x000fe20000010051 */
[----:B------:R-:W-:Y:S01]  /*bf20*/  HADD2.F32 R80, -RZ, R133.H0_H0 ;  /* 0x20000085ff507230 */ /* 0x000fe20000004100 */
[----:B------:R-:W-:Y:S01]  /*bf30*/  F2FP.SATFINITE.E4M3.F32.PACK_AB_MERGE_C R52, R52, R71, RZ ;  /* 0x000000473434723e */ /* 0x000fe200048070ff */
[----:B------:R-:W-:Y:S01]  /*bf40*/  HADD2.F32 R81, -RZ, R74.H0_H0 ;  /* 0x2000004aff517230 */ /* 0x000fe20000004100 */
[----:B------:R-:W-:Y:S01]  /*bf50*/  F2FP.SATFINITE.E4M3.F32.PACK_AB_MERGE_C R50, R79, R50, RZ ;  /* 0x000000324f32723e */ /* 0x000fe200048070ff */
[----:B------:R-:W-:-:S02]  /*bf60*/  HADD2.F32 R82, -RZ, R131.H0_H0 ;  /* 0x20000083ff527230 */ /* 0x000fc40000004100 */
[-C--:B------:R-:W-:Y:S01]  /*bf70*/  FMUL.FTZ R86, R83, R80.reuse ;  /* 0x0000005053567220 */ /* 0x080fe20000410000 */
[----:B------:R-:W-:Y:S02]  /*bf80*/  HADD2.F32 R133, -RZ, R133.H1_H1 ;  /* 0x30000085ff857230 */ /* 0x000fe40000004100 */
[C---:B------:R-:W-:Y:S01]  /*bf90*/  FMUL.FTZ R84, R81.reuse, R80 ;  /* 0x0000005051547220 */ /* 0x040fe20000410000 */
[----:B------:R-:W-:Y:S02]  /*bfa0*/  HADD2.F32 R74, -RZ, R74.H1_H1 ;  /* 0x3000004aff4a7230 */ /* 0x000fe40000004100 */
[-C--:B------:R-:W-:Y:S01]  /*bfb0*/  FFMA.FTZ R81, R81, R82.reuse, R86 ;  /* 0x0000005251517223 */ /* 0x080fe20000010056 */
[----:B------:R-:W-:Y:S02]  /*bfc0*/  HADD2.F32 R76, -RZ, R76.H1_H1 ;  /* 0x3000004cff4c7230 */ /* 0x000fe40000004100 */
[----:B------:R-:W-:Y:S01]  /*bfd0*/  FFMA.FTZ R80, R83, R82, -R84 ;  /* 0x0000005253507223 */ /* 0x000fe20000010854 */
[----:B------:R-:W-:-:S02]  /*bfe0*/  HADD2.F32 R131, -RZ, R131.H1_H1 ;  /* 0x30000083ff837230 */ /* 0x000fc40000004100 */
[-C--:B------:R-:W-:Y:S01]  /*bff0*/  FMUL.FTZ R83, R74, R133.reuse ;  /* 0x000000854a537220 */ /* 0x080fe20000410000 */
[----:B------:R-:W-:Y:S01]  /*c000*/  F2FP.SATFINITE.E4M3.F32.PACK_AB_MERGE_C R54, R75, R54, RZ ;  /* 0x000000364b36723e */ /* 0x000fe200048070ff */
[----:B------:R-:W-:Y:S01]  /*c010*/  FMUL.FTZ R133, R76, R133 ;  /* 0x000000854c857220 */ /* 0x000fe20000410000 */
[----:B------:R-:W-:Y:S01]  /*c020*/  F2FP.SATFINITE.E4M3.F32.PACK_AB_MERGE_C R70, R70, R51, RZ ;  /* 0x000000334646723e */ /* 0x000fe200048070ff */
[----:B------:R-:W-:Y:S01]  /*c030*/  FFMA.FTZ R83, R76, R131, -R83 ;  /* 0x000000834c537223 */ /* 0x000fe20000010853 */
[----:B------:R-:W-:Y:S01]  /*c040*/  F2FP.SATFINITE.E4M3.F32.PACK_AB_MERGE_C R49, R62, R65, R48 ;  /* 0x000000413e31723e */ /* 0x000fe20004807030 */
[----:B------:R-:W-:Y:S01]  /*c050*/  FFMA.FTZ R74, R74, R131, R133 ;  /* 0x000000834a4a7223 */ /* 0x000fe20000010085 */
[----:B------:R-:W-:Y:S01]  /*c060*/  F2FP.SATFINITE.E4M3.F32.PACK_AB_MERGE_C R51, R68, R69, R55 ;  /* 0x000000454433723e */ /* 0x000fe20004807037 */
[----:B------:R-:W-:Y:S01]  /*c070*/  IMAD.MOV.U32 R48, RZ, RZ, R77 ;  /* 0x000000ffff307224 */ /* 0x000fe200078e004d */
[----:B------:R-:W-:Y:S02]  /*c080*/  F2FP.SATFINITE.E4M3.F32.PACK_AB_MERGE_C R52, R73, R78, R52 ;  /* 0x0000004e4934723e */ /* 0x000fe40004807034 */
[----:B------:R-:W-:-:S02]  /*c090*/  F2FP.SATFINITE.E4M3.F32.PACK_AB_MERGE_C R50, R83, R80, R50 ;  /* 0x000000505332723e */ /* 0x000fc40004807032 */
[----:B------:R-:W-:Y:S02]  /*c0a0*/  F2FP.SATFINITE.E4M3.F32.PACK_AB_MERGE_C R54, R74, R81, R54 ;  /* 0x000000514a36723e */ /* 0x000fe40004807036 */
[----:B------:R-:W-:-:S07]  /*c0b0*/  F2FP.SATFINITE.E4M3.F32.PACK_AB_MERGE_C R55, R66, R67, R70 ;  /* 0x000000434237723e */ /* 0x000fce0004807046 */
.L_x_412:
[----:B------:R-:W-:Y:S05]  /*c0c0*/  BSYNC B1 ;  /* 0x0000000000017941 */ /* 0x000fea0003800000 */
.L_x_411:
[----:B0-----:R0:W-:Y:S01]  /*c0d0*/  STG.E.128 desc[UR42][R58.64], R48 ;  /* 0x000000303a007986 */ /* 0x0011e2000c101d2a */
[----:B------:R-:W-:-:S13]  /*c0e0*/  ISETP.GE.AND P2, PT, R63, R134, PT ;  /* 0x000000863f00720c */ /* 0x000fda0003f46270 */
[----:B------:R-:W-:Y:S05]  /*c0f0*/  @P2 BRA `(.L_x_389) ;  /* 0x00000004006c2947 */ /* 0x000fea0003800000 */
[--C-:B0-----:R-:W-:Y:S02]  /*c100*/  SHF.R.S32.HI R48, RZ, 0x1f, R63.reuse ;  /* 0x0000001fff307819 */ /* 0x101fe4000001143f */
[----:B------:R-:W-:-:S04]  /*c110*/  IADD3 R63, P2, P3, R102, R120, R63 ;  /* 0x00000078663f7210 */ /* 0x000fc80007b5e03f */
[----:B------:R-:W-:Y:S02]  /*c120*/  IADD3.X R48, R42, R61, R48, P2, P3 ;  /* 0x0000003d2a307210 */ /* 0x000fe400017e6430 */
[----:B------:R-:W-:-:S04]  /*c130*/  IADD3 R56, P2, R63, R56, RZ ;  /* 0x000000383f387210 */ /* 0x000fc80007f5e0ff */
[----:B------:R-:W-:-:S05]  /*c140*/  IADD3.X R57, R48, R57, RZ, P2, !PT ;  /* 0x0000003930397210 */ /* 0x000fca00017fe4ff */
[----:B--2---:R0:W-:Y:S01]  /*c150*/  STG.E.128 desc[UR42][R56.64], R52 ;  /* 0x0000003438007986 */ /* 0x0041e2000c101d2a */
[----:B------:R-:W-:Y:S05]  /*c160*/  BRA `(.L_x_389) ;  /* 0x0000000400507947 */ /* 0x000fea0003800000 */
.L_x_352:
[----:B------:R-:W-:-:S06]  /*c170*/  UISETP.NE.AND UP0, UPT, UR46, 0x3, UPT ;  /* 0x000000032e00788c */ /* 0x000fcc000bf05270 */
[----:B------:R-:W-:-:S13]  /*c180*/  PLOP3.LUT P5, PT, PT, PT, UP0, 0x80, 0x0 ;  /* 0x000000000000781c */ /* 0x000fda0003faf008 */
[----:B------:R-:W-:Y:S05]  /*c190*/  @!P5 BRA `(.L_x_413) ;  /* 0x000000000004d947 */ /* 0x000fea0003800000 */
[----:B------:R-:W-:Y:S01]  /*c1a0*/  BPT.TRAP 0x1 ;  /* 0x000000040000795c */ /* 0x000fe20000300000 */
.L_x_413:
[----:B------:R-:W-:Y:S01]  /*c1b0*/  IMAD R112, R232, 0x8, R22 ;  /* 0x00000008e8707824 */ /* 0x000fe200078e0216 */
[----:B------:R-:W-:Y:S01]  /*c1c0*/  SHF.L.U32 R127, R234, 0x1f, RZ ;  /* 0x0000001fea7f7819 */ /* 0x000fe200000006ff */
[-C--:B------:R-:W-:Y:S01]  /*c1d0*/  IMAD R49, R0, R26.reuse, RZ ;  /* 0x0000001a00317224 */ /* 0x080fe200078e02ff */
[----:B------:R-:W-:Y:S01]  /*c1e0*/  SHF.R.S32.HI R48, RZ, 0x1f, R26 ;  /* 0x0000001fff307819 */ /* 0x000fe2000001141a */
[----:B------:R-:W-:Y:S01]  /*c1f0*/  IMAD R117, R26, -0x80, R2 ;  /* 0xffffff801a757824 */ /* 0x000fe200078e0202 */
[----:B------:R-:W1:Y:S01]  /*c200*/  SYNCS.PHASECHK.TRANS64.TRYWAIT P2, [R112+URZ+0x38890], R127 ;  /* 0x0388907f700075a7 */ /* 0x000e62000804017f */
[----:B------:R-:W-:Y:S01]  /*c210*/  IMAD.WIDE.U32 R56, R125, R26, RZ ;  /* 0x0000001a7d387225 */ /* 0x000fe200078e00ff */
[----:B------:R-:W-:Y:S02]  /*c220*/  BSSY B1, `(.L_x_414) ;  /* 0x0000005000017945 */ /* 0x000fe40003800000 */
[----:B------:R-:W-:Y:S01]  /*c230*/  VIMNMX R117, R117, 0x80, PT ;  /* 0x0000008075757848 */ /* 0x000fe20003fe0100 */
[----:B------:R-:W-:-:S04]  /*c240*/  IMAD R49, R48, R125, R49 ;  /* 0x0000007d30317224 */ /* 0x000fc800078e0231 */
[----:B------:R-:W-:Y:S01]  /*c250*/  IMAD.IADD R62, R49, 0x1, R57 ;  /* 0x00000001313e7824 */ /* 0x000fe200078e0239 */
[----:B-1----:R-:W-:Y:S06]  /*c260*/  @!P2 BRA `(.L_x_415) ;  /* 0x000001f00030a947 */ /* 0x002fec0003800000 */
.L_x_673:
[----:B------:R-:W-:Y:S05]  /*c270*/  BSYNC B1 ;  /* 0x0000000000017941 */ /* 0x000fea0003800000 */
.L_x_414:
[----:B------:R-:W-:Y:S01]  /*c280*/  ISETP.GE.AND P2, PT, R23, R117, PT ;  /* 0x000000751700720c */ /* 0x000fe20003f46270 */
[----:B------:R-:W-:-:S12]  /*c290*/  BSSY B1, `(.L_x_416) ;  /* 0x000000c000017945 */ /* 0x000fd80003800000 */
[----:B------:R-:W-:Y:S05]  /*c2a0*/  @P2 BRA `(.L_x_417) ;  /* 0x0000000000282947 */ /* 0x000fea0003800000 */
[----:B------:R-:W2:Y:S01]  /*c2b0*/  @!P0 LDS.128 R48, [R113+0x28400] ;  /* 0x0284000071308984 */ /* 0x000ea20000000c00 */
[----:B0-----:R-:W0:Y:S03]  /*c2c0*/  @!P0 LDC.64 R58, c[0x0][0x2e8] ;  /* 0x0000ba00ff3a8b82 */ /* 0x001e260000000a00 */
[----:B------:R-:W3:Y:S05]  /*c2d0*/  @!P1 LDS.128 R52, [R113+0x2c400] ;  /* 0x02c4000071349984 */ /* 0x000eea0000000c00 */
[----:B------:R-:W4:Y:S01]  /*c2e0*/  @!P1 LDC.64 R60, c[0x0][0x2e8] ;  /* 0x0000ba00ff3c9b82 */ /* 0x000f220000000a00 */
[----:B0-----:R-:W-:-:S04]  /*c2f0*/  @!P0 IADD3 R58, P2, P3, R56, R58, R40 ;  /* 0x0000003a383a8210 */ /* 0x001fc80007b5e028 */
[----:B------:R-:W-:Y:S02]  /*c300*/  @!P0 IADD3.X R59, R62, R59, R45, P2, P3 ;  /* 0x0000003b3e3b8210 */ /* 0x000fe400017e642d */
[----:B----4-:R-:W-:-:S04]  /*c310*/  @!P1 IADD3 R60, P2, P3, R44, R60, R56 ;  /* 0x0000003c2c3c9210 */ /* 0x010fc80007b5e038 */
[----:B------:R-:W-:Y:S01]  /*c320*/  @!P1 IADD3.X R61, R110, R61, R62, P2, P3 ;  /* 0x0000003d6e3d9210 */ /* 0x000fe200017e643e */
[----:B--2---:R2:W-:Y:S04]  /*c330*/  @!P0 STG.E.128 desc[UR42][R58.64], R48 ;  /* 0x000000303a008986 */ /* 0x0045e8000c101d2a */
[----:B---3--:R2:W-:Y:S04]  /*c340*/  @!P1 STG.E.128 desc[UR42][R60.64], R52 ;  /* 0x000000343c009986 */ /* 0x0085e8000c101d2a */
.L_x_417:
[----:B------:R-:W-:Y:S05]  /*c350*/  BSYNC B1 ;  /* 0x0000000000017941 */ /* 0x000fea0003800000 */
.L_x_416:
[----:B--2---:R-:W-:Y:S01]  /*c360*/  VIADD R48, R23, 0x20 ;  /* 0x0000002017307836 */ /* 0x004fe20000000000 */
[----:B------:R-:W-:Y:S04]  /*c370*/  BSSY B1, `(.L_x_418) ;  /* 0x000000f000017945 */ /* 0x000fe80003800000 */
[----:B------:R-:W-:-:S13]  /*c380*/  ISETP.GE.AND P2, PT, R48, R117, PT ;  /* 0x000000753000720c */ /* 0x000fda0003f46270 */
[----:B------:R-:W-:Y:S05]  /*c390*/  @P2 BRA `(.L_x_419) ;  /* 0x0000000000302947 */ /* 0x000fea0003800000 */
[----:B0-----:R-:W0:Y:S01]  /*c3a0*/  @!P0 LDC.64 R58, c[0x0][0x2e8] ;  /* 0x0000ba00ff3a8b82 */ /* 0x001e220000000a00 */
[----:B------:R-:W-:Y:S01]  /*c3b0*/  IADD3 R49, P2, R90, R56, RZ ;  /* 0x000000385a317210 */ /* 0x000fe20007f5e0ff */
[----:B------:R-:W-:Y:S04]  /*c3c0*/  @!P1 LDS.128 R52, [R113+0x2d400] ;  /* 0x02d4000071349984 */ /* 0x000fe80000000c00 */
[----:B------:R-:W-:Y:S02]  /*c3d0*/  IMAD.X R48, R62, 0x1, R91, P2 ;  /* 0x000000013e307824 */ /* 0x000fe400010e065b */
[----:B------:R-:W2:Y:S01]  /*c3e0*/  @!P1 LDC.64 R60, c[0x0][0x2e8] ;  /* 0x0000ba00ff3c9b82 */ /* 0x000ea20000000a00 */
[----:B0-----:R-:W-:-:S04]  /*c3f0*/  @!P0 IADD3 R58, P2, P3, R49, R58, R40 ;  /* 0x0000003a313a8210 */ /* 0x001fc80007b5e028 */
[----:B------:R-:W-:Y:S02]  /*c400*/  @!P0 IADD3.X R59, R48, R59, R45, P2, P3 ;  /* 0x0000003b303b8210 */ /* 0x000fe400017e642d */
[----:B--2---:R-:W-:-:S04]  /*c410*/  @!P1 IADD3 R60, P2, P3, R44, R60, R49 ;  /* 0x0000003c2c3c9210 */ /* 0x004fc80007b5e031 */
[----:B------:R-:W-:Y:S02]  /*c420*/  @!P1 IADD3.X R61, R110, R61, R48, P2, P3 ;  /* 0x0000003d6e3d9210 */ /* 0x000fe400017e6430 */
[----:B------:R-:W0:Y:S04]  /*c430*/  @!P0 LDS.128 R48, [R113+0x29400] ;  /* 0x0294000071308984 */ /* 0x000e280000000c00 */
[----:B0-----:R2:W-:Y:S04]  /*c440*/  @!P0 STG.E.128 desc[UR42][R58.64], R48 ;  /* 0x000000303a008986 */ /* 0x0015e8000c101d2a */
[----:B------:R2:W-:Y:S02]  /*c450*/  @!P1 STG.E.128 desc[UR42][R60.64], R52 ;  /* 0x000000343c009986 */ /* 0x0005e4000c101d2a */
.L_x_419:
[----:B------:R-:W-:Y:S05]  /*c460*/  BSYNC B1 ;  /* 0x0000000000017941 */ /* 0x000fea0003800000 */
.L_x_418:
[----:B--2---:R-:W-:Y:S01]  /*c470*/  IADD3 R48, R23, 0x40, RZ ;  /* 0x0000004017307810 */ /* 0x004fe20007ffe0ff */
[----:B------:R-:W-:Y:S03]  /*c480*/  BSSY B1, `(.L_x_420) ;  /* 0x000000f000017945 */ /* 0x000fe60003800000 */
[----:B------:R-:W-:-:S13]  /*c490*/  ISETP.GE.AND P2, PT, R48, R117, PT ;  /* 0x000000753000720c */ /* 0x000fda0003f46270 */
[----:B------:R-:W-:Y:S05]  /*c4a0*/  @P2 BRA `(.L_x_421) ;  /* 0x0000000000302947 */ /* 0x000fea0003800000 */
[----:B0-----:R-:W0:Y:S01]  /*c4b0*/  @!P0 LDC.64 R58, c[0x0][0x2e8] ;  /* 0x0000ba00ff3a8b82 */ /* 0x001e220000000a00 */
[----:B------:R-:W-:Y:S01]  /*c4c0*/  LEA R49, P2, R104, R56, 0x6 ;  /* 0x0000003868317211 */ /* 0x000fe200078430ff */
        /* <DEDUP_REMOVED lines=10> */
.L_x_421:
[----:B------:R-:W-:Y:S05]  /*c570*/  BSYNC B1 ;  /* 0x0000000000017941 */ /* 0x000fea0003800000 */
.L_x_420:
[----:B--2---:R-:W-:-:S05]  /*c580*/  VIADD R48, R23, 0x60 ;  /* 0x0000006017307836 */ /* 0x004fca0000000000 */
[----:B------:R-:W-:-:S13]  /*c590*/  ISETP.GE.AND P2, PT, R48, R117, PT ;  /* 0x000000753000720c */ /* 0x000fda0003f46270 */
[----:B------:R-:W-:Y:S05]  /*c5a0*/  @P2 BRA `(.L_x_389) ;  /* 0x0000000000402947 */ /* 0x000fea0003800000 */
[----:B------:R-:W2:Y:S01]  /*c5b0*/  LDC.64 R50, c[0x0][0x300] ;  /* 0x0000c000ff327b82 */ /* 0x000ea20000000a00 */
[----:B0-----:R-:W-:Y:S01]  /*c5c0*/  IMAD.MOV.U32 R58, RZ, RZ, R56 ;  /* 0x000000ffff3a7224 */ /* 0x001fe200078e0038 */
[----:B------:R-:W-:Y:S01]  /*c5d0*/  @!P1 LDS.128 R52, [R113+0x2f400] ;  /* 0x02f4000071349984 */ /* 0x000fe20000000c00 */
[----:B------:R-:W-:-:S05]  /*c5e0*/  IMAD.MOV.U32 R59, RZ, RZ, R62 ;  /* 0x000000ffff3b7224 */ /* 0x000fca00078e003e */
[----:B------:R-:W0:Y:S01]  /*c5f0*/  @!P0 LDC.64 R48, c[0x0][0x2e8] ;  /* 0x0000ba00ff308b82 */ /* 0x000e220000000a00 */
[----:B--2---:R-:W-:-:S04]  /*c600*/  IMAD.WIDE.U32 R58, R50, 0x60, R58 ;  /* 0x00000060323a7825 */ /* 0x004fc800078e003a */
[----:B------:R-:W-:Y:S01]  /*c610*/  IMAD R51, R51, 0x60, RZ ;  /* 0x0000006033337824 */ /* 0x000fe200078e02ff */
[----:B0-----:R-:W-:-:S04]  /*c620*/  @!P0 IADD3 R56, P2, P3, R58, R48, R40 ;  /* 0x000000303a388210 */ /* 0x001fc80007b5e028 */
[----:B------:R-:W-:-:S04]  /*c630*/  IADD3 R50, R59, R51, RZ ;  /* 0x000000333b327210 */ /* 0x000fc80007ffe0ff */
[----:B------:R-:W-:Y:S02]  /*c640*/  @!P0 IADD3.X R57, R50, R49, R45, P2, P3 ;  /* 0x0000003132398210 */ /* 0x000fe400017e642d */
[----:B------:R-:W0:Y:S02]  /*c650*/  @!P1 LDC.64 R48, c[0x0][0x2e8] ;  /* 0x0000ba00ff309b82 */ /* 0x000e240000000a00 */
[----:B0-----:R-:W-:-:S04]  /*c660*/  @!P1 IADD3 R58, P2, P3, R44, R48, R58 ;  /* 0x000000302c3a9210 */ /* 0x001fc80007b5e03a */
[----:B------:R-:W-:Y:S02]  /*c670*/  @!P1 IADD3.X R59, R110, R49, R50, P2, P3 ;  /* 0x000000316e3b9210 */ /* 0x000fe400017e6432 */
[----:B------:R-:W0:Y:S04]  /*c680*/  @!P0 LDS.128 R48, [R113+0x2b400] ;  /* 0x02b4000071308984 */ /* 0x000e280000000c00 */
[----:B0-----:R2:W-:Y:S04]  /*c690*/  @!P0 STG.E.128 desc[UR42][R56.64], R48 ;  /* 0x0000003038008986 */ /* 0x0015e8000c101d2a */
[----:B------:R2:W-:Y:S02]  /*c6a0*/  @!P1 STG.E.128 desc[UR42][R58.64], R52 ;  /* 0x000000343a009986 */ /* 0x0005e4000c101d2a */
.L_x_389:
[----:B------:R-:W-:Y:S05]  /*c6b0*/  BSYNC B0 ;  /* 0x0000000000007941 */ /* 0x000fea0003800000 */
.L_x_351:
[----:B0-234-:R-:W0:Y:S01]  /*c6c0*/  S2R R48, SR_TID.X ;  /* 0x0000000000307919 */ /* 0x01de220000002100 */
[----:B------:R-:W-:Y:S01]  /*c6d0*/  @!PT LDS RZ, [RZ] ;  /* 0x00000000fffff984 */ /* 0x000fe20000000800 */
[----:B------:R-:W-:Y:S01]  /*c6e0*/  @!PT LDS RZ, [RZ] ;  /* 0x00000000fffff984 */ /* 0x000fe20000000800 */
[----:B------:R-:W-:Y:S01]  /*c6f0*/  @!PT LDS RZ, [RZ] ;  /* 0x00000000fffff984 */ /* 0x000fe20000000800 */
[----:B------:R-:W-:Y:S01]  /*c700*/  @!PT LDS RZ, [RZ] ;  /* 0x00000000fffff984 */ /* 0x000fe20000000800 */
[----:B------:R2:W-:Y:S06]  /*c710*/  MEMBAR.ALL.CTA ;  /* 0x0000000000007992 */ /* 0x0005ec0000008000 */
[----:B--2---:R-:W2:Y:S01]  /*c720*/  FENCE.VIEW.ASYNC.S ;  /* 0x00000000000073c6 */ /* 0x004ea20000000000 */
[----:B------:R-:W-:Y:S05]  /*c730*/  WARPSYNC.ALL ;  /* 0x0000000000007948 */ /* 0x000fea0003800000 */
[----:B------:R-:W-:Y:S01]  /*c740*/  BSSY B0, `(.L_x_422) ;  /* 0x0000009000007945 */ /* 0x000fe20003800000 */
[----:B0-----:R-:W-:Y:S01]  /*c750*/  LOP3.LUT R48, R48, 0x7f, RZ, 0xc0, !PT ;  /* 0x0000007f30307812 */ /* 0x001fe200078ec0ff */
[----:B--2---:R0:W-:Y:S03]  /*c760*/  BAR.SYNC.DEFER_BLOCKING R124, 0x80 ;  /* 0x0002007c0000751d */ /* 0x0041e60000010000 */
[----:B------:R-:W-:-:S13]  /*c770*/  ISETP.NE.AND P2, PT, R48, RZ, PT ;  /* 0x000000ff3000720c */ /* 0x000fda0003f45270 */
[----:B------:R-:W-:-:S05]  /*c780*/  @!P2 VIADD R48, R112, 0x388a0 ;  /* 0x000388a07030a836 */ /* 0x000fca0000000000 */
[----:B------:R-:W-:-:S04]  /*c790*/  @!P2 PRMT R48, RZ, 0x654, R48 ;  /* 0x00000654ff30a816 */ /* 0x000fc80000000030 */
[----:B------:R0:W-:Y:S01]  /*c7a0*/  @!P2 SYNCS.ARRIVE.TRANS64.RED.A1T0 RZ, [R48+URZ], RZ ;  /* 0x000000ff30ffa9a7 */ /* 0x0001e2000810043f */
[----:B------:R-:W-:Y:S05]  /*c7b0*/  @!P5 BRA `(.L_x_423) ;  /* 0x000000000004d947 */ /* 0x000fea0003800000 */
[----:B------:R-:W-:Y:S01]  /*c7c0*/  BPT.TRAP 0x1 ;  /* 0x000000040000795c */ /* 0x000fe20000300000 */
.L_x_423:
[----:B------:R-:W-:Y:S05]  /*c7d0*/  BSYNC B0 ;  /* 0x0000000000007941 */ /* 0x000fea0003800000 */
.L_x_422:
[----:B------:R-:W2:Y:S01]  /*c7e0*/  SYNCS.PHASECHK.TRANS64.TRYWAIT P3, [R112+URZ+0x388b0], R127 ;  /* 0x0388b07f700075a7 */ /* 0x000ea2000806017f */
[----:B------:R-:W-:Y:S01]  /*c7f0*/  ULDC UR38, c[0x0][0x2f4] ;  /* 0x0000bd0000267ab9 */ /* 0x000fe20000000800 */
[----:B------:R-:W-:Y:S01]  /*c800*/  ULDC.64 UR44, c[0x0][0x328] ;  /* 0x0000ca00002c7ab9 */ /* 0x000fe20000000a00 */
[----:B------:R-:W-:Y:S01]  /*c810*/  ULDC.64 UR40, c[0x0][0x318] ;  /* 0x0000c60000287ab9 */ /* 0x000fe20000000a00 */
[----:B------:R-:W-:Y:S01]  /*c820*/  BSSY B0, `(.L_x_424) ;  /* 0x0000003000007945 */ /* 0x000fe20003800000 */
[----:B------:R-:W-:-:S03]  /*c830*/  IMAD.WIDE R52, R26, 0x80, R88 ;  /* 0x000000801a347825 */ /* 0x000fc600078e0258 */
[----:B--2---:R-:W-:Y:S05]  /*c840*/  @!P3 BRA `(.L_x_425) ;  /* 0x000001e800ccb947 */ /* 0x004fea0003800000 */
.L_x_674:
[----:B------:R-:W-:Y:S05]  /*c850*/  BSYNC B0 ;  /* 0x0000000000007941 */ /* 0x000fea0003800000 */
.L_x_424:
[----:B------:R-:W-:Y:S01]  /*c860*/  ISETP.GE.AND P3, PT, R23, R117, PT ;  /* 0x000000751700720c */ /* 0x000fe20003f66270 */
[----:B------:R-:W-:-:S12]  /*c870*/  BSSY B0, `(.L_x_426) ;  /* 0x000000f000007945 */ /* 0x000fd80003800000 */
[----:B------:R-:W-:Y:S05]  /*c880*/  @P3 BRA `(.L_x_427) ;  /* 0x0000000000343947 */ /* 0x000fea0003800000 */
[----:B0-----:R-:W-:Y:S02]  /*c890*/  IMAD.MOV.U32 R48, RZ, RZ, R100 ;  /* 0x000000ffff307224 */ /* 0x001fe400078e0064 */
[----:B------:R-:W-:Y:S02]  /*c8a0*/  IMAD.MOV.U32 R49, RZ, RZ, R111 ;  /* 0x000000ffff317224 */ /* 0x000fe400078e006f */
[----:B------:R-:W-:Y:S02]  /*c8b0*/  IMAD R51, R53, UR44, RZ ;  /* 0x0000002c35337c24 */ /* 0x000fe4000f8e02ff */
[----:B------:R-:W-:-:S04]  /*c8c0*/  IMAD.WIDE.U32 R48, R52, UR44, R48 ;  /* 0x0000002c34307c25 */ /* 0x000fc8000f8e0030 */
[----:B------:R-:W-:Y:S01]  /*c8d0*/  IMAD R51, R52, UR45, R51 ;  /* 0x0000002d34337c24 */ /* 0x000fe2000f8e0233 */
[----:B------:R-:W-:-:S04]  /*c8e0*/  IADD3 R54, P3, R48, UR40, RZ ;  /* 0x0000002830367c10 */ /* 0x000fc8000ff7e0ff */
[----:B------:R-:W-:Y:S02]  /*c8f0*/  IADD3.X R55, R49, UR41, R51, P3, !PT ;  /* 0x0000002931377c10 */ /* 0x000fe40009ffe433 */
[----:B------:R-:W-:-:S13]  /*c900*/  ISETP.GE.AND P3, PT, R16, UR38, PT ;  /* 0x0000002610007c0c */ /* 0x000fda000bf66270 */
[----:B------:R-:W0:Y:S04]  /*c910*/  @!P3 LDS.128 R48, [R113+0x10400] ;  /* 0x010400007130b984 */ /* 0x000e280000000c00 */
[----:B0-----:R-:W-:Y:S01]  /*c920*/  @!P3 STG.E.128 desc[UR42][R54.64], R48 ;  /* 0x000000303600b986 */ /* 0x001fe2000c101d2a */
[----:B------:R-:W-:-:S13]  /*c930*/  ISETP.GE.AND P3, PT, R5, UR38, PT ;  /* 0x0000002605007c0c */ /* 0x000fda000bf66270 */
[----:B------:R-:W0:Y:S04]  /*c940*/  @!P3 LDS.128 R48, [R113+0x14400] ;  /* 0x014400007130b984 */ /* 0x000e280000000c00 */
[----:B0-----:R3:W-:Y:S02]  /*c950*/  @!P3 STG.E.128 desc[UR42][R54.64+0x80], R48 ;  /* 0x000080303600b986 */ /* 0x0017e4000c101d2a */
.L_x_427:
[----:B------:R-:W-:Y:S05]  /*c960*/  BSYNC B0 ;  /* 0x0000000000007941 */ /* 0x000fea0003800000 */
.L_x_426:
[----:B0--3--:R-:W-:Y:S01]  /*c970*/  VIADD R48, R23, 0x20 ;  /* 0x0000002017307836 */ /* 0x009fe20000000000 */
[----:B------:R-:W-:Y:S04]  /*c980*/  BSSY B0, `(.L_x_428) ;  /* 0x0000012000007945 */ /* 0x000fe80003800000 */
[----:B------:R-:W-:-:S13]  /*c990*/  ISETP.GE.AND P3, PT, R48, R117, PT ;  /* 0x000000753000720c */ /* 0x000fda0003f66270 */
[----:B------:R-:W-:Y:S05]  /*c9a0*/  @P3 BRA `(.L_x_429) ;  /* 0x00000000003c3947 */ /* 0x000fea0003800000 */
[----:B------:R-:W-:Y:S01]  /*c9b0*/  IADD3 R51, P3, R52, 0x20, RZ ;  /* 0x0000002034337810 */ /* 0x000fe20007f7e0ff */
[----:B------:R-:W-:Y:S02]  /*c9c0*/  IMAD.MOV.U32 R48, RZ, RZ, R100 ;  /* 0x000000ffff307224 */ /* 0x000fe400078e0064 */
[----:B------:R-:W-:Y:S01]  /*c9d0*/  IMAD.MOV.U32 R49, RZ, RZ, R111 ;  /* 0x000000ffff317224 */ /* 0x000fe200078e006f */
[----:B------:R-:W-:Y:S01]  /*c9e0*/  IADD3.X R50, RZ, R53, RZ, P3, !PT ;  /* 0x00000035ff327210 */ /* 0x000fe20001ffe4ff */
[----:B------:R-:W-:-:S04]  /*c9f0*/  IMAD.WIDE.U32 R48, R51, UR44, R48 ;  /* 0x0000002c33307c25 */ /* 0x000fc8000f8e0030 */
[----:B------:R-:W-:Y:S01]  /*ca00*/  IMAD R50, R50, UR44, RZ ;  /* 0x0000002c32327c24 */ /* 0x000fe2000f8e02ff */
[----:B------:R-:W-:-:S03]  /*ca10*/  IADD3 R54, P3, R48, UR40, RZ ;  /* 0x0000002830367c10 */ /* 0x000fc6000ff7e0ff */
[----:B------:R-:W-:-:S05]  /*ca20*/  IMAD R51, R51, UR45, R50 ;  /* 0x0000002d33337c24 */ /* 0x000fca000f8e0232 */
[----:B------:R-:W-:Y:S02]  /*ca30*/  IADD3.X R55, R49, UR41, R51, P3, !PT ;  /* 0x0000002931377c10 */ /* 0x000fe40009ffe433 */
[----:B------:R-:W-:-:S13]  /*ca40*/  ISETP.GE.AND P3, PT, R16, UR38, PT ;  /* 0x0000002610007c0c */ /* 0x000fda000bf66270 */
[----:B------:R-:W0:Y:S04]  /*ca50*/  @!P3 LDS.128 R48, [R113+0x11400] ;  /* 0x011400007130b984 */ /* 0x000e280000000c00 */
[----:B0-----:R-:W-:Y:S01]  /*ca60*/  @!P3 STG.E.128 desc[UR42][R54.64], R48 ;  /* 0x000000303600b986 */ /* 0x001fe2000c101d2a */
[----:B------:R-:W-:-:S13]  /*ca70*/  ISETP.GE.AND P3, PT, R5, UR38, PT ;  /* 0x0000002605007c0c */ /* 0x000fda000bf66270 */
[----:B------:R-:W0:Y:S04]  /*ca80*/  @!P3 LDS.128 R48, [R113+0x15400] ;  /* 0x015400007130b984 */ /* 0x000e280000000c00 */
[----:B0-----:R0:W-:Y:S02]  /*ca90*/  @!P3 STG.E.128 desc[UR42][R54.64+0x80], R48 ;  /* 0x000080303600b986 */ /* 0x0011e4000c101d2a */
.L_x_429:
[----:B------:R-:W-:Y:S05]  /*caa0*/  BSYNC B0 ;  /* 0x0000000000007941 */ /* 0x000fea0003800000 */
.L_x_428:
[----:B0-----:R-:W-:Y:S01]  /*cab0*/  VIADD R48, R23, 0x40 ;  /* 0x0000004017307836 */ /* 0x001fe20000000000 */
[----:B------:R-:W-:Y:S04]  /*cac0*/  BSSY B0, `(.L_x_430) ;  /* 0x0000012000007945 */ /* 0x000fe80003800000 */
[----:B------:R-:W-:-:S13]  /*cad0*/  ISETP.GE.AND P3, PT, R48, R117, PT ;  /* 0x000000753000720c */ /* 0x000fda0003f66270 */
[----:B------:R-:W-:Y:S05]  /*cae0*/  @P3 BRA `(.L_x_431) ;  /* 0x00000000003c3947 */ /* 0x000fea0003800000 */
[----:B------:R-:W-:Y:S01]  /*caf0*/  IADD3 R51, P3, R52, 0x40, RZ ;  /* 0x0000004034337810 */ /* 0x000fe20007f7e0ff */
[----:B------:R-:W-:Y:S01]  /*cb00*/  IMAD.MOV.U32 R49, RZ, RZ, R111 ;  /* 0x000000ffff317224 */ /* 0x000fe200078e006f */
[----:B------:R-:W-:-:S03]  /*cb10*/  MOV R48, R100 ;  /* 0x0000006400307202 */ /* 0x000fc60000000f00 */
[----:B------:R-:W-:Y:S02]  /*cb20*/  IMAD.X R50, RZ, RZ, R53, P3 ;  /* 0x000000ffff327224 */ /* 0x000fe400018e0635 */
        /* <DEDUP_REMOVED lines=11> */
.L_x_431:
[----:B------:R-:W-:Y:S05]  /*cbe0*/  BSYNC B0 ;  /* 0x0000000000007941 */ /* 0x000fea0003800000 */
.L_x_430:
        /* <DEDUP_REMOVED lines=9> */
[----:B------:R-:W-:-:S04]  /*cc80*/  IMAD R52, R52, UR44, RZ ;  /* 0x0000002c34347c24 */ /* 0x000fc8000f8e02ff */
        /* <DEDUP_REMOVED lines=9> */
.L_x_433:
[----:B------:R-:W-:Y:S05]  /*cd20*/  BSYNC B0 ;  /* 0x0000000000007941 */ /* 0x000fea0003800000 */
.L_x_432:
[----:B0-----:R-:W3:Y:S01]  /*cd30*/  LDL R48, [R1+0x10] ;  /* 0x0000100001307983 */ /* 0x001ee20000100800 */
[----:B-12---:R-:W-:Y:S02]  /*cd40*/  @!P2 VIADD R112, R112, 0x388c0 ;  /* 0x000388c07070a836 */ /* 0x006fe40000000000 */
[----:B------:R-:W-:Y:S01]  /*cd50*/  VIADD R232, R232, 0x1 ;  /* 0x00000001e8e87836 */ /* 0x000fe20000000000 */
[----:B------:R-:W-:Y:S01]  /*cd60*/  @!PT LDS RZ, [RZ] ;  /* 0x00000000fffff984 */ /* 0x000fe20000000800 */
[----:B------:R-:W-:Y:S01]  /*cd70*/  @!PT LDS RZ, [RZ] ;  /* 0x00000000fffff984 */ /* 0x000fe20000000800 */
[----:B------:R-:W-:Y:S01]  /*cd80*/  @!PT LDS RZ, [RZ] ;  /* 0x00000000fffff984 */ /* 0x000fe20000000800 */
[----:B------:R-:W-:Y:S01]  /*cd90*/  @!PT LDS RZ, [RZ] ;  /* 0x00000000fffff984 */ /* 0x000fe20000000800 */
[----:B------:R0:W-:Y:S06]  /*cda0*/  MEMBAR.ALL.CTA ;  /* 0x0000000000007992 */ /* 0x0001ec0000008000 */
[----:B0-----:R-:W0:Y:S01]  /*cdb0*/  FENCE.VIEW.ASYNC.S ;  /* 0x00000000000073c6 */ /* 0x001e220000000000 */
[----:B------:R-:W-:Y:S01]  /*cdc0*/  @!P2 PRMT R112, RZ, 0x654, R112 ;  /* 0x00000654ff70a816 */ /* 0x000fe20000000070 */
[----:B0-----:R0:W-:Y:S06]  /*cdd0*/  BAR.SYNC.DEFER_BLOCKING R124, 0x80 ;  /* 0x0002007c0000751d */ /* 0x0011ec0000010000 */
[----:B------:R0:W-:Y:S01]  /*cde0*/  @!P2 SYNCS.ARRIVE.TRANS64.RED.A1T0 RZ, [R112+URZ], RZ ;  /* 0x000000ff70ffa9a7 */ /* 0x0001e2000810043f */
[----:B------:R-:W-:-:S04]  /*cdf0*/  ISETP.NE.AND P2, PT, R232, 0x2, PT ;  /* 0x00000002e800780c */ /* 0x000fc80003f45270 */
[----:B------:R-:W-:Y:S02]  /*ce00*/  SEL R49, RZ, 0x1, P2 ;  /* 0x00000001ff317807 */ /* 0x000fe40001000000 */
[----:B------:R-:W-:Y:S02]  /*ce10*/  SEL R232, R232, RZ, P2 ;  /* 0x000000ffe8e87207 */ /* 0x000fe40001000000 */
[----:B------:R-:W-:Y:S02]  /*ce20*/  LOP3.LUT R234, R234, R49, RZ, 0x3c, !PT ;  /* 0x00000031eaea7212 */ /* 0x000fe400078e3cff */
[----:B---3--:R-:W-:-:S13]  /*ce30*/  LOP3.LUT P3, RZ, R48, 0x4, RZ, 0xc0, !PT ;  /* 0x0000000430ff7812 */ /* 0x008fda000786c0ff */
[----:B0-----:R-:W-:Y:S05]  /*ce40*/  @P3 BRA `(.L_x_434) ;  /* 0xffffff6000d83947 */ /* 0x001fea000383ffff */
[----:B------:R-:W0:Y:S01]  /*ce50*/  S2R R48, SR_TID.X ;  /* 0x0000000000307919 */ /* 0x000e220000002100 */
[----:B------:R-:W-:Y:S02]  /*ce60*/  PLOP3.LUT P0, PT, PT, PT, PT, 0x8, 0x0 ;  /* 0x000000000000781c */ /* 0x000fe40003f0e170 */
[----:B0-----:R-:W-:-:S04]  /*ce70*/  SHF.R.U32.HI R48, RZ, 0x7, R48 ;  /* 0x00000007ff307819 */ /* 0x001fc80000011630 */
[----:B------:R-:W-:-:S13]  /*ce80*/  ISETP.NE.AND P3, PT, R48, 0x1, PT ;  /* 0x000000013000780c */ /* 0x000fda0003f65270 */
[----:B------:R-:W-:Y:S06]  /*ce90*/  @!P3 BAR.ARV 0x9, 0x100 ;  /* 0x024400000000bb1d */ /* 0x000fec0000002000 */
.L_x_346:
[----:B------:R-:W-:Y:S01]  /*cea0*/  IMAD.MOV.U32 R3, RZ, RZ, RZ ;  /* 0x000000ffff037224 */ /* 0x000fe200078e00ff */
[----:B------:R-:W-:Y:S06]  /*ceb0*/  @P0 BRA `(.L_x_435) ;  /* 0x00000000000c0947 */ /* 0x000fec0003800000 */
[----:B------:R-:W1:Y:S01]  /*cec0*/  FENCE.VIEW.ASYNC.G ;  /* 0x00000000000073c6 */ /* 0x000e620000000100 */
[----:B------:R-:W-:Y:S05]  /*ced0*/  WARPSYNC.ALL ;  /* 0x0000000000007948 */ /* 0x000fea0003800000 */
[----:B-1----:R-:W-:Y:S06]  /*cee0*/  BAR.ARV 0xc, 0x180 ;  /* 0x0306000000007b1d */ /* 0x002fec0000002000 */
.L_x_435:
[----:B------:R-:W2:Y:S01]  /*cef0*/  LDL R0, [R1+0x10] ;  /* 0x0000100001007983 */ /* 0x000ea20000100800 */
[----:B------:R-:W-:Y:S01]  /*cf00*/  BSSY B0, `(.L_x_436) ;  /* 0x0000021000007945 */ /* 0x000fe20003800000 */
[----:B--2---:R-:W-:-:S13]  /*cf10*/  LOP3.LUT P0, RZ, R0, 0x10, RZ, 0xc0, !PT ;  /* 0x0000001000ff7812 */ /* 0x004fda000780c0ff */
[----:B------:R-:W-:Y:S05]  /*cf20*/  @!P0 BRA `(.L_x_437) ;  /* 0x0000000000788947 */ /* 0x000fea0003800000 */
[----:B------:R-:W2:Y:S01]  /*cf30*/  LDL R0, [R1+0x70] ;  /* 0x0000700001007983 */ /* 0x000ea20000100800 */
[----:B------:R-:W-:Y:S01]  /*cf40*/  ULDC UR4, c[0x0][0x9f0] ;  /* 0x00027c0000047ab9 */ /* 0x000fe20000000800 */
[----:B--2---:R-:W-:-:S04]  /*cf50*/  ISETP.NE.AND P0, PT, R0, RZ, PT ;  /* 0x000000ff0000720c */ /* 0x004fc80003f05270 */
[----:B------:R-:W-:-:S04]  /*cf60*/  SEL R9, R0, UR4, P0 ;  /* 0x0000000400097c07 */ /* 0x000fc80008000000 */
        /* <DEDUP_REMOVED lines=11> */
[----:B0-----:R-:W-:Y:S01]  /*d020*/  IMAD.MOV.U32 R2, RZ, RZ, RZ ;  /* 0x000000ffff027224 */ /* 0x001fe200078e00ff */
[----:B-1----:R-:W-:-:S05]  /*d030*/  IADD3 R6, RZ, -R3, RZ ;  /* 0x80000003ff067210 */ /* 0x002fca0007ffe0ff */
[----:B------:R-:W-:-:S04]  /*d040*/  IMAD R7, R6, R5, RZ ;  /* 0x0000000506077224 */ /* 0x000fc800078e02ff */
[----:B------:R-:W-:-:S04]  /*d050*/  IMAD.HI.U32 R3, R3, R7, R2 ;  /* 0x0000000703037227 */ /* 0x000fc800078e0002 */
[----:B------:R-:W-:Y:S02]  /*d060*/  IMAD.MOV.U32 R2, RZ, RZ, R8 ;  /* 0x000000ffff027224 */ /* 0x000fe400078e0008 */
[----:B------:R-:W-:-:S04]  /*d070*/  IMAD.HI.U32 R3, R3, R4, RZ ;  /* 0x0000000403037227 */ /* 0x000fc800078e00ff */
[----:B------:R-:W-:-:S05]  /*d080*/  IMAD R2, R3, R2, R4 ;  /* 0x0000000203027224 */ /* 0x000fca00078e0204 */
[----:B------:R-:W-:-:S13]  /*d090*/  ISETP.GT.U32.AND P1, PT, R5, R2, PT ;  /* 0x000000020500720c */ /* 0x000fda0003f24070 */
[----:B------:R-:W-:Y:S01]  /*d0a0*/  @!P1 IMAD.IADD R2, R2, 0x1, -R5 ;  /* 0x0000000102029824 */ /* 0x000fe200078e0a05 */
[----:B------:R-:W-:Y:S02]  /*d0b0*/  @!P1 IADD3 R3, R3, 0x1, RZ ;  /* 0x0000000103039810 */ /* 0x000fe40007ffe0ff */
[----:B------:R-:W-:Y:S02]  /*d0c0*/  ISETP.NE.AND P1, PT, R9, RZ, PT ;  /* 0x000000ff0900720c */ /* 0x000fe40003f25270 */
[----:B------:R-:W-:-:S13]  /*d0d0*/  ISETP.GE.U32.AND P0, PT, R2, R5, PT ;  /* 0x000000050200720c */ /* 0x000fda0003f06070 */
[----:B------:R-:W-:-:S04]  /*d0e0*/  @P0 VIADD R3, R3, 0x1 ;  /* 0x0000000103030836 */ /* 0x000fc80000000000 */
[----:B------:R-:W-:Y:S01]  /*d0f0*/  @!P2 IMAD.MOV R3, RZ, RZ, -R3 ;  /* 0x000000ffff03a224 */ /* 0x000fe200078e0a03 */
[----:B------:R-:W-:-:S07]  /*d100*/  @!P1 LOP3.LUT R3, RZ, R9, RZ, 0x33, !PT ;  /* 0x00000009ff039212 */ /* 0x000fce00078e33ff */
.L_x_437:
[----:B------:R-:W-:Y:S05]  /*d110*/  BSYNC B0 ;  /* 0x0000000000007941 */ /* 0x000fea0003800000 */
.L_x_436:
[----:B------:R-:W2:Y:S01]  /*d120*/  LDL R0, [R1+0x8c] ;  /* 0x00008c0001007983 */ /* 0x000ea20000100800 */
[----:B------:R-:W-:Y:S02]  /*d130*/  PLOP3.LUT P0, PT, PT, PT, PT, 0x80, 0x0 ;  /* 0x000000000000781c */ /* 0x000fe40003f0f070 */
[----:B------:R-:W-:Y:S01]  /*d140*/  CS2R R172, SRZ ;  /* 0x0000000000ac7805 */ /* 0x000fe2000001ff00 */
[----:B0-----:R-:W-:Y:S01]  /*d150*/  IMAD.MOV.U32 R5, RZ, RZ, RZ ;  /* 0x000000ffff057224 */ /* 0x001fe200078e00ff */
[----:B------:R-:W-:Y:S02]  /*d160*/  CS2R R146, SRZ ;  /* 0x0000000000927805 */ /* 0x000fe4000001ff00 */
[----:B------:R-:W-:Y:S02]  /*d170*/  CS2R R64, SRZ ;  /* 0x0000000000407805 */ /* 0x000fe4000001ff00 */
[----:B------:R-:W-:Y:S02]  /*d180*/  CS2R R6, SRZ ;  /* 0x0000000000067805 */ /* 0x000fe4000001ff00 */
[----:B------:R-:W-:-:S02]  /*d190*/  MOV R2, RZ ;  /* 0x000000ff00027202 */ /* 0x000fc40000000f00 */
[----:B------:R-:W-:Y:S02]  /*d1a0*/  CS2R R120, SRZ ;  /* 0x0000000000787805 */ /* 0x000fe4000001ff00 */
[----:B------:R-:W-:Y:S02]  /*d1b0*/  CS2R R158, SRZ ;  /* 0x00000000009e7805 */ /* 0x000fe4000001ff00 */
[----:B------:R-:W-:Y:S01]  /*d1c0*/  CS2R R36, SRZ ;  /* 0x0000000000247805 */ /* 0x000fe2000001ff00 */
[----:B------:R-:W-:Y:S01]  /*d1d0*/  IMAD.MOV.U32 R9, RZ, RZ, RZ ;  /* 0x000000ffff097224 */ /* 0x000fe200078e00ff */
[----:B------:R-:W-:Y:S02]  /*d1e0*/  CS2R R124, SRZ ;  /* 0x00000000007c7805 */ /* 0x000fe4000001ff00 */
[----:B------:R-:W-:Y:S02]  /*d1f0*/  CS2R R10, SRZ ;  /* 0x00000000000a7805 */ /* 0x000fe4000001ff00 */
[----:B------:R-:W-:-:S02]  /*d200*/  CS2R R128, SRZ ;  /* 0x0000000000807805 */ /* 0x000fc4000001ff00 */
[----:B------:R-:W-:Y:S02]  /*d210*/  CS2R R160, SRZ ;  /* 0x0000000000a07805 */ /* 0x000fe4000001ff00 */
[----:B------:R-:W-:Y:S01]  /*d220*/  CS2R R44, SRZ ;  /* 0x00000000002c7805 */ /* 0x000fe2000001ff00 */
[----:B------:R-:W-:Y:S01]  /*d230*/  IMAD.MOV.U32 R21, RZ, RZ, RZ ;  /* 0x000000ffff157224 */ /* 0x000fe200078e00ff */
[----:B------:R-:W-:Y:S01]  /*d240*/  CS2R R132, SRZ ;  /* 0x0000000000847805 */ /* 0x000fe2000001ff00 */
[----:B------:R-:W-:Y:S01]  /*d250*/  IMAD.MOV.U32 R153, RZ, RZ, RZ ;  /* 0x000000ffff997224 */ /* 0x000fe200078e00ff */
[----:B------:R-:W-:Y:S01]  /*d260*/  CS2R R136, SRZ ;  /* 0x0000000000887805 */ /* 0x000fe2000001ff00 */
[----:B------:R-:W-:Y:S01]  /*d270*/  IMAD.MOV.U32 R25, RZ, RZ, RZ ;  /* 0x000000ffff197224 */ /* 0x000fe200078e00ff */
        /* <DEDUP_REMOVED lines=42> */
[----:B------:R-:W-:Y:S02]  /*d520*/  MOV R127, RZ ;  /* 0x000000ff007f7202 */ /* 0x000fe40000000f00 */
[----:B------:R-:W-:-:S02]  /*d530*/  CS2R R134, SRZ ;  /* 0x0000000000867805 */ /* 0x000fc4000001ff00 */
[----:B------:R-:W-:Y:S02]  /*d540*/  CS2R R130, SRZ ;  /* 0x0000000000827805 */ /* 0x000fe4000001ff00 */
[----:B------:R-:W-:Y:S02]  /*d550*/  CS2R R142, SRZ ;  /* 0x00000000008e7805 */ /* 0x000fe4000001ff00 */
[----:B------:R-:W-:Y:S02]  /*d560*/  CS2R R138, SRZ ;  /* 0x00000000008a7805 */ /* 0x000fe4000001ff00 */
[----:B------:R-:W-:Y:S01]  /*d570*/  CS2R R150, SRZ ;  /* 0x0000000000967805 */ /* 0x000fe2000001ff00 */
[----:B--2---:R-:W-:Y:S02]  /*d580*/  IMAD R4, R0, R3, RZ ;  /* 0x0000000300047224 */ /* 0x004fe400078e02ff */
[----:B------:R-:W-:-:S03]  /*d590*/  IMAD.MOV.U32 R0, RZ, RZ, RZ ;  /* 0x000000ffff007224 */ /* 0x000fc600078e00ff */
[----:B------:R0:W-:Y:S01]  /*d5a0*/  STL [R1+0x14], R4 ;  /* 0x0000140401007387 */ /* 0x0001e20000100800 */
[----:B------:R-:W-:-:S04]  /*d5b0*/  VIADDMNMX R118, R4, R3, R118, PT ;  /* 0x0000000304767246 */ /* 0x000fc80003800176 */
[----:B------:R-:W-:-:S13]  /*d5c0*/  ISETP.GT.AND P1, PT, R118, R4, PT ;  /* 0x000000047600720c */ /* 0x000fda0003f24270 */
[----:B0-----:R-:W-:Y:S05]  /*d5d0*/  @!P1 BRA `(.L_x_438) ;  /* 0x000000e800e89947 */ /* 0x001fea0003800000 */
[----:B------:R-:W0:Y:S01]  /*d5e0*/  S2R R4, SR_TID.X ;  /* 0x0000000000047919 */ /* 0x000e220000002100 */
[----:B------:R-:W-:Y:S01]  /*d5f0*/  UMOV UR4, 0xffffffff ;  /* 0xffffffff00047882 */ /* 0x000fe20000000000 */
[----:B------:R-:W-:Y:S02]  /*d600*/  VIADD R0, R22, 0x20400 ;  /* 0x0002040016007836 */ /* 0x000fe40000000000 */
[----:B0-----:R-:W-:-:S05]  /*d610*/  VIADD R28, R4, 0xffffff80 ;  /* 0xffffff80041c7836 */ /* 0x001fca0000000000 */
[----:B------:R-:W-:-:S04]  /*d620*/  SHF.R.S32.HI R32, RZ, 0x1f, R28 ;  /* 0x0000001fff207819 */ /* 0x000fc8000001141c */
[----:B------:R-:W-:-:S04]  /*d630*/  LEA.HI R13, R32, R28, RZ, 0x7 ;  /* 0x0000001c200d7211 */ /* 0x000fc800078f38ff */
[----:B------:R-:W-:Y:S01]  /*d640*/  SHF.R.S32.HI R13, RZ, 0x7, R13 ;  /* 0x00000007ff0d7819 */ /* 0x000fe2000001140d */
[----:B------:R-:W-:Y:S06]  /*d650*/  BRA.DIV UR4, `(.L_x_439) ;  /* 0x000001de045c7947 */ /* 0x000fec000b800000 */
[----:B------:R-:W0:Y:S04]  /*d660*/  SHFL.IDX PT, R2, R13, RZ, 0x1f ;  /* 0x00001fff0d027589 */ /* 0x000e2800000e0000 */
[----:B0-----:R0:W-:Y:S02]  /*d670*/  STL [R1+0x30], R2 ;  /* 0x0000300201007387 */ /* 0x0011e40000100800 */
.L_x_677:
[----:B------:R-:W0:Y:S01]  /*d680*/  LDL R3, [R1+0x30] ;  /* 0x0000300001037983 */ /* 0x000e220000100800 */
[----:B------:R-:W-:Y:S01]  /*d690*/  LOP3.LUT P0, RZ, R0, 0x3ff, RZ, 0xc0, !PT ;  /* 0x000003ff00ff7812 */ /* 0x000fe2000780c0ff */
[----:B------:R-:W-:Y:S03]  /*d6a0*/  BSSY B6, `(.L_x_440) ;  /* 0x0000019000067945 */ /* 0x000fe60003800000 */
[----:B------:R-:W-:Y:S02]  /*d6b0*/  P2R R26, PR, RZ, 0x1 ;  /* 0x00000001ff1a7803 */ /* 0x000fe40000000000 */
[----:B0-----:R-:W-:-:S04]  /*d6c0*/  LEA.HI R2, R3, R3, RZ, 0x1 ;  /* 0x0000000303027211 */ /* 0x001fc800078f08ff */
[----:B------:R-:W-:-:S05]  /*d6d0*/  LOP3.LUT R2, R2, 0x1e, RZ, 0xc0, !PT ;  /* 0x0000001e02027812 */ /* 0x000fca00078ec0ff */
[----:B------:R-:W-:-:S04]  /*d6e0*/  IMAD.IADD R3, R3, 0x1, -R2 ;  /* 0x0000000103037824 */ /* 0x000fc800078e0a02 */
[----:B------:R-:W-:-:S05]  /*d6f0*/  IMAD R3, R3, 0x2000, R0 ;  /* 0x0000200003037824 */ /* 0x000fca00078e0200 */
[----:B------:R-:W-:-:S04]  /*d700*/  SHF.R.U32.HI R3, RZ, 0x4, R3 ;  /* 0x00000004ff037819 */ /* 0x000fc80000011603 */
[----:B------:R-:W-:Y:S01]  /*d710*/  LOP3.LUT R25, R3, 0x3fff, RZ, 0xc0, !PT ;  /* 0x00003fff03197812 */ /* 0x000fe200078ec0ff */
[----:B------:R-:W-:Y:S06]  /*d720*/  @!P0 BRA `(.L_x_441) ;  /* 0x0000000000408947 */ /* 0x000fec0003800000 */
[----:B------:R-:W-:Y:S01]  /*d730*/  MOV R2, 0x0 ;  /* 0x0000000000027802 */ /* 0x000fe20000000f00 */
[----:B------:R-:W-:Y:S01]  /*d740*/  ULDC.64 UR4, c[0x4][0xc0] ;  /* 0x0100300000047ab9 */ /* 0x000fe20000000a00 */
[----:B------:R-:W-:Y:S01]  /*d750*/  ULDC.64 UR6, c[0x4][0xc8] ;  /* 0x0100320000067ab9 */ /* 0x000fe20000000a00 */
[----:B------:R-:W-:Y:S01]  /*d760*/  MOV R4, UR4 ;  /* 0x0000000400047c02 */ /* 0x000fe20008000f00 */
[----:B------:R-:W-:Y:S01]  /*d770*/  IMAD.U32 R5, RZ, RZ, UR5 ;  /* 0x00000005ff057e24 */ /* 0x000fe2000f8e00ff */
[----:B------:R-:W-:Y:S01]  /*d780*/  ULDC.64 UR4, c[0x4][0x30] ;  /* 0x01000c0000047ab9 */ /* 0x000fe20000000a00 */
[----:B------:R-:W0:Y:S01]  /*d790*/  LDC.64 R2, c[0x4][R2] ;  /* 0x0100000002027b82 */ /* 0x000e220000000a00 */
[----:B------:R-:W-:Y:S01]  /*d7a0*/  IMAD.U32 R6, RZ, RZ, UR6 ;  /* 0x00000006ff067e24 */ /* 0x000fe2000f8e00ff */
[----:B------:R-:W-:Y:S01]  /*d7b0*/  MOV R11, UR5 ;  /* 0x00000005000b7c02 */ /* 0x000fe20008000f00 */
[----:B------:R-:W-:Y:S02]  /*d7c0*/  IMAD.U32 R7, RZ, RZ, UR7 ;  /* 0x00000007ff077e24 */ /* 0x000fe4000f8e00ff */
[----:B------:R-:W-:-:S02]  /*d7d0*/  IMAD.U32 R10, RZ, RZ, UR4 ;  /* 0x00000004ff0a7e24 */ /* 0x000fc4000f8e00ff */
[----:B------:R-:W-:Y:S02]  /*d7e0*/  IMAD.MOV.U32 R8, RZ, RZ, 0x70 ;  /* 0x00000070ff087424 */ /* 0x000fe400078e00ff */
[----:B------:R-:W-:Y:S02]  /*d7f0*/  IMAD.MOV.U32 R12, RZ, RZ, 0x1 ;  /* 0x00000001ff0c7424 */ /* 0x000fe400078e00ff */
[----:B------:R-:W-:-:S07]  /*d800*/  IMAD.MOV.U32 R13, RZ, RZ, RZ ;  /* 0x000000ffff0d7224 */ /* 0x000fce00078e00ff */
[----:B------:R-:W-:-:S07]  /*d810*/  LEPC R20, `(.L_x_441) ;  /* 0x000000001014794e */ /* 0x000fce0000000000 */
[----:B01---5:R-:W-:Y:S05]  /*d820*/  CALL.ABS.NOINC R2 ;  /* 0x0000000002007343 */ /* 0x023fea0003c00000 */
.L_x_441:
[----:B------:R-:W-:Y:S05]  /*d830*/  BSYNC B6 ;  /* 0x0000000000067941 */ /* 0x000fea0003800000 */
.L_x_440:
[----:B------:R-:W2:Y:S01]  /*d840*/  LDL R27, [R1+0x7c] ;  /* 0x00007c00011b7983 */ /* 0x000ea20000100800 */
[----:B------:R-:W-:Y:S01]  /*d850*/  ULDC.64 UR4, c[0x0][0x990] ;  /* 0x0002640000047ab9 */ /* 0x000fe20000000a00 */
[----:B------:R-:W-:Y:S02]  /*d860*/  ULDC.64 UR6, c[0x0][0x998] ;  /* 0x0002660000067ab9 */ /* 0x000fe40000000a00 */
[----:B------:R-:W3:Y:S04]  /*d870*/  LDL R21, [R1+0x6c] ;  /* 0x00006c0001157983 */ /* 0x000ee80000100800 */
[----:B------:R-:W4:Y:S01]  /*d880*/  LDL R20, [R1+0x50] ;  /* 0x0000500001147983 */ /* 0x000f220000100800 */
[----:B------:R-:W-:Y:S02]  /*d890*/  ISETP.NE.U32.AND P0, PT, RZ, UR4, PT ;  /* 0x00000004ff007c0c */ /* 0x000fe4000bf05070 */
[----:B------:R-:W-:-:S02]  /*d8a0*/  ISETP.NE.U32.AND P1, PT, RZ, UR6, PT ;  /* 0x00000006ff007c0c */ /* 0x000fc4000bf25070 */
[----:B------:R-:W-:Y:S02]  /*d8b0*/  ISETP.NE.AND.EX P0, PT, RZ, UR5, PT, P0 ;  /* 0x00000005ff007c0c */ /* 0x000fe4000bf05300 */
[----:B------:R-:W-:-:S11]  /*d8c0*/  ISETP.NE.AND.EX P1, PT, RZ, UR7, PT, P1 ;  /* 0x00000007ff007c0c */ /* 0x000fd6000bf25310 */
[----:B------:R-:W2:Y:S08]  /*d8d0*/  @P0 LDC.64 R6, c[0x0][0x9a8] ;  /* 0x00026a00ff060b82 */ /* 0x000eb00000000a00 */
[----:B------:R-:W0:Y:S08]  /*d8e0*/  @P1 LDC.64 R8, c[0x0][0x9b8] ;  /* 0x00026e00ff081b82 */ /* 0x000e300000000a00 */
[----:B------:R-:W4:Y:S08]  /*d8f0*/  @P0 LDC.64 R4, c[0x0][0x9b0] ;  /* 0x00026c00ff040b82 */ /* 0x000f300000000a00 */
[----:B------:R-:W1:Y:S01]  /*d900*/  @P1 LDC.64 R2, c[0x0][0x9c0] ;  /* 0x00027000ff021b82 */ /* 0x000e620000000a00 */
[----:B--2---:R-:W-:-:S02]  /*d910*/  @P0 IMAD R0, R27, R6, RZ ;  /* 0x000000061b000224 */ /* 0x004fc400078e02ff */
[----:B0-----:R-:W-:Y:S02]  /*d920*/  @P1 IMAD R10, R27, R8, RZ ;  /* 0x000000081b0a1224 */ /* 0x001fe400078e02ff */
[C---:B---3--:R-:W-:Y:S02]  /*d930*/  @P0 IMAD R11, R21.reuse, R7, R0 ;  /* 0x00000007150b0224 */ /* 0x048fe400078e0200 */
[C---:B------:R-:W-:Y:S02]  /*d940*/  @P1 IMAD R13, R21.reuse, R9, R10 ;  /* 0x00000009150d1224 */ /* 0x040fe400078e020a */
[----:B------:R-:W-:-:S04]  /*d950*/  @P0 IMAD.WIDE.U32 R6, R21, R6, RZ ;  /* 0x0000000615060225 */ /* 0x000fc800078e00ff */
[----:B------:R-:W-:-:S04]  /*d960*/  @P1 IMAD.WIDE.U32 R8, R21, R8, RZ ;  /* 0x0000000815081225 */ /* 0x000fc800078e00ff */
[----:B------:R-:W-:Y:S01]  /*d970*/  @P0 IMAD.IADD R7, R7, 0x1, R11 ;  /* 0x0000000107070824 */ /* 0x000fe200078e020b */
[----:B------:R-:W-:Y:S01]  /*d980*/  @P1 IADD3 R9, R9, R13, RZ ;  /* 0x0000000d09091210 */ /* 0x000fe20007ffe0ff */
[----:B------:R-:W-:Y:S02]  /*d990*/  IMAD.MOV.U32 R0, RZ, RZ, 0x3f800000 ;  /* 0x3f800000ff007424 */ /* 0x000fe400078e00ff */
[----:B----4-:R-:W-:-:S04]  /*d9a0*/  @P0 IMAD.WIDE.U32 R6, R20, R4, R6 ;  /* 0x0000000414060225 */ /* 0x010fc800078e0006 */
[----:B-1----:R-:W-:Y:S01]  /*d9b0*/  @P1 IMAD.WIDE.U32 R8, R20, R2, R8 ;  /* 0x0000000214081225 */ /* 0x002fe200078e0008 */
[----:B------:R-:W-:Y:S01]  /*d9c0*/  @P0 LEA R2, P2, R6, UR4, 0x2 ;  /* 0x0000000406020c11 */ /* 0x000fe2000f8410ff */
[----:B------:R-:W-:Y:S02]  /*d9d0*/  ULDC UR4, c[0x0][0x3f4] ;  /* 0x0000fd0000047ab9 */ /* 0x000fe40000000800 */
[----:B------:R-:W-:Y:S01]  /*d9e0*/  @P0 IMAD R7, R20, R5, R7 ;  /* 0x0000000514070224 */ /* 0x000fe200078e0207 */
[----:B------:R-:W-:Y:S01]  /*d9f0*/  @P1 LEA R4, P3, R8, UR6, 0x2 ;  /* 0x0000000608041c11 */ /* 0x000fe2000f8610ff */
[----:B------:R-:W-:-:S03]  /*da00*/  @P1 IMAD R5, R20, R3, R9 ;  /* 0x0000000314051224 */ /* 0x000fc600078e0209 */
[----:B------:R-:W-:Y:S01]  /*da10*/  @P0 LEA.HI.X R3, R6, UR5, R7, 0x2, P2 ;  /* 0x0000000506030c11 */ /* 0x000fe200090f1407 */
[----:B------:R-:W-:Y:S01]  /*da20*/  IMAD.MOV.U32 R7, RZ, RZ, 0x3f800000 ;  /* 0x3f800000ff077424 */ /* 0x000fe200078e00ff */
[----:B------:R-:W-:-:S05]  /*da30*/  @P1 LEA.HI.X R5, R8, UR7, R5, 0x2, P3 ;  /* 0x0000000708051c11 */ /* 0x000fca00098f1405 */
[----:B------:R-:W2:Y:S04]  /*da40*/  @P0 LDG.E R7, desc[UR42][R2.64] ;  /* 0x0000002a02070981 */ /* 0x000ea8000c1e1900 */
[----:B------:R-:W2:Y:S01]  /*da50*/  @P1 LDG.E R0, desc[UR42][R4.64] ;  /* 0x0000002a04001981 */ /* 0x000ea2000c1e1900 */
[----:B------:R-:W-:Y:S01]  /*da60*/  ISETP.LT.AND P0, PT, RZ, UR4, PT ;  /* 0x00000004ff007c0c */ /* 0x000fe2000bf01270 */
[----:B------:R-:W-:Y:S01]  /*da70*/  ULDC UR4, c[0x0][0x9d8] ;  /* 0x0002760000047ab9 */ /* 0x000fe20000000800 */
[----:B--2---:R-:W-:-:S04]  /*da80*/  FMUL.FTZ R0, R7, R0 ;  /* 0x0000000007007220 */ /* 0x004fc80000410000 */
[----:B------:R-:W-:-:S07]  /*da90*/  FMUL.FTZ R2, R0, UR4 ;  /* 0x0000000400027c20 */ /* 0x000fce0008410000 */
[----:B------:R-:W-:Y:S05]  /*daa0*/  @P0 BRA `(.L_x_442) ;  /* 0x0000000000400947 */ /* 0x000fea0003800000 */
[----:B------:R-:W-:-:S04]  /*dab0*/  ULEA.HI UR4, UR39, UR39, URZ, 0x1 ;  /* 0x0000002727047291 */ /* 0x000fc8000f8f083f */
[----:B------:R-:W-:-:S04]  /*dac0*/  ULOP3.LUT UR4, UR4, 0xfffffffe, URZ, 0xc0, !UPT ;  /* 0xfffffffe04047892 */ /* 0x000fc8000f8ec03f */
[----:B------:R-:W-:-:S06]  /*dad0*/  UIADD3 UR4, UR39, -UR4, URZ ;  /* 0x8000000427047290 */ /* 0x000fcc000fffe03f */
[----:B------:R-:W-:-:S05]  /*dae0*/  IMAD.U32 R3, RZ, RZ, UR4 ;  /* 0x00000004ff037e24 */ /* 0x000fca000f8e00ff */
[----:B------:R-:W-:-:S04]  /*daf0*/  SHF.L.U32 R3, R3, 0x1f, RZ ;  /* 0x0000001f03037819 */ /* 0x000fc800000006ff */
[----:B------:R0:W1:Y:S03]  /*db00*/  SYNCS.PHASECHK.TRANS64.TRYWAIT P0, [R22+URZ+0x38800], R3 ;  /* 0x03880003160075a7 */ /* 0x000066000800017f */
[----:B-1----:R-:W-:Y:S05]  /*db10*/  @!P0 NANOSLEEP.SYNCS 0x989680 ;  /* 0x009896800000895d */ /* 0x002fea0003900000 */
[----:B------:R-:W1:Y:S01]  /*db20*/  @!P0 SYNCS.PHASECHK.TRANS64 P0, [R22+URZ+0x38800], R3 ;  /* 0x03880003160085a7 */ /* 0x000e62000800007f */
[----:B------:R-:W-:Y:S04]  /*db30*/  BSSY B0, `(.L_x_443) ;  /* 0x0000006000007945 */ /* 0x000fe80003800000 */
[----:B-1----:R-:W-:Y:S05]  /*db40*/  @P0 BRA `(.L_x_444) ;  /* 0x0000000000100947 */ /* 0x002fea0003800000 */
.L_x_445:
[----:B-1----:R1:W2:Y:S02]  /*db50*/  SYNCS.PHASECHK.TRANS64.TRYWAIT P0, [R22+URZ+0x38800], R3 ;  /* 0x03880003160075a7 */ /* 0x0022a4000800017f */
[----:B--2---:R-:W-:Y:S05]  /*db60*/  @!P0 NANOSLEEP.SYNCS 0x989680 ;  /* 0x009896800000895d */ /* 0x004fea0003900000 */
[----:B------:R-:W2:Y:S02]  /*db70*/  @!P0 SYNCS.PHASECHK.TRANS64 P0, [R22+URZ+0x38800], R3 ;  /* 0x03880003160085a7 */ /* 0x000ea4000800007f */
[----:B--2---:R-:W-:Y:S05]  /*db80*/  @!P0 BRA `(.L_x_445) ;  /* 0xfffffffc00f08947 */ /* 0x004fea000383ffff */
.L_x_444:
[----:B------:R-:W-:Y:S05]  /*db90*/  BSYNC B0 ;  /* 0x0000000000007941 */ /* 0x000fea0003800000 */
.L_x_443:
[----:B------:R-:W-:Y:S05]  /*dba0*/  BRA `(.L_x_446) ;  /* 0x0000007000b07947 */ /* 0x000fea0003800000 */
.L_x_442:
[----:B------:R-:W-:Y:S01]  /*dbb0*/  ISETP.NE.AND P0, PT, R26, RZ, PT ;  /* 0x000000ff1a00720c */ /* 0x000fe20003f05270 */
[----:B------:R-:W0:Y:S01]  /*dbc0*/  LDC.64 R30, c[0x0][0x400] ;  /* 0x00010000ff1e7b82 */ /* 0x000e220000000a00 */
[----:B-----5:R-:W-:Y:S01]  /*dbd0*/  SHF.R.S32.HI R0, RZ, 0x1f, R24 ;  /* 0x0000001fff007819 */ /* 0x020fe20000011418 */
[----:B------:R-:W-:Y:S01]  /*dbe0*/  ULDC.64 UR6, c[0x0][0x408] ;  /* 0x0001020000067ab9 */ /* 0x000fe20000000a00 */
[----:B------:R-:W-:Y:S01]  /*dbf0*/  ULDC.64 UR4, c[0x0][0x3f8] ;  /* 0x0000fe0000047ab9 */ /* 0x000fe20000000a00 */
[----:B------:R-:W-:Y:S02]  /*dc00*/  BSSY B6, `(.L_x_447) ;  /* 0x000001b000067945 */ /* 0x000fe40003800000 */
[C---:B------:R-:W-:Y:S02]  /*dc10*/  IMAD R5, R0.reuse, UR6, RZ ;  /* 0x0000000600057c24 */ /* 0x040fe4000f8e02ff */
[----:B------:R-:W1:Y:S01]  /*dc20*/  LDC.64 R26, c[0x0][0x3e8] ;  /* 0x0000fa00ff1a7b82 */ /* 0x000e620000000a00 */
[----:B------:R-:W-:-:S02]  /*dc30*/  IMAD R3, R0, UR4, RZ ;  /* 0x0000000400037c24 */ /* 0x000fc4000f8e02ff */
[C---:B------:R-:W-:Y:S02]  /*dc40*/  IMAD R5, R24.reuse, UR7, R5 ;  /* 0x0000000718057c24 */ /* 0x040fe4000f8e0205 */
[C---:B------:R-:W-:Y:S02]  /*dc50*/  IMAD R3, R24.reuse, UR5, R3 ;  /* 0x0000000518037c24 */ /* 0x040fe4000f8e0203 */
[----:B0-----:R-:W-:-:S05]  /*dc60*/  IMAD.WIDE.U32 R30, R24, UR6, R30 ;  /* 0x00000006181e7c25 */ /* 0x001fca000f8e001e */
[----:B------:R-:W-:Y:S01]  /*dc70*/  IADD3 R33, R5, R31, RZ ;  /* 0x0000001f05217210 */ /* 0x000fe20007ffe0ff */
[----:B-1----:R-:W-:-:S04]  /*dc80*/  IMAD.WIDE.U32 R26, R24, UR4, R26 ;  /* 0x00000004181a7c25 */ /* 0x002fc8000f8e001a */
[----:B------:R-:W-:Y:S01]  /*dc90*/  IMAD.IADD R24, R3, 0x1, R27 ;  /* 0x0000000103187824 */ /* 0x000fe200078e021b */
[----:B------:R-:W-:Y:S06]  /*dca0*/  @!P0 BRA `(.L_x_448) ;  /* 0x0000000000408947 */ /* 0x000fec0003800000 */
[----:B------:R-:W-:Y:S01]  /*dcb0*/  MOV R14, 0x0 ;  /* 0x00000000000e7802 */ /* 0x000fe20000000f00 */
[----:B------:R-:W-:Y:S01]  /*dcc0*/  ULDC.64 UR4, c[0x4][0xc0] ;  /* 0x0100300000047ab9 */ /* 0x000fe20000000a00 */
[----:B------:R-:W-:Y:S01]  /*dcd0*/  ULDC.64 UR6, c[0x4][0xc8] ;  /* 0x0100320000067ab9 */ /* 0x000fe20000000a00 */
[----:B------:R-:W-:Y:S02]  /*dce0*/  IMAD.U32 R4, RZ, RZ, UR4 ;  /* 0x00000004ff047e24 */ /* 0x000fe4000f8e00ff */
[----:B------:R-:W-:Y:S01]  /*dcf0*/  IMAD.U32 R5, RZ, RZ, UR5 ;  /* 0x00000005ff057e24 */ /* 0x000fe2000f8e00ff */
[----:B------:R-:W0:Y:S01]  /*dd00*/  LDC.64 R14, c[0x4][R14] ;  /* 0x010000000e0e7b82 */ /* 0x000e220000000a00 */
[----:B------:R-:W-:Y:S01]  /*dd10*/  ULDC.64 UR4, c[0x4][0x28] ;  /* 0x01000a0000047ab9 */ /* 0x000fe20000000a00 */
[----:B------:R-:W-:Y:S01]  /*dd20*/  IMAD.U32 R6, RZ, RZ, UR6 ;  /* 0x00000006ff067e24 */ /* 0x000fe2000f8e00ff */
[----:B------:R-:W-:Y:S01]  /*dd30*/  MOV R10, UR4 ;  /* 0x00000004000a7c02 */ /* 0x000fe20008000f00 */
[----:B------:R-:W-:-:S02]  /*dd40*/  IMAD.U32 R7, RZ, RZ, UR7 ;  /* 0x00000007ff077e24 */ /* 0x000fc4000f8e00ff */
[----:B------:R-:W-:Y:S02]  /*dd50*/  IMAD.U32 R11, RZ, RZ, UR5 ;  /* 0x00000005ff0b7e24 */ /* 0x000fe4000f8e00ff */
[----:B------:R-:W-:Y:S02]  /*dd60*/  IMAD.MOV.U32 R8, RZ, RZ, 0x70 ;  /* 0x00000070ff087424 */ /* 0x000fe400078e00ff */
[----:B------:R-:W-:Y:S02]  /*dd70*/  IMAD.MOV.U32 R12, RZ, RZ, 0x1 ;  /* 0x00000001ff0c7424 */ /* 0x000fe400078e00ff */
[----:B------:R-:W-:-:S07]  /*dd80*/  IMAD.MOV.U32 R13, RZ, RZ, RZ ;  /* 0x000000ffff0d7224 */ /* 0x000fce00078e00ff */
[----:B------:R-:W-:-:S07]  /*dd90*/  LEPC R20, `(.L_x_448) ;  /* 0x000000001014794e */ /* 0x000fce0000000000 */
[----:B0-----:R-:W-:Y:S05]  /*dda0*/  CALL.ABS.NOINC R14 ;  /* 0x000000000e007343 */ /* 0x001fea0003c00000 */
.L_x_448:
[----:B------:R-:W-:Y:S05]  /*ddb0*/  BSYNC B6 ;  /* 0x0000000000067941 */ /* 0x000fea0003800000 */
.L_x_447:
[----:B------:R-:W-:Y:S01]  /*ddc0*/  ULDC.U8 UR4, c[0x0][0x410] ;  /* 0x0001040000047ab9 */ /* 0x000fe20000000000 */
[----:B------:R-:W-:Y:S01]  /*ddd0*/  BSSY B0, `(.L_x_449) ;  /* 0x0000701000007945 */ /* 0x000fe20003800000 */
[----:B------:R-:W-:Y:S02]  /*dde0*/  ISETP.NE.AND P0, PT, RZ, UR4, PT ;  /* 0x00000004ff007c0c */ /* 0x000fe4000bf05270 */
[----:B------:R-:W-:-:S11]  /*ddf0*/  LEA R0, R29, R23, 0x7 ;  /* 0x000000171d007211 */ /* 0x000fd600078e38ff */
[----:B------:R-:W-:Y:S05]  /*de00*/  @!P0 BRA `(.L_x_450) ;  /* 0x00000034009c8947 */ /* 0x000fea0003800000 */
[----:B------:R-:W-:-:S03]  /*de10*/  UMOV UR4, 0xffffffff ;  /* 0xffffffff00047882 */ /* 0x000fc60000000000 */
[----:B------:R-:W-:Y:S05]  /*de20*/  BRA.DIV UR4, `(.L_x_451) ;  /* 0x000001d604907947 */ /* 0x000fea000b800000 */
[----:B------:R-:W0:Y:S04]  /*de30*/  SHFL.IDX PT, R26, R26, RZ, 0x181f ;  /* 0x00181fff1a1a7589 */ /* 0x000e2800000e0000 */
[----:B------:R1:W2:Y:S04]  /*de40*/  SHFL.IDX PT, R20, R30, RZ, 0x181f ;  /* 0x00181fff1e147589 */ /* 0x0002a800000e0000 */
[----:B------:R1:W3:Y:S04]  /*de50*/  SHFL.IDX PT, R3, R24, RZ, 0x181f ;  /* 0x00181fff18037589 */ /* 0x0002e800000e0000 */
[----:B------:R1:W4:Y:S02]  /*de60*/  SHFL.IDX PT, R27, R33, RZ, 0x181f ;  /* 0x00181fff211b7589 */ /* 0x00032400000e0000 */
.L_x_683:
[----:B------:R-:W-:Y:S01]  /*de70*/  ULDC UR4, c[0x0][0x448] ;  /* 0x0001120000047ab9 */ /* 0x000fe20000000800 */
[----:B------:R-:W-:Y:S01]  /*de80*/  BSSY B1, `(.L_x_452) ;  /* 0x000001a000017945 */ /* 0x000fe20003800000 */
[----:B------:R-:W-:Y:S01]  /*de90*/  IMAD R119, R119, UR4, RZ ;  /* 0x0000000477777c24 */ /* 0x000fe2000f8e02ff */
[----:B------:R-:W-:Y:S02]  /*dea0*/  CS2R R4, SRZ ;  /* 0x0000000000047805 */ /* 0x000fe4000001ff00 */
[----:B------:R-:W-:Y:S02]  /*deb0*/  CS2R R6, SRZ ;  /* 0x0000000000067805 */ /* 0x000fe4000001ff00 */
[----:B------:R-:W-:Y:S02]  /*dec0*/  CS2R R8, SRZ ;  /* 0x0000000000087805 */ /* 0x000fe4000001ff00 */
[----:B------:R-:W-:Y:S02]  /*ded0*/  CS2R R10, SRZ ;  /* 0x00000000000a7805 */ /* 0x000fe4000001ff00 */
[----:B------:R-:W-:-:S13]  /*dee0*/  ISETP.GE.AND P0, PT, R0, R119, PT ;  /* 0x000000770000720c */ /* 0x000fda0003f06270 */
[----:B------:R-:W-:Y:S05]  /*def0*/  @P0 BRA `(.L_x_453) ;  /* 0x0000000000480947 */ /* 0x000fea0003800000 */
[----:B------:R-:W-:Y:S01]  /*df00*/  ULDC UR4, c[0x0][0x3f4] ;  /* 0x0000fd0000047ab9 */ /* 0x000fe20000000800 */
[----:B------:R-:W-:Y:S02]  /*df10*/  SHF.R.S32.HI R0, RZ, 0x1f, R233 ;  /* 0x0000001fff007819 */ /* 0x000fe400000114e9 */
[----:B------:R-:W-:Y:S02]  /*df20*/  ISETP.GE.AND P4, PT, R18, UR4, PT ;  /* 0x0000000412007c0c */ /* 0x000fe4000bf86270 */
[----:B------:R-:W-:-:S11]  /*df30*/  ISETP.GE.AND P5, PT, R233, UR4, PT ;  /* 0x00000004e9007c0c */ /* 0x000fd6000bfa6270 */
[C---:B0-----:R-:W-:Y:S02]  /*df40*/  @!P4 IADD3 R4, P0, R18.reuse, R26, RZ ;  /* 0x0000001a1204c210 */ /* 0x041fe40007f1e0ff */
[----:B--2---:R-:W-:Y:S02]  /*df50*/  @!P4 IADD3 R14, P1, R18, R20, RZ ;  /* 0x00000014120ec210 */ /* 0x004fe40007f3e0ff */
[----:B------:R-:W-:Y:S01]  /*df60*/  @!P5 IADD3 R12, P2, R233, R26, RZ ;  /* 0x0000001ae90cd210 */ /* 0x000fe20007f5e0ff */
[--C-:B---3--:R-:W-:Y:S01]  /*df70*/  @!P4 IMAD.X R5, R3, 0x1, R19.reuse, P0 ;  /* 0x000000010305c824 */ /* 0x108fe200000e0613 */
[----:B------:R-:W-:Y:S02]  /*df80*/  @!P5 IADD3 R20, P3, R233, R20, RZ ;  /* 0x00000014e914d210 */ /* 0x000fe40007f7e0ff */
[----:B------:R-:W-:Y:S01]  /*df90*/  CS2R R8, SRZ ;  /* 0x0000000000087805 */ /* 0x000fe2000001ff00 */
[----:B----4-:R-:W-:Y:S01]  /*dfa0*/  @!P4 IMAD.X R15, R27, 0x1, R19, P1 ;  /* 0x000000011b0fc824 */ /* 0x010fe200008e0613 */
[----:B------:R0:W5:Y:S01]  /*dfb0*/  @!P4 LD.E.64 R6, desc[UR42][R4.64] ;  /* 0x0000002a0406c980 */ /* 0x000162000c101b00 */
[----:B------:R-:W-:-:S02]  /*dfc0*/  @!P5 IMAD.X R13, R3, 0x1, R0, P2 ;  /* 0x00000001030dd824 */ /* 0x000fc400010e0600 */
[----:B------:R-:W-:Y:S01]  /*dfd0*/  @!P5 IMAD.X R21, R27, 0x1, R0, P3 ;  /* 0x000000011b15d824 */ /* 0x000fe200018e0600 */
[----:B------:R2:W5:Y:S04]  /*dfe0*/  @!P4 LD.E.64 R10, desc[UR42][R14.64] ;  /* 0x0000002a0e0ac980 */ /* 0x000568000c101b00 */
[----:B------:R2:W5:Y:S01]  /*dff0*/  @!P5 LD.E.64 R8, desc[UR42][R20.64] ;  /* 0x0000002a1408d980 */ /* 0x000562000c101b00 */
[----:B0-----:R-:W-:-:S06]  /*e000*/  CS2R R4, SRZ ;  /* 0x0000000000047805 */ /* 0x001fcc000001ff00 */
[----:B------:R2:W5:Y:S02]  /*e010*/  @!P5 LD.E.64 R4, desc[UR42][R12.64] ;  /* 0x0000002a0c04d980 */ /* 0x000564000c101b00 */
.L_x_453:
[----:B------:R-:W-:Y:S05]  /*e020*/  BSYNC B1 ;  /* 0x0000000000017941 */ /* 0x000fea0003800000 */
.L_x_452:
[----:B------:R-:W-:Y:S01]  /*e030*/  ULEA.HI UR4, UR39, UR39, URZ, 0x1 ;  /* 0x0000002727047291 */ /* 0x000fe2000f8f083f */
[----:B-----5:R-:W-:Y:S01]  /*e040*/  SHF.R.U32.HI R0, RZ, 0x8, R6 ;  /* 0x00000008ff007819 */ /* 0x020fe20000011606 */
[----:B0-----:R-:W-:Y:S01]  /*e050*/  IMAD R26, R29, -0x80, R119 ;  /* 0xffffff801d1a7824 */ /* 0x001fe200078e0277 */
[----:B--2---:R-:W-:Y:S01]  /*e060*/  SHF.R.U32.HI R15, RZ, 0x8, R7 ;  /* 0x00000008ff0f7819 */ /* 0x004fe20000011607 */
[----:B------:R-:W-:Y:S01]  /*e070*/  ULOP3.LUT UR4, UR4, 0xfffffffe, URZ, 0xc0, !UPT ;  /* 0xfffffffe04047892 */ /* 0x000fe2000f8ec03f */
[----:B---3--:R-:W-:Y:S01]  /*e080*/  LOP3.LUT R3, R6, 0xff, RZ, 0xc0, !PT ;  /* 0x000000ff06037812 */ /* 0x008fe200078ec0ff */
[----:B------:R-:W-:Y:S01]  /*e090*/  BSSY B1, `(.L_x_454) ;  /* 0x000003b000017945 */ /* 0x000fe20003800000 */
[----:B------:R-:W-:Y:S01]  /*e0a0*/  LOP3.LUT R0, R0, 0xff, RZ, 0xc0, !PT ;  /* 0x000000ff00007812 */ /* 0x000fe200078ec0ff */
[----:B------:R-:W-:Y:S01]  /*e0b0*/  UIADD3 UR4, UR39, -UR4, URZ ;  /* 0x8000000427047290 */ /* 0x000fe2000fffe03f */
[----:B------:R-:W-:Y:S02]  /*e0c0*/  LOP3.LUT R12, R7, 0xff, RZ, 0xc0, !PT ;  /* 0x000000ff070c7812 */ /* 0x000fe400078ec0ff */
[----:B------:R-:W-:-:S02]  /*e0d0*/  LOP3.LUT R15, R15, 0xff, RZ, 0xc0, !PT ;  /* 0x000000ff0f0f7812 */ /* 0x000fc400078ec0ff */
[----:B------:R-:W-:Y:S02]  /*e0e0*/  PRMT R13, R0, 0x7604, R3 ;  /* 0x00007604000d7816 */ /* 0x000fe40000000003 */
[----:B------:R-:W-:Y:S02]  /*e0f0*/  MOV R35, UR4 ;  /* 0x0000000400237c02 */ /* 0x000fe40008000f00 */
[----:B------:R-:W-:Y:S02]  /*e100*/  SHF.R.U32.HI R0, RZ, 0x8, R4 ;  /* 0x00000008ff007819 */ /* 0x000fe40000011604 */
[----:B------:R-:W-:Y:S02]  /*e110*/  SHF.L.U32 R35, R35, 0x1f, RZ ;  /* 0x0000001f23237819 */ /* 0x000fe400000006ff */
[----:B------:R-:W-:Y:S02]  /*e120*/  PRMT R12, R15, 0x7604, R12 ;  /* 0x000076040f0c7816 */ /* 0x000fe4000000000c */
[----:B------:R-:W0:Y:S01]  /*e130*/  SYNCS.PHASECHK.TRANS64.TRYWAIT P0, [R22+URZ+0x38800], R35 ;  /* 0x03880023160075a7 */ /* 0x000e22000800017f */
[----:B------:R-:W-:-:S02]  /*e140*/  LOP3.LUT R14, R4, 0xff, RZ, 0xc0, !PT ;  /* 0x000000ff040e7812 */ /* 0x000fc400078ec0ff */
[----:B------:R-:W-:Y:S02]  /*e150*/  SHF.R.U32.HI R3, RZ, 0x8, R10 ;  /* 0x00000008ff037819 */ /* 0x000fe4000001160a */
[----:B------:R-:W-:Y:S02]  /*e160*/  LOP3.LUT R15, R0, 0xff, RZ, 0xc0, !PT ;  /* 0x000000ff000f7812 */ /* 0x000fe400078ec0ff */
[----:B------:R-:W-:Y:S02]  /*e170*/  SHF.R.U32.HI R21, RZ, 0x8, R5 ;  /* 0x00000008ff157819 */ /* 0x000fe40000011605 */
[----:B-1----:R-:W-:Y:S02]  /*e180*/  LOP3.LUT R24, R10, 0xff, RZ, 0xc0, !PT ;  /* 0x000000ff0a187812 */ /* 0x002fe400078ec0ff */
[----:B------:R-:W-:Y:S02]  /*e190*/  LOP3.LUT R3, R3, 0xff, RZ, 0xc0, !PT ;  /* 0x000000ff03037812 */ /* 0x000fe400078ec0ff */
[----:B------:R-:W-:-:S02]  /*e1a0*/  PRMT R15, R15, 0x7604, R14 ;  /* 0x000076040f0f7816 */ /* 0x000fc4000000000e */
[----:B------:R-:W-:Y:S02]  /*e1b0*/  LOP3.LUT R20, R5, 0xff, RZ, 0xc0, !PT ;  /* 0x000000ff05147812 */ /* 0x000fe400078ec0ff */
[----:B------:R-:W-:Y:S02]  /*e1c0*/  LOP3.LUT R21, R21, 0xff, RZ, 0xc0, !PT ;  /* 0x000000ff15157812 */ /* 0x000fe400078ec0ff */
[----:B------:R-:W-:Y:S02]  /*e1d0*/  SHF.R.U32.HI R14, RZ, 0x8, R11 ;  /* 0x00000008ff0e7819 */ /* 0x000fe4000001160b */
[----:B------:R-:W-:Y:S02]  /*e1e0*/  SHF.R.U32.HI R0, RZ, 0x8, R8 ;  /* 0x00000008ff007819 */ /* 0x000fe40000011608 */
[----:B------:R-:W-:Y:S02]  /*e1f0*/  SHF.R.U32.HI R29, RZ, 0x8, R9 ;  /* 0x00000008ff1d7819 */ /* 0x000fe40000011609 */
[----:B----4-:R-:W-:-:S02]  /*e200*/  PRMT R27, R3, 0x7604, R24 ;  /* 0x00007604031b7816 */ /* 0x010fc40000000018 */
[----:B------:R-:W-:Y:S02]  /*e210*/  PRMT R20, R21, 0x7604, R20 ;  /* 0x0000760415147816 */ /* 0x000fe40000000014 */
[----:B------:R-:W-:Y:S02]  /*e220*/  LOP3.LUT R3, R11, 0xff, RZ, 0xc0, !PT ;  /* 0x000000ff0b037812 */ /* 0x000fe400078ec0ff */
[----:B------:R-:W-:Y:S02]  /*e230*/  LOP3.LUT R14, R14, 0xff, RZ, 0xc0, !PT ;  /* 0x000000ff0e0e7812 */ /* 0x000fe400078ec0ff */
[----:B------:R-:W-:Y:S02]  /*e240*/  LOP3.LUT R21, R8, 0xff, RZ, 0xc0, !PT ;  /* 0x000000ff08157812 */ /* 0x000fe400078ec0ff */
[----:B------:R-:W-:Y:S02]  /*e250*/  LOP3.LUT R24, R9, 0xff, RZ, 0xc0, !PT ;  /* 0x000000ff09187812 */ /* 0x000fe400078ec0ff */
[----:B------:R-:W-:-:S02]  /*e260*/  LOP3.LUT R0, R0, 0xff, RZ, 0xc0, !PT ;  /* 0x000000ff00007812 */ /* 0x000fc400078ec0ff */
[----:B------:R-:W-:Y:S02]  /*e270*/  LOP3.LUT R29, R29, 0xff, RZ, 0xc0, !PT ;  /* 0x000000ff1d1d7812 */ /* 0x000fe400078ec0ff */
[----:B------:R-:W-:Y:S02]  /*e280*/  PRMT R14, R14, 0x7604, R3 ;  /* 0x000076040e0e7816 */ /* 0x000fe40000000003 */
[----:B------:R-:W-:Y:S02]  /*e290*/  SHF.R.U32.HI R3, RZ, 0x10, R7 ;  /* 0x00000010ff037819 */ /* 0x000fe40000011607 */
[----:B------:R-:W-:Y:S02]  /*e2a0*/  PRMT R31, R0, 0x7604, R21 ;  /* 0x00007604001f7816 */ /* 0x000fe40000000015 */
[----:B------:R-:W-:Y:S01]  /*e2b0*/  PRMT R24, R29, 0x7604, R24 ;  /* 0x000076041d187816 */ /* 0x000fe20000000018 */
[----:B------:R-:W-:Y:S01]  /*e2c0*/  IMAD.U32 R3, R3, 0x10000, RZ ;  /* 0x0001000003037824 */ /* 0x000fe200078e00ff */
[----:B------:R-:W-:-:S02]  /*e2d0*/  SHF.R.U32.HI R21, RZ, 0x10, R5 ;  /* 0x00000010ff157819 */ /* 0x000fc40000011605 */
[----:B------:R-:W-:Y:S02]  /*e2e0*/  SHF.R.U32.HI R29, RZ, 0x10, R11 ;  /* 0x00000010ff1d7819 */ /* 0x000fe4000001160b */
[----:B------:R-:W-:Y:S01]  /*e2f0*/  SHF.R.U32.HI R33, RZ, 0x10, R9 ;  /* 0x00000010ff217819 */ /* 0x000fe20000011609 */
[----:B------:R-:W-:Y:S01]  /*e300*/  IMAD.U32 R21, R21, 0x10000, RZ ;  /* 0x0001000015157824 */ /* 0x000fe200078e00ff */
[----:B------:R-:W-:Y:S01]  /*e310*/  LOP3.LUT R3, R12, 0xff0000, R3, 0xf8, !PT ;  /* 0x00ff00000c037812 */ /* 0x000fe200078ef803 */
[----:B------:R-:W-:Y:S01]  /*e320*/  IMAD.U32 R29, R29, 0x10000, RZ ;  /* 0x000100001d1d7824 */ /* 0x000fe200078e00ff */
[----:B------:R-:W-:Y:S01]  /*e330*/  VIMNMX R0, R26, 0x80, PT ;  /* 0x000000801a007848 */ /* 0x000fe20003fe0100 */
[----:B------:R-:W-:Y:S01]  /*e340*/  IMAD.U32 R33, R33, 0x10000, RZ ;  /* 0x0001000021217824 */ /* 0x000fe200078e00ff */
[----:B------:R-:W-:Y:S02]  /*e350*/  LOP3.LUT R21, R20, 0xff0000, R21, 0xf8, !PT ;  /* 0x00ff000014157812 */ /* 0x000fe400078ef815 */
[----:B------:R-:W-:-:S02]  /*e360*/  LOP3.LUT R29, R14, 0xff0000, R29, 0xf8, !PT ;  /* 0x00ff00000e1d7812 */ /* 0x000fc400078ef81d */
[----:B------:R-:W-:Y:S02]  /*e370*/  LOP3.LUT R13, R13, 0xff0000, R6, 0xf8, !PT ;  /* 0x00ff00000d0d7812 */ /* 0x000fe400078ef806 */
[----:B------:R-:W-:Y:S02]  /*e380*/  LOP3.LUT R15, R15, 0xff0000, R4, 0xf8, !PT ;  /* 0x00ff00000f0f7812 */ /* 0x000fe400078ef804 */
[----:B------:R-:W-:Y:S02]  /*e390*/  LOP3.LUT R27, R27, 0xff0000, R10, 0xf8, !PT ;  /* 0x00ff00001b1b7812 */ /* 0x000fe400078ef80a */
[----:B------:R-:W-:Y:S02]  /*e3a0*/  LOP3.LUT R14, R3, 0xff000000, R7, 0xf8, !PT ;  /* 0xff000000030e7812 */ /* 0x000fe400078ef807 */
[----:B------:R-:W-:Y:S02]  /*e3b0*/  LOP3.LUT R33, R24, 0xff0000, R33, 0xf8, !PT ;  /* 0x00ff000018217812 */ /* 0x000fe400078ef821 */
[----:B------:R-:W-:-:S02]  /*e3c0*/  ISETP.GE.AND P1, PT, R23, R0, PT ;  /* 0x000000001700720c */ /* 0x000fc40003f26270 */
[----:B------:R-:W-:Y:S02]  /*e3d0*/  LOP3.LUT R13, R13, 0xff000000, R6, 0xf8, !PT ;  /* 0xff0000000d0d7812 */ /* 0x000fe400078ef806 */
[----:B------:R-:W-:Y:S02]  /*e3e0*/  LOP3.LUT R3, R15, 0xff000000, R4, 0xf8, !PT ;  /* 0xff0000000f037812 */ /* 0x000fe400078ef804 */
[----:B------:R-:W-:Y:S02]  /*e3f0*/  LOP3.LUT R12, R21, 0xff000000, R5, 0xf8, !PT ;  /* 0xff000000150c7812 */ /* 0x000fe400078ef805 */
[----:B------:R-:W-:Y:S02]  /*e400*/  LOP3.LUT R10, R27, 0xff000000, R10, 0xf8, !PT ;  /* 0xff0000001b0a7812 */ /* 0x000fe400078ef80a */
[----:B------:R-:W-:Y:S02]  /*e410*/  LOP3.LUT R11, R29, 0xff000000, R11, 0xf8, !PT ;  /* 0xff0000001d0b7812 */ /* 0x000fe400078ef80b */
[----:B------:R-:W-:Y:S01]  /*e420*/  LOP3.LUT R31, R31, 0xff0000, R8, 0xf8, !PT ;  /* 0x00ff00001f1f7812 */ /* 0x000fe200078ef808 */
[----:B0-----:R-:W-:Y:S06]  /*e430*/  @!P0 BRA `(.L_x_455) ;  /* 0x000001d000808947 */ /* 0x001fec0003800000 */
.L_x_684:
[----:B------:R-:W-:Y:S05]  /*e440*/  BSYNC B1 ;  /* 0x0000000000017941 */ /* 0x000fea0003800000 */
.L_x_454:
[----:B------:R-:W-:Y:S01]  /*e450*/  BSSY B1, `(.L_x_456) ;  /* 0x00000c0000017945 */ /* 0x000fe20003800000 */
[----:B------:R-:W-:Y:S02]  /*e460*/  LOP3.LUT R8, R31, 0xff000000, R8, 0xf8, !PT ;  /* 0xff0000001f087812 */ /* 0x000fe400078ef808 */
[----:B------:R-:W-:Y:S01]  /*e470*/  LOP3.LUT R9, R33, 0xff000000, R9, 0xf8, !PT ;  /* 0xff00000021097812 */ /* 0x000fe200078ef809 */
[----:B------:R-:W-:Y:S06]  /*e480*/  @P1 BRA `(.L_x_457) ;  /* 0x0000000800f01947 */ /* 0x000fec0003800000 */
[----:B------:R1:W5:Y:S01]  /*e490*/  LDL R42, [R1+0x64] ;  /* 0x00006400012a7983 */ /* 0x0003620000100800 */
[----:B------:R-:W2:Y:S01]  /*e4a0*/  LDC R4, c[0x0][0x3f4] ;  /* 0x0000fd00ff047b82 */ /* 0x000ea20000000800 */
[----:B------:R-:W-:Y:S01]  /*e4b0*/  BSSY B2, `(.L_x_458) ;  /* 0x000005e000027945 */ /* 0x000fe20003800000 */
[-C--:B--2---:R-:W-:Y:S02]  /*e4c0*/  ISETP.GE.AND P0, PT, R18, R4.reuse, PT ;  /* 0x000000041200720c */ /* 0x084fe40003f06270 */
[----:B------:R-:W-:-:S11]  /*e4d0*/  ISETP.GE.AND P1, PT, R233, R4, PT ;  /* 0x00000004e900720c */ /* 0x000fd60003f26270 */
[----:B-1----:R-:W-:Y:S05]  /*e4e0*/  @P0 BRA `(.L_x_459) ;  /* 0x0000000400680947 */ /* 0x002fea0003800000 */
[----:B-----5:R-:W1:Y:S01]  /*e4f0*/  LDS.128 R4, [R42+0x20400] ;  /* 0x020400002a047984 */ /* 0x020e620000000c00 */
[----:B------:R-:W-:Y:S02]  /*e500*/  F2FP.F16.E4M3.UNPACK_B R29, R10 ;  /* 0x0000000aff1d723e */ /* 0x000fe400020006ff */
[----:B------:R-:W-:-:S03]  /*e510*/  F2FP.F16.E4M3.UNPACK_B R27, R13 ;  /* 0x0000000dff1b723e */ /* 0x000fc600020006ff */
[----:B------:R-:W-:Y:S02]  /*e520*/  HADD2.F32 R30, -RZ, R29.H1_H1 ;  /* 0x3000001dff1e7230 */ /* 0x000fe40000004100 */
[----:B------:R-:W-:Y:S02]  /*e530*/  HADD2.F32 R28, -RZ, R27.H1_H1 ;  /* 0x3000001bff1c7230 */ /* 0x000fe40000004100 */
[----:B------:R-:W-:Y:S02]  /*e540*/  HADD2.F32 R29, -RZ, R29.H0_H0 ;  /* 0x2000001dff1d7230 */ /* 0x000fe40000004100 */
[----:B------:R-:W-:Y:S01]  /*e550*/  HADD2.F32 R27, -RZ, R27.H0_H0 ;  /* 0x2000001bff1b7230 */ /* 0x000fe20000004100 */
[-C--:B-1----:R-:W-:Y:S02]  /*e560*/  F2FP.F16.E4M3.UNPACK_B R15, R4.reuse.H1 ;  /* 0x00000004ff0f723e */ /* 0x082fe400030006ff */
[-C--:B------:R-:W-:Y:S02]  /*e570*/  F2FP.F16.E4M3.UNPACK_B R21, R5.reuse ;  /* 0x00000005ff15723e */ /* 0x080fe400020006ff */
[----:B------:R-:W-:Y:S01]  /*e580*/  F2FP.F16.E4M3.UNPACK_B R24, R5.H1 ;  /* 0x00000005ff18723e */ /* 0x000fe200030006ff */
[--C-:B------:R-:W-:Y:S01]  /*e590*/  HADD2.F32 R20, -RZ, R15.reuse.H0_H0 ;  /* 0x2000000fff147230 */ /* 0x100fe20000004100 */
[----:B------:R-:W-:Y:S01]  /*e5a0*/  F2FP.F16.E4M3.UNPACK_B R4, R4 ;  /* 0x00000004ff04723e */ /* 0x000fe200020006ff */
[----:B------:R-:W-:Y:S01]  /*e5b0*/  HADD2.F32 R15, -RZ, R15.H1_H1 ;  /* 0x3000000fff0f7230 */ /* 0x000fe20000004100 */
[----:B------:R-:W-:-:S02]  /*e5c0*/  F2FP.F16.E4M3.UNPACK_B R26, R6 ;  /* 0x00000006ff1a723e */ /* 0x000fc400020006ff */
[----:B------:R-:W-:Y:S02]  /*e5d0*/  F2FP.F16.E4M3.UNPACK_B R6, R6.H1 ;  /* 0x00000006ff06723e */ /* 0x000fe400030006ff */
[C---:B------:R-:W-:Y:S01]  /*e5e0*/  FMUL.FTZ R5, R15.reuse, R30 ;  /* 0x0000001e0f057220 */ /* 0x040fe20000410000 */
[-C--:B------:R-:W-:Y:S01]  /*e5f0*/  FMUL.FTZ R31, R15, R28.reuse ;  /* 0x0000001c0f1f7220 */ /* 0x080fe20000410000 */
[----:B------:R-:W-:Y:S02]  /*e600*/  F2FP.F16.E4M3.UNPACK_B R15, R7 ;  /* 0x00000007ff0f723e */ /* 0x000fe400020006ff */
[C---:B------:R-:W-:Y:S01]  /*e610*/  FFMA.FTZ R33, R20.reuse, R28, -R5 ;  /* 0x0000001c14217223 */ /* 0x040fe20000010805 */
[--C-:B------:R-:W-:Y:S01]  /*e620*/  HADD2.F32 R5, -RZ, R4.reuse.H1_H1 ;  /* 0x30000004ff057230 */ /* 0x100fe20000004100 */
[----:B------:R-:W-:Y:S01]  /*e630*/  F2FP.F16.E4M3.UNPACK_B R28, R10.H1 ;  /* 0x0000000aff1c723e */ /* 0x000fe200030006ff */
[----:B------:R-:W-:Y:S01]  /*e640*/  FFMA.FTZ R34, R20, R30, R31 ;  /* 0x0000001e14227223 */ /* 0x000fe2000001001f */
[----:B------:R-:W-:Y:S01]  /*e650*/  HADD2.F32 R4, -RZ, R4.H0_H0 ;  /* 0x20000004ff047230 */ /* 0x000fe20000004100 */
[----:B------:R-:W-:Y:S01]  /*e660*/  F2FP.F16.E4M3.UNPACK_B R20, R13.H1 ;  /* 0x0000000dff14723e */ /* 0x000fe200030006ff */
[C---:B------:R-:W-:Y:S01]  /*e670*/  FMUL.FTZ R31, R5.reuse, R29 ;  /* 0x0000001d051f7220 */ /* 0x040fe20000410000 */
[----:B------:R-:W-:Y:S01]  /*e680*/  FMUL.FTZ R32, R5, R27 ;  /* 0x0000001b05207220 */ /* 0x000fe20000410000 */
[----:B------:R-:W-:Y:S01]  /*e690*/  HADD2.F32 R30, -RZ, R28.H1_H1 ;  /* 0x3000001cff1e7230 */ /* 0x000fe20000004100 */
[----:B------:R-:W-:Y:S01]  /*e6a0*/  F2FP.F16.E4M3.UNPACK_B R7, R7.H1 ;  /* 0x00000007ff07723e */ /* 0x000fe200030006ff */
[----:B------:R-:W-:-:S02]  /*e6b0*/  HADD2.F32 R5, -RZ, R24.H1_H1 ;  /* 0x30000018ff057230 */ /* 0x000fc40000004100 */
[C---:B------:R-:W-:Y:S01]  /*e6c0*/  FFMA.FTZ R31, R4.reuse, R27, -R31 ;  /* 0x0000001b041f7223 */ /* 0x040fe2000001081f */
[----:B------:R-:W-:Y:S01]  /*e6d0*/  FFMA.FTZ R32, R4, R29, R32 ;  /* 0x0000001d04207223 */ /* 0x000fe20000010020 */
[----:B------:R-:W-:Y:S02]  /*e6e0*/  HADD2.F32 R27, -RZ, R20.H1_H1 ;  /* 0x30000014ff1b7230 */ /* 0x000fe40000004100 */
[----:B------:R-:W-:Y:S02]  /*e6f0*/  HADD2.F32 R24, -RZ, R24.H0_H0 ;  /* 0x20000018ff187230 */ /* 0x000fe40000004100 */
[C---:B------:R-:W-:Y:S01]  /*e700*/  FMUL.FTZ R29, R5.reuse, R30 ;  /* 0x0000001e051d7220 */ /* 0x040fe20000410000 */
[----:B------:R-:W-:Y:S02]  /*e710*/  HADD2.F32 R28, -RZ, R28.H0_H0 ;  /* 0x2000001cff1c7230 */ /* 0x000fe40000004100 */
[----:B------:R-:W-:Y:S01]  /*e720*/  FMUL.FTZ R5, R5, R27 ;  /* 0x0000001b05057220 */ /* 0x000fe20000410000 */
[----:B------:R-:W-:-:S02]  /*e730*/  HADD2.F32 R4, -RZ, R21.H1_H1 ;  /* 0x30000015ff047230 */ /* 0x000fc40000004100 */
[C---:B------:R-:W-:Y:S01]  /*e740*/  FFMA.FTZ R37, R24.reuse, R27, -R29 ;  /* 0x0000001b18257223 */ /* 0x040fe2000001081d */
[----:B------:R-:W-:Y:S01]  /*e750*/  F2FP.F16.E4M3.UNPACK_B R27, R11 ;  /* 0x0000000bff1b723e */ /* 0x000fe200020006ff */
[----:B------:R-:W-:Y:S02]  /*e760*/  HADD2.F32 R20, -RZ, R20.H0_H0 ;  /* 0x20000014ff147230 */ /* 0x000fe40000004100 */
[----:B------:R-:W-:Y:S01]  /*e770*/  FFMA.FTZ R30, R24, R30, R5 ;  /* 0x0000001e181e7223 */ /* 0x000fe20000010005 */
[----:B------:R-:W-:Y:S02]  /*e780*/  HADD2.F32 R21, -RZ, R21.H0_H0 ;  /* 0x20000015ff157230 */ /* 0x000fe40000004100 */
[C---:B------:R-:W-:Y:S01]  /*e790*/  FMUL.FTZ R36, R4.reuse, R28 ;  /* 0x0000001c04247220 */ /* 0x040fe20000410000 */
[----:B------:R-:W-:Y:S01]  /*e7a0*/  F2FP.F16.E4M3.UNPACK_B R24, R14 ;  /* 0x0000000eff18723e */ /* 0x000fe200020006ff */
[----:B------:R-:W-:Y:S02]  /*e7b0*/  HADD2.F32 R29, -RZ, R27.H1_H1 ;  /* 0x3000001bff1d7230 */ /* 0x000fe40000004100 */
[----:B0-----:R-:W-:Y:S01]  /*e7c0*/  FMUL.FTZ R35, R4, R20 ;  /* 0x0000001404237220 */ /* 0x001fe20000410000 */
[----:B------:R-:W-:-:S02]  /*e7d0*/  HADD2.F32 R5, -RZ, R6.H1_H1 ;  /* 0x30000006ff057230 */ /* 0x000fc40000004100 */
[C---:B------:R-:W-:Y:S01]  /*e7e0*/  FFMA.FTZ R36, R21.reuse, R20, -R36 ;  /* 0x0000001415247223 */ /* 0x040fe20000010824 */
[----:B------:R-:W-:Y:S02]  /*e7f0*/  HADD2.F32 R20, -RZ, R24.H1_H1 ;  /* 0x30000018ff147230 */ /* 0x000fe40000004100 */
[----:B------:R-:W-:Y:S01]  /*e800*/  FFMA.FTZ R35, R21, R28, R35 ;  /* 0x0000001c15237223 */ /* 0x000fe20000010023 */
[----:B------:R-:W-:Y:S02]  /*e810*/  HADD2.F32 R6, -RZ, R6.H0_H0 ;  /* 0x20000006ff067230 */ /* 0x000fe40000004100 */
[C---:B------:R-:W-:Y:S01]  /*e820*/  FMUL.FTZ R39, R5.reuse, R29 ;  /* 0x0000001d05277220 */ /* 0x040fe20000410000 */
[----:B------:R-:W-:Y:S02]  /*e830*/  HADD2.F32 R27, -RZ, R27.H0_H0 ;  /* 0x2000001bff1b7230 */ /* 0x000fe40000004100 */
[----:B------:R-:W-:Y:S01]  /*e840*/  FMUL.FTZ R41, R5, R20 ;  /* 0x0000001405297220 */ /* 0x000fe20000410000 */
[----:B------:R-:W-:-:S02]  /*e850*/  HADD2.F32 R4, -RZ, R26.H1_H1 ;  /* 0x3000001aff047230 */ /* 0x000fc40000004100 */
[----:B------:R-:W-:Y:S01]  /*e860*/  FFMA.FTZ R28, R6, R20, -R39 ;  /* 0x00000014061c7223 */ /* 0x000fe20000010827 */
[----:B------:R-:W-:Y:S01]  /*e870*/  HADD2.F32 R21, -RZ, R24.H0_H0 ;  /* 0x20000018ff157230 */ /* 0x000fe20000004100 */
[----:B------:R-:W-:Y:S01]  /*e880*/  F2FP.F16.E4M3.UNPACK_B R5, R14.H1 ;  /* 0x0000000eff05723e */ /* 0x000fe200030006ff */
[----:B------:R-:W-:Y:S02]  /*e890*/  HADD2.F32 R26, -RZ, R26.H0_H0 ;  /* 0x2000001aff1a7230 */ /* 0x000fe40000004100 */
[----:B------:R-:W-:Y:S01]  /*e8a0*/  FMUL.FTZ R39, R4, R27 ;  /* 0x0000001b04277220 */ /* 0x000fe20000410000 */
[----:B------:R-:W-:Y:S01]  /*e8b0*/  FFMA.FTZ R41, R6, R29, R41 ;  /* 0x0000001d06297223 */ /* 0x000fe20000010029 */
[----:B------:R-:W-:Y:S01]  /*e8c0*/  FMUL.FTZ R20, R4, R21 ;  /* 0x0000001504147220 */ /* 0x000fe20000410000 */
[----:B------:R-:W-:Y:S01]  /*e8d0*/  F2FP.F16.E4M3.UNPACK_B R4, R11.H1 ;  /* 0x0000000bff04723e */ /* 0x000fe200030006ff */
[----:B------:R-:W-:Y:S01]  /*e8e0*/  FFMA.FTZ R39, R26, R21, -R39 ;  /* 0x000000151a277223 */ /* 0x000fe20000010827 */
[----:B------:R-:W-:-:S02]  /*e8f0*/  HADD2.F32 R6, -RZ, R5.H0_H0 ;  /* 0x20000005ff067230 */ /* 0x000fc40000004100 */
[----:B------:R-:W-:Y:S01]  /*e900*/  FFMA.FTZ R26, R26, R27, R20 ;  /* 0x0000001b1a1a7223 */ /* 0x000fe20000010014 */
[----:B------:R-:W-:Y:S01]  /*e910*/  HADD2.F32 R20, -RZ, R5.H1_H1 ;  /* 0x30000005ff147230 */ /* 0x000fe20000004100 */
[----:B------:R-:W-:Y:S01]  /*e920*/  F2FP.SATFINITE.E4M3.F32.PACK_AB_MERGE_C R30, R30, R37, RZ ;  /* 0x000000251e1e723e */ /* 0x000fe200048070ff */
[--C-:B------:R-:W-:Y:S02]  /*e930*/  HADD2.F32 R24, -RZ, R4.reuse.H1_H1 ;  /* 0x30000004ff187230 */ /* 0x100fe40000004100 */
[----:B------:R-:W-:Y:S02]  /*e940*/  HADD2.F32 R5, -RZ, R7.H1_H1 ;  /* 0x30000007ff057230 */ /* 0x000fe40000004100 */
[----:B------:R-:W-:Y:S02]  /*e950*/  HADD2.F32 R21, -RZ, R4.H0_H0 ;  /* 0x20000004ff157230 */ /* 0x000fe40000004100 */
[----:B------:R-:W-:Y:S02]  /*e960*/  HADD2.F32 R4, -RZ, R15.H1_H1 ;  /* 0x3000000fff047230 */ /* 0x000fe40000004100 */
[----:B------:R-:W-:Y:S01]  /*e970*/  FMUL.FTZ R40, R5, R24 ;  /* 0x0000001805287220 */ /* 0x000fe20000410000 */
[----:B------:R-:W-:-:S02]  /*e980*/  HADD2.F32 R7, -RZ, R7.H0_H0 ;  /* 0x20000007ff077230 */ /* 0x000fc40000004100 */
[----:B------:R-:W-:Y:S01]  /*e990*/  FMUL.FTZ R5, R5, R20 ;  /* 0x0000001405057220 */ /* 0x000fe20000410000 */
[----:B------:R-:W-:Y:S02]  /*e9a0*/  HADD2.F32 R15, -RZ, R15.H0_H0 ;  /* 0x2000000fff0f7230 */ /* 0x000fe40000004100 */
[CC--:B------:R-:W-:Y:S01]  /*e9b0*/  FMUL.FTZ R38, R4.reuse, R21.reuse ;  /* 0x0000001504267220 */ /* 0x0c0fe20000410000 */
[----:B------:R-:W-:Y:S01]  /*e9c0*/  FMUL.FTZ R4, R4, R6 ;  /* 0x0000000604047220 */ /* 0x000fe20000410000 */
[C---:B------:R-:W-:Y:S01]  /*e9d0*/  FFMA.FTZ R40, R7.reuse, R20, -R40 ;  /* 0x0000001407287223 */ /* 0x040fe20000010828 */
[----:B------:R-:W-:Y:S01]  /*e9e0*/  FFMA.FTZ R5, R7, R24, R5 ;  /* 0x0000001807057223 */ /* 0x000fe20000010005 */
[C---:B------:R-:W-:Y:S01]  /*e9f0*/  FFMA.FTZ R7, R15.reuse, R6, -R38 ;  /* 0x000000060f077223 */ /* 0x040fe20000010826 */
[----:B------:R-:W-:Y:S01]  /*ea00*/  FFMA.FTZ R20, R15, R21, R4 ;  /* 0x000000150f147223 */ /* 0x000fe20000010004 */
[----:B------:R-:W-:Y:S02]  /*ea10*/  F2FP.SATFINITE.E4M3.F32.PACK_AB_MERGE_C R4, R34, R33, RZ ;  /* 0x000000212204723e */ /* 0x000fe400048070ff */
[----:B------:R-:W-:-:S02]  /*ea20*/  F2FP.SATFINITE.E4M3.F32.PACK_AB_MERGE_C R6, R41, R28, RZ ;  /* 0x0000001c2906723e */ /* 0x000fc400048070ff */
[----:B------:R-:W-:Y:S02]  /*ea30*/  F2FP.SATFINITE.E4M3.F32.PACK_AB_MERGE_C R40, R5, R40, RZ ;  /* 0x000000280528723e */ /* 0x000fe400048070ff */
[----:B------:R-:W-:Y:S02]  /*ea40*/  F2FP.SATFINITE.E4M3.F32.PACK_AB_MERGE_C R4, R32, R31, R4 ;  /* 0x0000001f2004723e */ /* 0x000fe40004807004 */
[----:B------:R-:W-:Y:S02]  /*ea50*/  F2FP.SATFINITE.E4M3.F32.PACK_AB_MERGE_C R5, R35, R36, R30 ;  /* 0x000000242305723e */ /* 0x000fe4000480701e */
[----:B------:R-:W-:Y:S02]  /*ea60*/  F2FP.SATFINITE.E4M3.F32.PACK_AB_MERGE_C R6, R26, R39, R6 ;  /* 0x000000271a06723e */ /* 0x000fe40004807006 */
[----:B------:R-:W-:-:S05]  /*ea70*/  F2FP.SATFINITE.E4M3.F32.PACK_AB_MERGE_C R7, R20, R7, R40 ;  /* 0x000000071407723e */ /* 0x000fca0004807028 */
[----:B------:R1:W-:Y:S02]  /*ea80*/  STS.128 [R42+0x20400], R4 ;  /* 0x020400042a007388 */ /* 0x0003e40000000c00 */
.L_x_459:
[----:B------:R-:W-:Y:S05]  /*ea90*/  BSYNC B2 ;  /* 0x0000000000027941 */ /* 0x000fea0003800000 */
.L_x_458:
[----:B------:R-:W-:Y:S05]  /*eaa0*/  @P1 BRA `(.L_x_457) ;  /* 0x0000000400681947 */ /* 0x000fea0003800000 */
[----:B-1---5:R-:W1:Y:S01]  /*eab0*/  LDS.128 R4, [R42+0x24400] ;  /* 0x024400002a047984 */ /* 0x022e620000000c00 */
        /* <DEDUP_REMOVED lines=89> */
.L_x_457:
[----:B------:R-:W-:Y:S05]  /*f050*/  BSYNC B1 ;  /* 0x0000000000017941 */ /* 0x000fea0003800000 */
.L_x_456:
[----:B-12---:R-:W-:Y:S01]  /*f060*/  IADD3 R4, R23, 0x20, RZ ;  /* 0x0000002017047810 */ /* 0x006fe20007ffe0ff */
[----:B------:R-:W-:Y:S03]  /*f070*/  BSSY B1, `(.L_x_460) ;  /* 0x00000bf000017945 */ /* 0x000fe60003800000 */
[----:B------:R-:W-:-:S13]  /*f080*/  ISETP.GE.AND P0, PT, R4, R0, PT ;  /* 0x000000000400720c */ /* 0x000fda0003f06270 */
[----:B------:R-:W-:Y:S05]  /*f090*/  @P0 BRA `(.L_x_461) ;  /* 0x0000000800f00947 */ /* 0x000fea0003800000 */
[----:B-----5:R1:W5:Y:S01]  /*f0a0*/  LDL R42, [R1+0x64] ;  /* 0x00006400012a7983 */ /* 0x0203620000100800 */
[----:B------:R-:W2:Y:S01]  /*f0b0*/  LDC R4, c[0x0][0x3f4] ;  /* 0x0000fd00ff047b82 */ /* 0x000ea20000000800 */
[----:B------:R-:W-:Y:S01]  /*f0c0*/  BSSY B2, `(.L_x_462) ;  /* 0x000005e000027945 */ /* 0x000fe20003800000 */
[-C--:B--2---:R-:W-:Y:S02]  /*f0d0*/  ISETP.GE.AND P0, PT, R18, R4.reuse, PT ;  /* 0x000000041200720c */ /* 0x084fe40003f06270 */
[----:B------:R-:W-:-:S11]  /*f0e0*/  ISETP.GE.AND P1, PT, R233, R4, PT ;  /* 0x00000004e900720c */ /* 0x000fd60003f26270 */
[----:B-1----:R-:W-:Y:S05]  /*f0f0*/  @P0 BRA `(.L_x_463) ;  /* 0x0000000400680947 */ /* 0x002fea0003800000 */
[----:B-----5:R-:W1:Y:S01]  /*f100*/  LDS.128 R4, [R42+0x21400] ;  /* 0x021400002a047984 */ /* 0x020e620000000c00 */
[----:B------:R-:W-:Y:S02]  /*f110*/  F2FP.F16.E4M3.UNPACK_B R29, R13 ;  /* 0x0000000dff1d723e */ /* 0x000fe400020006ff */
[-C--:B------:R-:W-:Y:S02]  /*f120*/  F2FP.F16.E4M3.UNPACK_B R30, R10.reuse ;  /* 0x0000000aff1e723e */ /* 0x080fe400020006ff */
[----:B------:R-:W-:Y:S01]  /*f130*/  F2FP.F16.E4M3.UNPACK_B R33, R10.H1 ;  /* 0x0000000aff21723e */ /* 0x000fe200030006ff */
[----:B------:R-:W-:Y:S01]  /*f140*/  HADD2.F32 R28, -RZ, R29.H1_H1 ;  /* 0x3000001dff1c7230 */ /* 0x000fe20000004100 */
[----:B------:R-:W-:Y:S01]  /*f150*/  F2FP.F16.E4M3.UNPACK_B R37, R11 ;  /* 0x0000000bff25723e */ /* 0x000fe200020006ff */
[----:B------:R-:W-:Y:S02]  /*f160*/  HADD2.F32 R32, -RZ, R30.H1_H1 ;  /* 0x3000001eff207230 */ /* 0x000fe40000004100 */
[----:B------:R-:W-:-:S02]  /*f170*/  HADD2.F32 R34, -RZ, R33.H1_H1 ;  /* 0x30000021ff227230 */ /* 0x000fc40000004100 */
[----:B0-----:R-:W-:Y:S02]  /*f180*/  HADD2.F32 R35, -RZ, R33.H0_H0 ;  /* 0x20000021ff237230 */ /* 0x001fe40000004100 */
[--C-:B------:R-:W-:Y:S02]  /*f190*/  HADD2.F32 R40, -RZ, R37.reuse.H1_H1 ;  /* 0x30000025ff287230 */ /* 0x100fe40000004100 */
        /* <DEDUP_REMOVED lines=9> */
[-C--:B------:R-:W-:Y:S01]  /*f230*/  FMUL.FTZ R5, R32, R15.reuse ;  /* 0x0000000f20057220 */ /* 0x080fe20000410000 */
[C---:B------:R-:W-:Y:S01]  /*f240*/  FMUL.FTZ R27, R28.reuse, R15 ;  /* 0x0000000f1c1b7220 */ /* 0x040fe20000410000 */
[----:B------:R-:W-:Y:S02]  /*f250*/  F2FP.F16.E4M3.UNPACK_B R15, R7 ;  /* 0x00000007ff0f723e */ /* 0x000fe400020006ff */
[-C--:B------:R-:W-:Y:S01]  /*f260*/  FFMA.FTZ R28, R28, R20.reuse, -R5 ;  /* 0x000000141c1c7223 */ /* 0x080fe20000010805 */
[----:B------:R-:W-:Y:S01]  /*f270*/  FFMA.FTZ R31, R32, R20, R27 ;  /* 0x00000014201f7223 */ /* 0x000fe2000001001b */
[----:B------:R-:W-:Y:S01]  /*f280*/  HADD2.F32 R32, -RZ, R30.H0_H0 ;  /* 0x2000001eff207230 */ /* 0x000fe20000004100 */
[----:B------:R-:W-:Y:S01]  /*f290*/  F2FP.F16.E4M3.UNPACK_B R30, R13.H1 ;  /* 0x0000000dff1e723e */ /* 0x000fe200030006ff */
[----:B------:R-:W-:Y:S01]  /*f2a0*/  HADD2.F32 R5, -RZ, R4.H1_H1 ;  /* 0x30000004ff057230 */ /* 0x000fe20000004100 */
[----:B------:R-:W-:Y:S01]  /*f2b0*/  F2FP.F16.E4M3.UNPACK_B R7, R7.H1 ;  /* 0x00000007ff07723e */ /* 0x000fe200030006ff */
[----:B------:R-:W-:-:S02]  /*f2c0*/  HADD2.F32 R20, -RZ, R29.H0_H0 ;  /* 0x2000001dff147230 */ /* 0x000fc40000004100 */
[----:B------:R-:W-:Y:S02]  /*f2d0*/  HADD2.F32 R4, -RZ, R4.H0_H0 ;  /* 0x20000004ff047230 */ /* 0x000fe40000004100 */
[-C--:B------:R-:W-:Y:S01]  /*f2e0*/  FMUL.FTZ R27, R32, R5.reuse ;  /* 0x00000005201b7220 */ /* 0x080fe20000410000 */
[----:B------:R-:W-:Y:S02]  /*f2f0*/  HADD2.F32 R33, -RZ, R30.H0_H0 ;  /* 0x2000001eff217230 */ /* 0x000fe40000004100 */
[C---:B------:R-:W-:Y:S01]  /*f300*/  FMUL.FTZ R29, R20.reuse, R5 ;  /* 0x00000005141d7220 */ /* 0x040fe20000410000 */
[--C-:B------:R-:W-:Y:S02]  /*f310*/  HADD2.F32 R5, -RZ, R24.reuse.H1_H1 ;  /* 0x30000018ff057230 */ /* 0x100fe40000004100 */
[-C--:B------:R-:W-:Y:S01]  /*f320*/  FFMA.FTZ R27, R20, R4.reuse, -R27 ;  /* 0x00000004141b7223 */ /* 0x080fe2000001081b */
[----:B------:R-:W-:Y:S02]  /*f330*/  HADD2.F32 R24, -RZ, R24.H0_H0 ;  /* 0x20000018ff187230 */ /* 0x000fe40000004100 */
[----:B------:R-:W-:Y:S01]  /*f340*/  FFMA.FTZ R20, R32, R4, R29 ;  /* 0x0000000420147223 */ /* 0x000fe2000001001d */
[----:B------:R-:W-:-:S02]  /*f350*/  HADD2.F32 R32, -RZ, R30.H1_H1 ;  /* 0x3000001eff207230 */ /* 0x000fc40000004100 */
[-C--:B------:R-:W-:Y:S01]  /*f360*/  FMUL.FTZ R29, R34, R5.reuse ;  /* 0x00000005221d7220 */ /* 0x080fe20000410000 */
[--C-:B------:R-:W-:Y:S02]  /*f370*/  HADD2.F32 R4, -RZ, R21.reuse.H1_H1 ;  /* 0x30000015ff047230 */ /* 0x100fe40000004100 */
[----:B------:R-:W-:Y:S02]  /*f380*/  HADD2.F32 R21, -RZ, R21.H0_H0 ;  /* 0x20000015ff157230 */ /* 0x000fe40000004100 */
[C---:B------:R-:W-:Y:S01]  /*f390*/  FMUL.FTZ R5, R32.reuse, R5 ;  /* 0x0000000520057220 */ /* 0x040fe20000410000 */
[----:B------:R-:W-:Y:S01]  /*f3a0*/  FFMA.FTZ R29, R32, R24, -R29 ;  /* 0x00000018201d7223 */ /* 0x000fe2000001081d */
[----:B------:R-:W-:Y:S01]  /*f3b0*/  FMUL.FTZ R30, R35, R4 ;  /* 0x00000004231e7220 */ /* 0x000fe20000410000 */
[----:B------:R-:W-:Y:S01]  /*f3c0*/  F2FP.F16.E4M3.UNPACK_B R32, R14 ;  /* 0x0000000eff20723e */ /* 0x000fe200020006ff */
[----:B------:R-:W-:Y:S01]  /*f3d0*/  FFMA.FTZ R24, R34, R24, R5 ;  /* 0x0000001822187223 */ /* 0x000fe20000010005 */
[----:B------:R-:W-:Y:S01]  /*f3e0*/  FMUL.FTZ R4, R33, R4 ;  /* 0x0000000421047220 */ /* 0x000fe20000410000 */
[----:B------:R-:W-:-:S02]  /*f3f0*/  HADD2.F32 R5, -RZ, R6.H1_H1 ;  /* 0x30000006ff057230 */ /* 0x000fc40000004100 */
[-C--:B------:R-:W-:Y:S01]  /*f400*/  FFMA.FTZ R30, R33, R21.reuse, -R30 ;  /* 0x00000015211e7223 */ /* 0x080fe2000001081e */
[----:B------:R-:W-:Y:S02]  /*f410*/  HADD2.F32 R34, -RZ, R32.H1_H1 ;  /* 0x30000020ff227230 */ /* 0x000fe40000004100 */
[----:B------:R-:W-:Y:S01]  /*f420*/  FFMA.FTZ R21, R35, R21, R4 ;  /* 0x0000001523157223 */ /* 0x000fe20000010004 */
[----:B------:R-:W-:Y:S02]  /*f430*/  HADD2.F32 R6, -RZ, R6.H0_H0 ;  /* 0x20000006ff067230 */ /* 0x000fe40000004100 */
[-C--:B------:R-:W-:Y:S01]  /*f440*/  FMUL.FTZ R33, R40, R5.reuse ;  /* 0x0000000528217220 */ /* 0x080fe20000410000 */
[----:B------:R-:W-:Y:S02]  /*f450*/  HADD2.F32 R36, -RZ, R32.H0_H0 ;  /* 0x20000020ff247230 */ /* 0x000fe40000004100 */
[----:B------:R-:W-:Y:S01]  /*f460*/  FMUL.FTZ R35, R34, R5 ;  /* 0x0000000522237220 */ /* 0x000fe20000410000 */
[----:B------:R-:W-:-:S02]  /*f470*/  HADD2.F32 R4, -RZ, R26.H1_H1 ;  /* 0x3000001aff047230 */ /* 0x000fc40000004100 */
[----:B------:R-:W-:Y:S01]  /*f480*/  FFMA.FTZ R32, R34, R6, -R33 ;  /* 0x0000000622207223 */ /* 0x000fe20000010821 */
[----:B------:R-:W-:Y:S01]  /*f490*/  HADD2.F32 R26, -RZ, R26.H0_H0 ;  /* 0x2000001aff1a7230 */ /* 0x000fe20000004100 */
[----:B------:R-:W-:Y:S01]  /*f4a0*/  F2FP.F16.E4M3.UNPACK_B R34, R14.H1 ;  /* 0x0000000eff22723e */ /* 0x000fe200030006ff */
[----:B------:R-:W-:Y:S01]  /*f4b0*/  FFMA.FTZ R35, R40, R6, R35 ;  /* 0x0000000628237223 */ /* 0x000fe20000010023 */
[-C--:B------:R-:W-:Y:S01]  /*f4c0*/  FMUL.FTZ R5, R38, R4.reuse ;  /* 0x0000000426057220 */ /* 0x080fe20000410000 */
[C---:B------:R-:W-:Y:S01]  /*f4d0*/  FMUL.FTZ R33, R36.reuse, R4 ;  /* 0x0000000424217220 */ /* 0x040fe20000410000 */
[----:B------:R-:W-:Y:S01]  /*f4e0*/  F2FP.F16.E4M3.UNPACK_B R4, R11.H1 ;  /* 0x0000000bff04723e */ /* 0x000fe200030006ff */
[----:B------:R-:W-:Y:S02]  /*f4f0*/  HADD2.F32 R39, -RZ, R34.H1_H1 ;  /* 0x30000022ff277230 */ /* 0x000fe40000004100 */
[----:B------:R-:W-:Y:S01]  /*f500*/  FFMA.FTZ R6, R36, R26, -R5 ;  /* 0x0000001a24067223 */ /* 0x000fe20000010805 */
[----:B------:R-:W-:-:S02]  /*f510*/  HADD2.F32 R5, -RZ, R7.H1_H1 ;  /* 0x30000007ff057230 */ /* 0x000fc40000004100 */
[----:B------:R-:W-:Y:S01]  /*f520*/  FFMA.FTZ R33, R38, R26, R33 ;  /* 0x0000001a26217223 */ /* 0x000fe20000010021 */
[--C-:B------:R-:W-:Y:S01]  /*f530*/  HADD2.F32 R43, -RZ, R4.reuse.H1_H1 ;  /* 0x30000004ff2b7230 */ /* 0x100fe20000004100 */
[----:B------:R-:W-:Y:S01]  /*f540*/  F2FP.SATFINITE.E4M3.F32.PACK_AB_MERGE_C R24, R24, R29, RZ ;  /* 0x0000001d1818723e */ /* 0x000fe200048070ff */
[----:B------:R-:W-:Y:S02]  /*f550*/  HADD2.F32 R41, -RZ, R4.H0_H0 ;  /* 0x20000004ff297230 */ /* 0x000fe40000004100 */
[-C--:B------:R-:W-:Y:S01]  /*f560*/  FMUL.FTZ R36, R39, R5.reuse ;  /* 0x0000000527247220 */ /* 0x080fe20000410000 */
[----:B------:R-:W-:Y:S01]  /*f570*/  HADD2.F32 R4, -RZ, R15.H1_H1 ;  /* 0x3000000fff047230 */ /* 0x000fe20000004100 */
[----:B------:R-:W-:Y:S01]  /*f580*/  F2FP.SATFINITE.E4M3.F32.PACK_AB_MERGE_C R32, R35, R32, RZ ;  /* 0x000000202320723e */ /* 0x000fe200048070ff */
[----:B------:R-:W-:Y:S02]  /*f590*/  HADD2.F32 R37, -RZ, R34.H0_H0 ;  /* 0x20000022ff257230 */ /* 0x000fe40000004100 */
[----:B------:R-:W-:Y:S01]  /*f5a0*/  FMUL.FTZ R34, R43, R5 ;  /* 0x000000052b227220 */ /* 0x000fe20000410000 */
[----:B------:R-:W-:-:S02]  /*f5b0*/  HADD2.F32 R7, -RZ, R7.H0_H0 ;  /* 0x20000007ff077230 */ /* 0x000fc40000004100 */
[-C--:B------:R-:W-:Y:S01]  /*f5c0*/  FMUL.FTZ R26, R41, R4.reuse ;  /* 0x00000004291a7220 */ /* 0x080fe20000410000 */
[----:B------:R-:W-:Y:S02]  /*f5d0*/  HADD2.F32 R15, -RZ, R15.H0_H0 ;  /* 0x2000000fff0f7230 */ /* 0x000fe40000004100 */
[----:B------:R-:W-:Y:S01]  /*f5e0*/  FMUL.FTZ R4, R37, R4 ;  /* 0x0000000425047220 */ /* 0x000fe20000410000 */
[----:B------:R-:W-:Y:S01]  /*f5f0*/  F2FP.SATFINITE.E4M3.F32.PACK_AB_MERGE_C R6, R33, R6, R32 ;  /* 0x000000062106723e */ /* 0x000fe20004807020 */
[-C--:B------:R-:W-:Y:S01]  /*f600*/  FFMA.FTZ R34, R39, R7.reuse, -R34 ;  /* 0x0000000727227223 */ /* 0x080fe20000010822 */
[----:B------:R-:W-:Y:S01]  /*f610*/  FFMA.FTZ R5, R43, R7, R36 ;  /* 0x000000072b057223 */ /* 0x000fe20000010024 */
[-C--:B------:R-:W-:Y:S01]  /*f620*/  FFMA.FTZ R7, R37, R15.reuse, -R26 ;  /* 0x0000000f25077223 */ /* 0x080fe2000001081a */
[----:B------:R-:W-:Y:S01]  /*f630*/  FFMA.FTZ R26, R41, R15, R4 ;  /* 0x0000000f291a7223 */ /* 0x000fe20000010004 */
[----:B------:R-:W-:Y:S02]  /*f640*/  F2FP.SATFINITE.E4M3.F32.PACK_AB_MERGE_C R4, R31, R28, RZ ;  /* 0x0000001c1f04723e */ /* 0x000fe400048070ff */
[----:B------:R-:W-:-:S02]  /*f650*/  F2FP.SATFINITE.E4M3.F32.PACK_AB_MERGE_C R34, R5, R34, RZ ;  /* 0x000000220522723e */ /* 0x000fc400048070ff */
[----:B------:R-:W-:Y:S02]  /*f660*/  F2FP.SATFINITE.E4M3.F32.PACK_AB_MERGE_C R4, R20, R27, R4 ;  /* 0x0000001b1404723e */ /* 0x000fe40004807004 */
[----:B------:R-:W-:Y:S02]  /*f670*/  F2FP.SATFINITE.E4M3.F32.PACK_AB_MERGE_C R5, R21, R30, R24 ;  /* 0x0000001e1505723e */ /* 0x000fe40004807018 */
[----:B------:R-:W-:-:S05]  /*f680*/  F2FP.SATFINITE.E4M3.F32.PACK_AB_MERGE_C R7, R26, R7, R34 ;  /* 0x000000071a07723e */ /* 0x000fca0004807022 */
[----:B------:R1:W-:Y:S02]  /*f690*/  STS.128 [R42+0x21400], R4 ;  /* 0x021400042a007388 */ /* 0x0003e40000000c00 */
.L_x_463:
[----:B------:R-:W-:Y:S05]  /*f6a0*/  BSYNC B2 ;  /* 0x0000000000027941 */ /* 0x000fea0003800000 */
.L_x_462:
[----:B------:R-:W-:Y:S05]  /*f6b0*/  @P1 BRA `(.L_x_461) ;  /* 0x0000000400681947 */ /* 0x000fea0003800000 */
[----:B-1---5:R-:W1:Y:S01]  /*f6c0*/  LDS.128 R4, [R42+0x25400] ;  /* 0x025400002a047984 */ /* 0x022e620000000c00 */
        /* <DEDUP_REMOVED lines=89> */
.L_x_461:
[----:B------:R-:W-:Y:S05]  /*fc60*/  BSYNC B1 ;  /* 0x0000000000017941 */ /* 0x000fea0003800000 */
.L_x_460:
[----:B-12---:R-:W-:Y:S01]  /*fc70*/  VIADD R4, R23, 0x40 ;  /* 0x0000004017047836 */ /* 0x006fe20000000000 */
[----:B------:R-:W-:Y:S04]  /*fc80*/  BSSY B1, `(.L_x_464) ;  /* 0x00000bf000017945 */ /* 0x000fe80003800000 */
        /* <DEDUP_REMOVED lines=98> */
.L_x_467:
[----:B------:R-:W-:Y:S05]  /*102b0*/  BSYNC B2 ;  /* 0x0000000000027941 */ /* 0x000fea0003800000 */
.L_x_466:
        /* <DEDUP_REMOVED lines=91> */
.L_x_465:
[----:B------:R-:W-:Y:S05]  /*10870*/  BSYNC B1 ;  /* 0x0000000000017941 */ /* 0x000fea0003800000 */
.L_x_464:
[----:B-12---:R-:W-:-:S05]  /*10880*/  VIADD R4, R23, 0x60 ;  /* 0x0000006017047836 */ /* 0x006fca0000000000 */
[----:B------:R-:W-:-:S13]  /*10890*/  ISETP.GE.AND P0, PT, R4, R0, PT ;  /* 0x000000000400720c */ /* 0x000fda0003f06270 */
[----:B------:R-:W-:Y:S05]  /*108a0*/  @P0 BRA `(.L_x_468) ;  /* 0x00000044004c0947 */ /* 0x000fea0003800000 */
        /* <DEDUP_REMOVED lines=8> */
[----:B------:R-:W-:Y:S02]  /*10930*/  F2FP.F16.E4M3.UNPACK_B R29, R13 ;  /* 0x0000000dff1d723e */ /* 0x000fe400020006ff */
[----:B------:R-:W-:Y:S01]  /*10940*/  F2FP.F16.E4M3.UNPACK_B R34, R11 ;  /* 0x0000000bff22723e */ /* 0x000fe200020006ff */
[--C-:B------:R-:W-:Y:S02]  /*10950*/  HADD2.F32 R31, -RZ, R30.reuse.H1_H1 ;  /* 0x3000001eff1f7230 */ /* 0x100fe40000004100 */
[----:B------:R-:W-:Y:S02]  /*10960*/  HADD2.F32 R27, -RZ, R29.H1_H1 ;  /* 0x3000001dff1b7230 */ /* 0x000fe40000004100 */
[----:B------:R-:W-:-:S02]  /*10970*/  HADD2.F32 R32, -RZ, R30.H0_H0 ;  /* 0x2000001eff207230 */ /* 0x000fc40000004100 */
[----:B------:R-:W-:Y:S01]  /*10980*/  HADD2.F32 R30, -RZ, R29.H0_H0 ;  /* 0x2000001dff1e7230 */ /* 0x000fe20000004100 */
[----:B------:R-:W-:Y:S01]  /*10990*/  F2FP.F16.E4M3.UNPACK_B R29, R13.H1 ;  /* 0x0000000dff1d723e */ /* 0x000fe200030006ff */
[--C-:B------:R-:W-:Y:S02]  /*109a0*/  HADD2.F32 R36, -RZ, R34.reuse.H1_H1 ;  /* 0x30000022ff247230 */ /* 0x100fe40000004100 */
[----:B0-----:R-:W-:Y:S01]  /*109b0*/  HADD2.F32 R35, -RZ, R34.H0_H0 ;  /* 0x20000022ff237230 */ /* 0x001fe20000004100 */
[----:B-1----:R-:W-:Y:S02]  /*109c0*/  F2FP.F16.E4M3.UNPACK_B R0, R4.H1 ;  /* 0x00000004ff00723e */ /* 0x002fe400030006ff */
        /* <DEDUP_REMOVED lines=12> */
[--C-:B------:R-:W-:Y:S01]  /*10a90*/  HADD2.F32 R0, -RZ, R4.reuse.H1_H1 ;  /* 0x30000004ff007230 */ /* 0x100fe20000004100 */
[----:B------:R-:W-:Y:S01]  /*10aa0*/  F2FP.F16.E4M3.UNPACK_B R31, R10.H1 ;  /* 0x0000000aff1f723e */ /* 0x000fe200030006ff */
[----:B------:R-:W-:Y:S01]  /*10ab0*/  HADD2.F32 R4, -RZ, R4.H0_H0 ;  /* 0x20000004ff047230 */ /* 0x000fe20000004100 */
[----:B------:R-:W-:Y:S01]  /*10ac0*/  F2FP.F16.E4M3.UNPACK_B R7, R7.H1 ;  /* 0x00000007ff07723e */ /* 0x000fe200030006ff */
[----:B------:R-:W-:-:S02]  /*10ad0*/  HADD2.F32 R6, -RZ, R5.H1_H1 ;  /* 0x30000005ff067230 */ /* 0x000fc40000004100 */
[-C--:B------:R-:W-:Y:S01]  /*10ae0*/  FMUL.FTZ R15, R30, R0.reuse ;  /* 0x000000001e0f7220 */ /* 0x080fe20000410000 */
[C---:B------:R-:W-:Y:S01]  /*10af0*/  FMUL.FTZ R13, R32.reuse, R0 ;  /* 0x00000000200d7220 */ /* 0x040fe20000410000 */
[----:B------:R-:W-:Y:S02]  /*10b00*/  HADD2.F32 R33, -RZ, R31.H1_H1 ;  /* 0x3000001fff217230 */ /* 0x000fe40000004100 */
[-C--:B------:R-:W-:Y:S01]  /*10b10*/  FFMA.FTZ R10, R32, R4.reuse, R15 ;  /* 0x00000004200a7223 */ /* 0x080fe2000001000f */
[----:B------:R-:W-:Y:S02]  /*10b20*/  HADD2.F32 R15, -RZ, R29.H1_H1 ;  /* 0x3000001dff0f7230 */ /* 0x000fe40000004100 */
[----:B------:R-:W-:Y:S01]  /*10b30*/  FFMA.FTZ R13, R30, R4, -R13 ;  /* 0x000000041e0d7223 */ /* 0x000fe2000001080d */
[----:B------:R-:W-:Y:S02]  /*10b40*/  HADD2.F32 R5, -RZ, R5.H0_H0 ;  /* 0x20000005ff057230 */ /* 0x000fe40000004100 */
[----:B------:R-:W-:Y:S01]  /*10b50*/  FMUL.FTZ R4, R33, R6 ;  /* 0x0000000621047220 */ /* 0x000fe20000410000 */
[----:B------:R-:W-:-:S02]  /*10b60*/  HADD2.F32 R32, -RZ, R31.H0_H0 ;  /* 0x2000001fff207230 */ /* 0x000fc40000004100 */
[C---:B------:R-:W-:Y:S01]  /*10b70*/  FMUL.FTZ R30, R15.reuse, R6 ;  /* 0x000000060f1e7220 */ /* 0x040fe20000410000 */
[--C-:B------:R-:W-:Y:S02]  /*10b80*/  HADD2.F32 R0, -RZ, R20.reuse.H1_H1 ;  /* 0x30000014ff007230 */ /* 0x100fe40000004100 */
[-C--:B------:R-:W-:Y:S01]  /*10b90*/  FFMA.FTZ R6, R15, R5.reuse, -R4 ;  /* 0x000000050f067223 */ /* 0x080fe20000010804 */
[----:B------:R-:W-:Y:S02]  /*10ba0*/  HADD2.F32 R4, -RZ, R29.H0_H0 ;  /* 0x2000001dff047230 */ /* 0x000fe40000004100 */
[----:B------:R-:W-:Y:S01]  /*10bb0*/  FFMA.FTZ R31, R33, R5, R30 ;  /* 0x00000005211f7223 */ /* 0x000fe2000001001e */
[----:B------:R-:W-:Y:S02]  /*10bc0*/  HADD2.F32 R20, -RZ, R20.H0_H0 ;  /* 0x20000014ff147230 */ /* 0x000fe40000004100 */
[----:B------:R-:W-:Y:S01]  /*10bd0*/  FMUL.FTZ R15, R32, R0 ;  /* 0x00000000200f7220 */ /* 0x000fe20000410000 */
[----:B------:R-:W-:Y:S01]  /*10be0*/  F2FP.F16.E4M3.UNPACK_B R30, R14 ;  /* 0x0000000eff1e723e */ /* 0x000fe200020006ff */
[----:B------:R-:W-:Y:S01]  /*10bf0*/  FMUL.FTZ R29, R4, R0 ;  /* 0x00000000041d7220 */ /* 0x000fe20000410000 */
[----:B------:R-:W-:-:S02]  /*10c00*/  HADD2.F32 R0, -RZ, R21.H1_H1 ;  /* 0x30000015ff007230 */ /* 0x000fc40000004100 */
[-C--:B------:R-:W-:Y:S01]  /*10c10*/  FFMA.FTZ R5, R4, R20.reuse, -R15 ;  /* 0x0000001404057223 */ /* 0x080fe2000001080f */
[----:B------:R-:W-:Y:S02]  /*10c20*/  HADD2.F32 R4, -RZ, R24.H1_H1 ;  /* 0x30000018ff047230 */ /* 0x000fe40000004100 */
[----:B------:R-:W-:Y:S01]  /*10c30*/  FFMA.FTZ R20, R32, R20, R29 ;  /* 0x0000001420147223 */ /* 0x000fe2000001001d */
[----:B------:R-:W-:Y:S01]  /*10c40*/  HADD2.F32 R32, -RZ, R30.H1_H1 ;  /* 0x3000001eff207230 */ /* 0x000fe20000004100 */
[----:B------:R-:W-:Y:S01]  /*10c50*/  F2FP.SATFINITE.E4M3.F32.PACK_AB_MERGE_C R6, R31, R6, RZ ;  /* 0x000000061f06723e */ /* 0x000fe200048070ff */
[----:B------:R-:W-:Y:S02]  /*10c60*/  HADD2.F32 R24, -RZ, R24.H0_H0 ;  /* 0x20000018ff187230 */ /* 0x000fe40000004100 */
[-C--:B------:R-:W-:Y:S01]  /*10c70*/  FMUL.FTZ R15, R36, R4.reuse ;  /* 0x00000004240f7220 */ /* 0x080fe20000410000 */
[----:B------:R-:W-:Y:S02]  /*10c80*/  HADD2.F32 R33, -RZ, R30.H0_H0 ;  /* 0x2000001eff217230 */ /* 0x000fe40000004100 */
[----:B------:R-:W-:Y:S01]  /*10c90*/  FMUL.FTZ R29, R32, R4 ;  /* 0x00000004201d7220 */ /* 0x000fe20000410000 */
[----:B------:R-:W-:-:S02]  /*10ca0*/  HADD2.F32 R21, -RZ, R21.H0_H0 ;  /* 0x20000015ff157230 */ /* 0x000fc40000004100 */
[----:B------:R-:W-:Y:S01]  /*10cb0*/  FFMA.FTZ R15, R32, R24, -R15 ;  /* 0x00000018200f7223 */ /* 0x000fe2000001080f */
[----:B------:R-:W-:Y:S01]  /*10cc0*/  FMUL.FTZ R4, R35, R0 ;  /* 0x0000000023047220 */ /* 0x000fe20000410000 */
[----:B------:R-:W-:Y:S01]  /*10cd0*/  FFMA.FTZ R24, R36, R24, R29 ;  /* 0x0000001824187223 */ /* 0x000fe2000001001d */
[C---:B------:R-:W-:Y:S01]  /*10ce0*/  FMUL.FTZ R0, R33.reuse, R0 ;  /* 0x0000000021007220 */ /* 0x040fe20000410000 */
[----:B------:R-:W-:Y:S01]  /*10cf0*/  F2FP.F16.E4M3.UNPACK_B R29, R11.H1 ;  /* 0x0000000bff1d723e */ /* 0x000fe200030006ff */
[-C--:B------:R-:W-:Y:S01]  /*10d00*/  FFMA.FTZ R11, R33, R21.reuse, -R4 ;  /* 0x00000015210b7223 */ /* 0x080fe20000010804 */
[----:B------:R-:W-:Y:S01]  /*10d10*/  F2FP.F16.E4M3.UNPACK_B R30, R14.H1 ;  /* 0x0000000eff1e723e */ /* 0x000fe200030006ff */
[----:B------:R-:W-:Y:S01]  /*10d20*/  FFMA.FTZ R14, R35, R21, R0 ;  /* 0x00000015230e7223 */ /* 0x000fe20000010000 */
[----:B------:R-:W-:Y:S01]  /*10d30*/  HADD2.F32 R4, -RZ, R7.H1_H1 ;  /* 0x30000007ff047230 */ /* 0x000fe20000004100 */
[----:B------:R-:W-:Y:S01]  /*10d40*/  F2FP.SATFINITE.E4M3.F32.PACK_AB_MERGE_C R15, R24, R15, RZ ;  /* 0x0000000f180f723e */ /* 0x000fe200048070ff */
[----:B------:R-:W-:Y:S01]  /*10d50*/  HADD2.F32 R35, -RZ, R29.H1_H1 ;  /* 0x3000001dff237230 */ /* 0x000fe20000004100 */
[----:B------:R-:W-:Y:S01]  /*10d60*/  F2FP.SATFINITE.E4M3.F32.PACK_AB_MERGE_C R5, R20, R5, R6 ;  /* 0x000000051405723e */ /* 0x000fe20004807006 */
[--C-:B------:R-:W-:Y:S01]  /*10d70*/  HADD2.F32 R33, -RZ, R30.reuse.H1_H1 ;  /* 0x3000001eff217230 */ /* 0x100fe20000004100 */
[----:B------:R-:W-:Y:S01]  /*10d80*/  F2FP.SATFINITE.E4M3.F32.PACK_AB_MERGE_C R6, R14, R11, R15 ;  /* 0x0000000b0e06723e */ /* 0x000fe2000480700f */
[----:B------:R-:W-:-:S02]  /*10d90*/  HADD2.F32 R32, -RZ, R30.H0_H0 ;  /* 0x2000001eff207230 */ /* 0x000fc40000004100 */
[-C--:B------:R-:W-:Y:S01]  /*10da0*/  FMUL.FTZ R30, R35, R4.reuse ;  /* 0x00000004231e7220 */ /* 0x080fe20000410000 */
[----:B------:R-:W-:Y:S02]  /*10db0*/  HADD2.F32 R34, -RZ, R29.H0_H0 ;  /* 0x2000001dff227230 */ /* 0x000fe40000004100 */
[C---:B------:R-:W-:Y:S01]  /*10dc0*/  FMUL.FTZ R4, R33.reuse, R4 ;  /* 0x0000000421047220 */ /* 0x040fe20000410000 */
[--C-:B------:R-:W-:Y:S02]  /*10dd0*/  HADD2.F32 R0, -RZ, R26.reuse.H1_H1 ;  /* 0x3000001aff007230 */ /* 0x100fe40000004100 */
[----:B------:R-:W-:Y:S02]  /*10de0*/  HADD2.F32 R7, -RZ, R7.H0_H0 ;  /* 0x20000007ff077230 */ /* 0x000fe40000004100 */
[----:B------:R-:W-:Y:S02]  /*10df0*/  HADD2.F32 R26, -RZ, R26.H0_H0 ;  /* 0x2000001aff1a7230 */ /* 0x000fe40000004100 */
[-C--:B------:R-:W-:Y:S01]  /*10e00*/  FMUL.FTZ R21, R34, R0.reuse ;  /* 0x0000000022157220 */ /* 0x080fe20000410000 */
[C---:B------:R-:W-:Y:S01]  /*10e10*/  FMUL.FTZ R29, R32.reuse, R0 ;  /* 0x00000000201d7220 */ /* 0x040fe20000410000 */
[-C--:B------:R-:W-:Y:S01]  /*10e20*/  FFMA.FTZ R30, R33, R7.reuse, -R30 ;  /* 0x00000007211e7223 */ /* 0x080fe2000001081e */
[----:B------:R-:W-:Y:S01]  /*10e30*/  FFMA.FTZ R33, R35, R7, R4 ;  /* 0x0000000723217223 */ /* 0x000fe20000010004 */
[-C--:B------:R-:W-:Y:S01]  /*10e40*/  FFMA.FTZ R7, R32, R26.reuse, -R21 ;  /* 0x0000001a20077223 */ /* 0x080fe20000010815 */
[----:B------:R-:W-:Y:S01]  /*10e50*/  FFMA.FTZ R26, R34, R26, R29 ;  /* 0x0000001a221a7223 */ /* 0x000fe2000001001d */
[----:B------:R-:W-:-:S02]  /*10e60*/  F2FP.SATFINITE.E4M3.F32.PACK_AB_MERGE_C R4, R28, R27, RZ ;  /* 0x0000001b1c04723e */ /* 0x000fc400048070ff */
[----:B------:R-:W-:Y:S02]  /*10e70*/  F2FP.SATFINITE.E4M3.F32.PACK_AB_MERGE_C R30, R33, R30, RZ ;  /* 0x0000001e211e723e */ /* 0x000fe400048070ff */
[----:B------:R-:W-:Y:S02]  /*10e80*/  F2FP.SATFINITE.E4M3.F32.PACK_AB_MERGE_C R4, R10, R13, R4 ;  /* 0x0000000d0a04723e */ /* 0x000fe40004807004 */
[----:B------:R-:W-:-:S05]  /*10e90*/  F2FP.SATFINITE.E4M3.F32.PACK_AB_MERGE_C R7, R26, R7, R30 ;  /* 0x000000071a07723e */ /* 0x000fca000480701e */
[----:B------:R1:W-:Y:S02]  /*10ea0*/  STS.128 [R37+0x23400], R4 ;  /* 0x0234000425007388 */ /* 0x0003e40000000c00 */
.L_x_470:
[----:B------:R-:W-:Y:S05]  /*10eb0*/  BSYNC B1 ;  /* 0x0000000000017941 */ /* 0x000fea0003800000 */
.L_x_469:
[----:B------:R-:W-:Y:S05]  /*10ec0*/  @P1 BRA `(.L_x_468) ;  /* 0x0000003c00c41947 */ /* 0x000fea0003800000 */
[----:B-1---5:R-:W1:Y:S01]  /*10ed0*/  LDS.128 R4, [R37+0x27400] ;  /* 0x0274000025047984 */ /* 0x022e620000000c00 */
[----:B------:R-:W-:Y:S02]  /*10ee0*/  F2FP.F16.E4M3.UNPACK_B R24, R3 ;  /* 0x00000003ff18723e */ /* 0x000fe400020006ff */
[----:B------:R-:W-:-:S03]  /*10ef0*/  F2FP.F16.E4M3.UNPACK_B R26, R8 ;  /* 0x00000008ff1a723e */ /* 0x000fc600020006ff */
[----:B------:R-:W-:Y:S02]  /*10f00*/  HADD2.F32 R20, -RZ, R24.H1_H1 ;  /* 0x30000018ff147230 */ /* 0x000fe40000004100 */
[----:B------:R-:W-:Y:S02]  /*10f10*/  HADD2.F32 R28, -RZ, R26.H1_H1 ;  /* 0x3000001aff1c7230 */ /* 0x000fe40000004100 */
[----:B------:R-:W-:Y:S01]  /*10f20*/  HADD2.F32 R24, -RZ, R24.H0_H0 ;  /* 0x20000018ff187230 */ /* 0x000fe20000004100 */
[-C--:B-1----:R-:W-:Y:S02]  /*10f30*/  F2FP.F16.E4M3.UNPACK_B R0, R4.reuse.H1 ;  /* 0x00000004ff00723e */ /* 0x082fe400030006ff */
[----:B------:R-:W-:Y:S02]  /*10f40*/  F2FP.F16.E4M3.UNPACK_B R4, R4 ;  /* 0x00000004ff04723e */ /* 0x000fe400020006ff */
[-C--:B------:R-:W-:Y:S01]  /*10f50*/  F2FP.F16.E4M3.UNPACK_B R11, R5.reuse ;  /* 0x00000005ff0b723e */ /* 0x080fe200020006ff */
[--C-:B------:R-:W-:Y:S01]  /*10f60*/  HADD2.F32 R10, -RZ, R0.reuse.H0_H0 ;  /* 0x20000000ff0a7230 */ /* 0x100fe20000004100 */
[----:B------:R-:W-:Y:S01]  /*10f70*/  F2FP.F16.E4M3.UNPACK_B R5, R5.H1 ;  /* 0x00000005ff05723e */ /* 0x000fe200030006ff */
[----:B------:R-:W-:Y:S01]  /*10f80*/  HADD2.F32 R0, -RZ, R0.H1_H1 ;  /* 0x30000000ff007230 */ /* 0x000fe20000004100 */
[----:B------:R-:W-:-:S02]  /*10f90*/  F2FP.F16.E4M3.UNPACK_B R13, R6 ;  /* 0x00000006ff0d723e */ /* 0x000fc400020006ff */
[----:B------:R-:W-:Y:S02]  /*10fa0*/  F2FP.F16.E4M3.UNPACK_B R6, R6.H1 ;  /* 0x00000006ff06723e */ /* 0x000fe400030006ff */
[-C--:B------:R-:W-:Y:S01]  /*10fb0*/  FMUL.FTZ R21, R20, R0.reuse ;  /* 0x0000000014157220 */ /* 0x080fe20000410000 */
[C---:B------:R-:W-:Y:S01]  /*10fc0*/  FMUL.FTZ R15, R28.reuse, R0 ;  /* 0x000000001c0f7220 */ /* 0x040fe20000410000 */
[----:B------:R-:W-:Y:S01]  /*10fd0*/  HADD2.F32 R0, -RZ, R4.H1_H1 ;  /* 0x30000004ff007230 */ /* 0x000fe20000004100 */
[----:B------:R-:W-:Y:S01]  /*10fe0*/  F2FP.F16.E4M3.UNPACK_B R14, R7 ;  /* 0x00000007ff0e723e */ /* 0x000fe200020006ff */
[-C--:B------:R-:W-:Y:S01]  /*10ff0*/  FFMA.FTZ R27, R28, R10.reuse, R21 ;  /* 0x0000000a1c1b7223 */ /* 0x080fe20000010015 */
[----:B------:R-:W-:Y:S02]  /*11000*/  HADD2.F32 R28, -RZ, R26.H0_H0 ;  /* 0x2000001aff1c7230 */ /* 0x000fe40000004100 */
[----:B------:R-:W-:Y:S01]  /*11010*/  FFMA.FTZ R20, R20, R10, -R15 ;  /* 0x0000000a14147223 */ /* 0x000fe2000001080f */
[----:B------:R-:W-:Y:S01]  /*11020*/  F2FP.F16.E4M3.UNPACK_B R10, R8.H1 ;  /* 0x00000008ff0a723e */ /* 0x000fe200030006ff */
[----:B------:R-:W-:Y:S01]  /*11030*/  HADD2.F32 R4, -RZ, R4.H0_H0 ;  /* 0x20000004ff047230 */ /* 0x000fe20000004100 */
[----:B------:R-:W-:Y:S01]  /*11040*/  F2FP.F16.E4M3.UNPACK_B R26, R3.H1 ;  /* 0x00000003ff1a723e */ /* 0x000fe200030006ff */
[-C--:B------:R-:W-:Y:S01]  /*11050*/  FMUL.FTZ R15, R28, R0.reuse ;  /* 0x000000001c0f7220 */ /* 0x080fe20000410000 */
[----:B------:R-:W-:Y:S01]  /*11060*/  FMUL.FTZ R21, R24, R0 ;  /* 0x0000000018157220 */ /* 0x000fe20000410000 */
[----:B------:R-:W-:Y:S01]  /*11070*/  HADD2.F32 R31, -RZ, R10.H1_H1 ;  /* 0x3000000aff1f7230 */ /* 0x000fe20000004100 */
[----:B------:R-:W-:Y:S01]  /*11080*/  F2FP.F16.E4M3.UNPACK_B R7, R7.H1 ;  /* 0x00000007ff07723e */ /* 0x000fe200030006ff */
[----:B------:R-:W-:-:S02]  /*11090*/  HADD2.F32 R3, -RZ, R5.H1_H1 ;  /* 0x30000005ff037230 */ /* 0x000fc40000004100 */
[-C--:B------:R-:W-:Y:S01]  /*110a0*/  FFMA.FTZ R15, R24, R4.reuse, -R15 ;  /* 0x00000004180f7223 */ /* 0x080fe2000001080f */
[----:B------:R-:W-:Y:S01]  /*110b0*/  FFMA.FTZ R4, R28, R4, R21 ;  /* 0x000000041c047223 */ /* 0x000fe20000010015 */
[----:B------:R-:W-:Y:S01]  /*110c0*/  HADD2.F32 R21, -RZ, R26.H1_H1 ;  /* 0x3000001aff157230 */ /* 0x000fe20000004100 */
[----:B------:R-:W-:Y:S01]  /*110d0*/  F2FP.F16.E4M3.UNPACK_B R28, R9 ;  /* 0x00000009ff1c723e */ /* 0x000fe200020006ff */
[----:B------:R-:W-:Y:S02]  /*110e0*/  HADD2.F32 R5, -RZ, R5.H0_H0 ;  /* 0x20000005ff057230 */ /* 0x000fe40000004100 */
[-C--:B------:R-:W-:Y:S01]  /*110f0*/  FMUL.FTZ R8, R31, R3.reuse ;  /* 0x000000031f087220 */ /* 0x080fe20000410000 */
[----:B------:R-:W-:Y:S02]  /*11100*/  HADD2.F32 R29, -RZ, R10.H0_H0 ;  /* 0x2000000aff1d7230 */ /* 0x000fe40000004100 */
[----:B------:R-:W-:Y:S01]  /*11110*/  FMUL.FTZ R24, R21, R3 ;  /* 0x0000000315187220 */ /* 0x000fe20000410000 */
[----:B------:R-:W-:-:S02]  /*11120*/  HADD2.F32 R0, -RZ, R11.H1_H1 ;  /* 0x3000000bff007230 */ /* 0x000fc40000004100 */
[-C--:B------:R-:W-:Y:S01]  /*11130*/  FFMA.FTZ R10, R21, R5.reuse, -R8 ;  /* 0x00000005150a7223 */ /* 0x080fe20000010808 */
[----:B------:R-:W-:Y:S02]  /*11140*/  HADD2.F32 R3, -RZ, R26.H0_H0 ;  /* 0x2000001aff037230 */ /* 0x000fe40000004100 */
[----:B------:R-:W-:Y:S01]  /*11150*/  FFMA.FTZ R21, R31, R5, R24 ;  /* 0x000000051f157223 */ /* 0x000fe20000010018 */
[----:B------:R-:W-:Y:S02]  /*11160*/  HADD2.F32 R11, -RZ, R11.H0_H0 ;  /* 0x2000000bff0b7230 */ /* 0x000fe40000004100 */
[----:B------:R-:W-:Y:S01]  /*11170*/  FMUL.FTZ R8, R29, R0 ;  /* 0x000000001d087220 */ /* 0x000fe20000410000 */
[----:B------:R-:W-:Y:S01]  /*11180*/  F2FP.F16.E4M3.UNPACK_B R24, R12 ;  /* 0x0000000cff18723e */ /* 0x000fe200020006ff */
[C---:B------:R-:W-:Y:S01]  /*11190*/  FMUL.FTZ R0, R3.reuse, R0 ;  /* 0x0000000003007220 */ /* 0x040fe20000410000 */
[----:B------:R-:W-:Y:S02]  /*111a0*/  HADD2.F32 R30, -RZ, R28.H1_H1 ;  /* 0x3000001cff1e7230 */ /* 0x000fe40000004100 */
[----:B------:R-:W-:Y:S01]  /*111b0*/  FFMA.FTZ R5, R3, R11, -R8 ;  /* 0x0000000b03057223 */ /* 0x000fe20000010808 */
[----:B------:R-:W-:-:S02]  /*111c0*/  HADD2.F32 R3, -RZ, R6.H1_H1 ;  /* 0x30000006ff037230 */ /* 0x000fc40000004100 */
[----:B------:R-:W-:Y:S01]  /*111d0*/  FFMA.FTZ R8, R29, R11, R0 ;  /* 0x0000000b1d087223 */ /* 0x000fe20000010000 */
[----:B------:R-:W-:Y:S01]  /*111e0*/  HADD2.F32 R26, -RZ, R24.H1_H1 ;  /* 0x30000018ff1a7230 */ /* 0x000fe20000004100 */
[----:B------:R-:W-:Y:S01]  /*111f0*/  F2FP.F16.E4M3.UNPACK_B R9, R9.H1 ;  /* 0x00000009ff09723e */ /* 0x000fe200030006ff */
[----:B------:R-:W-:Y:S02]  /*11200*/  HADD2.F32 R6, -RZ, R6.H0_H0 ;  /* 0x20000006ff067230 */ /* 0x000fe40000004100 */
[-C--:B------:R-:W-:Y:S01]  /*11210*/  FMUL.FTZ R11, R30, R3.reuse ;  /* 0x000000031e0b7220 */ /* 0x080fe20000410000 */
[----:B------:R-:W-:Y:S02]  /*11220*/  HADD2.F32 R31, -RZ, R28.H0_H0 ;  /* 0x2000001cff1f7230 */ /* 0x000fe40000004100 */
[C---:B------:R-:W-:Y:S01]  /*11230*/  FMUL.FTZ R3, R26.reuse, R3 ;  /* 0x000000031a037220 */ /* 0x040fe20000410000 */
[--C-:B------:R-:W-:Y:S02]  /*11240*/  HADD2.F32 R0, -RZ, R13.reuse.H1_H1 ;  /* 0x3000000dff007230 */ /* 0x100fe40000004100 */
[----:B------:R-:W-:Y:S01]  /*11250*/  FFMA.FTZ R11, R26, R6, -R11 ;  /* 0x000000061a0b7223 */ /* 0x000fe2000001080b */
[----:B------:R-:W-:Y:S01]  /*11260*/  HADD2.F32 R29, -RZ, R24.H0_H0 ;  /* 0x20000018ff1d7230 */ /* 0x000fe20000004100 */
[----:B------:R-:W-:Y:S01]  /*11270*/  F2FP.F16.E4M3.UNPACK_B R26, R12.H1 ;  /* 0x0000000cff1a723e */ /* 0x000fe200030006ff */
[----:B------:R-:W-:-:S02]  /*11280*/  HADD2.F32 R13, -RZ, R13.H0_H0 ;  /* 0x2000000dff0d7230 */ /* 0x000fc40000004100 */
[----:B------:R-:W-:Y:S01]  /*11290*/  FMUL.FTZ R12, R31, R0 ;  /* 0x000000001f0c7220 */ /* 0x000fe20000410000 */
[----:B------:R-:W-:Y:S01]  /*112a0*/  FFMA.FTZ R24, R30, R6, R3 ;  /* 0x000000061e187223 */ /* 0x000fe20000010003 */
[C---:B------:R-:W-:Y:S01]  /*112b0*/  FMUL.FTZ R0, R29.reuse, R0 ;  /* 0x000000001d007220 */ /* 0x040fe20000410000 */
[----:B------:R-:W-:Y:S02]  /*112c0*/  HADD2.F32 R3, -RZ, R7.H1_H1 ;  /* 0x30000007ff037230 */ /* 0x000fe40000004100 */
[-C--:B------:R-:W-:Y:S01]  /*112d0*/  FFMA.FTZ R6, R29, R13.reuse, -R12 ;  /* 0x0000000d1d067223 */ /* 0x080fe2000001080c */
[----:B------:R-:W-:Y:S02]  /*112e0*/  HADD2.F32 R29, -RZ, R26.H1_H1 ;  /* 0x3000001aff1d7230 */ /* 0x000fe40000004100 */
[----:B------:R-:W-:Y:S01]  /*112f0*/  FFMA.FTZ R13, R31, R13, R0 ;  /* 0x0000000d1f0d7223 */ /* 0x000fe20000010000 */
[--C-:B------:R-:W-:Y:S01]  /*11300*/  HADD2.F32 R31, -RZ, R9.reuse.H1_H1 ;  /* 0x30000009ff1f7230 */ /* 0x100fe20000004100 */
[----:B------:R-:W-:Y:S01]  /*11310*/  F2FP.SATFINITE.E4M3.F32.PACK_AB_MERGE_C R20, R27, R20, RZ ;  /* 0x000000141b14723e */ /* 0x000fe200048070ff */
[----:B------:R-:W-:Y:S01]  /*11320*/  HADD2.F32 R30, -RZ, R9.H0_H0 ;  /* 0x20000009ff1e7230 */ /* 0x000fe20000004100 */
[----:B------:R-:W-:Y:S01]  /*11330*/  F2FP.SATFINITE.E4M3.F32.PACK_AB_MERGE_C R10, R21, R10, RZ ;  /* 0x0000000a150a723e */ /* 0x000fe200048070ff */
[----:B------:R-:W-:-:S02]  /*11340*/  HADD2.F32 R0, -RZ, R14.H1_H1 ;  /* 0x3000000eff007230 */ /* 0x000fc40000004100 */
[----:B------:R-:W-:Y:S01]  /*11350*/  FMUL.FTZ R12, R31, R3 ;  /* 0x000000031f0c7220 */ /* 0x000fe20000410000 */
[----:B------:R-:W-:Y:S01]  /*11360*/  HADD2.F32 R7, -RZ, R7.H0_H0 ;  /* 0x20000007ff077230 */ /* 0x000fe20000004100 */
[----:B------:R-:W-:Y:S01]  /*11370*/  F2FP.SATFINITE.E4M3.F32.PACK_AB_MERGE_C R11, R24, R11, RZ ;  /* 0x0000000b180b723e */ /* 0x000fe200048070ff */
[----:B------:R-:W-:Y:S02]  /*11380*/  HADD2.F32 R28, -RZ, R26.H0_H0 ;  /* 0x2000001aff1c7230 */ /* 0x000fe40000004100 */
[C---:B------:R-:W-:Y:S01]  /*11390*/  FMUL.FTZ R26, R29.reuse, R3 ;  /* 0x000000031d1a7220 */ /* 0x040fe20000410000 */
[----:B------:R-:W-:Y:S02]  /*113a0*/  HADD2.F32 R14, -RZ, R14.H0_H0 ;  /* 0x2000000eff0e7230 */ /* 0x000fe40000004100 */
[-C--:B------:R-:W-:Y:S01]  /*113b0*/  FMUL.FTZ R3, R30, R0.reuse ;  /* 0x000000001e037220 */ /* 0x080fe20000410000 */
[-C--:B------:R-:W-:Y:S01]  /*113c0*/  FFMA.FTZ R12, R29, R7.reuse, -R12 ;  /* 0x000000071d0c7223 */ /* 0x080fe2000001080c */
[C---:B------:R-:W-:Y:S01]  /*113d0*/  FMUL.FTZ R9, R28.reuse, R0 ;  /* 0x000000001c097220 */ /* 0x040fe20000410000 */
[----:B------:R-:W-:Y:S01]  /*113e0*/  FFMA.FTZ R7, R31, R7, R26 ;  /* 0x000000071f077223 */ /* 0x000fe2000001001a */
[-C--:B------:R-:W-:Y:S01]  /*113f0*/  FFMA.FTZ R3, R28, R14.reuse, -R3 ;  /* 0x0000000e1c037223 */ /* 0x080fe20000010803 */
[----:B------:R-:W-:Y:S01]  /*11400*/  F2FP.SATFINITE.E4M3.F32.PACK_AB_MERGE_C R4, R4, R15, R20 ;  /* 0x0000000f0404723e */ /* 0x000fe20004807014 */
[----:B------:R-:W-:Y:S01]  /*11410*/  FFMA.FTZ R14, R30, R14, R9 ;  /* 0x0000000e1e0e7223 */ /* 0x000fe20000010009 */
[----:B------:R-:W-:-:S02]  /*11420*/  F2FP.SATFINITE.E4M3.F32.PACK_AB_MERGE_C R5, R8, R5, R10 ;  /* 0x000000050805723e */ /* 0x000fc4000480700a */
[----:B------:R-:W-:Y:S02]  /*11430*/  F2FP.SATFINITE.E4M3.F32.PACK_AB_MERGE_C R7, R7, R12, RZ ;  /* 0x0000000c0707723e */ /* 0x000fe400048070ff */
[----:B------:R-:W-:Y:S02]  /*11440*/  F2FP.SATFINITE.E4M3.F32.PACK_AB_MERGE_C R6, R13, R6, R11 ;  /* 0x000000060d06723e */ /* 0x000fe4000480700b */
[----:B------:R-:W-:-:S05]  /*11450*/  F2FP.SATFINITE.E4M3.F32.PACK_AB_MERGE_C R7, R14, R3, R7 ;  /* 0x000000030e07723e */ /* 0x000fca0004807007 */
[----:B------:R1:W-:Y:S01]  /*11460*/  STS.128 [R37+0x27400], R4 ;  /* 0x0274000425007388 */ /* 0x0003e20000000c00 */
[----:B------:R-:W-:Y:S05]  /*11470*/  BRA `(.L_x_468) ;  /* 0x0000003800587947 */ /* 0x000fea0003800000 */
.L_x_450:
[----:B------:R-:W-:-:S03]  /*11480*/  UMOV UR4, 0xffffffff ;  /* 0xffffffff00047882 */ /* 0x000fc60000000000 */
[----:B------:R-:W-:Y:S05]  /*11490*/  BRA.DIV UR4, `(.L_x_471) ;  /* 0x000001a2047c7947 */ /* 0x000fea000b800000 */
[----:B------:R0:W1:Y:S04]  /*114a0*/  SHFL.IDX PT, R27, R26, RZ, 0x181f ;  /* 0x00181fff1a1b7589 */ /* 0x00006800000e0000 */
[----:B------:R0:W2:Y:S04]  /*114b0*/  SHFL.IDX PT, R14, R30, RZ, 0x181f ;  /* 0x00181fff1e0e7589 */ /* 0x0000a800000e0000 */
[----:B------:R0:W3:Y:S04]  /*114c0*/  SHFL.IDX PT, R3, R24, RZ, 0x181f ;  /* 0x00181fff18037589 */ /* 0x0000e800000e0000 */
[----:B------:R0:W4:Y:S02]  /*114d0*/  SHFL.IDX PT, R21, R33, RZ, 0x181f ;  /* 0x00181fff21157589 */ /* 0x00012400000e0000 */
.L_x_690:
[----:B------:R-:W-:Y:S01]  /*114e0*/  ULDC UR4, c[0x0][0x448] ;  /* 0x0001120000047ab9 */ /* 0x000fe20000000800 */
[----:B------:R-:W-:Y:S01]  /*114f0*/  BSSY B1, `(.L_x_472) ;  /* 0x0000012000017945 */ /* 0x000fe20003800000 */
[----:B0-----:R-:W-:Y:S01]  /*11500*/  IMAD R26, R119, UR4, RZ ;  /* 0x00000004771a7c24 */ /* 0x001fe2000f8e02ff */
[----:B------:R-:W-:Y:S02]  /*11510*/  CS2R R8, SRZ ;  /* 0x0000000000087805 */ /* 0x000fe4000001ff00 */
[----:B------:R-:W-:Y:S02]  /*11520*/  CS2R R6, SRZ ;  /* 0x0000000000067805 */ /* 0x000fe4000001ff00 */
[----:B------:R-:W-:Y:S02]  /*11530*/  CS2R R4, SRZ ;  /* 0x0000000000047805 */ /* 0x000fe4000001ff00 */
[----:B------:R-:W-:Y:S02]  /*11540*/  CS2R R10, SRZ ;  /* 0x00000000000a7805 */ /* 0x000fe4000001ff00 */
[----:B------:R-:W-:-:S13]  /*11550*/  ISETP.GE.AND P0, PT, R0, R26, PT ;  /* 0x0000001a0000720c */ /* 0x000fda0003f06270 */
[----:B------:R-:W-:Y:S05]  /*11560*/  @P0 BRA `(.L_x_473) ;  /* 0x0000000000280947 */ /* 0x000fea0003800000 */
[----:B------:R-:W-:Y:S01]  /*11570*/  ULDC UR4, c[0x0][0x3f4] ;  /* 0x0000fd0000047ab9 */ /* 0x000fe20000000800 */
[C---:B-1----:R-:W-:Y:S02]  /*11580*/  IADD3 R12, P0, R16.reuse, R27, RZ ;  /* 0x0000001b100c7210 */ /* 0x042fe40007f1e0ff */
[----:B------:R-:W-:Y:S02]  /*11590*/  CS2R R8, SRZ ;  /* 0x0000000000087805 */ /* 0x000fe4000001ff00 */
[C---:B------:R-:W-:Y:S02]  /*115a0*/  ISETP.GE.AND P2, PT, R16.reuse, UR4, PT ;  /* 0x0000000410007c0c */ /* 0x040fe4000bf46270 */
[----:B--2---:R-:W-:Y:S01]  /*115b0*/  IADD3 R14, P1, R16, R14, RZ ;  /* 0x0000000e100e7210 */ /* 0x004fe20007f3e0ff */
[----:B---3--:R-:W-:-:S04]  /*115c0*/  IMAD.X R13, R3, 0x1, R17, P0 ;  /* 0x00000001030d7824 */ /* 0x008fc800000e0611 */
[----:B----4-:R-:W-:-:S06]  /*115d0*/  IMAD.X R15, R21, 0x1, R17, P1 ;  /* 0x00000001150f7824 */ /* 0x010fcc00008e0611 */
[----:B------:R-:W-:Y:S05]  /*115e0*/  @P2 BRA `(.L_x_473) ;  /* 0x0000000000082947 */ /* 0x000fea0003800000 */
[----:B------:R0:W5:Y:S04]  /*115f0*/  LD.E.128 R4, desc[UR42][R12.64] ;  /* 0x0000002a0c047980 */ /* 0x000168000c101d00 */
[----:B------:R0:W5:Y:S02]  /*11600*/  LD.E.128 R8, desc[UR42][R14.64] ;  /* 0x0000002a0e087980 */ /* 0x000164000c101d00 */
.L_x_473:
[----:B------:R-:W-:Y:S05]  /*11610*/  BSYNC B1 ;  /* 0x0000000000017941 */ /* 0x000fea0003800000 */
.L_x_472:
[----:B------:R-:W-:Y:S01]  /*11620*/  ULEA.HI UR4, UR39, UR39, URZ, 0x1 ;  /* 0x0000002727047291 */ /* 0x000fe2000f8f083f */
[----:B-----5:R-:W-:Y:S01]  /*11630*/  SHF.R.U32.HI R0, RZ, 0x8, R4 ;  /* 0x00000008ff007819 */ /* 0x020fe20000011604 */
[----:B-1----:R-:W1:Y:S01]  /*11640*/  LDC R27, c[0x0][0x3f4] ;  /* 0x0000fd00ff1b7b82 */ /* 0x002e620000000800 */
[----:B0-----:R-:W-:Y:S01]  /*11650*/  SHF.R.U32.HI R15, RZ, 0x8, R5 ;  /* 0x00000008ff0f7819 */ /* 0x001fe20000011605 */
[----:B------:R-:W-:Y:S01]  /*11660*/  ULOP3.LUT UR4, UR4, 0xfffffffe, URZ, 0xc0, !UPT ;  /* 0xfffffffe04047892 */ /* 0x000fe2000f8ec03f */
[----:B---3--:R-:W-:Y:S01]  /*11670*/  LOP3.LUT R3, R4, 0xff, RZ, 0xc0, !PT ;  /* 0x000000ff04037812 */ /* 0x008fe200078ec0ff */
[----:B------:R-:W-:Y:S01]  /*11680*/  IMAD R26, R29, -0x80, R26 ;  /* 0xffffff801d1a7824 */ /* 0x000fe200078e021a */
[----:B------:R-:W-:Y:S01]  /*11690*/  LOP3.LUT R0, R0, 0xff, RZ, 0xc0, !PT ;  /* 0x000000ff00007812 */ /* 0x000fe200078ec0ff */
[----:B------:R-:W-:Y:S01]  /*116a0*/  UIADD3 UR4, UR39, -UR4, URZ ;  /* 0x8000000427047290 */ /* 0x000fe2000fffe03f */
[----:B------:R-:W-:Y:S01]  /*116b0*/  LOP3.LUT R12, R5, 0xff, RZ, 0xc0, !PT ;  /* 0x000000ff050c7812 */ /* 0x000fe200078ec0ff */
[----:B------:R-:W-:Y:S01]  /*116c0*/  VIADD R34, R23, 0x40 ;  /* 0x0000004017227836 */ /* 0x000fe20000000000 */
[----:B------:R-:W-:Y:S01]  /*116d0*/  LOP3.LUT R15, R15, 0xff, RZ, 0xc0, !PT ;  /* 0x000000ff0f0f7812 */ /* 0x000fe200078ec0ff */
[----:B------:R-:W-:Y:S01]  /*116e0*/  VIADD R30, R23, 0x60 ;  /* 0x00000060171e7836 */ /* 0x000fe20000000000 */
[----:B------:R-:W-:Y:S01]  /*116f0*/  PRMT R13, R0, 0x7604, R3 ;  /* 0x00007604000d7816 */ /* 0x000fe20000000003 */
[----:B------:R-:W-:Y:S01]  /*11700*/  BSSY B1, `(.L_x_474) ;  /* 0x000003d000017945 */ /* 0x000fe20003800000 */
[----:B------:R-:W-:-:S02]  /*11710*/  MOV R37, UR4 ;  /* 0x0000000400257c02 */ /* 0x000fc40008000f00 */
[----:B------:R-:W-:Y:S02]  /*11720*/  SHF.R.U32.HI R0, RZ, 0x8, R6 ;  /* 0x00000008ff007819 */ /* 0x000fe40000011606 */
[----:B------:R-:W-:Y:S02]  /*11730*/  SHF.L.U32 R37, R37, 0x1f, RZ ;  /* 0x0000001f25257819 */ /* 0x000fe400000006ff */
[----:B------:R-:W-:Y:S02]  /*11740*/  PRMT R12, R15, 0x7604, R12 ;  /* 0x000076040f0c7816 */ /* 0x000fe4000000000c */
[----:B------:R-:W0:Y:S01]  /*11750*/  SYNCS.PHASECHK.TRANS64.TRYWAIT P4, [R22+URZ+0x38800], R37 ;  /* 0x03880025160075a7 */ /* 0x000e22000808017f */
[----:B--2---:R-:W-:Y:S02]  /*11760*/  LOP3.LUT R14, R6, 0xff, RZ, 0xc0, !PT ;  /* 0x000000ff060e7812 */ /* 0x004fe400078ec0ff */
[----:B------:R-:W-:Y:S02]  /*11770*/  SHF.R.U32.HI R3, RZ, 0x8, R8 ;  /* 0x00000008ff037819 */ /* 0x000fe40000011608 */
[----:B------:R-:W-:-:S02]  /*11780*/  LOP3.LUT R15, R0, 0xff, RZ, 0xc0, !PT ;  /* 0x000000ff000f7812 */ /* 0x000fc400078ec0ff */
[----:B----4-:R-:W-:Y:S02]  /*11790*/  SHF.R.U32.HI R21, RZ, 0x8, R7 ;  /* 0x00000008ff157819 */ /* 0x010fe40000011607 */
[----:B------:R-:W-:Y:S02]  /*117a0*/  LOP3.LUT R24, R8, 0xff, RZ, 0xc0, !PT ;  /* 0x000000ff08187812 */ /* 0x000fe400078ec0ff */
[----:B------:R-:W-:Y:S02]  /*117b0*/  LOP3.LUT R3, R3, 0xff, RZ, 0xc0, !PT ;  /* 0x000000ff03037812 */ /* 0x000fe400078ec0ff */
[----:B------:R-:W-:Y:S02]  /*117c0*/  PRMT R15, R15, 0x7604, R14 ;  /* 0x000076040f0f7816 */ /* 0x000fe4000000000e */
[----:B------:R-:W-:Y:S02]  /*117d0*/  SHF.R.U32.HI R14, RZ, 0x8, R9 ;  /* 0x00000008ff0e7819 */ /* 0x000fe40000011609 */
[----:B------:R-:W-:-:S02]  /*117e0*/  LOP3.LUT R20, R7, 0xff, RZ, 0xc0, !PT ;  /* 0x000000ff07147812 */ /* 0x000fc400078ec0ff */
[----:B------:R-:W-:Y:S02]  /*117f0*/  LOP3.LUT R21, R21, 0xff, RZ, 0xc0, !PT ;  /* 0x000000ff15157812 */ /* 0x000fe400078ec0ff */
[----:B------:R-:W-:Y:S02]  /*11800*/  PRMT R29, R3, 0x7604, R24 ;  /* 0x00007604031d7816 */ /* 0x000fe40000000018 */
[----:B------:R-:W-:Y:S02]  /*11810*/  SHF.R.U32.HI R0, RZ, 0x8, R10 ;  /* 0x00000008ff007819 */ /* 0x000fe4000001160a */
[----:B------:R-:W-:Y:S02]  /*11820*/  LOP3.LUT R3, R9, 0xff, RZ, 0xc0, !PT ;  /* 0x000000ff09037812 */ /* 0x000fe400078ec0ff */
[----:B------:R-:W-:Y:S02]  /*11830*/  LOP3.LUT R14, R14, 0xff, RZ, 0xc0, !PT ;  /* 0x000000ff0e0e7812 */ /* 0x000fe400078ec0ff */
[----:B------:R-:W-:-:S02]  /*11840*/  PRMT R20, R21, 0x7604, R20 ;  /* 0x0000760415147816 */ /* 0x000fc40000000014 */
[----:B------:R-:W-:Y:S02]  /*11850*/  LOP3.LUT R21, R10, 0xff, RZ, 0xc0, !PT ;  /* 0x000000ff0a157812 */ /* 0x000fe400078ec0ff */
[----:B------:R-:W-:Y:S02]  /*11860*/  LOP3.LUT R0, R0, 0xff, RZ, 0xc0, !PT ;  /* 0x000000ff00007812 */ /* 0x000fe400078ec0ff */
[----:B------:R-:W-:Y:S02]  /*11870*/  PRMT R14, R14, 0x7604, R3 ;  /* 0x000076040e0e7816 */ /* 0x000fe40000000003 */
[----:B------:R-:W-:Y:S02]  /*11880*/  SHF.R.U32.HI R3, RZ, 0x8, R11 ;  /* 0x00000008ff037819 */ /* 0x000fe4000001160b */
[----:B------:R-:W-:Y:S02]  /*11890*/  PRMT R33, R0, 0x7604, R21 ;  /* 0x0000760400217816 */ /* 0x000fe40000000015 */
[----:B------:R-:W-:-:S02]  /*118a0*/  SHF.R.U32.HI R21, RZ, 0x10, R7 ;  /* 0x00000010ff157819 */ /* 0x000fc40000011607 */
[----:B------:R-:W-:Y:S02]  /*118b0*/  LOP3.LUT R0, R11, 0xff, RZ, 0xc0, !PT ;  /* 0x000000ff0b007812 */ /* 0x000fe400078ec0ff */
[----:B------:R-:W-:Y:S01]  /*118c0*/  LOP3.LUT R3, R3, 0xff, RZ, 0xc0, !PT ;  /* 0x000000ff03037812 */ /* 0x000fe200078ec0ff */
[----:B------:R-:W-:Y:S01]  /*118d0*/  IMAD.U32 R21, R21, 0x10000, RZ ;  /* 0x0001000015157824 */ /* 0x000fe200078e00ff */
[----:B------:R-:W-:Y:S02]  /*118e0*/  SHF.R.U32.HI R24, RZ, 0x10, R5 ;  /* 0x00000010ff187819 */ /* 0x000fe40000011605 */
[----:B------:R-:W-:Y:S02]  /*118f0*/  SHF.R.U32.HI R31, RZ, 0x10, R9 ;  /* 0x00000010ff1f7819 */ /* 0x000fe40000011609 */
[----:B------:R-:W-:Y:S02]  /*11900*/  SHF.R.U32.HI R35, RZ, 0x10, R11 ;  /* 0x00000010ff237819 */ /* 0x000fe4000001160b */
[----:B------:R-:W-:Y:S01]  /*11910*/  PRMT R0, R3, 0x7604, R0 ;  /* 0x0000760403007816 */ /* 0x000fe20000000000 */
[----:B------:R-:W-:Y:S01]  /*11920*/  IMAD.U32 R3, R24, 0x10000, RZ ;  /* 0x0001000018037824 */ /* 0x000fe200078e00ff */
[----:B------:R-:W-:Y:S01]  /*11930*/  LOP3.LUT R13, R13, 0xff0000, R4, 0xf8, !PT ;  /* 0x00ff00000d0d7812 */ /* 0x000fe200078ef804 */
[----:B------:R-:W-:Y:S01]  /*11940*/  IMAD.U32 R31, R31, 0x10000, RZ ;  /* 0x000100001f1f7824 */ /* 0x000fe200078e00ff */
[----:B------:R-:W-:Y:S01]  /*11950*/  LOP3.LUT R21, R20, 0xff0000, R21, 0xf8, !PT ;  /* 0x00ff000014157812 */ /* 0x000fe200078ef815 */
[----:B------:R-:W-:Y:S01]  /*11960*/  IMAD.U32 R35, R35, 0x10000, RZ ;  /* 0x0001000023237824 */ /* 0x000fe200078e00ff */
[----:B-1----:R-:W-:-:S02]  /*11970*/  ISETP.GE.AND P0, PT, R16, R27, PT ;  /* 0x0000001b1000720c */ /* 0x002fc40003f06270 */
[----:B------:R-:W-:Y:S02]  /*11980*/  VIMNMX R26, R26, 0x80, PT ;  /* 0x000000801a1a7848 */ /* 0x000fe40003fe0100 */
[----:B------:R-:W-:Y:S02]  /*11990*/  IADD3 R36, R23, 0x20, RZ ;  /* 0x0000002017247810 */ /* 0x000fe40007ffe0ff */
[----:B------:R-:W-:Y:S02]  /*119a0*/  LOP3.LUT R15, R15, 0xff0000, R6, 0xf8, !PT ;  /* 0x00ff00000f0f7812 */ /* 0x000fe400078ef806 */
[----:B------:R-:W-:Y:S02]  /*119b0*/  LOP3.LUT R3, R12, 0xff0000, R3, 0xf8, !PT ;  /* 0x00ff00000c037812 */ /* 0x000fe400078ef803 */
[----:B------:R-:W-:Y:S02]  /*119c0*/  LOP3.LUT R31, R14, 0xff0000, R31, 0xf8, !PT ;  /* 0x00ff00000e1f7812 */ /* 0x000fe400078ef81f */
[----:B------:R-:W-:-:S02]  /*119d0*/  LOP3.LUT R35, R0, 0xff0000, R35, 0xf8, !PT ;  /* 0x00ff000000237812 */ /* 0x000fc400078ef823 */
[----:B------:R-:W-:Y:S02]  /*119e0*/  LOP3.LUT R29, R29, 0xff0000, R8, 0xf8, !PT ;  /* 0x00ff00001d1d7812 */ /* 0x000fe400078ef808 */
[----:B------:R-:W-:Y:S02]  /*119f0*/  LOP3.LUT R33, R33, 0xff0000, R10, 0xf8, !PT ;  /* 0x00ff000021217812 */ /* 0x000fe400078ef80a */
[----:B------:R-:W-:Y:S02]  /*11a00*/  LOP3.LUT R0, R13, 0xff000000, R4, 0xf8, !PT ;  /* 0xff0000000d007812 */ /* 0x000fe400078ef804 */
[-C--:B------:R-:W-:Y:S02]  /*11a10*/  ISETP.GE.OR P3, PT, R23, R26.reuse, P0 ;  /* 0x0000001a1700720c */ /* 0x080fe40000766670 */
[-C--:B------:R-:W-:Y:S02]  /*11a20*/  ISETP.GE.OR P2, PT, R36, R26.reuse, P0 ;  /* 0x0000001a2400720c */ /* 0x080fe40000746670 */
[----:B------:R-:W-:-:S02]  /*11a30*/  ISETP.GE.OR P1, PT, R34, R26, P0 ;  /* 0x0000001a2200720c */ /* 0x000fc40000726670 */
[----:B------:R-:W-:Y:S02]  /*11a40*/  LOP3.LUT R12, R15, 0xff000000, R6, 0xf8, !PT ;  /* 0xff0000000f0c7812 */ /* 0x000fe400078ef806 */
[----:B------:R-:W-:Y:S02]  /*11a50*/  LOP3.LUT R13, R21, 0xff000000, R7, 0xf8, !PT ;  /* 0xff000000150d7812 */ /* 0x000fe400078ef807 */
[----:B------:R-:W-:Y:S02]  /*11a60*/  LOP3.LUT R3, R3, 0xff000000, R5, 0xf8, !PT ;  /* 0xff00000003037812 */ /* 0x000fe400078ef805 */
[----:B------:R-:W-:Y:S02]  /*11a70*/  ISETP.GE.OR P0, PT, R30, R26, P0 ;  /* 0x0000001a1e00720c */ /* 0x000fe40000706670 */
[----:B------:R-:W-:Y:S02]  /*11a80*/  LOP3.LUT R14, R29, 0xff000000, R8, 0xf8, !PT ;  /* 0xff0000001d0e7812 */ /* 0x000fe400078ef808 */
[----:B------:R-:W-:-:S02]  /*11a90*/  LOP3.LUT R15, R31, 0xff000000, R9, 0xf8, !PT ;  /* 0xff0000001f0f7812 */ /* 0x000fc400078ef809 */
[----:B------:R-:W-:Y:S02]  /*11aa0*/  LOP3.LUT R20, R33, 0xff000000, R10, 0xf8, !PT ;  /* 0xff00000021147812 */ /* 0x000fe400078ef80a */
[----:B------:R-:W-:Y:S01]  /*11ab0*/  LOP3.LUT R21, R35, 0xff000000, R11, 0xf8, !PT ;  /* 0xff00000023157812 */ /* 0x000fe200078ef80b */
[----:B0-----:R-:W-:Y:S06]  /*11ac0*/  @!P4 BRA `(.L_x_475) ;  /* 0x0000019c0060c947 */ /* 0x001fec0003800000 */
.L_x_691:
[----:B------:R-:W-:Y:S05]  /*11ad0*/  BSYNC B1 ;  /* 0x0000000000017941 */ /* 0x000fea0003800000 */
.L_x_474:
[----:B------:R-:W-:Y:S04]  /*11ae0*/  BSSY B1, `(.L_x_476) ;  /* 0x00000ca000017945 */ /* 0x000fe80003800000 */
[----:B------:R-:W-:Y:S05]  /*11af0*/  @P3 BRA `(.L_x_477) ;  /* 0x0000000c00203947 */ /* 0x000fea0003800000 */
[----:B------:R-:W2:Y:S04]  /*11b00*/  LDL R6, [R1+0x60] ;  /* 0x0000600001067983 */ /* 0x000ea80000100800 */
[----:B------:R-:W3:Y:S01]  /*11b10*/  LDL R61, [R1+0x64] ;  /* 0x00006400013d7983 */ /* 0x000ee20000100800 */
[----:B------:R-:W-:Y:S01]  /*11b20*/  LEA.HI R4, R32, R28, RZ, 0x3 ;  /* 0x0000001c20047211 */ /* 0x000fe200078f18ff */
[C---:B------:R-:W-:Y:S01]  /*11b30*/  IMAD.SHL.U32 R9, R23.reuse, 0x80, RZ ;  /* 0x0000008017097824 */ /* 0x040fe200078e00ff */
[----:B------:R-:W-:Y:S02]  /*11b40*/  SHF.L.U32 R8, R23, 0x7, RZ ;  /* 0x0000000717087819 */ /* 0x000fe400000006ff */
[----:B------:R-:W-:Y:S02]  /*11b50*/  LOP3.LUT R5, R4, 0xfffffff8, RZ, 0xc0, !PT ;  /* 0xfffffff804057812 */ /* 0x000fe400078ec0ff */
[----:B------:R-:W-:-:S02]  /*11b60*/  LOP3.LUT R9, R9, 0x380, RZ, 0xc0, !PT ;  /* 0x0000038009097812 */ /* 0x000fc400078ec0ff */
[----:B------:R-:W-:Y:S01]  /*11b70*/  LOP3.LUT R8, R8, 0x380, RZ, 0xc0, !PT ;  /* 0x0000038008087812 */ /* 0x000fe200078ec0ff */
[----:B------:R-:W-:Y:S01]  /*11b80*/  IMAD.IADD R4, R28, 0x1, -R5 ;  /* 0x000000011c047824 */ /* 0x000fe200078e0a05 */
[----:B------:R-:W-:Y:S02]  /*11b90*/  F2FP.F16.E4M3.UNPACK_B R46, R14.H1 ;  /* 0x0000000eff2e723e */ /* 0x000fe400030006ff */
[----:B------:R-:W-:Y:S02]  /*11ba0*/  SHF.R.U32.HI R8, RZ, 0x3, R8 ;  /* 0x00000003ff087819 */ /* 0x000fe40000011608 */
[----:B------:R-:W-:Y:S01]  /*11bb0*/  LEA.HI R4, R27, R4, RZ, 0x1c ;  /* 0x000000041b047211 */ /* 0x000fe200078fe0ff */
[--C-:B------:R-:W-:Y:S01]  /*11bc0*/  HADD2.F32 R44, -RZ, R46.reuse.H0_H0 ;  /* 0x2000002eff2c7230 */ /* 0x100fe20000004100 */
[----:B0-----:R-:W-:Y:S01]  /*11bd0*/  F2FP.F16.E4M3.UNPACK_B R37, R0.H1 ;  /* 0x00000000ff25723e */ /* 0x001fe200030006ff */
[----:B------:R-:W-:Y:S01]  /*11be0*/  HADD2.F32 R47, -RZ, R46.H1_H1 ;  /* 0x3000002eff2f7230 */ /* 0x000fe20000004100 */
[----:B------:R-:W-:Y:S01]  /*11bf0*/  SHF.R.S32.HI R7, RZ, 0x1f, R4 ;  /* 0x0000001fff077819 */ /* 0x000fe20000011404 */
[----:B------:R-:W-:-:S02]  /*11c00*/  IMAD.SHL.U32 R5, R4, 0x10, RZ ;  /* 0x0000001004057824 */ /* 0x000fc400078e00ff */
[--C-:B------:R-:W-:Y:S01]  /*11c10*/  HADD2.F32 R40, -RZ, R37.reuse.H0_H0 ;  /* 0x20000025ff287230 */ /* 0x100fe20000004100 */
[----:B------:R-:W-:Y:S01]  /*11c20*/  LEA.HI R7, R7, R4, RZ, 0x3 ;  /* 0x0000000407077211 */ /* 0x000fe200078f18ff */
[----:B------:R-:W-:Y:S01]  /*11c30*/  HADD2.F32 R41, -RZ, R37.H1_H1 ;  /* 0x30000025ff297230 */ /* 0x000fe20000004100 */
[----:B------:R-:W-:Y:S02]  /*11c40*/  LOP3.LUT R5, R9, 0x70, R5, 0xf8, !PT ;  /* 0x0000007009057812 */ /* 0x000fe400078ef805 */
[----:B------:R-:W-:Y:S01]  /*11c50*/  F2FP.F16.E4M3.UNPACK_B R37, R0 ;  /* 0x00000000ff25723e */ /* 0x000fe200020006ff */
[----:B------:R-:W-:Y:S01]  /*11c60*/  IMAD.SHL.U32 R7, R7, 0x800, RZ ;  /* 0x0000080007077824 */ /* 0x000fe200078e00ff */
[----:B------:R-:W-:-:S04]  /*11c70*/  LOP3.LUT R4, R5, R8, RZ, 0x3c, !PT ;  /* 0x0000000805047212 */ /* 0x000fc800078e3cff */
[----:B------:R-:W-:-:S04]  /*11c80*/  LOP3.LUT R7, R7, 0xffffc000, RZ, 0xc0, !PT ;  /* 0xffffc00007077812 */ /* 0x000fc800078ec0ff */
[----:B--2---:R-:W-:Y:S02]  /*11c90*/  IADD3 R9, R4, R7, R6 ;  /* 0x0000000704097210 */ /* 0x004fe40007ffe006 */
[----:B---3--:R-:W0:Y:S03]  /*11ca0*/  LDS.128 R4, [R61+0x20400] ;  /* 0x020400003d047984 */ /* 0x008e260000000c00 */
[----:B------:R-:W-:-:S05]  /*11cb0*/  IMAD.IADD R24, R22, 0x1, R9 ;  /* 0x0000000116187824 */ /* 0x000fca00078e0209 */
[----:B------:R-:W1:Y:S01]  /*11cc0*/  LDS.128 R8, [R24+0x20400] ;  /* 0x0204000018087984 */ /* 0x000e620000000c00 */
[----:B0-----:R-:W-:Y:S02]  /*11cd0*/  F2FP.F16.E4M3.UNPACK_B R31, R4.H1 ;  /* 0x00000004ff1f723e */ /* 0x001fe400030006ff */
[-C--:B------:R-:W-:Y:S02]  /*11ce0*/  F2FP.F16.E4M3.UNPACK_B R42, R5.reuse ;  /* 0x00000005ff2a723e */ /* 0x080fe400020006ff */
[----:B------:R-:W-:Y:S02]  /*11cf0*/  F2FP.F16.E4M3.UNPACK_B R38, R5.H1 ;  /* 0x00000005ff26723e */ /* 0x000fe400030006ff */
[----:B-1----:R-:W-:Y:S02]  /*11d00*/  F2FP.F16.E4M3.UNPACK_B R36, R8.H1 ;  /* 0x00000008ff24723e */ /* 0x002fe400030006ff */
[----:B------:R-:W-:Y:S02]  /*11d10*/  F2FP.F16.E4M3.UNPACK_B R34, R4 ;  /* 0x00000004ff22723e */ /* 0x000fe400020006ff */
[-C--:B------:R-:W-:Y:S01]  /*11d20*/  F2FP.F16.E4M3.UNPACK_B R4, R7.reuse ;  /* 0x00000007ff04723e */ /* 0x080fe200020006ff */
[--C-:B------:R-:W-:Y:S01]  /*11d30*/  HADD2.F32 R5, -RZ, R36.reuse.H0_H0 ;  /* 0x20000024ff057230 */ /* 0x100fe20000004100 */
[----:B------:R-:W-:Y:S01]  /*11d40*/  F2FP.F16.E4M3.UNPACK_B R26, R7.H1 ;  /* 0x00000007ff1a723e */ /* 0x000fe200030006ff */
[----:B------:R-:W-:Y:S01]  /*11d50*/  HADD2.F32 R7, -RZ, R31.H0_H0 ;  /* 0x2000001fff077230 */ /* 0x000fe20000004100 */
[----:B------:R-:W-:Y:S01]  /*11d60*/  F2FP.F16.E4M3.UNPACK_B R35, R8 ;  /* 0x00000008ff23723e */ /* 0x000fe200020006ff */
[----:B------:R-:W-:Y:S01]  /*11d70*/  HADD2.F32 R36, -RZ, R36.H1_H1 ;  /* 0x30000024ff247230 */ /* 0x000fe20000004100 */
[-C--:B------:R-:W-:Y:S01]  /*11d80*/  F2FP.F16.E4M3.UNPACK_B R43, R9.reuse ;  /* 0x00000009ff2b723e */ /* 0x080fe200020006ff */
[C---:B------:R-:W-:Y:S01]  /*11d90*/  FMUL.FTZ R8, R5.reuse, R44 ;  /* 0x0000002c05087220 */ /* 0x040fe20000410000 */
[----:B------:R-:W-:Y:S01]  /*11da0*/  F2FP.F16.E4M3.UNPACK_B R39, R9.H1 ;  /* 0x00000009ff27723e */ /* 0x000fe200030006ff */
[----:B------:R-:W-:Y:S01]  /*11db0*/  FMUL.FTZ R9, R5, R40 ;  /* 0x0000002805097220 */ /* 0x000fe20000410000 */
[----:B------:R-:W-:Y:S01]  /*11dc0*/  F2FP.F16.E4M3.UNPACK_B R30, R10 ;  /* 0x0000000aff1e723e */ /* 0x000fe200020006ff */
[----:B------:R-:W-:Y:S01]  /*11dd0*/  FFMA.FTZ R5, R7, R40, -R8 ;  /* 0x0000002807057223 */ /* 0x000fe20000010808 */
[----:B------:R-:W-:-:S02]  /*11de0*/  HADD2.F32 R8, -RZ, R35.H0_H0 ;  /* 0x20000023ff087230 */ /* 0x000fc40000004100 */
[----:B------:R-:W-:Y:S01]  /*11df0*/  FFMA.FTZ R7, R7, R44, R9 ;  /* 0x0000002c07077223 */ /* 0x000fe20000010009 */
[----:B------:R-:W-:Y:S01]  /*11e00*/  F2FP.F16.E4M3.UNPACK_B R44, R14 ;  /* 0x0000000eff2c723e */ /* 0x000fe200020006ff */
[----:B------:R-:W-:Y:S01]  /*11e10*/  HADD2.F32 R9, -RZ, R37.H0_H0 ;  /* 0x20000025ff097230 */ /* 0x000fe20000004100 */
[----:B------:R-:W-:Y:S01]  /*11e20*/  F2FP.F16.E4M3.UNPACK_B R45, R10.H1 ;  /* 0x0000000aff2d723e */ /* 0x000fe200030006ff */
[----:B------:R-:W-:Y:S02]  /*11e30*/  HADD2.F32 R10, -RZ, R31.H1_H1 ;  /* 0x3000001fff0a7230 */ /* 0x000fe40000004100 */
[C---:B------:R-:W-:Y:S01]  /*11e40*/  FMUL.FTZ R51, R36.reuse, R47 ;  /* 0x0000002f24337220 */ /* 0x040fe20000410000 */
[----:B------:R-:W-:Y:S02]  /*11e50*/  HADD2.F32 R40, -RZ, R44.H0_H0 ;  /* 0x2000002cff287230 */ /* 0x000fe40000004100 */
[----:B------:R-:W-:Y:S01]  /*11e60*/  FMUL.FTZ R46, R36, R41 ;  /* 0x00000029242e7220 */ /* 0x000fe20000410000 */
[----:B------:R-:W-:-:S02]  /*11e70*/  HADD2.F32 R31, -RZ, R34.H0_H0 ;  /* 0x20000022ff1f7230 */ /* 0x000fc40000004100 */
[C---:B------:R-:W-:Y:S01]  /*11e80*/  FMUL.FTZ R49, R8.reuse, R9 ;  /* 0x0000000908317220 */ /* 0x040fe20000410000 */
[----:B------:R-:W-:Y:S02]  /*11e90*/  HADD2.F32 R35, -RZ, R35.H1_H1 ;  /* 0x30000023ff237230 */ /* 0x000fe40000004100 */
[-C--:B------:R-:W-:Y:S01]  /*11ea0*/  FMUL.FTZ R36, R8, R40.reuse ;  /* 0x0000002808247220 */ /* 0x080fe20000410000 */
[C---:B------:R-:W-:Y:S01]  /*11eb0*/  FFMA.FTZ R8, R10.reuse, R41, -R51 ;  /* 0x000000290a087223 */ /* 0x040fe20000010833 */
[----:B------:R-:W-:Y:S01]  /*11ec0*/  F2FP.F16.E4M3.UNPACK_B R41, R3.H1 ;  /* 0x00000003ff29723e */ /* 0x000fe200030006ff */
[----:B------:R-:W-:Y:S01]  /*11ed0*/  FFMA.FTZ R10, R10, R47, R46 ;  /* 0x0000002f0a0a7223 */ /* 0x000fe2000001002e */
[C---:B------:R-:W-:Y:S01]  /*11ee0*/  FFMA.FTZ R9, R31.reuse, R9, -R36 ;  /* 0x000000091f097223 */ /* 0x040fe20000010824 */
[----:B------:R-:W-:Y:S01]  /*11ef0*/  FFMA.FTZ R31, R31, R40, R49 ;  /* 0x000000281f1f7223 */ /* 0x000fe20000010031 */
[----:B------:R-:W-:Y:S01]  /*11f00*/  F2FP.F16.E4M3.UNPACK_B R49, R15.H1 ;  /* 0x0000000fff31723e */ /* 0x000fe200030006ff */
[----:B------:R-:W-:Y:S01]  /*11f10*/  HADD2.F32 R46, -RZ, R44.H1_H1 ;  /* 0x3000002cff2e7230 */ /* 0x000fe20000004100 */
[-C--:B------:R-:W-:Y:S01]  /*11f20*/  F2FP.F16.E4M3.UNPACK_B R33, R6.reuse.H1 ;  /* 0x00000006ff21723e */ /* 0x080fe200030006ff */
[----:B------:R-:W-:Y:S01]  /*11f30*/  HADD2.F32 R40, -RZ, R37.H1_H1 ;  /* 0x30000025ff287230 */ /* 0x000fe20000004100 */
[----:B------:R-:W-:Y:S01]  /*11f40*/  F2FP.F16.E4M3.UNPACK_B R29, R6 ;  /* 0x00000006ff1d723e */ /* 0x000fe200020006ff */
[----:B------:R-:W-:-:S02]  /*11f50*/  HADD2.F32 R36, -RZ, R34.H1_H1 ;  /* 0x30000022ff247230 */ /* 0x000fc40000004100 */
[C---:B------:R-:W-:Y:S01]  /*11f60*/  FMUL.FTZ R51, R35.reuse, R46 ;  /* 0x0000002e23337220 */ /* 0x040fe20000410000 */
[----:B------:R-:W-:Y:S02]  /*11f70*/  HADD2.F32 R47, -RZ, R49.H0_H0 ;  /* 0x20000031ff2f7230 */ /* 0x000fe40000004100 */
[----:B------:R-:W-:Y:S01]  /*11f80*/  FMUL.FTZ R35, R35, R40 ;  /* 0x0000002823237220 */ /* 0x000fe20000410000 */
[----:B------:R-:W-:Y:S01]  /*11f90*/  HADD2.F32 R34, -RZ, R39.H0_H0 ;  /* 0x20000027ff227230 */ /* 0x000fe20000004100 */
[-C--:B------:R-:W-:Y:S01]  /*11fa0*/  F2FP.F16.E4M3.UNPACK_B R6, R11.reuse ;  /* 0x0000000bff06723e */ /* 0x080fe200020006ff */
[----:B------:R-:W-:Y:S01]  /*11fb0*/  HADD2.F32 R44, -RZ, R41.H0_H0 ;  /* 0x20000029ff2c7230 */ /* 0x000fe20000004100 */
[----:B------:R-:W-:Y:S01]  /*11fc0*/  F2FP.F16.E4M3.UNPACK_B R11, R11.H1 ;  /* 0x0000000bff0b723e */ /* 0x000fe200030006ff */
[----:B------:R-:W-:Y:S02]  /*11fd0*/  HADD2.F32 R37, -RZ, R38.H0_H0 ;  /* 0x20000026ff257230 */ /* 0x000fe40000004100 */
[----:B------:R-:W-:Y:S01]  /*11fe0*/  FMUL.FTZ R48, R34, R47 ;  /* 0x0000002f22307220 */ /* 0x000fe20000410000 */
[----:B------:R-:W-:-:S02]  /*11ff0*/  HADD2.F32 R39, -RZ, R39.H1_H1 ;  /* 0x30000027ff277230 */ /* 0x000fc40000004100 */
[----:B------:R-:W-:Y:S01]  /*12000*/  FMUL.FTZ R50, R34, R44 ;  /* 0x0000002c22327220 */ /* 0x000fe20000410000 */
[C---:B------:R-:W-:Y:S01]  /*12010*/  FFMA.FTZ R34, R36.reuse, R40, -R51 ;  /* 0x0000002824227223 */ /* 0x040fe20000010833 */
[----:B------:R-:W-:Y:S01]  /*12020*/  FFMA.FTZ R36, R36, R46, R35 ;  /* 0x0000002e24247223 */ /* 0x000fe20000010023 */
[C---:B------:R-:W-:Y:S01]  /*12030*/  FFMA.FTZ R35, R37.reuse, R44, -R48 ;  /* 0x0000002c25237223 */ /* 0x040fe20000010830 */
[----:B------:R-:W-:Y:S01]  /*12040*/  F2FP.F16.E4M3.UNPACK_B R48, R15 ;  /* 0x0000000fff30723e */ /* 0x000fe200020006ff */
[----:B------:R-:W-:Y:S01]  /*12050*/  FFMA.FTZ R37, R37, R47, R50 ;  /* 0x0000002f25257223 */ /* 0x000fe20000010032 */
[----:B------:R-:W-:Y:S01]  /*12060*/  F2FP.F16.E4M3.UNPACK_B R44, R3 ;  /* 0x00000003ff2c723e */ /* 0x000fe200020006ff */
[----:B------:R-:W-:Y:S02]  /*12070*/  HADD2.F32 R50, -RZ, R49.H1_H1 ;  /* 0x30000031ff327230 */ /* 0x000fe40000004100 */
[----:B------:R-:W-:Y:S02]  /*12080*/  HADD2.F32 R40, -RZ, R38.H1_H1 ;  /* 0x30000026ff287230 */ /* 0x000fe40000004100 */
[----:B------:R-:W-:-:S02]  /*12090*/  HADD2.F32 R49, -RZ, R48.H0_H0 ;  /* 0x20000030ff317230 */ /* 0x000fc40000004100 */
[C---:B------:R-:W-:Y:S01]  /*120a0*/  FMUL.FTZ R51, R39.reuse, R50 ;  /* 0x0000003227337220 */ /* 0x040fe20000410000 */
[----:B------:R-:W-:Y:S02]  /*120b0*/  HADD2.F32 R38, -RZ, R43.H0_H0 ;  /* 0x2000002bff267230 */ /* 0x000fe40000004100 */
[----:B------:R-:W-:Y:S02]  /*120c0*/  HADD2.F32 R46, -RZ, R44.H0_H0 ;  /* 0x2000002cff2e7230 */ /* 0x000fe40000004100 */
[----:B------:R-:W-:Y:S02]  /*120d0*/  HADD2.F32 R47, -RZ, R41.H1_H1 ;  /* 0x30000029ff2f7230 */ /* 0x000fe40000004100 */
[C---:B------:R-:W-:Y:S01]  /*120e0*/  FMUL.FTZ R52, R38.reuse, R49 ;  /* 0x0000003126347220 */ /* 0x040fe20000410000 */
[----:B------:R-:W-:Y:S02]  /*120f0*/  HADD2.F32 R41, -RZ, R42.H0_H0 ;  /* 0x2000002aff297230 */ /* 0x000fe40000004100 */
[----:B------:R-:W-:Y:S01]  /*12100*/  FMUL.FTZ R54, R38, R46 ;  /* 0x0000002e26367220 */ /* 0x000fe20000410000 */
[-C--:B------:R-:W-:Y:S01]  /*12110*/  FMUL.FTZ R39, R39, R47.reuse ;  /* 0x0000002f27277220 */ /* 0x080fe20000410000 */
[C---:B------:R-:W-:Y:S01]  /*12120*/  FFMA.FTZ R38, R40.reuse, R47, -R51 ;  /* 0x0000002f28267223 */ /* 0x040fe20000010833 */
[----:B------:R-:W-:Y:S01]  /*12130*/  HADD2.F32 R51, -RZ, R48.H1_H1 ;  /* 0x30000030ff337230 */ /* 0x000fe20000004100 */
[----:B------:R-:W-:Y:S01]  /*12140*/  F2FP.F16.E4M3.UNPACK_B R48, R12.H1 ;  /* 0x0000000cff30723e */ /* 0x000fe200030006ff */
[----:B------:R-:W-:Y:S01]  /*12150*/  FFMA.FTZ R40, R40, R50, R39 ;  /* 0x0000003228287223 */ /* 0x000fe20000010027 */
[C---:B------:R-:W-:Y:S01]  /*12160*/  FFMA.FTZ R39, R41.reuse, R46, -R52 ;  /* 0x0000002e29277223 */ /* 0x040fe20000010834 */
[----:B------:R-:W-:Y:S01]  /*12170*/  FFMA.FTZ R41, R41, R49, R54 ;  /* 0x0000003129297223 */ /* 0x000fe20000010036 */
[----:B------:R-:W-:Y:S01]  /*12180*/  F2FP.F16.E4M3.UNPACK_B R50, R20.H1 ;  /* 0x00000014ff32723e */ /* 0x000fe200030006ff */
[----:B------:R-:W-:Y:S01]  /*12190*/  HADD2.F32 R47, -RZ, R44.H1_H1 ;  /* 0x3000002cff2f7230 */ /* 0x000fe20000004100 */
[----:B------:R-:W-:Y:S01]  /*121a0*/  F2FP.SATFINITE.E4M3.F32.PACK_AB_MERGE_C R37, R40, R37, RZ ;  /* 0x000000252825723e */ /* 0x000fe200048070ff */
[----:B------:R-:W-:-:S02]  /*121b0*/  HADD2.F32 R46, -RZ, R45.H0_H0 ;  /* 0x2000002dff2e7230 */ /* 0x000fc40000004100 */
[----:B------:R-:W-:Y:S02]  /*121c0*/  HADD2.F32 R49, -RZ, R48.H0_H0 ;  /* 0x20000030ff317230 */ /* 0x000fe40000004100 */
[----:B------:R-:W-:Y:S02]  /*121d0*/  HADD2.F32 R44, -RZ, R42.H1_H1 ;  /* 0x3000002aff2c7230 */ /* 0x000fe40000004100 */
[----:B------:R-:W-:Y:S02]  /*121e0*/  HADD2.F32 R42, -RZ, R43.H1_H1 ;  /* 0x3000002bff2a7230 */ /* 0x000fe40000004100 */
[----:B------:R-:W-:Y:S01]  /*121f0*/  FMUL.FTZ R55, R46, R49 ;  /* 0x000000312e377220 */ /* 0x000fe20000410000 */
[----:B------:R-:W-:Y:S02]  /*12200*/  HADD2.F32 R52, -RZ, R50.H0_H0 ;  /* 0x20000032ff347230 */ /* 0x000fe40000004100 */
[----:B------:R-:W-:Y:S02]  /*12210*/  HADD2.F32 R43, -RZ, R33.H0_H0 ;  /* 0x20000021ff2b7230 */ /* 0x000fe40000004100 */
[C---:B------:R-:W-:Y:S01]  /*12220*/  FMUL.FTZ R53, R42.reuse, R51 ;  /* 0x000000332a357220 */ /* 0x040fe20000410000 */
[----:B------:R-:W-:Y:S01]  /*12230*/  FMUL.FTZ R54, R42, R47 ;  /* 0x0000002f2a367220 */ /* 0x000fe20000410000 */
[----:B------:R-:W-:Y:S01]  /*12240*/  FMUL.FTZ R56, R46, R52 ;  /* 0x000000342e387220 */ /* 0x000fe20000410000 */
[----:B------:R-:W-:-:S02]  /*12250*/  HADD2.F32 R45, -RZ, R45.H1_H1 ;  /* 0x3000002dff2d7230 */ /* 0x000fc40000004100 */
[----:B------:R-:W-:Y:S01]  /*12260*/  FFMA.FTZ R55, R43, R52, R55 ;  /* 0x000000342b377223 */ /* 0x000fe20000010037 */
[----:B------:R-:W-:Y:S02]  /*12270*/  HADD2.F32 R52, -RZ, R50.H1_H1 ;  /* 0x30000032ff347230 */ /* 0x000fe40000004100 */
[C---:B------:R-:W-:Y:S01]  /*12280*/  FFMA.FTZ R42, R44.reuse, R47, -R53 ;  /* 0x0000002f2c2a7223 */ /* 0x040fe20000010835 */
[----:B------:R-:W-:Y:S01]  /*12290*/  HADD2.F32 R48, -RZ, R48.H1_H1 ;  /* 0x30000030ff307230 */ /* 0x000fe20000004100 */
[----:B------:R-:W-:Y:S01]  /*122a0*/  F2FP.F16.E4M3.UNPACK_B R47, R20 ;  /* 0x00000014ff2f723e */ /* 0x000fe200020006ff */
[----:B------:R-:W-:Y:S01]  /*122b0*/  FFMA.FTZ R44, R44, R51, R54 ;  /* 0x000000332c2c7223 */ /* 0x000fe20000010036 */
[----:B------:R-:W-:Y:S01]  /*122c0*/  HADD2.F32 R33, -RZ, R33.H1_H1 ;  /* 0x30000021ff217230 */ /* 0x000fe20000004100 */
[----:B------:R-:W-:Y:S01]  /*122d0*/  F2FP.F16.E4M3.UNPACK_B R46, R12 ;  /* 0x0000000cff2e723e */ /* 0x000fe200020006ff */
[----:B------:R-:W-:Y:S01]  /*122e0*/  FMUL.FTZ R54, R45, R52 ;  /* 0x000000342d367220 */ /* 0x000fe20000410000 */
[----:B------:R-:W-:Y:S01]  /*122f0*/  FFMA.FTZ R56, R43, R49, -R56 ;  /* 0x000000312b387223 */ /* 0x000fe20000010838 */
[----:B------:R-:W-:Y:S01]  /*12300*/  FMUL.FTZ R45, R45, R48 ;  /* 0x000000302d2d7220 */ /* 0x000fe20000410000 */
[----:B------:R-:W-:-:S02]  /*12310*/  HADD2.F32 R50, -RZ, R47.H0_H0 ;  /* 0x2000002fff327230 */ /* 0x000fc40000004100 */
[C---:B------:R-:W-:Y:S01]  /*12320*/  FFMA.FTZ R51, R33.reuse, R48, -R54 ;  /* 0x0000003021337223 */ /* 0x040fe20000010836 */
[----:B------:R-:W-:Y:S02]  /*12330*/  HADD2.F32 R43, -RZ, R30.H0_H0 ;  /* 0x2000001eff2b7230 */ /* 0x000fe40000004100 */
[----:B------:R-:W-:Y:S01]  /*12340*/  FFMA.FTZ R58, R33, R52, R45 ;  /* 0x00000034213a7223 */ /* 0x000fe2000001002d */
[----:B------:R-:W-:Y:S01]  /*12350*/  HADD2.F32 R48, -RZ, R46.H0_H0 ;  /* 0x2000002eff307230 */ /* 0x000fe20000004100 */
[----:B------:R-:W-:Y:S01]  /*12360*/  F2FP.F16.E4M3.UNPACK_B R45, R21.H1 ;  /* 0x00000015ff2d723e */ /* 0x000fe200030006ff */
[----:B------:R-:W-:Y:S02]  /*12370*/  HADD2.F32 R33, -RZ, R29.H0_H0 ;  /* 0x2000001dff217230 */ /* 0x000fe40000004100 */
[C---:B------:R-:W-:Y:S01]  /*12380*/  FMUL.FTZ R52, R43.reuse, R50 ;  /* 0x000000322b347220 */ /* 0x040fe20000410000 */
[----:B------:R-:W-:Y:S02]  /*12390*/  HADD2.F32 R47, -RZ, R47.H1_H1 ;  /* 0x3000002fff2f7230 */ /* 0x000fe40000004100 */
[----:B------:R-:W-:Y:S01]  /*123a0*/  FMUL.FTZ R54, R43, R48 ;  /* 0x000000302b367220 */ /* 0x000fe20000410000 */
[----:B------:R-:W-:-:S02]  /*123b0*/  HADD2.F32 R30, -RZ, R30.H1_H1 ;  /* 0x3000001eff1e7230 */ /* 0x000fc40000004100 */
[C---:B------:R-:W-:Y:S01]  /*123c0*/  FFMA.FTZ R52, R33.reuse, R48, -R52 ;  /* 0x0000003021347223 */ /* 0x040fe20000010834 */
[----:B------:R-:W-:Y:S02]  /*123d0*/  HADD2.F32 R46, -RZ, R46.H1_H1 ;  /* 0x3000002eff2e7230 */ /* 0x000fe40000004100 */
[----:B------:R-:W-:Y:S01]  /*123e0*/  FFMA.FTZ R54, R33, R50, R54 ;  /* 0x0000003221367223 */ /* 0x000fe20000010036 */
[----:B------:R-:W-:Y:S02]  /*123f0*/  HADD2.F32 R29, -RZ, R29.H1_H1 ;  /* 0x3000001dff1d7230 */ /* 0x000fe40000004100 */
[C---:B------:R-:W-:Y:S01]  /*12400*/  FMUL.FTZ R48, R30.reuse, R47 ;  /* 0x0000002f1e307220 */ /* 0x040fe20000410000 */
[----:B------:R-:W-:Y:S01]  /*12410*/  F2FP.F16.E4M3.UNPACK_B R33, R13.H1 ;  /* 0x0000000dff21723e */ /* 0x000fe200030006ff */
[-C--:B------:R-:W-:Y:S01]  /*12420*/  FMUL.FTZ R50, R30, R46.reuse ;  /* 0x0000002e1e327220 */ /* 0x080fe20000410000 */
[----:B------:R-:W-:Y:S02]  /*12430*/  HADD2.F32 R30, -RZ, R11.H0_H0 ;  /* 0x2000000bff1e7230 */ /* 0x000fe40000004100 */
[----:B------:R-:W-:Y:S01]  /*12440*/  FFMA.FTZ R49, R29, R46, -R48 ;  /* 0x0000002e1d317223 */ /* 0x000fe20000010830 */
[----:B------:R-:W-:-:S02]  /*12450*/  HADD2.F32 R46, -RZ, R45.H0_H0 ;  /* 0x2000002dff2e7230 */ /* 0x000fc40000004100 */
[----:B------:R-:W-:Y:S01]  /*12460*/  FFMA.FTZ R47, R29, R47, R50 ;  /* 0x0000002f1d2f7223 */ /* 0x000fe20000010032 */
[----:B------:R-:W-:Y:S02]  /*12470*/  HADD2.F32 R43, -RZ, R33.H0_H0 ;  /* 0x20000021ff2b7230 */ /* 0x000fe40000004100 */
[--C-:B------:R-:W-:Y:S02]  /*12480*/  HADD2.F32 R29, -RZ, R26.reuse.H0_H0 ;  /* 0x2000001aff1d7230 */ /* 0x100fe40000004100 */
[C---:B------:R-:W-:Y:S01]  /*12490*/  FMUL.FTZ R48, R30.reuse, R46 ;  /* 0x0000002e1e307220 */ /* 0x040fe20000410000 */
[----:B------:R-:W-:Y:S02]  /*124a0*/  HADD2.F32 R45, -RZ, R45.H1_H1 ;  /* 0x3000002dff2d7230 */ /* 0x000fe40000004100 */
[-C--:B------:R-:W-:Y:S01]  /*124b0*/  FMUL.FTZ R50, R30, R43.reuse ;  /* 0x0000002b1e327220 */ /* 0x080fe20000410000 */
[----:B------:R-:W-:Y:S02]  /*124c0*/  HADD2.F32 R11, -RZ, R11.H1_H1 ;  /* 0x3000000bff0b7230 */ /* 0x000fe40000004100 */
[----:B------:R-:W-:Y:S01]  /*124d0*/  FFMA.FTZ R48, R29, R43, -R48 ;  /* 0x0000002b1d307223 */ /* 0x000fe20000010830 */
[----:B------:R-:W-:Y:S01]  /*124e0*/  HADD2.F32 R33, -RZ, R33.H1_H1 ;  /* 0x30000021ff217230 */ /* 0x000fe20000004100 */
[----:B------:R-:W-:Y:S01]  /*124f0*/  F2FP.F16.E4M3.UNPACK_B R30, R13 ;  /* 0x0000000dff1e723e */ /* 0x000fe200020006ff */
[----:B------:R-:W-:-:S02]  /*12500*/  HADD2.F32 R26, -RZ, R26.H1_H1 ;  /* 0x3000001aff1a7230 */ /* 0x000fc40000004100 */
[C---:B------:R-:W-:Y:S01]  /*12510*/  FMUL.FTZ R53, R11.reuse, R45 ;  /* 0x0000002d0b357220 */ /* 0x040fe20000410000 */
[----:B------:R-:W-:Y:S01]  /*12520*/  F2FP.F16.E4M3.UNPACK_B R43, R21 ;  /* 0x00000015ff2b723e */ /* 0x000fe200020006ff */
[-C--:B------:R-:W-:Y:S01]  /*12530*/  FMUL.FTZ R60, R11, R33.reuse ;  /* 0x000000210b3c7220 */ /* 0x080fe20000410000 */
[----:B------:R-:W-:Y:S01]  /*12540*/  FFMA.FTZ R50, R29, R46, R50 ;  /* 0x0000002e1d327223 */ /* 0x000fe20000010032 */
[C---:B------:R-:W-:Y:S01]  /*12550*/  FFMA.FTZ R57, R26.reuse, R33, -R53 ;  /* 0x000000211a397223 */ /* 0x040fe20000010835 */
[--C-:B------:R-:W-:Y:S02]  /*12560*/  HADD2.F32 R29, -RZ, R30.reuse.H0_H0 ;  /* 0x2000001eff1d7230 */ /* 0x100fe40000004100 */
[----:B------:R-:W-:Y:S01]  /*12570*/  FFMA.FTZ R59, R26, R45, R60 ;  /* 0x0000002d1a3b7223 */ /* 0x000fe2000001003c */
[----:B------:R-:W-:Y:S02]  /*12580*/  HADD2.F32 R33, -RZ, R30.H1_H1 ;  /* 0x3000001eff217230 */ /* 0x000fe40000004100 */
[----:B------:R-:W-:-:S02]  /*12590*/  HADD2.F32 R30, -RZ, R43.H0_H0 ;  /* 0x2000002bff1e7230 */ /* 0x000fc40000004100 */
[----:B------:R-:W-:Y:S01]  /*125a0*/  HADD2.F32 R43, -RZ, R43.H1_H1 ;  /* 0x3000002bff2b7230 */ /* 0x000fe20000004100 */
[----:B------:R-:W-:Y:S01]  /*125b0*/  F2FP.SATFINITE.E4M3.F32.PACK_AB_MERGE_C R50, R59, R50, RZ ;  /* 0x000000323b32723e */ /* 0x000fe200048070ff */
[--C-:B------:R-:W-:Y:S02]  /*125c0*/  HADD2.F32 R26, -RZ, R6.reuse.H1_H1 ;  /* 0x30000006ff1a7230 */ /* 0x100fe40000004100 */
[----:B------:R-:W-:Y:S02]  /*125d0*/  HADD2.F32 R11, -RZ, R6.H0_H0 ;  /* 0x20000006ff0b7230 */ /* 0x000fe40000004100 */
[--C-:B------:R-:W-:Y:S02]  /*125e0*/  HADD2.F32 R6, -RZ, R4.reuse.H0_H0 ;  /* 0x20000004ff067230 */ /* 0x100fe40000004100 */
[C---:B------:R-:W-:Y:S01]  /*125f0*/  FMUL.FTZ R53, R26.reuse, R43 ;  /* 0x0000002b1a357220 */ /* 0x040fe20000410000 */
[----:B------:R-:W-:Y:S02]  /*12600*/  HADD2.F32 R4, -RZ, R4.H1_H1 ;  /* 0x30000004ff047230 */ /* 0x000fe40000004100 */
[----:B------:R-:W-:Y:S01]  /*12610*/  FMUL.FTZ R46, R26, R33 ;  /* 0x000000211a2e7220 */ /* 0x000fe20000410000 */
[CC--:B------:R-:W-:Y:S01]  /*12620*/  FMUL.FTZ R45, R11.reuse, R30.reuse ;  /* 0x0000001e0b2d7220 */ /* 0x0c0fe20000410000 */
[----:B------:R-:W-:Y:S01]  /*12630*/  FMUL.FTZ R11, R11, R29 ;  /* 0x0000001d0b0b7220 */ /* 0x000fe20000410000 */
[C---:B------:R-:W-:Y:S01]  /*12640*/  FFMA.FTZ R26, R4.reuse, R33, -R53 ;  /* 0x00000021041a7223 */ /* 0x040fe20000010835 */
[----:B------:R-:W-:Y:S01]  /*12650*/  FFMA.FTZ R46, R4, R43, R46 ;  /* 0x0000002b042e7223 */ /* 0x000fe2000001002e */
[----:B------:R-:W-:Y:S01]  /*12660*/  F2FP.SATFINITE.E4M3.F32.PACK_AB_MERGE_C R4, R8, R5, RZ ;  /* 0x000000050804723e */ /* 0x000fe200048070ff */
[C---:B------:R-:W-:Y:S01]  /*12670*/  FFMA.FTZ R45, R6.reuse, R29, -R45 ;  /* 0x0000001d062d7223 */ /* 0x040fe2000001082d */
[----:B------:R-:W-:Y:S01]  /*12680*/  FFMA.FTZ R11, R6, R30, R11 ;  /* 0x0000001e060b7223 */ /* 0x000fe2000001000b */
[----:B------:R-:W-:-:S02]  /*12690*/  F2FP.SATFINITE.E4M3.F32.PACK_AB_MERGE_C R8, R10, R7, RZ ;  /* 0x000000070a08723e */ /* 0x000fc400048070ff */
[----:B------:R-:W-:Y:S02]  /*126a0*/  F2FP.SATFINITE.E4M3.F32.PACK_AB_MERGE_C R5, R38, R35, RZ ;  /* 0x000000232605723e */ /* 0x000fe400048070ff */
[----:B------:R-:W-:Y:S02]  /*126b0*/  F2FP.SATFINITE.E4M3.F32.PACK_AB_MERGE_C R6, R51, R56, RZ ;  /* 0x000000383306723e */ /* 0x000fe400048070ff */
[----:B------:R-:W-:Y:S02]  /*126c0*/  F2FP.SATFINITE.E4M3.F32.PACK_AB_MERGE_C R7, R57, R48, RZ ;  /* 0x000000303907723e */ /* 0x000fe400048070ff */
[----:B------:R-:W-:Y:S02]  /*126d0*/  F2FP.SATFINITE.E4M3.F32.PACK_AB_MERGE_C R10, R58, R55, RZ ;  /* 0x000000373a0a723e */ /* 0x000fe400048070ff */
[----:B------:R-:W-:Y:S02]  /*126e0*/  F2FP.SATFINITE.E4M3.F32.PACK_AB_MERGE_C R4, R34, R9, R4 ;  /* 0x000000092204723e */ /* 0x000fe40004807004 */
[----:B------:R-:W-:-:S02]  /*126f0*/  F2FP.SATFINITE.E4M3.F32.PACK_AB_MERGE_C R5, R42, R39, R5 ;  /* 0x000000272a05723e */ /* 0x000fc40004807005 */
[----:B------:R-:W-:Y:S02]  /*12700*/  F2FP.SATFINITE.E4M3.F32.PACK_AB_MERGE_C R6, R49, R52, R6 ;  /* 0x000000343106723e */ /* 0x000fe40004807006 */
[----:B------:R-:W-:Y:S02]  /*12710*/  F2FP.SATFINITE.E4M3.F32.PACK_AB_MERGE_C R7, R26, R45, R7 ;  /* 0x0000002d1a07723e */ /* 0x000fe40004807007 */
[----:B------:R-:W-:Y:S02]  /*12720*/  F2FP.SATFINITE.E4M3.F32.PACK_AB_MERGE_C R8, R36, R31, R8 ;  /* 0x0000001f2408723e */ /* 0x000fe40004807008 */
[----:B------:R-:W-:Y:S01]  /*12730*/  F2FP.SATFINITE.E4M3.F32.PACK_AB_MERGE_C R9, R44, R41, R37 ;  /* 0x000000292c09723e */ /* 0x000fe20004807025 */
[----:B------:R1:W-:Y:S01]  /*12740*/  STS.128 [R61+0x20400], R4 ;  /* 0x020400043d007388 */ /* 0x0003e20000000c00 */
[----:B------:R-:W-:Y:S02]  /*12750*/  F2FP.SATFINITE.E4M3.F32.PACK_AB_MERGE_C R10, R47, R54, R10 ;  /* 0x000000362f0a723e */ /* 0x000fe4000480700a */
[----:B------:R-:W-:-:S05]  /*12760*/  F2FP.SATFINITE.E4M3.F32.PACK_AB_MERGE_C R11, R46, R11, R50 ;  /* 0x0000000b2e0b723e */ /* 0x000fca0004807032 */
[----:B------:R1:W-:Y:S02]  /*12770*/  STS.128 [R24+0x20400], R8 ;  /* 0x0204000818007388 */ /* 0x0003e40000000c00 */
.L_x_477:
[----:B------:R-:W-:Y:S05]  /*12780*/  BSYNC B1 ;  /* 0x0000000000017941 */ /* 0x000fea0003800000 */
.L_x_476:
[----:B------:R-:W-:Y:S04]  /*12790*/  BSSY B1, `(.L_x_478) ;  /* 0x00000cc000017945 */ /* 0x000fe80003800000 */
[----:B------:R-:W-:Y:S05]  /*127a0*/  @P2 BRA `(.L_x_479) ;  /* 0x0000000c00282947 */ /* 0x000fea0003800000 */
[----:B-1----:R-:W2:Y:S04]  /*127b0*/  LDL R6, [R1+0x5c] ;  /* 0x00005c0001067983 */ /* 0x002ea80000100800 */
[----:B------:R-:W3:Y:S01]  /*127c0*/  LDL R61, [R1+0x198] ;  /* 0x00019800013d7983 */ /* 0x000ee20000100800 */
[----:B------:R-:W-:Y:S01]  /*127d0*/  LEA.HI R4, R32, R28, RZ, 0x3 ;  /* 0x0000001c20047211 */ /* 0x000fe200078f18ff */
[C---:B------:R-:W-:Y:S01]  /*127e0*/  VIADD R8, R23.reuse, 0x20 ;  /* 0x0000002017087836 */ /* 0x040fe20000000000 */
[----:B------:R-:W-:Y:S01]  /*127f0*/  F2FP.F16.E4M3.UNPACK_B R42, R14.H1 ;  /* 0x0000000eff2a723e */ /* 0x000fe200030006ff */
[----:B------:R-:W-:Y:S01]  /*12800*/  VIADD R9, R23, 0x20 ;  /* 0x0000002017097836 */ /* 0x000fe20000000000 */
[----:B------:R-:W-:Y:S01]  /*12810*/  LOP3.LUT R5, R4, 0xfffffff8, RZ, 0xc0, !PT ;  /* 0xfffffff804057812 */ /* 0x000fe200078ec0ff */
[----:B------:R-:W-:Y:S01]  /*12820*/  IMAD.SHL.U32 R8, R8, 0x80, RZ ;  /* 0x0000008008087824 */ /* 0x000fe200078e00ff */
[----:B------:R-:W-:Y:S01]  /*12830*/  F2FP.F16.E4M3.UNPACK_B R39, R0.H1 ;  /* 0x00000000ff27723e */ /* 0x000fe200030006ff */
[----:B------:R-:W-:Y:S01]  /*12840*/  IMAD.SHL.U32 R9, R9, 0x80, RZ ;  /* 0x0000008009097824 */ /* 0x000fe200078e00ff */
[----:B------:R-:W-:Y:S01]  /*12850*/  F2FP.F16.E4M3.UNPACK_B R48, R14 ;  /* 0x0000000eff30723e */ /* 0x000fe200020006ff */
[----:B------:R-:W-:Y:S01]  /*12860*/  IMAD.IADD R4, R28, 0x1, -R5 ;  /* 0x000000011c047824 */ /* 0x000fe200078e0a05 */
[----:B------:R-:W-:Y:S01]  /*12870*/  LOP3.LUT R8, R8, 0x380, RZ, 0xc0, !PT ;  /* 0x0000038008087812 */ /* 0x000fe200078ec0ff */
[--C-:B------:R-:W-:Y:S01]  /*12880*/  HADD2.F32 R47, -RZ, R42.reuse.H0_H0 ;  /* 0x2000002aff2f7230 */ /* 0x100fe20000004100 */
[----:B------:R-:W-:Y:S01]  /*12890*/  LOP3.LUT R9, R9, 0x380, RZ, 0xc0, !PT ;  /* 0x0000038009097812 */ /* 0x000fe200078ec0ff */
[----:B------:R-:W-:Y:S01]  /*128a0*/  HADD2.F32 R43, -RZ, R39.H0_H0 ;  /* 0x20000027ff2b7230 */ /* 0x000fe20000004100 */
[----:B------:R-:W-:Y:S01]  /*128b0*/  LEA.HI R4, R27, R4, RZ, 0x1c ;  /* 0x000000041b047211 */ /* 0x000fe200078fe0ff */
[----:B------:R-:W-:Y:S01]  /*128c0*/  HADD2.F32 R52, -RZ, R42.H1_H1 ;  /* 0x3000002aff347230 */ /* 0x000fe20000004100 */
[----:B------:R-:W-:Y:S01]  /*128d0*/  SHF.R.U32.HI R8, RZ, 0x3, R8 ;  /* 0x00000003ff087819 */ /* 0x000fe20000011608 */
[--C-:B------:R-:W-:Y:S01]  /*128e0*/  HADD2.F32 R50, -RZ, R48.reuse.H0_H0 ;  /* 0x20000030ff327230 */ /* 0x100fe20000004100 */
[----:B------:R-:W-:Y:S01]  /*128f0*/  SHF.R.S32.HI R7, RZ, 0x1f, R4 ;  /* 0x0000001fff077819 */ /* 0x000fe20000011404 */
[----:B------:R-:W-:Y:S01]  /*12900*/  HADD2.F32 R49, -RZ, R48.H1_H1 ;  /* 0x30000030ff317230 */ /* 0x000fe20000004100 */
[----:B------:R-:W-:-:S02]  /*12910*/  SHF.L.U32 R5, R4, 0x4, RZ ;  /* 0x0000000404057819 */ /* 0x000fc400000006ff */
[----:B------:R-:W-:Y:S02]  /*12920*/  LEA.HI R7, R7, R4, RZ, 0x3 ;  /* 0x0000000407077211 */ /* 0x000fe400078f18ff */
[----:B------:R-:W-:Y:S02]  /*12930*/  LOP3.LUT R4, R9, 0x70, R5, 0xf8, !PT ;  /* 0x0000007009047812 */ /* 0x000fe400078ef805 */
[----:B------:R-:W-:Y:S02]  /*12940*/  SHF.L.U32 R7, R7, 0xb, RZ ;  /* 0x0000000b07077819 */ /* 0x000fe400000006ff */
[----:B------:R-:W-:Y:S02]  /*12950*/  LOP3.LUT R4, R4, R8, RZ, 0x3c, !PT ;  /* 0x0000000804047212 */ /* 0x000fe400078e3cff */
[----:B------:R-:W-:Y:S02]  /*12960*/  LOP3.LUT R7, R7, 0xffffc000, RZ, 0xc0, !PT ;  /* 0xffffc00007077812 */ /* 0x000fe400078ec0ff */
[----:B------:R-:W-:-:S02]  /*12970*/  F2FP.F16.E4M3.UNPACK_B R42, R0 ;  /* 0x00000000ff2a723e */ /* 0x000fc400020006ff */
[----:B------:R-:W-:Y:S02]  /*12980*/  F2FP.F16.E4M3.UNPACK_B R51, R15.H1 ;  /* 0x0000000fff33723e */ /* 0x000fe400030006ff */
[----:B------:R-:W-:Y:S01]  /*12990*/  F2FP.F16.E4M3.UNPACK_B R55, R20.H1 ;  /* 0x00000014ff37723e */ /* 0x000fe200030006ff */
[----:B------:R-:W-:Y:S02]  /*129a0*/  HADD2.F32 R46, -RZ, R42.H0_H0 ;  /* 0x2000002aff2e7230 */ /* 0x000fe40000004100 */
[--C-:B------:R-:W-:Y:S02]  /*129b0*/  HADD2.F32 R53, -RZ, R51.reuse.H0_H0 ;  /* 0x20000033ff357230 */ /* 0x100fe40000004100 */
[----:B------:R-:W-:Y:S01]  /*129c0*/  HADD2.F32 R56, -RZ, R51.H1_H1 ;  /* 0x30000033ff387230 */ /* 0x000fe20000004100 */
[----:B--2---:R-:W-:Y:S02]  /*129d0*/  IADD3 R9, R4, R7, R6 ;  /* 0x0000000704097210 */ /* 0x004fe40007ffe006 */
[----:B---3--:R-:W1:Y:S03]  /*129e0*/  LDS.128 R4, [R61+0x20400] ;  /* 0x020400003d047984 */ /* 0x008e660000000c00 */
[----:B------:R-:W-:-:S05]  /*129f0*/  IMAD.IADD R24, R22, 0x1, R9 ;  /* 0x0000000116187824 */ /* 0x000fca00078e0209 */
[----:B------:R-:W2:Y:S01]  /*12a00*/  LDS.128 R8, [R24+0x20400] ;  /* 0x0204000018087984 */ /* 0x000ea20000000c00 */
[-C--:B-1----:R-:W-:Y:S02]  /*12a10*/  F2FP.F16.E4M3.UNPACK_B R33, R6.reuse ;  /* 0x00000006ff21723e */ /* 0x082fe400020006ff */
[----:B------:R-:W-:Y:S02]  /*12a20*/  F2FP.F16.E4M3.UNPACK_B R40, R6.H1 ;  /* 0x00000006ff28723e */ /* 0x000fe400030006ff */
[-C--:B------:R-:W-:Y:S02]  /*12a30*/  F2FP.F16.E4M3.UNPACK_B R6, R7.reuse ;  /* 0x00000007ff06723e */ /* 0x080fe400020006ff */
[----:B------:R-:W-:Y:S02]  /*12a40*/  F2FP.F16.E4M3.UNPACK_B R29, R7.H1 ;  /* 0x00000007ff1d723e */ /* 0x000fe400030006ff */
[----:B--2---:R-:W-:Y:S02]  /*12a50*/  F2FP.F16.E4M3.UNPACK_B R7, R8.H1 ;  /* 0x00000008ff07723e */ /* 0x004fe400030006ff */
[----:B------:R-:W-:-:S02]  /*12a60*/  F2FP.F16.E4M3.UNPACK_B R30, R4 ;  /* 0x00000004ff1e723e */ /* 0x000fc400020006ff */
[----:B------:R-:W-:Y:S01]  /*12a70*/  F2FP.F16.E4M3.UNPACK_B R34, R4.H1 ;  /* 0x00000004ff22723e */ /* 0x000fe200030006ff */
[--C-:B------:R-:W-:Y:S01]  /*12a80*/  HADD2.F32 R4, -RZ, R7.reuse.H0_H0 ;  /* 0x20000007ff047230 */ /* 0x100fe20000004100 */
[-C--:B------:R-:W-:Y:S02]  /*12a90*/  F2FP.F16.E4M3.UNPACK_B R41, R5.reuse ;  /* 0x00000005ff29723e */ /* 0x080fe400020006ff */
[----:B------:R-:W-:Y:S01]  /*12aa0*/  F2FP.F16.E4M3.UNPACK_B R36, R5.H1 ;  /* 0x00000005ff24723e */ /* 0x000fe200030006ff */
[--C-:B------:R-:W-:Y:S01]  /*12ab0*/  HADD2.F32 R5, -RZ, R34.reuse.H0_H0 ;  /* 0x20000022ff057230 */ /* 0x100fe20000004100 */
[----:B------:R-:W-:Y:S01]  /*12ac0*/  F2FP.F16.E4M3.UNPACK_B R35, R8 ;  /* 0x00000008ff23723e */ /* 0x000fe200020006ff */
[----:B------:R-:W-:Y:S01]  /*12ad0*/  FMUL.FTZ R8, R47, R4 ;  /* 0x000000042f087220 */ /* 0x000fe20000410000 */
[-C--:B0-----:R-:W-:Y:S01]  /*12ae0*/  F2FP.F16.E4M3.UNPACK_B R37, R10.reuse ;  /* 0x0000000aff25723e */ /* 0x081fe200020006ff */
[----:B------:R-:W-:Y:S01]  /*12af0*/  HADD2.F32 R34, -RZ, R34.H1_H1 ;  /* 0x30000022ff227230 */ /* 0x000fe20000004100 */
[----:B------:R-:W-:Y:S01]  /*12b00*/  F2FP.F16.E4M3.UNPACK_B R45, R10.H1 ;  /* 0x0000000aff2d723e */ /* 0x000fe200030006ff */
[C---:B------:R-:W-:Y:S01]  /*12b10*/  FMUL.FTZ R10, R43.reuse, R4 ;  /* 0x000000042b0a7220 */ /* 0x040fe20000410000 */
[----:B------:R-:W-:Y:S01]  /*12b20*/  F2FP.F16.E4M3.UNPACK_B R44, R9 ;  /* 0x00000009ff2c723e */ /* 0x000fe200020006ff */
[----:B------:R-:W-:Y:S01]  /*12b30*/  FFMA.FTZ R4, R43, R5, -R8 ;  /* 0x000000052b047223 */ /* 0x000fe20000010808 */
[----:B------:R-:W-:Y:S01]  /*12b40*/  F2FP.F16.E4M3.UNPACK_B R38, R9.H1 ;  /* 0x00000009ff26723e */ /* 0x000fe200030006ff */
[----:B------:R-:W-:-:S02]  /*12b50*/  HADD2.F32 R9, -RZ, R7.H1_H1 ;  /* 0x30000007ff097230 */ /* 0x000fc40000004100 */
[----:B------:R-:W-:Y:S01]  /*12b60*/  FFMA.FTZ R5, R47, R5, R10 ;  /* 0x000000052f057223 */ /* 0x000fe2000001000a */
[----:B------:R-:W-:Y:S01]  /*12b70*/  HADD2.F32 R7, -RZ, R35.H0_H0 ;  /* 0x20000023ff077230 */ /* 0x000fe20000004100 */
[-C--:B------:R-:W-:Y:S01]  /*12b80*/  F2FP.F16.E4M3.UNPACK_B R26, R11.reuse ;  /* 0x0000000bff1a723e */ /* 0x080fe200020006ff */
[----:B------:R-:W-:Y:S01]  /*12b90*/  HADD2.F32 R10, -RZ, R39.H1_H1 ;  /* 0x30000027ff0a7230 */ /* 0x000fe20000004100 */
[----:B------:R-:W-:Y:S01]  /*12ba0*/  F2FP.F16.E4M3.UNPACK_B R31, R11.H1 ;  /* 0x0000000bff1f723e */ /* 0x000fe200030006ff */
[--C-:B------:R-:W-:Y:S02]  /*12bb0*/  HADD2.F32 R8, -RZ, R30.reuse.H0_H0 ;  /* 0x2000001eff087230 */ /* 0x100fe40000004100 */
[----:B------:R-:W-:Y:S01]  /*12bc0*/  FMUL.FTZ R43, R52, R9 ;  /* 0x00000009342b7220 */ /* 0x000fe20000410000 */
[----:B------:R-:W-:Y:S01]  /*12bd0*/  FMUL.FTZ R11, R50, R7 ;  /* 0x00000007320b7220 */ /* 0x000fe20000410000 */
[----:B------:R-:W-:Y:S01]  /*12be0*/  FMUL.FTZ R47, R10, R9 ;  /* 0x000000090a2f7220 */ /* 0x000fe20000410000 */
[----:B------:R-:W-:Y:S01]  /*12bf0*/  FMUL.FTZ R39, R46, R7 ;  /* 0x000000072e277220 */ /* 0x000fe20000410000 */
[----:B------:R-:W-:Y:S01]  /*12c00*/  FFMA.FTZ R9, R10, R34, -R43 ;  /* 0x000000220a097223 */ /* 0x000fe2000001082b */
[----:B------:R-:W-:Y:S01]  /*12c10*/  FFMA.FTZ R7, R46, R8, -R11 ;  /* 0x000000082e077223 */ /* 0x000fe2000001080b */
[----:B------:R-:W-:Y:S01]  /*12c20*/  F2FP.F16.E4M3.UNPACK_B R43, R3.H1 ;  /* 0x00000003ff2b723e */ /* 0x000fe200030006ff */
[----:B------:R-:W-:-:S02]  /*12c30*/  HADD2.F32 R11, -RZ, R30.H1_H1 ;  /* 0x3000001eff0b7230 */ /* 0x000fc40000004100 */
[----:B------:R-:W-:Y:S01]  /*12c40*/  FFMA.FTZ R8, R50, R8, R39 ;  /* 0x0000000832087223 */ /* 0x000fe20000010027 */
[----:B------:R-:W-:Y:S02]  /*12c50*/  HADD2.F32 R30, -RZ, R35.H1_H1 ;  /* 0x30000023ff1e7230 */ /* 0x000fe40000004100 */
[----:B------:R-:W-:Y:S01]  /*12c60*/  FFMA.FTZ R10, R52, R34, R47 ;  /* 0x00000022340a7223 */ /* 0x000fe2000001002f */
[----:B------:R-:W-:Y:S01]  /*12c70*/  HADD2.F32 R39, -RZ, R42.H1_H1 ;  /* 0x3000002aff277230 */ /* 0x000fe20000004100 */
[----:B------:R-:W-:Y:S01]  /*12c80*/  F2FP.F16.E4M3.UNPACK_B R52, R15 ;  /* 0x0000000fff34723e */ /* 0x000fe200020006ff */
[----:B------:R-:W-:Y:S02]  /*12c90*/  HADD2.F32 R34, -RZ, R38.H0_H0 ;  /* 0x20000026ff227230 */ /* 0x000fe40000004100 */
[-C--:B------:R-:W-:Y:S01]  /*12ca0*/  FMUL.FTZ R42, R49, R30.reuse ;  /* 0x0000001e312a7220 */ /* 0x080fe20000410000 */
[----:B------:R-:W-:Y:S02]  /*12cb0*/  HADD2.F32 R47, -RZ, R43.H0_H0 ;  /* 0x2000002bff2f7230 */ /* 0x000fe40000004100 */
[----:B------:R-:W-:Y:S01]  /*12cc0*/  FMUL.FTZ R46, R39, R30 ;  /* 0x0000001e272e7220 */ /* 0x000fe20000410000 */
[----:B------:R-:W-:-:S02]  /*12cd0*/  HADD2.F32 R35, -RZ, R36.H0_H0 ;  /* 0x20000024ff237230 */ /* 0x000fc40000004100 */
[-C--:B------:R-:W-:Y:S01]  /*12ce0*/  FMUL.FTZ R48, R53, R34.reuse ;  /* 0x0000002235307220 */ /* 0x080fe20000410000 */
[-C--:B------:R-:W-:Y:S01]  /*12cf0*/  FFMA.FTZ R30, R39, R11.reuse, -R42 ;  /* 0x0000000b271e7223 */ /* 0x080fe2000001082a */
[----:B------:R-:W-:Y:S01]  /*12d00*/  FMUL.FTZ R50, R47, R34 ;  /* 0x000000222f327220 */ /* 0x000fe20000410000 */
[----:B------:R-:W-:Y:S01]  /*12d10*/  FFMA.FTZ R11, R49, R11, R46 ;  /* 0x0000000b310b7223 */ /* 0x000fe2000001002e */
[----:B------:R-:W-:Y:S01]  /*12d20*/  FFMA.FTZ R34, R47, R35, -R48 ;  /* 0x000000232f227223 */ /* 0x000fe20000010830 */
[----:B------:R-:W-:Y:S01]  /*12d30*/  F2FP.F16.E4M3.UNPACK_B R46, R3 ;  /* 0x00000003ff2e723e */ /* 0x000fe200020006ff */
[----:B------:R-:W-:Y:S01]  /*12d40*/  FFMA.FTZ R35, R53, R35, R50 ;  /* 0x0000002335237223 */ /* 0x000fe20000010032 */
[----:B------:R-:W-:Y:S01]  /*12d50*/  HADD2.F32 R50, -RZ, R43.H1_H1 ;  /* 0x3000002bff327230 */ /* 0x000fe20000004100 */
[----:B------:R-:W-:Y:S01]  /*12d60*/  F2FP.SATFINITE.E4M3.F32.PACK_AB_MERGE_C R4, R9, R4, RZ ;  /* 0x000000040904723e */ /* 0x000fe200048070ff */
[----:B------:R-:W-:Y:S01]  /*12d70*/  HADD2.F32 R42, -RZ, R38.H1_H1 ;  /* 0x30000026ff2a7230 */ /* 0x000fe20000004100 */
[----:B------:R-:W-:Y:S01]  /*12d80*/  F2FP.SATFINITE.E4M3.F32.PACK_AB_MERGE_C R10, R10, R5, RZ ;  /* 0x000000050a0a723e */ /* 0x000fe200048070ff */
[----:B------:R-:W-:Y:S01]  /*12d90*/  HADD2.F32 R54, -RZ, R52.H0_H0 ;  /* 0x20000034ff367230 */ /* 0x000fe20000004100 */
[----:B------:R-:W-:Y:S01]  /*12da0*/  F2FP.SATFINITE.E4M3.F32.PACK_AB_MERGE_C R4, R30, R7, R4 ;  /* 0x000000071e04723e */ /* 0x000fe20004807004 */
[----:B------:R-:W-:-:S02]  /*12db0*/  HADD2.F32 R39, -RZ, R44.H0_H0 ;  /* 0x2000002cff277230 */ /* 0x000fc40000004100 */
[-C--:B------:R-:W-:Y:S01]  /*12dc0*/  FMUL.FTZ R49, R56, R42.reuse ;  /* 0x0000002a38317220 */ /* 0x080fe20000410000 */
[----:B------:R-:W-:Y:S02]  /*12dd0*/  HADD2.F32 R48, -RZ, R46.H0_H0 ;  /* 0x2000002eff307230 */ /* 0x000fe40000004100 */
[----:B------:R-:W-:Y:S01]  /*12de0*/  FMUL.FTZ R51, R50, R42 ;  /* 0x0000002a32337220 */ /* 0x000fe20000410000 */
[----:B------:R-:W-:Y:S02]  /*12df0*/  HADD2.F32 R36, -RZ, R36.H1_H1 ;  /* 0x30000024ff247230 */ /* 0x000fe40000004100 */
[-C--:B------:R-:W-:Y:S01]  /*12e00*/  FMUL.FTZ R43, R54, R39.reuse ;  /* 0x00000027362b7220 */ /* 0x080fe20000410000 */
[----:B------:R-:W-:Y:S02]  /*12e10*/  HADD2.F32 R38, -RZ, R41.H0_H0 ;  /* 0x20000029ff267230 */ /* 0x000fe40000004100 */
[----:B------:R-:W-:Y:S01]  /*12e20*/  FMUL.FTZ R47, R48, R39 ;  /* 0x00000027302f7220 */ /* 0x000fe20000410000 */
[----:B------:R-:W-:-:S02]  /*12e30*/  HADD2.F32 R53, -RZ, R52.H1_H1 ;  /* 0x30000034ff357230 */ /* 0x000fc40000004100 */
[-C--:B------:R-:W-:Y:S01]  /*12e40*/  FFMA.FTZ R39, R50, R36.reuse, -R49 ;  /* 0x0000002432277223 */ /* 0x080fe20000010831 */
[----:B------:R-:W-:Y:S01]  /*12e50*/  FFMA.FTZ R42, R56, R36, R51 ;  /* 0x00000024382a7223 */ /* 0x000fe20000010033 */
[----:B------:R-:W-:Y:S01]  /*12e60*/  FFMA.FTZ R36, R48, R38, -R43 ;  /* 0x0000002630247223 */ /* 0x000fe2000001082b */
[----:B------:R-:W-:Y:S01]  /*12e70*/  HADD2.F32 R43, -RZ, R41.H1_H1 ;  /* 0x30000029ff2b7230 */ /* 0x000fe20000004100 */
[----:B------:R-:W-:Y:S01]  /*12e80*/  F2FP.F16.E4M3.UNPACK_B R52, R12.H1 ;  /* 0x0000000cff34723e */ /* 0x000fe200030006ff */
[----:B------:R-:W-:Y:S02]  /*12e90*/  HADD2.F32 R41, -RZ, R44.H1_H1 ;  /* 0x3000002cff297230 */ /* 0x000fe40000004100 */
[----:B------:R-:W-:Y:S01]  /*12ea0*/  FFMA.FTZ R38, R54, R38, R47 ;  /* 0x0000002636267223 */ /* 0x000fe2000001002f */
[----:B------:R-:W-:Y:S01]  /*12eb0*/  HADD2.F32 R51, -RZ, R46.H1_H1 ;  /* 0x3000002eff337230 */ /* 0x000fe20000004100 */
[----:B------:R-:W-:Y:S01]  /*12ec0*/  F2FP.SATFINITE.E4M3.F32.PACK_AB_MERGE_C R5, R39, R34, RZ ;  /* 0x000000222705723e */ /* 0x000fe200048070ff */
[----:B------:R-:W-:-:S02]  /*12ed0*/  HADD2.F32 R56, -RZ, R55.H0_H0 ;  /* 0x20000037ff387230 */ /* 0x000fc40000004100 */
[-C--:B------:R-:W-:Y:S01]  /*12ee0*/  FMUL.FTZ R48, R53, R41.reuse ;  /* 0x0000002935307220 */ /* 0x080fe20000410000 */
[----:B------:R-:W-:Y:S02]  /*12ef0*/  HADD2.F32 R46, -RZ, R45.H0_H0 ;  /* 0x2000002dff2e7230 */ /* 0x000fe40000004100 */
[C---:B------:R-:W-:Y:S01]  /*12f00*/  FMUL.FTZ R50, R51.reuse, R41 ;  /* 0x0000002933327220 */ /* 0x040fe20000410000 */
[----:B------:R-:W-:Y:S02]  /*12f10*/  HADD2.F32 R54, -RZ, R52.H0_H0 ;  /* 0x20000034ff367230 */ /* 0x000fe40000004100 */
[----:B------:R-:W-:Y:S01]  /*12f20*/  FFMA.FTZ R41, R51, R43, -R48 ;  /* 0x0000002b33297223 */ /* 0x000fe20000010830 */
[----:B------:R-:W-:Y:S02]  /*12f30*/  HADD2.F32 R44, -RZ, R40.H0_H0 ;  /* 0x20000028ff2c7230 */ /* 0x000fe40000004100 */
[----:B------:R-:W-:Y:S01]  /*12f40*/  FMUL.FTZ R47, R56, R46 ;  /* 0x0000002e382f7220 */ /* 0x000fe20000410000 */
[----:B------:R-:W-:-:S02]  /*12f50*/  HADD2.F32 R48, -RZ, R55.H1_H1 ;  /* 0x30000037ff307230 */ /* 0x000fc40000004100 */
[----:B------:R-:W-:Y:S01]  /*12f60*/  FFMA.FTZ R43, R53, R43, R50 ;  /* 0x0000002b352b7223 */ /* 0x000fe20000010032 */
[----:B------:R-:W-:Y:S02]  /*12f70*/  HADD2.F32 R45, -RZ, R45.H1_H1 ;  /* 0x3000002dff2d7230 */ /* 0x000fe40000004100 */
[C---:B------:R-:W-:Y:S01]  /*12f80*/  FMUL.FTZ R49, R54.reuse, R46 ;  /* 0x0000002e36317220 */ /* 0x040fe20000410000 */
[----:B------:R-:W-:Y:S01]  /*12f90*/  HADD2.F32 R52, -RZ, R52.H1_H1 ;  /* 0x30000034ff347230 */ /* 0x000fe20000004100 */
[----:B------:R-:W-:Y:S01]  /*12fa0*/  F2FP.F16.E4M3.UNPACK_B R53, R20 ;  /* 0x00000014ff35723e */ /* 0x000fe200020006ff */
[-C--:B------:R-:W-:Y:S01]  /*12fb0*/  FFMA.FTZ R46, R54, R44.reuse, -R47 ;  /* 0x0000002c362e7223 */ /* 0x080fe2000001082f */
[----:B------:R-:W-:Y:S02]  /*12fc0*/  HADD2.F32 R40, -RZ, R40.H1_H1 ;  /* 0x30000028ff287230 */ /* 0x000fe40000004100 */
[-C--:B------:R-:W-:Y:S01]  /*12fd0*/  FMUL.FTZ R47, R48, R45.reuse ;  /* 0x0000002d302f7220 */ /* 0x080fe20000410000 */
[----:B------:R-:W-:Y:S01]  /*12fe0*/  FFMA.FTZ R49, R56, R44, R49 ;  /* 0x0000002c38317223 */ /* 0x000fe20000010031 */
[----:B------:R-:W-:Y:S01]  /*12ff0*/  F2FP.F16.E4M3.UNPACK_B R50, R12 ;  /* 0x0000000cff32723e */ /* 0x000fe200020006ff */
[----:B------:R-:W-:Y:S01]  /*13000*/  FMUL.FTZ R45, R52, R45 ;  /* 0x0000002d342d7220 */ /* 0x000fe20000410000 */
[----:B------:R-:W-:-:S02]  /*13010*/  HADD2.F32 R54, -RZ, R53.H0_H0 ;  /* 0x20000035ff367230 */ /* 0x000fc40000004100 */
[-C--:B------:R-:W-:Y:S01]  /*13020*/  FFMA.FTZ R51, R52, R40.reuse, -R47 ;  /* 0x0000002834337223 */ /* 0x080fe2000001082f */
[----:B------:R-:W-:Y:S02]  /*13030*/  HADD2.F32 R44, -RZ, R37.H0_H0 ;  /* 0x20000025ff2c7230 */ /* 0x000fe40000004100 */
[----:B------:R-:W-:Y:S01]  /*13040*/  FFMA.FTZ R48, R48, R40, R45 ;  /* 0x0000002830307223 */ /* 0x000fe2000001002d */
        /* <DEDUP_REMOVED lines=8> */
[----:B------:R-:W-:Y:S01]  /*130d0*/  HADD2.F32 R53, -RZ, R50.H1_H1 ;  /* 0x30000032ff357230 */ /* 0x000fe20000004100 */
[----:B------:R-:W-:Y:S01]  /*130e0*/  F2FP.F16.E4M3.UNPACK_B R52, R21.H1 ;  /* 0x00000015ff34723e */ /* 0x000fe200030006ff */
[----:B------:R-:W-:Y:S02]  /*130f0*/  HADD2.F32 R33, -RZ, R33.H1_H1 ;  /* 0x30000021ff217230 */ /* 0x000fe40000004100 */
[----:B------:R-:W-:Y:S01]  /*13100*/  FFMA.FTZ R47, R54, R40, R47 ;  /* 0x00000028362f7223 */ /* 0x000fe2000001002f */
[----:B------:R-:W-:Y:S01]  /*13110*/  FMUL.FTZ R44, R55, R37 ;  /* 0x00000025372c7220 */ /* 0x000fe20000410000 */
[----:B------:R-:W-:Y:S01]  /*13120*/  F2FP.F16.E4M3.UNPACK_B R50, R13.H1 ;  /* 0x0000000dff32723e */ /* 0x000fe200030006ff */
[C---:B------:R-:W-:Y:S01]  /*13130*/  FMUL.FTZ R40, R53.reuse, R37 ;  /* 0x0000002535287220 */ /* 0x040fe20000410000 */
[----:B------:R-:W-:Y:S02]  /*13140*/  HADD2.F32 R57, -RZ, R52.H0_H0 ;  /* 0x20000034ff397230 */ /* 0x000fe40000004100 */
[----:B------:R-:W-:Y:S01]  /*13150*/  FFMA.FTZ R44, R53, R33, -R44 ;  /* 0x00000021352c7223 */ /* 0x000fe2000001082c */
[----:B------:R-:W-:-:S02]  /*13160*/  HADD2.F32 R37, -RZ, R31.H0_H0 ;  /* 0x2000001fff257230 */ /* 0x000fc40000004100 */
[----:B------:R-:W-:Y:S01]  /*13170*/  FFMA.FTZ R40, R55, R33, R40 ;  /* 0x0000002137287223 */ /* 0x000fe20000010028 */
[--C-:B------:R-:W-:Y:S01]  /*13180*/  HADD2.F32 R53, -RZ, R50.reuse.H0_H0 ;  /* 0x20000032ff357230 */ /* 0x100fe20000004100 */
[----:B------:R-:W-:Y:S01]  /*13190*/  F2FP.SATFINITE.E4M3.F32.PACK_AB_MERGE_C R48, R48, R49, RZ ;  /* 0x000000313030723e */ /* 0x000fe200048070ff */
[----:B------:R-:W-:Y:S02]  /*131a0*/  HADD2.F32 R55, -RZ, R50.H1_H1 ;  /* 0x30000032ff377230 */ /* 0x000fe40000004100 */
[-C--:B------:R-:W-:Y:S01]  /*131b0*/  FMUL.FTZ R50, R57, R37.reuse ;  /* 0x0000002539327220 */ /* 0x080fe20000410000 */
[----:B------:R-:W-:Y:S02]  /*131c0*/  HADD2.F32 R33, -RZ, R29.H0_H0 ;  /* 0x2000001dff217230 */ /* 0x000fe40000004100 */
[----:B------:R-:W-:Y:S01]  /*131d0*/  FMUL.FTZ R54, R53, R37 ;  /* 0x0000002535367220 */ /* 0x000fe20000410000 */
[----:B------:R-:W-:Y:S01]  /*131e0*/  HADD2.F32 R59, -RZ, R52.H1_H1 ;  /* 0x30000034ff3b7230 */ /* 0x000fe20000004100 */
[----:B------:R-:W-:Y:S01]  /*131f0*/  F2FP.F16.E4M3.UNPACK_B R37, R13 ;  /* 0x0000000dff25723e */ /* 0x000fe200020006ff */
[----:B------:R-:W-:-:S02]  /*13200*/  HADD2.F32 R31, -RZ, R31.H1_H1 ;  /* 0x3000001fff1f7230 */ /* 0x000fc40000004100 */
[-C--:B------:R-:W-:Y:S01]  /*13210*/  FFMA.FTZ R52, R53, R33.reuse, -R50 ;  /* 0x0000002135347223 */ /* 0x080fe20000010832 */
[----:B------:R-:W-:Y:S02]  /*13220*/  HADD2.F32 R29, -RZ, R29.H1_H1 ;  /* 0x3000001dff1d7230 */ /* 0x000fe40000004100 */
[----:B------:R-:W-:Y:S01]  /*13230*/  FFMA.FTZ R54, R57, R33, R54 ;  /* 0x0000002139367223 */ /* 0x000fe20000010036 */
[----:B------:R-:W-:Y:S01]  /*13240*/  F2FP.SATFINITE.E4M3.F32.PACK_AB_MERGE_C R8, R11, R8, R10 ;  /* 0x000000080b08723e */ /* 0x000fe2000480700a */
[-C--:B------:R-:W-:Y:S01]  /*13250*/  FMUL.FTZ R50, R59, R31.reuse ;  /* 0x0000001f3b327220 */ /* 0x080fe20000410000 */
[C---:B------:R-:W-:Y:S01]  /*13260*/  FMUL.FTZ R56, R55.reuse, R31 ;  /* 0x0000001f37387220 */ /* 0x040fe20000410000 */
[----:B------:R-:W-:Y:S02]  /*13270*/  F2FP.F16.E4M3.UNPACK_B R31, R21 ;  /* 0x00000015ff1f723e */ /* 0x000fe400020006ff */
[-C--:B------:R-:W-:Y:S01]  /*13280*/  FFMA.FTZ R53, R55, R29.reuse, -R50 ;  /* 0x0000001d37357223 */ /* 0x080fe20000010832 */
[----:B------:R-:W-:Y:S01]  /*13290*/  FFMA.FTZ R55, R59, R29, R56 ;  /* 0x0000001d3b377223 */ /* 0x000fe20000010038 */
[----:B------:R-:W-:Y:S01]  /*132a0*/  HADD2.F32 R29, -RZ, R26.H0_H0 ;  /* 0x2000001aff1d7230 */ /* 0x000fe20000004100 */
[----:B------:R-:W-:Y:S01]  /*132b0*/  F2FP.SATFINITE.E4M3.F32.PACK_AB_MERGE_C R5, R41, R36, R5 ;  /* 0x000000242905723e */ /* 0x000fe20004807005 */
[--C-:B------:R-:W-:Y:S01]  /*132c0*/  HADD2.F32 R58, -RZ, R31.reuse.H0_H0 ;  /* 0x2000001fff3a7230 */ /* 0x100fe20000004100 */
[----:B------:R-:W-:Y:S01]  /*132d0*/  F2FP.SATFINITE.E4M3.F32.PACK_AB_MERGE_C R52, R53, R52, RZ ;  /* 0x000000343534723e */ /* 0x000fe200048070ff */
[----:B------:R-:W-:Y:S01]  /*132e0*/  HADD2.F32 R60, -RZ, R31.H1_H1 ;  /* 0x3000001fff3c7230 */ /* 0x000fe20000004100 */
[----:B------:R-:W-:Y:S01]  /*132f0*/  F2FP.SATFINITE.E4M3.F32.PACK_AB_MERGE_C R54, R55, R54, RZ ;  /* 0x000000363736723e */ /* 0x000fe200048070ff */
[----:B------:R-:W-:-:S02]  /*13300*/  HADD2.F32 R50, -RZ, R37.H0_H0 ;  /* 0x20000025ff327230 */ /* 0x000fc40000004100 */
[-C--:B------:R-:W-:Y:S01]  /*13310*/  FMUL.FTZ R33, R58, R29.reuse ;  /* 0x0000001d3a217220 */ /* 0x080fe20000410000 */
[----:B------:R-:W-:Y:S01]  /*13320*/  HADD2.F32 R31, -RZ, R26.H1_H1 ;  /* 0x3000001aff1f7230 */ /* 0x000fe20000004100 */
[----:B------:R-:W-:Y:S01]  /*13330*/  F2FP.SATFINITE.E4M3.F32.PACK_AB_MERGE_C R9, R43, R38, R9 ;  /* 0x000000262b09723e */ /* 0x000fe20004807009 */
[----:B------:R-:W-:Y:S02]  /*13340*/  HADD2.F32 R56, -RZ, R37.H1_H1 ;  /* 0x30000025ff387230 */ /* 0x000fe40000004100 */
[----:B------:R-:W-:Y:S01]  /*13350*/  FMUL.FTZ R29, R50, R29 ;  /* 0x0000001d321d7220 */ /* 0x000fe20000410000 */
[--C-:B------:R-:W-:Y:S02]  /*13360*/  HADD2.F32 R26, -RZ, R6.reuse.H0_H0 ;  /* 0x20000006ff1a7230 */ /* 0x100fe40000004100 */
[-C--:B------:R-:W-:Y:S01]  /*13370*/  FMUL.FTZ R37, R60, R31.reuse ;  /* 0x0000001f3c257220 */ /* 0x080fe20000410000 */
[----:B------:R-:W-:Y:S02]  /*13380*/  HADD2.F32 R6, -RZ, R6.H1_H1 ;  /* 0x30000006ff067230 */ /* 0x000fe40000004100 */
[----:B------:R-:W-:Y:S01]  /*13390*/  FMUL.FTZ R31, R56, R31 ;  /* 0x0000001f381f7220 */ /* 0x000fe20000410000 */
[----:B------:R-:W-:Y:S01]  /*133a0*/  F2FP.SATFINITE.E4M3.F32.PACK_AB_MERGE_C R10, R40, R47, R48 ;  /* 0x0000002f280a723e */ /* 0x000fe20004807030 */
[-C--:B------:R-:W-:Y:S01]  /*133b0*/  FFMA.FTZ R33, R50, R26.reuse, -R33 ;  /* 0x0000001a32217223 */ /* 0x080fe20000010821 */
[----:B------:R-:W-:Y:S01]  /*133c0*/  FFMA.FTZ R29, R58, R26, R29 ;  /* 0x0000001a3a1d7223 */ /* 0x000fe2000001001d */
[-C--:B------:R-:W-:Y:S01]  /*133d0*/  FFMA.FTZ R26, R56, R6.reuse, -R37 ;  /* 0x00000006381a7223 */ /* 0x080fe20000010825 */
[----:B------:R-:W-:Y:S01]  /*133e0*/  FFMA.FTZ R50, R60, R6, R31 ;  /* 0x000000063c327223 */ /* 0x000fe2000001001f */
[----:B------:R-:W-:-:S03]  /*133f0*/  F2FP.SATFINITE.E4M3.F32.PACK_AB_MERGE_C R6, R51, R46, RZ ;  /* 0x0000002e3306723e */ /* 0x000fc600048070ff */
[----:B------:R-:W-:Y:S02]  /*13400*/  F2FP.SATFINITE.E4M3.F32.PACK_AB_MERGE_C R7, R26, R33, R52 ;  /* 0x000000211a07723e */ /* 0x000fe40004807034 */
[----:B------:R-:W-:Y:S02]  /*13410*/  F2FP.SATFINITE.E4M3.F32.PACK_AB_MERGE_C R6, R44, R45, R6 ;  /* 0x0000002d2c06723e */ /* 0x000fe40004807006 */
[----:B------:R-:W-:-:S03]  /*13420*/  F2FP.SATFINITE.E4M3.F32.PACK_AB_MERGE_C R11, R50, R29, R54 ;  /* 0x0000001d320b723e */ /* 0x000fc60004807036 */
[----:B------:R2:W-:Y:S04]  /*13430*/  STS.128 [R61+0x20400], R4 ;  /* 0x020400043d007388 */ /* 0x0005e80000000c00 */
[----:B------:R2:W-:Y:S02]  /*13440*/  STS.128 [R24+0x20400], R8 ;  /* 0x0204000818007388 */ /* 0x0005e40000000c00 */
.L_x_479:
[----:B------:R-:W-:Y:S05]  /*13450*/  BSYNC B1 ;  /* 0x0000000000017941 */ /* 0x000fea0003800000 */
.L_x_478:
[----:B------:R-:W-:Y:S04]  /*13460*/  BSSY B1, `(.L_x_480) ;  /* 0x00000cc000017945 */ /* 0x000fe80003800000 */
[----:B------:R-:W-:Y:S05]  /*13470*/  @P1 BRA `(.L_x_481) ;  /* 0x0000000c00281947 */ /* 0x000fea0003800000 */
[----:B-12---:R-:W2:Y:S04]  /*13480*/  LDL R6, [R1+0x58] ;  /* 0x0000580001067983 */ /* 0x006ea80000100800 */
[----:B------:R-:W3:Y:S01]  /*13490*/  LDL R61, [R1+0x194] ;  /* 0x00019400013d7983 */ /* 0x000ee20000100800 */
[----:B------:R-:W-:Y:S01]  /*134a0*/  LEA.HI R4, R32, R28, RZ, 0x3 ;  /* 0x0000001c20047211 */ /* 0x000fe200078f18ff */
[C---:B------:R-:W-:Y:S01]  /*134b0*/  VIADD R8, R23.reuse, 0x40 ;  /* 0x0000004017087836 */ /* 0x040fe20000000000 */
[----:B------:R-:W-:Y:S01]  /*134c0*/  F2FP.F16.E4M3.UNPACK_B R42, R14.H1 ;  /* 0x0000000eff2a723e */ /* 0x000fe200030006ff */
[----:B------:R-:W-:Y:S01]  /*134d0*/  VIADD R9, R23, 0x40 ;  /* 0x0000004017097836 */ /* 0x000fe20000000000 */
[----:B------:R-:W-:Y:S02]  /*134e0*/  LOP3.LUT R5, R4, 0xfffffff8, RZ, 0xc0, !PT ;  /* 0xfffffff804057812 */ /* 0x000fe400078ec0ff */
[----:B------:R-:W-:Y:S01]  /*134f0*/  SHF.L.U32 R8, R8, 0x7, RZ ;  /* 0x0000000708087819 */ /* 0x000fe200000006ff */
[----:B------:R-:W-:Y:S01]  /*13500*/  IMAD.SHL.U32 R9, R9, 0x80, RZ ;  /* 0x0000008009097824 */ /* 0x000fe200078e00ff */
[----:B------:R-:W-:Y:S01]  /*13510*/  F2FP.F16.E4M3.UNPACK_B R39, R0.H1 ;  /* 0x00000000ff27723e */ /* 0x000fe200030006ff */
[----:B------:R-:W-:Y:S01]  /*13520*/  IMAD.IADD R4, R28, 0x1, -R5 ;  /* 0x000000011c047824 */ /* 0x000fe200078e0a05 */
[----:B------:R-:W-:Y:S01]  /*13530*/  LOP3.LUT R8, R8, 0x380, RZ, 0xc0, !PT ;  /* 0x0000038008087812 */ /* 0x000fe200078ec0ff */
[--C-:B------:R-:W-:Y:S01]  /*13540*/  HADD2.F32 R47, -RZ, R42.reuse.H0_H0 ;  /* 0x2000002aff2f7230 */ /* 0x100fe20000004100 */
[----:B------:R-:W-:Y:S01]  /*13550*/  LOP3.LUT R9, R9, 0x380, RZ, 0xc0, !PT ;  /* 0x0000038009097812 */ /* 0x000fe200078ec0ff */
[----:B------:R-:W-:Y:S01]  /*13560*/  HADD2.F32 R43, -RZ, R39.H0_H0 ;  /* 0x20000027ff2b7230 */ /* 0x000fe20000004100 */
[----:B------:R-:W-:Y:S01]  /*13570*/  LEA.HI R4, R27, R4, RZ, 0x1c ;  /* 0x000000041b047211 */ /* 0x000fe200078fe0ff */
[----:B------:R-:W-:Y:S01]  /*13580*/  HADD2.F32 R52, -RZ, R42.H1_H1 ;  /* 0x3000002aff347230 */ /* 0x000fe20000004100 */
[----:B------:R-:W-:-:S02]  /*13590*/  SHF.R.U32.HI R8, RZ, 0x3, R8 ;  /* 0x00000003ff087819 */ /* 0x000fc40000011608 */
[----:B------:R-:W-:Y:S01]  /*135a0*/  SHF.R.S32.HI R7, RZ, 0x1f, R4 ;  /* 0x0000001fff077819 */ /* 0x000fe20000011404 */
[----:B------:R-:W-:Y:S01]  /*135b0*/  IMAD.SHL.U32 R5, R4, 0x10, RZ ;  /* 0x0000001004057824 */ /* 0x000fe200078e00ff */
[----:B------:R-:W-:Y:S02]  /*135c0*/  F2FP.F16.E4M3.UNPACK_B R48, R14 ;  /* 0x0000000eff30723e */ /* 0x000fe400020006ff */
[----:B------:R-:W-:Y:S02]  /*135d0*/  LEA.HI R7, R7, R4, RZ, 0x3 ;  /* 0x0000000407077211 */ /* 0x000fe400078f18ff */
[----:B------:R-:W-:Y:S01]  /*135e0*/  LOP3.LUT R4, R9, 0x70, R5, 0xf8, !PT ;  /* 0x0000007009047812 */ /* 0x000fe200078ef805 */
[--C-:B------:R-:W-:Y:S01]  /*135f0*/  HADD2.F32 R50, -RZ, R48.reuse.H0_H0 ;  /* 0x20000030ff327230 */ /* 0x100fe20000004100 */
[----:B------:R-:W-:Y:S01]  /*13600*/  F2FP.F16.E4M3.UNPACK_B R42, R0 ;  /* 0x00000000ff2a723e */ /* 0x000fe200020006ff */
[----:B------:R-:W-:Y:S01]  /*13610*/  IMAD.SHL.U32 R7, R7, 0x800, RZ ;  /* 0x0000080007077824 */ /* 0x000fe200078e00ff */
[----:B------:R-:W-:Y:S01]  /*13620*/  LOP3.LUT R4, R4, R8, RZ, 0x3c, !PT ;  /* 0x0000000804047212 */ /* 0x000fe200078e3cff */
[----:B------:R-:W-:Y:S01]  /*13630*/  HADD2.F32 R49, -RZ, R48.H1_H1 ;  /* 0x30000030ff317230 */ /* 0x000fe20000004100 */
[----:B------:R-:W-:Y:S01]  /*13640*/  F2FP.F16.E4M3.UNPACK_B R51, R15.H1 ;  /* 0x0000000fff33723e */ /* 0x000fe200030006ff */
[----:B------:R-:W-:Y:S01]  /*13650*/  HADD2.F32 R46, -RZ, R42.H0_H0 ;  /* 0x2000002aff2e7230 */ /* 0x000fe20000004100 */
[----:B------:R-:W-:-:S02]  /*13660*/  LOP3.LUT R7, R7, 0xffffc000, RZ, 0xc0, !PT ;  /* 0xffffc00007077812 */ /* 0x000fc400078ec0ff */
[----:B------:R-:W-:Y:S01]  /*13670*/  F2FP.F16.E4M3.UNPACK_B R55, R20.H1 ;  /* 0x00000014ff37723e */ /* 0x000fe200030006ff */
        /* <DEDUP_REMOVED lines=170> */
.L_x_481:
[----:B------:R-:W-:Y:S05]  /*14120*/  BSYNC B1 ;  /* 0x0000000000017941 */ /* 0x000fea0003800000 */
.L_x_480:
[----:B------:R-:W-:Y:S05]  /*14130*/  @P0 BRA `(.L_x_468) ;  /* 0x0000000c00280947 */ /* 0x000fea0003800000 */
[----:B-123--:R-:W2:Y:S04]  /*14140*/  LDL R7, [R1+0x54] ;  /* 0x0000540001077983 */ /* 0x00eea80000100800 */
        /* <DEDUP_REMOVED lines=8> */
[--C-:B------:R-:W-:Y:S01]  /*141d0*/  HADD2.F32 R45, -RZ, R43.reuse.H0_H0 ;  /* 0x2000002bff2d7230 */ /* 0x100fe20000004100 */
[----:B------:R-:W-:Y:S01]  /*141e0*/  IADD3 R28, R28, -R5, RZ ;  /* 0x800000051c1c7210 */ /* 0x000fe20007ffe0ff */
[----:B------:R-:W-:Y:S01]  /*141f0*/  HADD2.F32 R46, -RZ, R43.H1_H1 ;  /* 0x3000002bff2e7230 */ /* 0x000fe20000004100 */
[----:B------:R-:W-:Y:S01]  /*14200*/  SHF.L.U32 R9, R9, 0x7, RZ ;  /* 0x0000000709097819 */ /* 0x000fe200000006ff */
[----:B------:R-:W-:Y:S01]  /*14210*/  HADD2.F32 R41, -RZ, R40.H0_H0 ;  /* 0x20000028ff297230 */ /* 0x000fe20000004100 */
[----:B------:R-:W-:-:S02]  /*14220*/  LEA.HI R27, R27, R28, RZ, 0x1c ;  /* 0x0000001c1b1b7211 */ /* 0x000fc400078fe0ff */
[----:B------:R-:W-:Y:S02]  /*14230*/  LOP3.LUT R9, R9, 0x380, RZ, 0xc0, !PT ;  /* 0x0000038009097812 */ /* 0x000fe400078ec0ff */
[----:B------:R-:W-:Y:S01]  /*14240*/  SHF.R.S32.HI R6, RZ, 0x1f, R27 ;  /* 0x0000001fff067819 */ /* 0x000fe2000001141b */
[----:B------:R-:W-:Y:S01]  /*14250*/  IMAD.SHL.U32 R4, R27, 0x10, RZ ;  /* 0x000000101b047824 */ /* 0x000fe200078e00ff */
[----:B------:R-:W-:Y:S02]  /*14260*/  LOP3.LUT R8, R8, 0x380, RZ, 0xc0, !PT ;  /* 0x0000038008087812 */ /* 0x000fe400078ec0ff */
[----:B------:R-:W-:Y:S02]  /*14270*/  LEA.HI R6, R6, R27, RZ, 0x3 ;  /* 0x0000001b06067211 */ /* 0x000fe400078f18ff */
[----:B------:R-:W-:Y:S02]  /*14280*/  SHF.R.U32.HI R8, RZ, 0x3, R8 ;  /* 0x00000003ff087819 */ /* 0x000fe40000011608 */
[----:B------:R-:W-:Y:S01]  /*14290*/  LOP3.LUT R4, R9, 0x70, R4, 0xf8, !PT ;  /* 0x0000007009047812 */ /* 0x000fe200078ef804 */
[----:B------:R-:W-:Y:S01]  /*142a0*/  IMAD.SHL.U32 R6, R6, 0x800, RZ ;  /* 0x0000080006067824 */ /* 0x000fe200078e00ff */
[----:B------:R-:W-:-:S02]  /*142b0*/  F2FP.F16.E4M3.UNPACK_B R42, R14 ;  /* 0x0000000eff2a723e */ /* 0x000fc400020006ff */
[----:B------:R-:W-:Y:S02]  /*142c0*/  LOP3.LUT R4, R4, R8, RZ, 0x3c, !PT ;  /* 0x0000000804047212 */ /* 0x000fe400078e3cff */
[----:B------:R-:W-:Y:S01]  /*142d0*/  LOP3.LUT R9, R6, 0xffffc000, RZ, 0xc0, !PT ;  /* 0xffffc00006097812 */ /* 0x000fe200078ec0ff */
[----:B------:R-:W-:Y:S01]  /*142e0*/  HADD2.F32 R44, -RZ, R42.H0_H0 ;  /* 0x2000002aff2c7230 */ /* 0x000fe20000004100 */
[----:B------:R-:W-:Y:S02]  /*142f0*/  F2FP.F16.E4M3.UNPACK_B R14, R0 ;  /* 0x00000000ff0e723e */ /* 0x000fe400020006ff */
[----:B--2---:R-:W-:Y:S02]  /*14300*/  IADD3 R9, R4, R9, R7 ;  /* 0x0000000904097210 */ /* 0x004fe40007ffe007 */
[----:B---3--:R-:W1:Y:S03]  /*14310*/  LDS.128 R4, [R51+0x20400] ;  /* 0x0204000033047984 */ /* 0x008e660000000c00 */
[----:B------:R-:W-:-:S05]  /*14320*/  IMAD.IADD R24, R22, 0x1, R9 ;  /* 0x0000000116187824 */ /* 0x000fca00078e0209 */
[----:B------:R-:W2:Y:S01]  /*14330*/  LDS.128 R8, [R24+0x20400] ;  /* 0x0204000018087984 */ /* 0x000ea20000000c00 */
[-C--:B-1----:R-:W-:Y:S02]  /*14340*/  F2FP.F16.E4M3.UNPACK_B R27, R4.reuse ;  /* 0x00000004ff1b723e */ /* 0x082fe400020006ff */
[----:B------:R-:W-:Y:S02]  /*14350*/  F2FP.F16.E4M3.UNPACK_B R30, R4.H1 ;  /* 0x00000004ff1e723e */ /* 0x000fe400030006ff */
[-C--:B------:R-:W-:Y:S02]  /*14360*/  F2FP.F16.E4M3.UNPACK_B R32, R5.reuse ;  /* 0x00000005ff20723e */ /* 0x080fe400020006ff */
[-C--:B--2---:R-:W-:Y:S02]  /*14370*/  F2FP.F16.E4M3.UNPACK_B R36, R8.reuse.H1 ;  /* 0x00000008ff24723e */ /* 0x084fe400030006ff */
[----:B------:R-:W-:Y:S01]  /*14380*/  F2FP.F16.E4M3.UNPACK_B R33, R5.H1 ;  /* 0x00000005ff21723e */ /* 0x000fe200030006ff */
[----:B------:R-:W-:Y:S01]  /*14390*/  HADD2.F32 R5, -RZ, R30.H0_H0 ;  /* 0x2000001eff057230 */ /* 0x000fe20000004100 */
[----:B------:R-:W-:Y:S01]  /*143a0*/  F2FP.F16.E4M3.UNPACK_B R35, R8 ;  /* 0x00000008ff23723e */ /* 0x000fe200020006ff */
[--C-:B------:R-:W-:Y:S01]  /*143b0*/  HADD2.F32 R4, -RZ, R36.reuse.H0_H0 ;  /* 0x20000024ff047230 */ /* 0x100fe20000004100 */
[-C--:B------:R-:W-:Y:S01]  /*143c0*/  F2FP.F16.E4M3.UNPACK_B R31, R10.reuse ;  /* 0x0000000aff1f723e */ /* 0x080fe200020006ff */
[----:B------:R-:W-:Y:S01]  /*143d0*/  HADD2.F32 R36, -RZ, R36.H1_H1 ;  /* 0x30000024ff247230 */ /* 0x000fe20000004100 */
[----:B------:R-:W-:Y:S01]  /*143e0*/  F2FP.F16.E4M3.UNPACK_B R39, R10.H1 ;  /* 0x0000000aff27723e */ /* 0x000fe200030006ff */
[----:B------:R-:W-:-:S02]  /*143f0*/  HADD2.F32 R0, -RZ, R35.H0_H0 ;  /* 0x20000023ff007230 */ /* 0x000fc40000004100 */
[-C--:B------:R-:W-:Y:S01]  /*14400*/  FMUL.FTZ R8, R45, R4.reuse ;  /* 0x000000042d087220 */ /* 0x080fe20000410000 */
[C---:B------:R-:W-:Y:S01]  /*14410*/  FMUL.FTZ R10, R41.reuse, R4 ;  /* 0x00000004290a7220 */ /* 0x040fe20000410000 */
[-C--:B------:R-:W-:Y:S01]  /*14420*/  F2FP.F16.E4M3.UNPACK_B R29, R6.reuse ;  /* 0x00000006ff1d723e */ /* 0x080fe200020006ff */
[----:B------:R-:W-:Y:S02]  /*14430*/  HADD2.F32 R30, -RZ, R30.H1_H1 ;  /* 0x3000001eff1e7230 */ /* 0x000fe40000004100 */
[-C--:B------:R-:W-:Y:S01]  /*14440*/  FFMA.FTZ R4, R41, R5.reuse, -R8 ;  /* 0x0000000529047223 */ /* 0x080fe20000010808 */
[----:B------:R-:W-:Y:S01]  /*14450*/  FFMA.FTZ R5, R45, R5, R10 ;  /* 0x000000052d057223 */ /* 0x000fe2000001000a */
[----:B------:R-:W-:Y:S01]  /*14460*/  HADD2.F32 R10, -RZ, R40.H1_H1 ;  /* 0x30000028ff0a7230 */ /* 0x000fe20000004100 */
[----:B------:R-:W-:Y:S01]  /*14470*/  F2FP.F16.E4M3.UNPACK_B R34, R6.H1 ;  /* 0x00000006ff22723e */ /* 0x000fe200030006ff */
[--C-:B------:R-:W-:Y:S01]  /*14480*/  HADD2.F32 R40, -RZ, R14.reuse.H0_H0 ;  /* 0x2000000eff287230 */ /* 0x100fe20000004100 */
[-C--:B0-----:R-:W-:Y:S01]  /*14490*/  F2FP.F16.E4M3.UNPACK_B R37, R9.reuse ;  /* 0x00000009ff25723e */ /* 0x081fe200020006ff */
[----:B------:R-:W-:Y:S01]  /*144a0*/  HADD2.F32 R8, -RZ, R27.H0_H0 ;  /* 0x2000001bff087230 */ /* 0x000fe20000004100 */
[----:B------:R-:W-:Y:S01]  /*144b0*/  F2FP.F16.E4M3.UNPACK_B R38, R9.H1 ;  /* 0x00000009ff26723e */ /* 0x000fe200030006ff */
[-C--:B------:R-:W-:Y:S01]  /*144c0*/  FMUL.FTZ R9, R46, R36.reuse ;  /* 0x000000242e097220 */ /* 0x080fe20000410000 */
[-C--:B------:R-:W-:Y:S01]  /*144d0*/  F2FP.F16.E4M3.UNPACK_B R6, R7.reuse ;  /* 0x00000007ff06723e */ /* 0x080fe200020006ff */
[C---:B------:R-:W-:Y:S01]  /*144e0*/  FMUL.FTZ R43, R10.reuse, R36 ;  /* 0x000000240a2b7220 */ /* 0x040fe20000410000 */
[----:B------:R-:W-:Y:S01]  /*144f0*/  F2FP.F16.E4M3.UNPACK_B R26, R7.H1 ;  /* 0x00000007ff1a723e */ /* 0x000fe200030006ff */
[----:B------:R-:W-:Y:S01]  /*14500*/  FFMA.FTZ R9, R10, R30, -R9 ;  /* 0x0000001e0a097223 */ /* 0x000fe20000010809 */
[-C--:B------:R-:W-:Y:S01]  /*14510*/  F2FP.F16.E4M3.UNPACK_B R7, R11.reuse ;  /* 0x0000000bff07723e */ /* 0x080fe200020006ff */
[-C--:B------:R-:W-:Y:S01]  /*14520*/  FMUL.FTZ R41, R40, R0.reuse ;  /* 0x0000000028297220 */ /* 0x080fe20000410000 */
[----:B------:R-:W-:Y:S01]  /*14530*/  F2FP.F16.E4M3.UNPACK_B R28, R11.H1 ;  /* 0x0000000bff1c723e */ /* 0x000fe200030006ff */
[----:B------:R-:W-:Y:S01]  /*14540*/  FMUL.FTZ R11, R44, R0 ;  /* 0x000000002c0b7220 */ /* 0x000fe20000410000 */
[----:B------:R-:W-:Y:S01]  /*14550*/  FFMA.FTZ R10, R46, R30, R43 ;  /* 0x0000001e2e0a7223 */ /* 0x000fe2000001002b */
[----:B------:R-:W-:Y:S01]  /*14560*/  F2FP.F16.E4M3.UNPACK_B R46, R15.H1 ;  /* 0x0000000fff2e723e */ /* 0x000fe200030006ff */
[----:B------:R-:W-:-:S02]  /*14570*/  HADD2.F32 R43, -RZ, R14.H1_H1 ;  /* 0x3000000eff2b7230 */ /* 0x000fc40000004100 */
[-C--:B------:R-:W-:Y:S01]  /*14580*/  FFMA.FTZ R0, R40, R8.reuse, -R11 ;  /* 0x0000000828007223 */ /* 0x080fe2000001080b */
[----:B------:R-:W-:Y:S01]  /*14590*/  F2FP.F16.E4M3.UNPACK_B R40, R3.H1 ;  /* 0x00000003ff28723e */ /* 0x000fe200030006ff */
[----:B------:R-:W-:Y:S01]  /*145a0*/  FFMA.FTZ R8, R44, R8, R41 ;  /* 0x000000082c087223 */ /* 0x000fe20000010029 */
[----:B------:R-:W-:Y:S01]  /*145b0*/  HADD2.F32 R45, -RZ, R42.H1_H1 ;  /* 0x3000002aff2d7230 */ /* 0x000fe20000004100 */
[----:B------:R-:W-:Y:S01]  /*145c0*/  F2FP.SATFINITE.E4M3.F32.PACK_AB_MERGE_C R10, R10, R5, RZ ;  /* 0x000000050a0a723e */ /* 0x000fe200048070ff */
[----:B------:R-:W-:Y:S01]  /*145d0*/  HADD2.F32 R35, -RZ, R35.H1_H1 ;  /* 0x30000023ff237230 */ /* 0x000fe20000004100 */
[----:B------:R-:W-:Y:S01]  /*145e0*/  F2FP.SATFINITE.E4M3.F32.PACK_AB_MERGE_C R4, R9, R4, RZ ;  /* 0x000000040904723e */ /* 0x000fe200048070ff */
[----:B------:R-:W-:Y:S02]  /*145f0*/  HADD2.F32 R44, -RZ, R46.H0_H0 ;  /* 0x2000002eff2c7230 */ /* 0x000fe40000004100 */
[----:B------:R-:W-:Y:S02]  /*14600*/  HADD2.F32 R11, -RZ, R38.H0_H0 ;  /* 0x20000026ff0b7230 */ /* 0x000fe40000004100 */
[----:B------:R-:W-:Y:S01]  /*14610*/  FMUL.FTZ R14, R45, R35 ;  /* 0x000000232d0e7220 */ /* 0x000fe20000410000 */
[----:B------:R-:W-:-:S02]  /*14620*/  HADD2.F32 R42, -RZ, R40.H0_H0 ;  /* 0x20000028ff2a7230 */ /* 0x000fc40000004100 */
[C---:B------:R-:W-:Y:S01]  /*14630*/  FMUL.FTZ R36, R43.reuse, R35 ;  /* 0x000000232b247220 */ /* 0x040fe20000410000 */
[----:B------:R-:W-:Y:S02]  /*14640*/  HADD2.F32 R27, -RZ, R27.H1_H1 ;  /* 0x3000001bff1b7230 */ /* 0x000fe40000004100 */
[-C--:B------:R-:W-:Y:S01]  /*14650*/  FMUL.FTZ R35, R44, R11.reuse ;  /* 0x0000000b2c237220 */ /* 0x080fe20000410000 */
[----:B------:R-:W-:Y:S02]  /*14660*/  HADD2.F32 R30, -RZ, R33.H0_H0 ;  /* 0x20000021ff1e7230 */ /* 0x000fe40000004100 */
[C---:B------:R-:W-:Y:S01]  /*14670*/  FMUL.FTZ R41, R42.reuse, R11 ;  /* 0x0000000b2a297220 */ /* 0x040fe20000410000 */
[----:B------:R-:W-:Y:S02]  /*14680*/  HADD2.F32 R49, -RZ, R46.H1_H1 ;  /* 0x3000002eff317230 */ /* 0x000fe40000004100 */
[-C--:B------:R-:W-:Y:S01]  /*14690*/  FFMA.FTZ R11, R43, R27.reuse, -R14 ;  /* 0x0000001b2b0b7223 */ /* 0x080fe2000001080e */
[----:B------:R-:W-:Y:S01]  /*146a0*/  FFMA.FTZ R27, R45, R27, R36 ;  /* 0x0000001b2d1b7223 */ /* 0x000fe20000010024 */
[-C--:B------:R-:W-:Y:S01]  /*146b0*/  FFMA.FTZ R14, R42, R30.reuse, -R35 ;  /* 0x0000001e2a0e7223 */ /* 0x080fe20000010823 */
[----:B------:R-:W-:Y:S01]  /*146c0*/  FFMA.FTZ R30, R44, R30, R41 ;  /* 0x0000001e2c1e7223 */ /* 0x000fe20000010029 */
[----:B------:R-:W-:Y:S01]  /*146d0*/  F2FP.F16.E4M3.UNPACK_B R44, R15 ;  /* 0x0000000fff2c723e */ /* 0x000fe200020006ff */
[----:B------:R-:W-:Y:S01]  /*146e0*/  HADD2.F32 R45, -RZ, R40.H1_H1 ;  /* 0x30000028ff2d7230 */ /* 0x000fe20000004100 */
[----:B------:R-:W-:Y:S01]  /*146f0*/  F2FP.F16.E4M3.UNPACK_B R41, R3 ;  /* 0x00000003ff29723e */ /* 0x000fe200020006ff */
[----:B------:R-:W-:Y:S01]  /*14700*/  HADD2.F32 R38, -RZ, R38.H1_H1 ;  /* 0x30000026ff267230 */ /* 0x000fe20000004100 */
[----:B------:R-:W-:Y:S01]  /*14710*/  F2FP.SATFINITE.E4M3.F32.PACK_AB_MERGE_C R4, R11, R0, R4 ;  /* 0x000000000b04723e */ /* 0x000fe20004807004 */
        /* <DEDUP_REMOVED lines=13> */
[-C--:B------:R-:W-:Y:S01]  /*147f0*/  FFMA.FTZ R3, R43, R15.reuse, -R36 ;  /* 0x0000000f2b037223 */ /* 0x080fe20000010824 */
[----:B------:R-:W-:Y:S01]  /*14800*/  FFMA.FTZ R15, R47, R15, R38 ;  /* 0x0000000f2f0f7223 */ /* 0x000fe20000010026 */
[----:B------:R-:W-:Y:S01]  /*14810*/  F2FP.F16.E4M3.UNPACK_B R47, R20.H1 ;  /* 0x00000014ff2f723e */ /* 0x000fe200030006ff */
[----:B------:R-:W-:Y:S01]  /*14820*/  HADD2.F32 R37, -RZ, R37.H1_H1 ;  /* 0x30000025ff257230 */ /* 0x000fe20000004100 */
[----:B------:R-:W-:Y:S01]  /*14830*/  F2FP.F16.E4M3.UNPACK_B R42, R12.H1 ;  /* 0x0000000cff2a723e */ /* 0x000fe200030006ff */
[----:B------:R-:W-:Y:S01]  /*14840*/  HADD2.F32 R40, -RZ, R41.H1_H1 ;  /* 0x30000029ff287230 */ /* 0x000fe20000004100 */
[----:B------:R-:W-:Y:S01]  /*14850*/  F2FP.SATFINITE.E4M3.F32.PACK_AB_MERGE_C R5, R33, R14, RZ ;  /* 0x0000000e2105723e */ /* 0x000fe200048070ff */
[----:B------:R-:W-:Y:S02]  /*14860*/  HADD2.F32 R48, -RZ, R47.H0_H0 ;  /* 0x2000002fff307230 */ /* 0x000fe40000004100 */
[----:B------:R-:W-:Y:S01]  /*14870*/  FMUL.FTZ R41, R46, R37 ;  /* 0x000000252e297220 */ /* 0x000fe20000410000 */
[----:B------:R-:W-:-:S02]  /*14880*/  HADD2.F32 R38, -RZ, R39.H0_H0 ;  /* 0x20000027ff267230 */ /* 0x000fc40000004100 */
[----:B------:R-:W-:Y:S01]  /*14890*/  FMUL.FTZ R37, R40, R37 ;  /* 0x0000002528257220 */ /* 0x000fe20000410000 */
[----:B------:R-:W-:Y:S01]  /*148a0*/  HADD2.F32 R44, -RZ, R42.H0_H0 ;  /* 0x2000002aff2c7230 */ /* 0x000fe20000004100 */
[----:B------:R-:W-:Y:S01]  /*148b0*/  F2FP.SATFINITE.E4M3.F32.PACK_AB_MERGE_C R9, R35, R30, RZ ;  /* 0x0000001e2309723e */ /* 0x000fe200048070ff */
[----:B------:R-:W-:Y:S02]  /*148c0*/  HADD2.F32 R32, -RZ, R32.H1_H1 ;  /* 0x30000020ff207230 */ /* 0x000fe40000004100 */
[-C--:B------:R-:W-:Y:S01]  /*148d0*/  FMUL.FTZ R43, R48, R38.reuse ;  /* 0x00000026302b7220 */ /* 0x080fe20000410000 */
[----:B------:R-:W-:Y:S02]  /*148e0*/  HADD2.F32 R36, -RZ, R34.H0_H0 ;  /* 0x20000022ff247230 */ /* 0x000fe40000004100 */
[----:B------:R-:W-:Y:S01]  /*148f0*/  FMUL.FTZ R45, R44, R38 ;  /* 0x000000262c2d7220 */ /* 0x000fe20000410000 */
[----:B------:R-:W-:Y:S02]  /*14900*/  HADD2.F32 R39, -RZ, R39.H1_H1 ;  /* 0x30000027ff277230 */ /* 0x000fe40000004100 */
[-C--:B------:R-:W-:Y:S01]  /*14910*/  FFMA.FTZ R38, R40, R32.reuse, -R41 ;  /* 0x0000002028267223 */ /* 0x080fe20000010829 */
[----:B------:R-:W-:Y:S01]  /*14920*/  FFMA.FTZ R32, R46, R32, R37 ;  /* 0x000000202e207223 */ /* 0x000fe20000010025 */
[----:B------:R-:W-:-:S02]  /*14930*/  HADD2.F32 R46, -RZ, R47.H1_H1 ;  /* 0x3000002fff2e7230 */ /* 0x000fc40000004100 */
[-C--:B------:R-:W-:Y:S01]  /*14940*/  FFMA.FTZ R43, R44, R36.reuse, -R43 ;  /* 0x000000242c2b7223 */ /* 0x080fe2000001082b */
[----:B------:R-:W-:Y:S02]  /*14950*/  HADD2.F32 R42, -RZ, R42.H1_H1 ;  /* 0x3000002aff2a7230 */ /* 0x000fe40000004100 */
[----:B------:R-:W-:Y:S01]  /*14960*/  FFMA.FTZ R45, R48, R36, R45 ;  /* 0x00000024302d7223 */ /* 0x000fe2000001002d */
[----:B------:R-:W-:Y:S02]  /*14970*/  HADD2.F32 R34, -RZ, R34.H1_H1 ;  /* 0x30000022ff227230 */ /* 0x000fe40000004100 */
[-C--:B------:R-:W-:Y:S01]  /*14980*/  FMUL.FTZ R37, R46, R39.reuse ;  /* 0x000000272e257220 */ /* 0x080fe20000410000 */
[----:B------:R-:W-:Y:S01]  /*14990*/  F2FP.F16.E4M3.UNPACK_B R36, R12 ;  /* 0x0000000cff24723e */ /* 0x000fe200020006ff */
[C---:B------:R-:W-:Y:S01]  /*149a0*/  FMUL.FTZ R39, R42.reuse, R39 ;  /* 0x000000272a277220 */ /* 0x040fe20000410000 */
[----:B------:R-:W-:Y:S01]  /*149b0*/  F2FP.F16.E4M3.UNPACK_B R41, R20 ;  /* 0x00000014ff29723e */ /* 0x000fe200020006ff */
[----:B------:R-:W-:Y:S01]  /*149c0*/  FFMA.FTZ R40, R42, R34, -R37 ;  /* 0x000000222a287223 */ /* 0x000fe20000010825 */
[----:B------:R-:W-:-:S02]  /*149d0*/  HADD2.F32 R20, -RZ, R31.H0_H0 ;  /* 0x2000001fff147230 */ /* 0x000fc40000004100 */
[----:B------:R-:W-:Y:S01]  /*149e0*/  FFMA.FTZ R42, R46, R34, R39 ;  /* 0x000000222e2a7223 */ /* 0x000fe20000010027 */
[----:B------:R-:W-:Y:S01]  /*149f0*/  HADD2.F32 R34, -RZ, R36.H0_H0 ;  /* 0x20000024ff227230 */ /* 0x000fe20000004100 */
[-C--:B------:R-:W-:Y:S01]  /*14a00*/  F2FP.F16.E4M3.UNPACK_B R48, R21.reuse.H1 ;  /* 0x00000015ff30723e */ /* 0x080fe200030006ff */
[----:B------:R-:W-:Y:S01]  /*14a10*/  HADD2.F32 R44, -RZ, R41.H0_H0 ;  /* 0x20000029ff2c7230 */ /* 0x000fe20000004100 */
[----:B------:R-:W-:Y:S01]  /*14a20*/  F2FP.F16.E4M3.UNPACK_B R21, R21 ;  /* 0x00000015ff15723e */ /* 0x000fe200020006ff */
[----:B------:R-:W-:Y:S02]  /*14a30*/  HADD2.F32 R12, -RZ, R29.H0_H0 ;  /* 0x2000001dff0c7230 */ /* 0x000fe40000004100 */
[-C--:B------:R-:W-:Y:S01]  /*14a40*/  FMUL.FTZ R39, R34, R20.reuse ;  /* 0x0000001422277220 */ /* 0x080fe20000410000 */
[----:B------:R-:W-:Y:S02]  /*14a50*/  HADD2.F32 R47, -RZ, R41.H1_H1 ;  /* 0x30000029ff2f7230 */ /* 0x000fe40000004100 */
[----:B------:R-:W-:Y:S01]  /*14a60*/  FMUL.FTZ R37, R44, R20 ;  /* 0x000000142c257220 */ /* 0x000fe20000410000 */
[----:B------:R-:W-:-:S02]  /*14a70*/  HADD2.F32 R31, -RZ, R31.H1_H1 ;  /* 0x3000001fff1f7230 */ /* 0x000fc40000004100 */
[-C--:B------:R-:W-:Y:S01]  /*14a80*/  FFMA.FTZ R39, R44, R12.reuse, R39 ;  /* 0x0000000c2c277223 */ /* 0x080fe20000010027 */
[----:B------:R-:W-:Y:S01]  /*14a90*/  HADD2.F32 R41, -RZ, R36.H1_H1 ;  /* 0x30000024ff297230 */ /* 0x000fe20000004100 */
[----:B------:R-:W-:Y:S01]  /*14aa0*/  F2FP.F16.E4M3.UNPACK_B R44, R13.H1 ;  /* 0x0000000dff2c723e */ /* 0x000fe200030006ff */
[----:B------:R-:W-:Y:S02]  /*14ab0*/  HADD2.F32 R29, -RZ, R29.H1_H1 ;  /* 0x3000001dff1d7230 */ /* 0x000fe40000004100 */
[-C--:B------:R-:W-:Y:S01]  /*14ac0*/  FMUL.FTZ R20, R47, R31.reuse ;  /* 0x0000001f2f147220 */ /* 0x080fe20000410000 */
[----:B------:R-:W-:Y:S01]  /*14ad0*/  FFMA.FTZ R37, R34, R12, -R37 ;  /* 0x0000000c22257223 */ /* 0x000fe20000010825 */
[C---:B------:R-:W-:Y:S01]  /*14ae0*/  FMUL.FTZ R12, R41.reuse, R31 ;  /* 0x0000001f290c7220 */ /* 0x040fe20000410000 */
[----:B------:R-:W-:Y:S02]  /*14af0*/  HADD2.F32 R50, -RZ, R48.H0_H0 ;  /* 0x20000030ff327230 */ /* 0x000fe40000004100 */
[----:B------:R-:W-:Y:S01]  /*14b00*/  FFMA.FTZ R34, R41, R29, -R20 ;  /* 0x0000001d29227223 */ /* 0x000fe20000010814 */
[----:B------:R-:W-:-:S02]  /*14b10*/  HADD2.F32 R20, -RZ, R28.H0_H0 ;  /* 0x2000001cff147230 */ /* 0x000fc40000004100 */
[----:B------:R-:W-:Y:S01]  /*14b20*/  FFMA.FTZ R36, R47, R29, R12 ;  /* 0x0000001d2f247223 */ /* 0x000fe2000001000c */
[----:B------:R-:W-:Y:S01]  /*14b30*/  HADD2.F32 R46, -RZ, R44.H0_H0 ;  /* 0x2000002cff2e7230 */ /* 0x000fe20000004100 */
[----:B------:R-:W-:Y:S01]  /*14b40*/  F2FP.SATFINITE.E4M3.F32.PACK_AB_MERGE_C R42, R42, R45, RZ ;  /* 0x0000002d2a2a723e */ /* 0x000fe200048070ff */
[----:B------:R-:W-:Y:S02]  /*14b50*/  HADD2.F32 R48, -RZ, R48.H1_H1 ;  /* 0x30000030ff307230 */ /* 0x000fe40000004100 */
[-C--:B------:R-:W-:Y:S01]  /*14b60*/  FMUL.FTZ R29, R50, R20.reuse ;  /* 0x00000014321d7220 */ /* 0x080fe20000410000 */
[----:B------:R-:W-:Y:S02]  /*14b70*/  HADD2.F32 R28, -RZ, R28.H1_H1 ;  /* 0x3000001cff1c7230 */ /* 0x000fe40000004100 */
[----:B------:R-:W-:Y:S01]  /*14b80*/  FMUL.FTZ R31, R46, R20 ;  /* 0x000000142e1f7220 */ /* 0x000fe20000410000 */
[----:B------:R-:W-:Y:S01]  /*14b90*/  HADD2.F32 R44, -RZ, R44.H1_H1 ;  /* 0x3000002cff2c7230 */ /* 0x000fe20000004100 */
[----:B------:R-:W-:Y:S01]  /*14ba0*/  F2FP.F16.E4M3.UNPACK_B R20, R13 ;  /* 0x0000000dff14723e */ /* 0x000fe200020006ff */
[----:B------:R-:W-:-:S02]  /*14bb0*/  HADD2.F32 R12, -RZ, R26.H0_H0 ;  /* 0x2000001aff0c7230 */ /* 0x000fc40000004100 */
[-C--:B------:R-:W-:Y:S01]  /*14bc0*/  FMUL.FTZ R13, R48, R28.reuse ;  /* 0x0000001c300d7220 */ /* 0x080fe20000410000 */
[----:B------:R-:W-:Y:S02]  /*14bd0*/  HADD2.F32 R26, -RZ, R26.H1_H1 ;  /* 0x3000001aff1a7230 */ /* 0x000fe40000004100 */
[----:B------:R-:W-:Y:S01]  /*14be0*/  FMUL.FTZ R41, R44, R28 ;  /* 0x0000001c2c297220 */ /* 0x000fe20000410000 */
[----:B------:R-:W-:Y:S02]  /*14bf0*/  HADD2.F32 R47, -RZ, R21.H0_H0 ;  /* 0x20000015ff2f7230 */ /* 0x000fe40000004100 */
[-C--:B------:R-:W-:Y:S01]  /*14c00*/  FFMA.FTZ R29, R46, R12.reuse, -R29 ;  /* 0x0000000c2e1d7223 */ /* 0x080fe2000001081d */
[----:B------:R-:W-:Y:S01]  /*14c10*/  FFMA.FTZ R31, R50, R12, R31 ;  /* 0x0000000c321f7223 */ /* 0x000fe2000001001f */
        /* <DEDUP_REMOVED lines=8> */
[----:B------:R-:W-:Y:S01]  /*14ca0*/  HADD2.F32 R13, -RZ, R7.H1_H1 ;  /* 0x30000007ff0d7230 */ /* 0x000fe20000004100 */
[----:B------:R-:W-:Y:S01]  /*14cb0*/  F2FP.SATFINITE.E4M3.F32.PACK_AB_MERGE_C R9, R32, R15, R9 ;  /* 0x0000000f2009723e */ /* 0x000fe20004807009 */
[----:B------:R-:W-:-:S02]  /*14cc0*/  HADD2.F32 R44, -RZ, R20.H1_H1 ;  /* 0x30000014ff2c7230 */ /* 0x000fc40000004100 */
[-C--:B------:R-:W-:Y:S01]  /*14cd0*/  FMUL.FTZ R20, R47, R12.reuse ;  /* 0x0000000c2f147220 */ /* 0x080fe20000410000 */
[--C-:B------:R-:W-:Y:S02]  /*14ce0*/  HADD2.F32 R7, -RZ, R6.reuse.H0_H0 ;  /* 0x20000006ff077230 */ /* 0x100fe40000004100 */
[C---:B------:R-:W-:Y:S01]  /*14cf0*/  FMUL.FTZ R12, R41.reuse, R12 ;  /* 0x0000000c290c7220 */ /* 0x040fe20000410000 */
[----:B------:R-:W-:Y:S02]  /*14d00*/  HADD2.F32 R6, -RZ, R6.H1_H1 ;  /* 0x30000006ff067230 */ /* 0x000fe40000004100 */
[-C--:B------:R-:W-:Y:S01]  /*14d10*/  FMUL.FTZ R21, R46, R13.reuse ;  /* 0x0000000d2e157220 */ /* 0x080fe20000410000 */
[C---:B------:R-:W-:Y:S01]  /*14d20*/  FMUL.FTZ R13, R44.reuse, R13 ;  /* 0x0000000d2c0d7220 */ /* 0x040fe20000410000 */
        /* <DEDUP_REMOVED lines=8> */
[----:B------:R-:W-:-:S03]  /*14db0*/  F2FP.SATFINITE.E4M3.F32.PACK_AB_MERGE_C R11, R13, R12, R26 ;  /* 0x0000000c0d0b723e */ /* 0x000fc6000480701a */
[----:B------:R4:W-:Y:S04]  /*14dc0*/  STS.128 [R51+0x20400], R4 ;  /* 0x0204000433007388 */ /* 0x0009e80000000c00 */
[----:B------:R4:W-:Y:S02]  /*14dd0*/  STS.128 [R24+0x20400], R8 ;  /* 0x0204000818007388 */ /* 0x0009e40000000c00 */
.L_x_468:
[----:B------:R-:W-:Y:S05]  /*14de0*/  BSYNC B0 ;  /* 0x0000000000007941 */ /* 0x000fea0003800000 */
.L_x_449:
[----:B------:R-:W-:Y:S01]  /*14df0*/  @!PT LDS RZ, [RZ] ;  /* 0x00000000fffff984 */ /* 0x000fe20000000800 */
[----:B------:R-:W-:Y:S01]  /*14e00*/  @!PT LDS RZ, [RZ] ;  /* 0x00000000fffff984 */ /* 0x000fe20000000800 */
[----:B------:R-:W-:Y:S01]  /*14e10*/  @!PT LDS RZ, [RZ] ;  /* 0x00000000fffff984 */ /* 0x000fe20000000800 */
[----:B------:R-:W-:Y:S01]  /*14e20*/  @!PT LDS RZ, [RZ] ;  /* 0x00000000fffff984 */ /* 0x000fe20000000800 */
[----:B------:R0:W-:Y:S06]  /*14e30*/  MEMBAR.ALL.CTA ;  /* 0x0000000000007992 */ /* 0x0001ec0000008000 */
[----:B0-----:R-:W0:Y:S01]  /*14e40*/  FENCE.VIEW.ASYNC.S ;  /* 0x00000000000073c6 */ /* 0x001e220000000000 */
[----:B------:R-:W-:Y:S05]  /*14e50*/  WARPSYNC.ALL ;  /* 0x0000000000007948 */ /* 0x000fea0003800000 */
[----:B0-----:R-:W-:Y:S06]  /*14e60*/  BAR.SYNC.DEFER_BLOCKING 0xd, 0x100 ;  /* 0x0344000000007b1d */ /* 0x001fec0000010000 */
.L_x_446:
[----:B------:R-:W-:-:S05]  /*14e70*/  IMAD.U32 R0, RZ, RZ, UR46 ;  /* 0x0000002eff007e24 */ /* 0x000fca000f8e00ff */
[----:B------:R-:W-:-:S13]  /*14e80*/  ISETP.NE.AND P0, PT, R0, 0x3, PT ;  /* 0x000000030000780c */ /* 0x000fda0003f05270 */
[----:B------:R-:W-:Y:S05]  /*14e90*/  @!P0 BRA `(.L_x_482) ;  /* 0x0000000000048947 */ /* 0x000fea0003800000 */
[----:B------:R-:W-:Y:S01]  /*14ea0*/  BPT.TRAP 0x1 ;  /* 0x000000040000795c */ /* 0x000fe20000300000 */
.L_x_482:
[----:B------:R-:W-:Y:S01]  /*14eb0*/  IMAD R0, R152, 0x8, R22 ;  /* 0x0000000898007824 */ /* 0x000fe200078e0216 */
[----:B-1234-:R-:W-:-:S04]  /*14ec0*/  SHF.L.U32 R7, R235, 0x1f, RZ ;  /* 0x0000001feb077819 */ /* 0x01efc800000006ff */
[----:B------:R1:W2:Y:S01]  /*14ed0*/  SYNCS.PHASECHK.TRANS64.TRYWAIT P1, [R0+URZ+0x38830], R7 ;  /* 0x03883007000075a7 */ /* 0x0002a2000802017f */
[----:B------:R-:W-:Y:S05]  /*14ee0*/  @!P0 BRA `(.L_x_483) ;  /* 0x0000000000048947 */ /* 0x000fea0003800000 */
[----:B------:R-:W-:Y:S01]  /*14ef0*/  BPT.TRAP 0x1 ;  /* 0x000000040000795c */ /* 0x000fe20000300000 */
.L_x_483:
[----:B0-----:R-:W-:Y:S01]  /*14f00*/  IADD3 R3, R22, 0x28400, RZ ;  /* 0x0002840016037810 */ /* 0x001fe20007ffe0ff */
[----:B------:R-:W-:Y:S01]  /*14f10*/  IMAD.MOV.U32 R5, RZ, RZ, 0x40000040 ;  /* 0x40000040ff057424 */ /* 0x000fe200078e00ff */
[----:B------:R-:W-:Y:S02]  /*14f20*/  LOP3.LUT R4, R25, 0x10000, RZ, 0xfc, !PT ;  /* 0x0001000019047812 */ /* 0x000fe400078efcff */
[----:B------:R-:W-:-:S04]  /*14f30*/  SHF.R.U32.HI R3, RZ, 0x4, R3 ;  /* 0x00000004ff037819 */ /* 0x000fc80000011603 */
[----:B------:R-:W-:-:S04]  /*14f40*/  LOP3.LUT R3, R3, 0x3fff, RZ, 0xc0, !PT ;  /* 0x00003fff03037812 */ /* 0x000fc800078ec0ff */
[----:B------:R-:W-:-:S05]  /*14f50*/  LOP3.LUT R3, R3, 0x10000, RZ, 0xfc, !PT ;  /* 0x0001000003037812 */ /* 0x000fca00078efcff */
[----:B------:R0:W-:Y:S01]  /*14f60*/  STL [R1+0x44], R3 ;  /* 0x0000440301007387 */ /* 0x0001e20000100800 */
[----:B--2---:R-:W-:Y:S05]  /*14f70*/  @P1 BRA `(.L_x_484) ;  /* 0x0000000000081947 */ /* 0x004fea0003800000 */
[----:B------:R-:W2:Y:S02]  /*14f80*/  SYNCS.PHASECHK.TRANS64.TRYWAIT P1, [R0+URZ+0x38830], R7 ;  /* 0x03883007000075a7 */ /* 0x000ea4000802017f */
[----:B--2---:R-:W-:Y:S05]  /*14f90*/  @!P1 BRA `(.L_x_485) ;  /* 0x0000016800409947 */ /* 0x004fea0003800000 */
.L_x_484:
[----:B0-----:R-:W3:Y:S01]  /*14fa0*/  LDL R3, [R1+0x44] ;  /* 0x0000440001037983 */ /* 0x001ee20000100800 */
[----:B------:R-:W-:Y:S01]  /*14fb0*/  IMAD.MOV.U32 R9, RZ, RZ, 0x40000040 ;  /* 0x40000040ff097424 */ /* 0x000fe200078e00ff */
[----:B------:R-:W-:Y:S05]  /*14fc0*/  WARPSYNC.ALL ;  /* 0x0000000000007948 */ /* 0x000fea0003800000 */
[C---:B------:R-:W-:Y:S01]  /*14fd0*/  R2UR UR4, R4.reuse ;  /* 0x00000000040472ca */ /* 0x040fe200000e0000 */
[----:B-----5:R-:W-:Y:S01]  /*14fe0*/  WARPGROUP.ARRIVE ;  /* 0x00000000000079c5 */ /* 0x020fe20000000000 */
[----:B------:R-:W-:Y:S01]  /*14ff0*/  R2UR UR5, R5 ;  /* 0x00000000050572ca */ /* 0x000fe200000e0000 */
[C---:B------:R-:W-:Y:S01]  /*15000*/  VIADD R88, R4.reuse, 0x2 ;  /* 0x0000000204587836 */ /* 0x040fe20000000000 */
[----:B------:R-:W-:Y:S01]  /*15010*/  R2UR UR7, R9 ;  /* 0x00000000090772ca */ /* 0x000fe200000e0000 */
[----:B------:R-:W-:Y:S01]  /*15020*/  IMAD.MOV.U32 R89, RZ, RZ, 0x40000040 ;  /* 0x40000040ff597424 */ /* 0x000fe200078e00ff */
[----:B------:R-:W-:Y:S01]  /*15030*/  MOV R21, 0x40000040 ;  /* 0x4000004000157802 */ /* 0x000fe20000000f00 */
[----:B-12---:R-:W-:Y:S01]  /*15040*/  IMAD.MOV.U32 R7, RZ, RZ, 0x40000040 ;  /* 0x40000040ff077424 */ /* 0x006fe200078e00ff */
[C---:B------:R-:W-:Y:S01]  /*15050*/  IADD3 R10, R4.reuse, 0x402, RZ ;  /* 0x00000402040a7810 */ /* 0x040fe20007ffe0ff */
[C---:B------:R-:W-:Y:S01]  /*15060*/  VIADD R20, R4.reuse, 0x4 ;  /* 0x0000000404147836 */ /* 0x040fe20000000000 */
[----:B------:R0:W-:Y:S01]  /*15070*/  STL.64 [R1+0x28], R88 ;  /* 0x0000285801007387 */ /* 0x0001e20000100a00 */
[----:B------:R-:W-:-:S02]  /*15080*/  VIADD R14, R4, 0x6 ;  /* 0x00000006040e7836 */ /* 0x000fc40000000000 */
[----:B------:R-:W-:Y:S01]  /*15090*/  IMAD.MOV.U32 R15, RZ, RZ, 0x40000040 ;  /* 0x40000040ff0f7424 */ /* 0x000fe200078e00ff */
[----:B------:R1:W-:Y:S01]  /*150a0*/  STL.64 [R1+0x20], R20 ;  /* 0x0000201401007387 */ /* 0x0003e20000100a00 */
[----:B------:R-:W-:Y:S02]  /*150b0*/  VIADD R12, R4, 0x400 ;  /* 0x00000400040c7836 */ /* 0x000fe40000000000 */
[----:B------:R-:W-:Y:S01]  /*150c0*/  IMAD.MOV.U32 R13, RZ, RZ, 0x40000040 ;  /* 0x40000040ff0d7424 */ /* 0x000fe200078e00ff */
[----:B------:R-:W-:Y:S01]  /*150d0*/  STL.64 [R1+0x18], R14 ;  /* 0x0000180e01007387 */ /* 0x000fe20000100a00 */
[----:B------:R-:W-:-:S03]  /*150e0*/  IMAD.MOV.U32 R11, RZ, RZ, 0x40000040 ;  /* 0x40000040ff0b7424 */ /* 0x000fc600078e00ff */
[----:B------:R-:W-:Y:S04]  /*150f0*/  STL.64 [R1+0x8], R12 ;  /* 0x0000080c01007387 */ /* 0x000fe80000100a00 */
[----:B------:R2:W-:Y:S01]  /*15100*/  STL.64 [R1], R10 ;  /* 0x0000000a01007387 */ /* 0x0005e20000100a00 */
[----:B---3--:R-:W-:-:S05]  /*15110*/  IMAD R8, R152, 0x800, R3 ;  /* 0x0000080098087824 */ /* 0x008fca00078e0203 */
[C---:B------:R-:W-:Y:S02]  /*15120*/  R2UR UR6, R8.reuse ;  /* 0x00000000080672ca */ /* 0x040fe400000e0000 */
[----:B------:R-:W-:-:S11]  /*15130*/  IADD3 R6, R8, 0x2, RZ ;  /* 0x0000000208067810 */ /* 0x000fd60007ffe0ff */
[----:B------:R-:W-:Y:S01]  /*15140*/  QGMMA.64x128x32.F32.E4M3.E4M3 R24, gdesc[UR4], RZ, !UPT, gsb0 ;  /* 0x01e00000041879f3 */ /* 0x000fe2000c0008ff */
[----:B------:R-:W-:Y:S02]  /*15150*/  R2UR UR4, R88 ;  /* 0x00000000580472ca */ /* 0x000fe400000e0000 */
[----:B------:R-:W-:Y:S01]  /*15160*/  R2UR UR5, R89 ;  /* 0x00000000590572ca */ /* 0x000fe200000e0000 */
[----:B0-----:R-:W3:Y:S01]  /*15170*/  LDL R88, [R1+0x90] ;  /* 0x0000900001587983 */ /* 0x001ee20000100800 */
[----:B------:R-:W-:Y:S01]  /*15180*/  R2UR UR6, R6 ;  /* 0x00000000060672ca */ /* 0x000fe200000e0000 */
[----:B------:R-:W-:Y:S01]  /*15190*/  VIADD R6, R8, 0x4 ;  /* 0x0000000408067836 */ /* 0x000fe20000000000 */
[----:B------:R-:W-:Y:S01]  /*151a0*/  R2UR UR7, R7 ;  /* 0x00000000070772ca */ /* 0x000fe200000e0000 */
[----:B------:R-:W-:Y:S01]  /*151b0*/  IMAD.MOV.U32 R7, RZ, RZ, 0x40000040 ;  /* 0x40000040ff077424 */ /* 0x000fe200078e00ff */
[----:B------:R-:W-:Y:S02]  /*151c0*/  WARPGROUP.DEPBAR.LE gsb0, 0x0 ;  /* 0x00008000000079c5 */ /* 0x000fe40000010000 */
[----:B------:R-:W-:-:S09]  /*151d0*/  WARPGROUP.ARRIVE ;  /* 0x00000000000079c5 */ /* 0x000fd20000000000 */
[----:B------:R-:W-:Y:S01]  /*151e0*/  QGMMA.64x128x32.F32.E4M3.E4M3 R24, gdesc[UR4], R24, gsb0 ;  /* 0x01e00000041879f3 */ /* 0x000fe20008000818 */
[----:B------:R-:W-:Y:S02]  /*151f0*/  R2UR UR4, R20 ;  /* 0x00000000140472ca */ /* 0x000fe400000e0000 */
[----:B------:R-:W-:Y:S02]  /*15200*/  R2UR UR5, R21 ;  /* 0x00000000150572ca */ /* 0x000fe400000e0000 */
[----:B------:R-:W-:Y:S01]  /*15210*/  R2UR UR6, R6 ;  /* 0x00000000060672ca */ /* 0x000fe200000e0000 */
[----:B------:R-:W-:Y:S01]  /*15220*/  VIADD R6, R8, 0x6 ;  /* 0x0000000608067836 */ /* 0x000fe20000000000 */
[----:B------:R-:W-:Y:S02]  /*15230*/  R2UR UR7, R7 ;  /* 0x00000000070772ca */ /* 0x000fe400000e0000 */
[----:B------:R-:W-:Y:S01]  /*15240*/  MOV R7, 0x40000040 ;  /* 0x4000004000077802 */ /* 0x000fe20000000f00 */
[----:B------:R-:W-:-:S02]  /*15250*/  WARPGROUP.DEPBAR.LE gsb0, 0x0 ;  /* 0x00008000000079c5 */ /* 0x000fc40000010000 */
[----:B------:R-:W-:-:S08]  /*15260*/  WARPGROUP.ARRIVE ;  /* 0x00000000000079c5 */ /* 0x000fd00000000000 */
[----:B------:R-:W-:Y:S01]  /*15270*/  QGMMA.64x128x32.F32.E4M3.E4M3 R24, gdesc[UR4], R24, gsb0 ;  /* 0x01e00000041879f3 */ /* 0x000fe20008000818 */
[----:B------:R-:W-:Y:S02]  /*15280*/  R2UR UR4, R14 ;  /* 0x000000000e0472ca */ /* 0x000fe400000e0000 */
[----:B------:R-:W-:Y:S02]  /*15290*/  R2UR UR5, R15 ;  /* 0x000000000f0572ca */ /* 0x000fe400000e0000 */
        /* <DEDUP_REMOVED lines=18> */
[----:B------:R-:W-:Y:S02]  /*153c0*/  R2UR UR6, R6 ;  /* 0x00000000060672ca */ /* 0x000fe400000e0000 */
[----:B------:R-:W-:Y:S01]  /*153d0*/  R2UR UR7, R7 ;  /* 0x00000000070772ca */ /* 0x000fe200000e0000 */
[----:B------:R-:W-:Y:S01]  /*153e0*/  VIADD R236, R4, 0x404 ;  /* 0x0000040404ec7836 */ /* 0x000fe20000000000 */
[----:B------:R-:W-:Y:S01]  /*153f0*/  IADD3 R6, R8, 0x404, RZ ;  /* 0x0000040408067810 */ /* 0x000fe20007ffe0ff */
[----:B------:R-:W-:-:S02]  /*15400*/  IMAD.MOV.U32 R237, RZ, RZ, 0x40000040 ;  /* 0x40000040ffed7424 */ /* 0x000fc400078e00ff */
[----:B------:R-:W-:Y:S01]  /*15410*/  IMAD.MOV.U32 R7, RZ, RZ, 0x40000040 ;  /* 0x40000040ff077424 */ /* 0x000fe200078e00ff */
[----:B------:R-:W-:Y:S02]  /*15420*/  WARPGROUP.DEPBAR.LE gsb0, 0x0 ;  /* 0x00008000000079c5 */ /* 0x000fe40000010000 */
[----:B------:R-:W-:-:S06]  /*15430*/  WARPGROUP.ARRIVE ;  /* 0x00000000000079c5 */ /* 0x000fcc0000000000 */
[----:B------:R-:W-:Y:S01]  /*15440*/  QGMMA.64x128x32.F32.E4M3.E4M3 R24, gdesc[UR4], R24, gsb0 ;  /* 0x01e00000041879f3 */ /* 0x000fe20008000818 */
[----:B------:R-:W-:Y:S02]  /*15450*/  R2UR UR4, R236 ;  /* 0x00000000ec0472ca */ /* 0x000fe400000e0000 */
[----:B------:R-:W-:Y:S02]  /*15460*/  R2UR UR5, R237 ;  /* 0x00000000ed0572ca */ /* 0x000fe400000e0000 */
[----:B------:R-:W-:Y:S02]  /*15470*/  R2UR UR6, R6 ;  /* 0x00000000060672ca */ /* 0x000fe400000e0000 */
[----:B------:R-:W-:Y:S01]  /*15480*/  R2UR UR7, R7 ;  /* 0x00000000070772ca */ /* 0x000fe200000e0000 */
[----:B------:R-:W-:Y:S01]  /*15490*/  VIADD R6, R4, 0x406 ;  /* 0x0000040604067836 */ /* 0x000fe20000000000 */
[----:B------:R-:W-:Y:S01]  /*154a0*/  MOV R7, 0x40000040 ;  /* 0x4000004000077802 */ /* 0x000fe20000000f00 */
[----:B------:R-:W-:-:S02]  /*154b0*/  VIADD R8, R8, 0x406 ;  /* 0x0000040608087836 */ /* 0x000fc40000000000 */
        /* <DEDUP_REMOVED lines=8> */
[----:B------:R-:W-:Y:S02]  /*15540*/  WARPGROUP.DEPBAR.LE gsb0, 0x0 ;  /* 0x00008000000079c5 */ /* 0x000fe40000010000 */
[----:B------:R-:W-:-:S10]  /*15550*/  WARPGROUP.ARRIVE ;  /* 0x00000000000079c5 */ /* 0x000fd40000000000 */
[----:B------:R-:W-:Y:S01]  /*15560*/  QGMMA.64x128x32.F32.E4M3.E4M3 R24, gdesc[UR4], R24, gsb0 ;  /* 0x01e00000041879f3 */ /* 0x000fe20008000818 */
[----:B------:R-:W-:Y:S02]  /*15570*/  ULDC UR4, c[0x0][0x988] ;  /* 0x0002620000047ab9 */ /* 0x000fe40000000800 */
[----:B------:R-:W-:Y:S02]  /*15580*/  WARPGROUP.DEPBAR.LE gsb0, 0x0 ;  /* 0x00008000000079c5 */ /* 0x000fe40000010000 */
[C---:B------:R-:W-:Y:S01]  /*15590*/  FMUL.FTZ R3, R2.reuse, R24 ;  /* 0x0000001802037220 */ /* 0x040fe20000410000 */
[C---:B------:R-:W-:Y:S01]  /*155a0*/  FMUL.FTZ R9, R2.reuse, R25 ;  /* 0x0000001902097220 */ /* 0x040fe20000410000 */
[C---:B-1----:R-:W-:Y:S01]  /*155b0*/  FMUL.FTZ R20, R2.reuse, R34 ;  /* 0x0000002202147220 */ /* 0x042fe20000410000 */
[C---:B--2---:R-:W-:Y:S01]  /*155c0*/  FMUL.FTZ R11, R2.reuse, R28 ;  /* 0x0000001c020b7220 */ /* 0x044fe20000410000 */
[C---:B------:R-:W-:Y:S01]  /*155d0*/  FMUL.FTZ R25, R2.reuse, R36 ;  /* 0x0000002402197220 */ /* 0x040fe20000410000 */
[C---:B------:R-:W-:Y:S01]  /*155e0*/  FMUL.FTZ R36, R2.reuse, R47 ;  /* 0x0000002f02247220 */ /* 0x040fe20000410000 */
[----:B------:R-:W0:Y:S01]  /*155f0*/  MUFU.TANH R3, R3 ;  /* 0x0000000300037308 */ /* 0x000e220000002400 */
[C---:B------:R-:W-:Y:S01]  /*15600*/  FMUL.FTZ R13, R2.reuse, R29 ;  /* 0x0000001d020d7220 */ /* 0x040fe20000410000 */
[----:B------:R-:W-:Y:S01]  /*15610*/  FMUL.FTZ R47, R2, R57 ;  /* 0x00000039022f7220 */ /* 0x000fe20000410000 */
[----:B---3--:R-:W-:-:S05]  /*15620*/  IADD3 R57, R126, 0x80, -R88 ;  /* 0x000000807e397810 */ /* 0x008fca0007ffe858 */
[----:B------:R-:W1:Y:S01]  /*15630*/  MUFU.TANH R9, R9 ;  /* 0x0000000900097308 */ /* 0x000e620000002400 */
[C---:B------:R-:W-:Y:S01]  /*15640*/  FMUL.FTZ R8, R2.reuse, R26 ;  /* 0x0000001a02087220 */ /* 0x040fe20000410000 */
[C---:B------:R-:W-:Y:S01]  /*15650*/  FMUL.FTZ R24, R2.reuse, R35 ;  /* 0x0000002302187220 */ /* 0x040fe20000410000 */
[C---:B------:R-:W-:Y:S01]  /*15660*/  FMUL.FTZ R15, R2.reuse, R32 ;  /* 0x00000020020f7220 */ /* 0x040fe20000410000 */
[----:B------:R-:W-:-:S04]  /*15670*/  FMUL.FTZ R35, R2, R45 ;  /* 0x0000002d02237220 */ /* 0x000fc80000410000 */
[----:B------:R-:W2:Y:S01]  /*15680*/  MUFU.TANH R20, R20 ;  /* 0x0000001400147308 */ /* 0x000ea20000002400 */
[----:B------:R-:W-:Y:S01]  /*15690*/  FMUL.FTZ R45, R2, R56 ;  /* 0x00000038022d7220 */ /* 0x000fe20000410000 */
[----:B------:R-:W-:Y:S02]  /*156a0*/  IMAD R56, R118, -0x80, R57 ;  /* 0xffffff8076387824 */ /* 0x000fe400078e0239 */
[----:B------:R-:W-:-:S04]  /*156b0*/  FMUL.FTZ R10, R2, R27 ;  /* 0x0000001b020a7220 */ /* 0x000fc80000410000 */
[----:B------:R-:W3:Y:S01]  /*156c0*/  MUFU.TANH R11, R11 ;  /* 0x0000000b000b7308 */ /* 0x000ee20000002400 */
[C---:B------:R-:W-:Y:S01]  /*156d0*/  FMUL.FTZ R21, R2.reuse, R33 ;  /* 0x0000002102157220 */ /* 0x040fe20000410000 */
[C---:B------:R-:W-:Y:S01]  /*156e0*/  FMUL.FTZ R14, R2.reuse, R31 ;  /* 0x0000001f020e7220 */ /* 0x040fe20000410000 */
[----:B------:R-:W-:-:S05]  /*156f0*/  FMUL.FTZ R12, R2, R30 ;  /* 0x0000001e020c7220 */ /* 0x000fca0000410000 */
[----:B------:R-:W4:Y:S01]  /*15700*/  MUFU.TANH R13, R13 ;  /* 0x0000000d000d7308 */ /* 0x000f220000002400 */
[C---:B------:R-:W-:Y:S02]  /*15710*/  ISETP.GT.AND P4, PT, R56.reuse, RZ, PT ;  /* 0x000000ff3800720c */ /* 0x040fe40003f84270 */
[----:B------:R-:W-:-:S05]  /*15720*/  ISETP.GT.AND P5, PT, R56, 0x1, PT ;  /* 0x000000013800780c */ /* 0x000fca0003fa4270 */
[----:B------:R-:W4:Y:S01]  /*15730*/  MUFU.TANH R8, R8 ;  /* 0x0000000800087308 */ /* 0x000f220000002400 */
[----:B------:R-:W-:Y:S01]  /*15740*/  ISETP.GT.AND P3, PT, R56, 0x10, PT ;  /* 0x000000103800780c */ /* 0x000fe20003f64270 */
[----:B------:R-:W-:Y:S01]  /*15750*/  FMUL.FTZ R33, R2, R44 ;  /* 0x0000002c02217220 */ /* 0x000fe20000410000 */
[----:B------:R-:W-:-:S05]  /*15760*/  ISETP.GT.AND P1, PT, R56, 0x8, PT ;  /* 0x000000083800780c */ /* 0x000fca0003f24270 */
[----:B------:R-:W4:Y:S01]  /*15770*/  MUFU.TANH R15, R15 ;  /* 0x0000000f000f7308 */ /* 0x000f220000002400 */
[----:B0-----:R-:W-:Y:S01]  /*15780*/  FSEL R3, R3, -INF , P4 ;  /* 0xff80000003037808 */ /* 0x001fe20002000000 */
[C---:B------:R-:W-:Y:S01]  /*15790*/  FMUL.FTZ R27, R2.reuse, R37 ;  /* 0x00000025021b7220 */ /* 0x040fe20000410000 */
[----:B-1----:R-:W-:Y:S01]  /*157a0*/  FSEL R9, R9, -INF , P5 ;  /* 0xff80000009097808 */ /* 0x002fe20002800000 */
[C---:B------:R-:W-:Y:S01]  /*157b0*/  FMUL.FTZ R31, R2.reuse, R41 ;  /* 0x00000029021f7220 */ /* 0x040fe20000410000 */
[----:B------:R-:W-:-:S03]  /*157c0*/  FMUL.FTZ R44, R2, R55 ;  /* 0x00000037022c7220 */ /* 0x000fc60000410000 */
[----:B------:R-:W0:Y:S01]  /*157d0*/  MUFU.TANH R10, R10 ;  /* 0x0000000a000a7308 */ /* 0x000e220000002400 */
[C---:B------:R-:W-:Y:S01]  /*157e0*/  FMUL.FTZ R41, R2.reuse, R52 ;  /* 0x0000003402297220 */ /* 0x040fe20000410000 */
[C---:B------:R-:W-:Y:S01]  /*157f0*/  FMUL.FTZ R55, R2.reuse, R65 ;  /* 0x0000004102377220 */ /* 0x040fe20000410000 */
[----:B------:R-:W-:Y:S01]  /*15800*/  FMUL.FTZ R52, R2, R63 ;  /* 0x0000003f02347220 */ /* 0x000fe20000410000 */
[----:B--2---:R-:W-:-:S04]  /*15810*/  FSEL R65, R20, -INF , P3 ;  /* 0xff80000014417808 */ /* 0x004fc80001800000 */
[----:B------:R-:W1:Y:S01]  /*15820*/  MUFU.TANH R21, R21 ;  /* 0x0000001500157308 */ /* 0x000e620000002400 */
[----:B------:R-:W-:Y:S01]  /*15830*/  ISETP.GT.AND P2, PT, R56, 0x9, PT ;  /* 0x000000093800780c */ /* 0x000fe20003f44270 */
[----:B------:R-:W-:Y:S01]  /*15840*/  FMUL.FTZ R29, R2, R40 ;  /* 0x00000028021d7220 */ /* 0x000fe20000410000 */
[----:B---3--:R-:W-:Y:S02]  /*15850*/  FSEL R63, R11, -INF , P1 ;  /* 0xff8000000b3f7808 */ /* 0x008fe40000800000 */
[----:B------:R-:W-:-:S03]  /*15860*/  FMNMX.FTZ R20, R3, R9, !PT ;  /* 0x0000000903147209 */ /* 0x000fc60007810000 */
[----:B------:R-:W2:Y:S01]  /*15870*/  MUFU.TANH R14, R14 ;  /* 0x0000000e000e7308 */ /* 0x000ea20000002400 */
[----:B----4-:R-:W-:-:S07]  /*15880*/  FSEL R13, R13, -INF , P2 ;  /* 0xff8000000d0d7808 */ /* 0x010fce0001000000 */
[----:B------:R-:W3:Y:S01]  /*15890*/  MUFU.TANH R12, R12 ;  /* 0x0000000c000c7308 */ /* 0x000ee20000002400 */
[----:B------:R-:W-:Y:S01]  /*158a0*/  FMNMX.FTZ R20, R63, R20, !PT ;  /* 0x000000143f147209 */ /* 0x000fe20007810000 */
[----:B------:R-:W-:-:S06]  /*158b0*/  FMUL.FTZ R34, R2, R46 ;  /* 0x0000002e02227220 */ /* 0x000fcc0000410000 */
[----:B------:R-:W4:Y:S01]  /*158c0*/  MUFU.TANH R25, R25 ;  /* 0x0000001900197308 */ /* 0x000f220000002400 */
[C---:B------:R-:W-:Y:S01]  /*158d0*/  FMUL.FTZ R46, R2.reuse, R58 ;  /* 0x0000003a022e7220 */ /* 0x040fe20000410000 */
[----:B------:R-:W-:Y:S01]  /*158e0*/  FMUL.FTZ R58, R2, R67 ;  /* 0x00000043023a7220 */ /* 0x000fe20000410000 */
[----:B------:R-:W-:-:S05]  /*158f0*/  FSEL R57, R8, -INF , P4 ;  /* 0xff80000008397808 */ /* 0x000fca0002000000 */
[----:B------:R-:W4:Y:S01]  /*15900*/  MUFU.TANH R27, R27 ;  /* 0x0000001b001b7308 */ /* 0x000f220000002400 */
[----:B------:R-:W-:Y:S01]  /*15910*/  FMUL.FTZ R26, R2, R38 ;  /* 0x00000026021a7220 */ /* 0x000fe20000410000 */
[----:B------:R-:W-:Y:S02]  /*15920*/  ISETP.GT.AND P4, PT, R56, 0x11, PT ;  /* 0x000000113800780c */ /* 0x000fe40003f84270 */
[----:B------:R-:W-:Y:S02]  /*15930*/  FSEL R67, R15, -INF , P3 ;  /* 0xff8000000f437808 */ /* 0x000fe40001800000 */
[----:B------:R-:W-:Y:S02]  /*15940*/  FMNMX.FTZ R20, R13, R20, !PT ;  /* 0x000000140d147209 */ /* 0x000fe40007810000 */
[----:B------:R-:W4:Y:S01]  /*15950*/  MUFU.TANH R24, R24 ;  /* 0x0000001800187308 */ /* 0x000f220000002400 */
[----:B0-----:R-:W-:Y:S01]  /*15960*/  FSEL R10, R10, -INF , P5 ;  /* 0xff8000000a0a7808 */ /* 0x001fe20002800000 */
[----:B------:R-:W-:Y:S01]  /*15970*/  FMUL.FTZ R28, R2, R39 ;  /* 0x00000027021c7220 */ /* 0x000fe20000410000 */
[----:B------:R-:W-:-:S05]  /*15980*/  ISETP.GT.AND P5, PT, R56, 0x18, PT ;  /* 0x000000183800780c */ /* 0x000fca0003fa4270 */
[----:B------:R-:W0:Y:S01]  /*15990*/  MUFU.TANH R29, R29 ;  /* 0x0000001d001d7308 */ /* 0x000e220000002400 */
[----:B-1----:R-:W-:Y:S01]  /*159a0*/  FSEL R21, R21, -INF , P4 ;  /* 0xff80000015157808 */ /* 0x002fe20002000000 */
[C---:B------:R-:W-:Y:S01]  /*159b0*/  FMUL.FTZ R40, R2.reuse, R51 ;  /* 0x0000003302287220 */ /* 0x040fe20000410000 */
[----:B------:R-:W-:Y:S01]  /*159c0*/  FMNMX.FTZ R20, R67, R20, !PT ;  /* 0x0000001443147209 */ /* 0x000fe20007810000 */
[----:B------:R-:W-:Y:S01]  /*159d0*/  FMUL.FTZ R51, R2, R61 ;  /* 0x0000003d02337220 */ /* 0x000fe20000410000 */
[----:B--2---:R-:W-:-:S03]  /*159e0*/  FSEL R11, R14, -INF , P2 ;  /* 0xff8000000e0b7808 */ /* 0x004fc60001000000 */
[----:B------:R-:W1:Y:S01]  /*159f0*/  MUFU.TANH R31, R31 ;  /* 0x0000001f001f7308 */ /* 0x000e620000002400 */
[----:B---3--:R-:W-:Y:S01]  /*15a00*/  FSEL R61, R12, -INF , P1 ;  /* 0xff8000000c3d7808 */ /* 0x008fe20000800000 */
[C---:B------:R-:W-:Y:S01]  /*15a10*/  FMUL.FTZ R14, R2.reuse, R71 ;  /* 0x00000047020e7220 */ /* 0x040fe20000410000 */
[----:B------:R-:W-:Y:S01]  /*15a20*/  FMUL.FTZ R30, R2, R42 ;  /* 0x0000002a021e7220 */ /* 0x000fe20000410000 */
[----:B------:R-:W-:Y:S01]  /*15a30*/  ISETP.GT.AND P1, PT, R56, 0x19, PT ;  /* 0x000000193800780c */ /* 0x000fe20003f24270 */
[C---:B------:R-:W-:Y:S01]  /*15a40*/  FMUL.FTZ R37, R2.reuse, R48 ;  /* 0x0000003002257220 */ /* 0x040fe20000410000 */
[----:B----4-:R-:W-:Y:S02]  /*15a50*/  FSEL R71, R25, -INF , P5 ;  /* 0xff80000019477808 */ /* 0x010fe40002800000 */
[----:B------:R-:W-:Y:S01]  /*15a60*/  MUFU.TANH R26, R26 ;  /* 0x0000001a001a7308 */ /* 0x000fe20000002400 */
[----:B------:R-:W-:Y:S01]  /*15a70*/  FMNMX.FTZ R20, R21, R20, !PT ;  /* 0x0000001415147209 */ /* 0x000fe20007810000 */
[----:B------:R-:W-:Y:S01]  /*15a80*/  FMUL.FTZ R32, R2, R43 ;  /* 0x0000002b02207220 */ /* 0x000fe20000410000 */
[----:B------:R-:W-:-:S05]  /*15a90*/  ISETP.GT.AND P2, PT, R56, 0x20, PT ;  /* 0x000000203800780c */ /* 0x000fca0003f44270 */
[----:B------:R-:W2:Y:S01]  /*15aa0*/  MUFU.TANH R33, R33 ;  /* 0x0000002100217308 */ /* 0x000ea20000002400 */
[----:B------:R-:W-:Y:S01]  /*15ab0*/  FSEL R27, R27, -INF , P1 ;  /* 0xff8000001b1b7808 */ /* 0x000fe20000800000 */
[----:B------:R-:W-:Y:S01]  /*15ac0*/  FMUL.FTZ R39, R2, R49 ;  /* 0x0000003102277220 */ /* 0x000fe20000410000 */
[----:B------:R-:W-:-:S05]  /*15ad0*/  FMNMX.FTZ R20, R71, R20, !PT ;  /* 0x0000001447147209 */ /* 0x000fca0007810000 */
[----:B------:R-:W3:Y:S01]  /*15ae0*/  MUFU.TANH R28, R28 ;  /* 0x0000001c001c7308 */ /* 0x000ee20000002400 */
[----:B------:R-:W-:Y:S02]  /*15af0*/  FSEL R15, R24, -INF , P4 ;  /* 0xff800000180f7808 */ /* 0x000fe40002000000 */
[----:B------:R-:W-:-:S05]  /*15b00*/  ISETP.GT.AND P3, PT, R56, 0x21, PT ;  /* 0x000000213800780c */ /* 0x000fca0003f64270 */
[----:B------:R-:W4:Y:S01]  /*15b10*/  MUFU.TANH R35, R35 ;  /* 0x0000002300237308 */ /* 0x000f220000002400 */
[----:B0-----:R-:W-:Y:S02]  /*15b20*/  FSEL R91, R29, -INF , P2 ;  /* 0xff8000001d5b7808 */ /* 0x001fe40001000000 */
[----:B------:R-:W-:Y:S01]  /*15b30*/  FMNMX.FTZ R24, R27, R20, !PT ;  /* 0x000000141b187209 */ /* 0x000fe20007810000 */
[----:B------:R-:W-:-:S04]  /*15b40*/  FMUL.FTZ R69, R2, R69 ;  /* 0x0000004502457220 */ /* 0x000fc80000410000 */
[----:B------:R-:W0:Y:S01]  /*15b50*/  MUFU.TANH R30, R30 ;  /* 0x0000001e001e7308 */ /* 0x000e220000002400 */
[----:B------:R-:W-:Y:S01]  /*15b60*/  ISETP.GT.AND P4, PT, R56, 0x28, PT ;  /* 0x000000283800780c */ /* 0x000fe20003f84270 */
[----:B------:R-:W-:Y:S01]  /*15b70*/  FMUL.FTZ R43, R2, R53 ;  /* 0x00000035022b7220 */ /* 0x000fe20000410000 */
[----:B-1----:R-:W-:-:S05]  /*15b80*/  FSEL R31, R31, -INF , P3 ;  /* 0xff8000001f1f7808 */ /* 0x002fca0001800000 */
[----:B------:R-:W1:Y:S01]  /*15b90*/  MUFU.TANH R37, R37 ;  /* 0x0000002500257308 */ /* 0x000e620000002400 */
[----:B------:R-:W-:Y:S01]  /*15ba0*/  FMNMX.FTZ R24, R91, R24, !PT ;  /* 0x000000185b187209 */ /* 0x000fe20007810000 */
[----:B------:R-:W-:-:S06]  /*15bb0*/  FMUL.FTZ R38, R2, R50 ;  /* 0x0000003202267220 */ /* 0x000fcc0000410000 */
[----:B------:R-:W1:Y:S01]  /*15bc0*/  MUFU.TANH R32, R32 ;  /* 0x0000002000207308 */ /* 0x000e620000002400 */
[----:B--2---:R-:W-:Y:S02]  /*15bd0*/  FSEL R93, R33, -INF , P4 ;  /* 0xff800000215d7808 */ /* 0x004fe40002000000 */
[----:B------:R-:W-:-:S05]  /*15be0*/  FMNMX.FTZ R24, R31, R24, !PT ;  /* 0x000000181f187209 */ /* 0x000fca0007810000 */
[----:B------:R-:W2:Y:S01]  /*15bf0*/  MUFU.TANH R39, R39 ;  /* 0x0000002700277308 */ /* 0x000ea20000002400 */
[----:B---3--:R-:W-:-:S07]  /*15c00*/  FSEL R25, R28, -INF , P1 ;  /* 0xff8000001c197808 */ /* 0x008fce0000800000 */
[----:B------:R-:W3:Y:S01]  /*15c10*/  MUFU.TANH R34, R34 ;  /* 0x0000002200227308 */ /* 0x000ee20000002400 */
[----:B------:R-:W-:-:S07]  /*15c20*/  ISETP.GT.AND P1, PT, R56, 0x30, PT ;  /* 0x000000303800780c */ /* 0x000fce0003f24270 */
[----:B------:R4:W-:Y:S01]  /*15c30*/  MUFU.TANH R12, R69 ;  /* 0x00000045000c7308 */ /* 0x0009e20000002400 */
[----:B------:R-:W-:-:S07]  /*15c40*/  FMNMX.FTZ R24, R93, R24, !PT ;  /* 0x000000185d187209 */ /* 0x000fce0007810000 */
[----:B------:R-:W3:Y:S01]  /*15c50*/  MUFU.TANH R41, R41 ;  /* 0x0000002900297308 */ /* 0x000ee20000002400 */
[----:B----4-:R-:W-:Y:S02]  /*15c60*/  FSEL R69, R26, -INF , P5 ;  /* 0xff8000001a457808 */ /* 0x010fe40002800000 */
[----:B------:R-:W-:-:S05]  /*15c70*/  ISETP.GT.AND P5, PT, R56, 0x29, PT ;  /* 0x000000293800780c */ /* 0x000fca0003fa4270 */
[----:B------:R-:W4:Y:S01]  /*15c80*/  MUFU.TANH R36, R36 ;  /* 0x0000002400247308 */ /* 0x000f220000002400 */
[----:B------:R-:W-:Y:S01]  /*15c90*/  FSEL R35, R35, -INF , P5 ;  /* 0xff80000023237808 */ /* 0x000fe20002800000 */
[----:B------:R-:W-:Y:S01]  /*15ca0*/  FMUL.FTZ R42, R2, R54 ;  /* 0x00000036022a7220 */ /* 0x000fe20000410000 */
[----:B0-----:R-:W-:-:S05]  /*15cb0*/  FSEL R89, R30, -INF , P2 ;  /* 0xff8000001e597808 */ /* 0x001fca0001000000 */
[----:B------:R-:W0:Y:S01]  /*15cc0*/  MUFU.TANH R43, R43 ;  /* 0x0000002b002b7308 */ /* 0x000e220000002400 */
[----:B------:R-:W-:Y:S01]  /*15cd0*/  ISETP.GT.AND P2, PT, R56, 0x31, PT ;  /* 0x000000313800780c */ /* 0x000fe20003f44270 */
[----:B------:R-:W-:Y:S01]  /*15ce0*/  FMUL.FTZ R49, R2, R60 ;  /* 0x0000003c02317220 */ /* 0x000fe20000410000 */
[----:B-1----:R-:W-:Y:S02]  /*15cf0*/  FSEL R95, R37, -INF , P1 ;  /* 0xff800000255f7808 */ /* 0x002fe40000800000 */
[----:B------:R-:W-:-:S03]  /*15d00*/  FMNMX.FTZ R24, R35, R24, !PT ;  /* 0x0000001823187209 */ /* 0x000fc60007810000 */
[----:B------:R-:W1:Y:S01]  /*15d10*/  MUFU.TANH R38, R38 ;  /* 0x0000002600267308 */ /* 0x000e620000002400 */
[----:B------:R-:W-:Y:S02]  /*15d20*/  FSEL R29, R32, -INF , P3 ;  /* 0xff800000201d7808 */ /* 0x000fe40001800000 */
[----:B------:R-:W-:-:S05]  /*15d30*/  ISETP.GT.AND P3, PT, R56, 0x38, PT ;  /* 0x000000383800780c */ /* 0x000fca0003f64270 */
[----:B------:R-:W1:Y:S01]  /*15d40*/  MUFU.TANH R45, R45 ;  /* 0x0000002d002d7308 */ /* 0x000e620000002400 */
[----:B--2---:R-:W-:Y:S02]  /*15d50*/  FSEL R39, R39, -INF , P2 ;  /* 0xff80000027277808 */ /* 0x004fe40001000000 */
[----:B------:R-:W-:Y:S01]  /*15d60*/  FMNMX.FTZ R26, R95, R24, !PT ;  /* 0x000000185f1a7209 */ /* 0x000fe20007810000 */
[----:B------:R-:W-:-:S04]  /*15d70*/  FMUL.FTZ R125, R2, R73 ;  /* 0x00000049027d7220 */ /* 0x000fc80000410000 */
[----:B------:R-:W2:Y:S01]  /*15d80*/  MUFU.TANH R40, R40 ;  /* 0x0000002800287308 */ /* 0x000ea20000002400 */
[----:B---3--:R-:W-:Y:S01]  /*15d90*/  FSEL R73, R34, -INF , P4 ;  /* 0xff80000022497808 */ /* 0x008fe20002000000 */
[----:B------:R-:W-:Y:S01]  /*15da0*/  FMUL.FTZ R53, R2, R64 ;  /* 0x0000004002357220 */ /* 0x000fe20000410000 */
[----:B------:R-:W-:-:S05]  /*15db0*/  ISETP.GT.AND P4, PT, R56, 0x39, PT ;  /* 0x000000393800780c */ /* 0x000fca0003f84270 */
[----:B------:R-:W3:Y:S01]  /*15dc0*/  MUFU.TANH R47, R47 ;  /* 0x0000002f002f7308 */ /* 0x000ee20000002400 */
[----:B------:R-:W-:Y:S02]  /*15dd0*/  FSEL R41, R41, -INF , P3 ;  /* 0xff80000029297808 */ /* 0x000fe40001800000 */
[----:B------:R-:W-:-:S05]  /*15de0*/  FMNMX.FTZ R26, R39, R26, !PT ;  /* 0x0000001a271a7209 */ /* 0x000fca0007810000 */
[----:B------:R-:W3:Y:S01]  /*15df0*/  MUFU.TANH R42, R42 ;  /* 0x0000002a002a7308 */ /* 0x000ee20000002400 */
[----:B----4-:R-:W-:Y:S01]  /*15e00*/  FSEL R33, R36, -INF , P5 ;  /* 0xff80000024217808 */ /* 0x010fe20002800000 */
[----:B------:R-:W-:Y:S01]  /*15e10*/  FMUL.FTZ R48, R2, R59 ;  /* 0x0000003b02307220 */ /* 0x000fe20000410000 */
[----:B------:R-:W-:-:S05]  /*15e20*/  ISETP.GT.AND P5, PT, R56, 0x40, PT ;  /* 0x000000403800780c */ /* 0x000fca0003fa4270 */
[----:B------:R-:W4:Y:S01]  /*15e30*/  MUFU.TANH R49, R49 ;  /* 0x0000003100317308 */ /* 0x000f220000002400 */
[----:B0-----:R-:W-:Y:S02]  /*15e40*/  FSEL R43, R43, -INF , P4 ;  /* 0xff8000002b2b7808 */ /* 0x001fe40002000000 */
[----:B------:R-:W-:Y:S01]  /*15e50*/  FMNMX.FTZ R26, R41, R26, !PT ;  /* 0x0000001a291a7209 */ /* 0x000fe20007810000 */
[----:B------:R-:W-:-:S04]  /*15e60*/  FMUL.FTZ R20, R2, R75 ;  /* 0x0000004b02147220 */ /* 0x000fc80000410000 */
[----:B------:R-:W0:Y:S01]  /*15e70*/  MUFU.TANH R44, R44 ;  /* 0x0000002c002c7308 */ /* 0x000e220000002400 */
[----:B-1----:R-:W-:Y:S01]  /*15e80*/  FSEL R75, R38, -INF , P1 ;  /* 0xff800000264b7808 */ /* 0x002fe20000800000 */
[----:B------:R-:W-:Y:S01]  /*15e90*/  FMUL.FTZ R50, R2, R62 ;  /* 0x0000003e02327220 */ /* 0x000fe20000410000 */
[----:B------:R-:W-:-:S05]  /*15ea0*/  ISETP.GT.AND P1, PT, R56, 0x41, PT ;  /* 0x000000413800780c */ /* 0x000fca0003f24270 */
[----:B------:R-:W1:Y:S01]  /*15eb0*/  MUFU.TANH R51, R51 ;  /* 0x0000003300337308 */ /* 0x000e620000002400 */
[----:B------:R-:W-:Y:S01]  /*15ec0*/  FSEL R45, R45, -INF , P5 ;  /* 0xff8000002d2d7808 */ /* 0x000fe20002800000 */
[----:B------:R-:W-:Y:S01]  /*15ed0*/  FMUL.FTZ R59, R2, R68 ;  /* 0x00000044023b7220 */ /* 0x000fe20000410000 */
[----:B------:R-:W-:-:S05]  /*15ee0*/  FMNMX.FTZ R28, R43, R26, !PT ;  /* 0x0000001a2b1c7209 */ /* 0x000fca0007810000 */
[----:B------:R-:W1:Y:S01]  /*15ef0*/  MUFU.TANH R46, R46 ;  /* 0x0000002e002e7308 */ /* 0x000e620000002400 */
[----:B--2---:R-:W-:Y:S02]  /*15f00*/  FSEL R37, R40, -INF , P2 ;  /* 0xff80000028257808 */ /* 0x004fe40001000000 */
[----:B------:R-:W-:-:S05]  /*15f10*/  ISETP.GT.AND P2, PT, R56, 0x48, PT ;  /* 0x000000483800780c */ /* 0x000fca0003f44270 */
[----:B------:R-:W2:Y:S01]  /*15f20*/  MUFU.TANH R53, R53 ;  /* 0x0000003500357308 */ /* 0x000ea20000002400 */
[----:B---3--:R-:W-:Y:S02]  /*15f30*/  FSEL R47, R47, -INF , P1 ;  /* 0xff8000002f2f7808 */ /* 0x008fe40000800000 */
[----:B------:R-:W-:-:S05]  /*15f40*/  FMNMX.FTZ R28, R45, R28, !PT ;  /* 0x0000001c2d1c7209 */ /* 0x000fca0007810000 */
[----:B------:R-:W3:Y:S01]  /*15f50*/  MUFU.TANH R48, R48 ;  /* 0x0000003000307308 */ /* 0x000ee20000002400 */
[----:B------:R-:W-:Y:S01]  /*15f60*/  FSEL R97, R42, -INF , P3 ;  /* 0xff8000002a617808 */ /* 0x000fe20001800000 */
[----:B------:R-:W-:Y:S01]  /*15f70*/  FMUL.FTZ R54, R2, R66 ;  /* 0x0000004202367220 */ /* 0x000fe20000410000 */
[----:B------:R-:W-:-:S05]  /*15f80*/  ISETP.GT.AND P3, PT, R56, 0x49, PT ;  /* 0x000000493800780c */ /* 0x000fca0003f64270 */
[----:B------:R-:W3:Y:S01]  /*15f90*/  MUFU.TANH R55, R55 ;  /* 0x0000003700377308 */ /* 0x000ee20000002400 */
[----:B----4-:R-:W-:Y:S01]  /*15fa0*/  FSEL R105, R49, -INF , P2 ;  /* 0xff80000031697808 */ /* 0x010fe20001000000 */
[----:B------:R-:W-:Y:S01]  /*15fb0*/  FMUL.FTZ R131, R2, R72 ;  /* 0x0000004802837220 */ /* 0x000fe20000410000 */
[----:B------:R-:W-:-:S05]  /*15fc0*/  FMNMX.FTZ R28, R47, R28, !PT ;  /* 0x0000001c2f1c7209 */ /* 0x000fca0007810000 */
[----:B------:R-:W4:Y:S01]  /*15fd0*/  MUFU.TANH R50, R50 ;  /* 0x0000003200327308 */ /* 0x000f220000002400 */
[----:B0-----:R-:W-:Y:S02]  /*15fe0*/  FSEL R99, R44, -INF , P4 ;  /* 0xff8000002c637808 */ /* 0x001fe40002000000 */
[----:B------:R-:W-:-:S05]  /*15ff0*/  ISETP.GT.AND P4, PT, R56, 0x50, PT ;  /* 0x000000503800780c */ /* 0x000fca0003f84270 */
[----:B------:R-:W0:Y:S01]  /*16000*/  MUFU.TANH R59, R59 ;  /* 0x0000003b003b7308 */ /* 0x000e220000002400 */
[----:B-1----:R-:W-:Y:S02]  /*16010*/  FSEL R51, R51, -INF , P3 ;  /* 0xff80000033337808 */ /* 0x002fe40001800000 */
[----:B------:R-:W-:-:S05]  /*16020*/  FMNMX.FTZ R28, R105, R28, !PT ;  /* 0x0000001c691c7209 */ /* 0x000fca0007810000 */
[----:B------:R-:W1:Y:S01]  /*16030*/  MUFU.TANH R52, R52 ;  /* 0x0000003400347308 */ /* 0x000e620000002400 */
[----:B------:R-:W-:Y:S01]  /*16040*/  FSEL R101, R46, -INF , P5 ;  /* 0xff8000002e657808 */ /* 0x000fe20002800000 */
[----:B------:R-:W-:Y:S01]  /*16050*/  FMUL.FTZ R133, R2, R76 ;  /* 0x0000004c02857220 */ /* 0x000fe20000410000 */
[----:B------:R-:W-:Y:S02]  /*16060*/  ISETP.GT.AND P5, PT, R56, 0x51, PT ;  /* 0x000000513800780c */ /* 0x000fe40003fa4270 */
[----:B--2---:R-:W-:-:S03]  /*16070*/  FSEL R109, R53, -INF , P4 ;  /* 0xff800000356d7808 */ /* 0x004fc60002000000 */
[----:B------:R-:W2:Y:S01]  /*16080*/  MUFU.TANH R54, R54 ;  /* 0x0000003600367308 */ /* 0x000ea20000002400 */
[----:B------:R-:W-:Y:S01]  /*16090*/  FMNMX.FTZ R28, R51, R28, !PT ;  /* 0x0000001c331c7209 */ /* 0x000fe20007810000 */
[----:B------:R-:W-:Y:S01]  /*160a0*/  FMUL.FTZ R70, R2, R70 ;  /* 0x0000004602467220 */ /* 0x000fe20000410000 */
[----:B---3--:R-:W-:-:S05]  /*160b0*/  FSEL R103, R48, -INF , P1 ;  /* 0xff80000030677808 */ /* 0x008fca0000800000 */
[----:B------:R-:W3:Y:S01]  /*160c0*/  MUFU.TANH R131, R131 ;  /* 0x0000008300837308 */ /* 0x000ee20000002400 */
[----:B------:R-:W-:Y:S01]  /*160d0*/  ISETP.GT.AND P1, PT, R56, 0x58, PT ;  /* 0x000000583800780c */ /* 0x000fe20003f24270 */
[----:B------:R-:W-:Y:S01]  /*160e0*/  FMUL.FTZ R26, R2, R77 ;  /* 0x0000004d021a7220 */ /* 0x000fe20000410000 */
[----:B------:R-:W-:Y:S02]  /*160f0*/  FSEL R111, R55, -INF , P5 ;  /* 0xff800000376f7808 */ /* 0x000fe40002800000 */
[----:B------:R-:W-:-:S03]  /*16100*/  FMNMX.FTZ R28, R109, R28, !PT ;  /* 0x0000001c6d1c7209 */ /* 0x000fc60007810000 */
[----:B------:R-:W3:Y:S01]  /*16110*/  MUFU.TANH R58, R58 ;  /* 0x0000003a003a7308 */ /* 0x000ee20000002400 */
[----:B----4-:R-:W-:Y:S01]  /*16120*/  FSEL R77, R50, -INF , P2 ;  /* 0xff800000324d7808 */ /* 0x010fe20001000000 */
[----:B------:R-:W-:Y:S01]  /*16130*/  FMUL.FTZ R113, R2, R74 ;  /* 0x0000004a02717220 */ /* 0x000fe20000410000 */
[----:B------:R-:W-:-:S05]  /*16140*/  ISETP.GT.AND P2, PT, R56, 0x59, PT ;  /* 0x000000593800780c */ /* 0x000fca0003f44270 */
[----:B------:R-:W4:Y:S01]  /*16150*/  MUFU.TANH R125, R125 ;  /* 0x0000007d007d7308 */ /* 0x000f220000002400 */
[----:B0-----:R-:W-:Y:S01]  /*16160*/  FSEL R121, R59, -INF , P1 ;  /* 0xff8000003b797808 */ /* 0x001fe20000800000 */
[----:B------:R-:W-:Y:S01]  /*16170*/  FMUL.FTZ R80, R2, R80 ;  /* 0x0000005002507220 */ /* 0x000fe20000410000 */
[----:B------:R-:W-:-:S05]  /*16180*/  FMNMX.FTZ R28, R111, R28, !PT ;  /* 0x0000001c6f1c7209 */ /* 0x000fca0007810000 */
[----:B------:R-:W0:Y:S01]  /*16190*/  MUFU.TANH R8, R70 ;  /* 0x0000004600087308 */ /* 0x000e220000002400 */
[----:B-1----:R-:W-:Y:S02]  /*161a0*/  FSEL R49, R52, -INF , P3 ;  /* 0xff80000034317808 */ /* 0x002fe40001800000 */
[----:B------:R-:W-:-:S05]  /*161b0*/  ISETP.GT.AND P3, PT, R56, 0x60, PT ;  /* 0x000000603800780c */ /* 0x000fca0003f64270 */
[----:B------:R-:W1:Y:S01]  /*161c0*/  MUFU.TANH R133, R133 ;  /* 0x0000008500857308 */ /* 0x000e620000002400 */
[----:B------:R-:W-:Y:S02]  /*161d0*/  FSEL R123, R12, -INF , P2 ;  /* 0xff8000000c7b7808 */ /* 0x000fe40001000000 */
[----:B------:R-:W-:-:S05]  /*161e0*/  FMNMX.FTZ R28, R121, R28, !PT ;  /* 0x0000001c791c7209 */ /* 0x000fca0007810000 */
[----:B------:R-:W1:Y:S01]  /*161f0*/  MUFU.TANH R14, R14 ;  /* 0x0000000e000e7308 */ /* 0x000e620000002400 */
[----:B--2---:R-:W-:Y:S01]  /*16200*/  FSEL R107, R54, -INF , P4 ;  /* 0xff800000366b7808 */ /* 0x004fe20002000000 */
[C---:B------:R-:W-:Y:S01]  /*16210*/  FMUL.FTZ R81, R2.reuse, R81 ;  /* 0x0000005102517220 */ /* 0x040fe20000410000 */
[----:B------:R-:W-:-:S05]  /*16220*/  FMUL.FTZ R24, R2, R78 ;  /* 0x0000004e02187220 */ /* 0x000fca0000410000 */
[----:B------:R-:W2:Y:S01]  /*16230*/  MUFU.TANH R26, R26 ;  /* 0x0000001a001a7308 */ /* 0x000ea20000002400 */
[----:B------:R-:W-:Y:S01]  /*16240*/  ISETP.GT.AND P4, PT, R56, 0x61, PT ;  /* 0x000000613800780c */ /* 0x000fe20003f84270 */
[----:B------:R-:W-:Y:S01]  /*16250*/  FMUL.FTZ R84, R2, R84 ;  /* 0x0000005402547220 */ /* 0x000fe20000410000 */
[----:B---3--:R-:W-:Y:S02]  /*16260*/  FSEL R131, R131, -INF , P3 ;  /* 0xff80000083837808 */ /* 0x008fe40001800000 */
[----:B------:R-:W-:-:S03]  /*16270*/  FMNMX.FTZ R28, R123, R28, !PT ;  /* 0x0000001c7b1c7209 */ /* 0x000fc60007810000 */
[----:B------:R-:W3:Y:S01]  /*16280*/  MUFU.TANH R113, R113 ;  /* 0x0000007100717308 */ /* 0x000ee20000002400 */
[----:B------:R-:W-:Y:S02]  /*16290*/  FSEL R53, R58, -INF , P5 ;  /* 0xff8000003a357808 */ /* 0x000fe40002800000 */
[----:B------:R-:W-:-:S05]  /*162a0*/  ISETP.GT.AND P5, PT, R56, 0x68, PT ;  /* 0x000000683800780c */ /* 0x000fca0003fa4270 */
[----:B------:R-:W3:Y:S01]  /*162b0*/  MUFU.TANH R80, R80 ;  /* 0x0000005000507308 */ /* 0x000ee20000002400 */
[----:B----4-:R-:W-:Y:S02]  /*162c0*/  FSEL R125, R125, -INF , P4 ;  /* 0xff8000007d7d7808 */ /* 0x010fe40002000000 */
[----:B------:R-:W-:-:S05]  /*162d0*/  FMNMX.FTZ R28, R131, R28, !PT ;  /* 0x0000001c831c7209 */ /* 0x000fca0007810000 */
[----:B------:R-:W4:Y:S01]  /*162e0*/  MUFU.TANH R20, R20 ;  /* 0x0000001400147308 */ /* 0x000f220000002400 */
[----:B0-----:R-:W-:Y:S01]  /*162f0*/  FSEL R55, R8, -INF , P1 ;  /* 0xff80000008377808 */ /* 0x001fe20000800000 */
[----:B------:R-:W-:Y:S01]  /*16300*/  FMUL.FTZ R85, R2, R85 ;  /* 0x0000005502557220 */ /* 0x000fe20000410000 */
[----:B------:R-:W-:-:S05]  /*16310*/  ISETP.GT.AND P1, PT, R56, 0x69, PT ;  /* 0x000000693800780c */ /* 0x000fca0003f24270 */
[----:B------:R4:W0:Y:S01]  /*16320*/  MUFU.TANH R119, R81 ;  /* 0x0000005100777308 */ /* 0x0008220000002400 */
[----:B-1----:R-:W-:Y:S02]  /*16330*/  FSEL R133, R133, -INF , P5 ;  /* 0xff80000085857808 */ /* 0x002fe40002800000 */
[----:B------:R-:W-:Y:S02]  /*16340*/  FMNMX.FTZ R28, R125, R28, !PT ;  /* 0x0000001c7d1c7209 */ /* 0x000fe40007810000 */
[----:B------:R-:W-:-:S03]  /*16350*/  FSEL R59, R14, -INF , P2 ;  /* 0xff8000000e3b7808 */ /* 0x000fc60001000000 */
[----:B------:R-:W1:Y:S01]  /*16360*/  MUFU.TANH R24, R24 ;  /* 0x0000001800187308 */ /* 0x000e620000002400 */
[----:B------:R-:W-:Y:S02]  /*16370*/  FMNMX.FTZ R14, R57, R10, !PT ;  /* 0x0000000a390e7209 */ /* 0x000fe40007810000 */
[----:B------:R-:W-:-:S05]  /*16380*/  ISETP.GT.AND P2, PT, R56, 0x70, PT ;  /* 0x000000703800780c */ /* 0x000fca0003f44270 */
[----:B------:R-:W1:Y:S01]  /*16390*/  MUFU.TANH R84, R84 ;  /* 0x0000005400547308 */ /* 0x000e620000002400 */
[----:B--2---:R-:W-:Y:S02]  /*163a0*/  FSEL R129, R26, -INF , P1 ;  /* 0xff8000001a817808 */ /* 0x004fe40000800000 */
[----:B------:R-:W-:Y:S02]  /*163b0*/  FMNMX.FTZ R28, R133, R28, !PT ;  /* 0x0000001c851c7209 */ /* 0x000fe40007810000 */
[----:B------:R-:W-:-:S03]  /*163c0*/  FMNMX.FTZ R14, R61, R14, !PT ;  /* 0x0000000e3d0e7209 */ /* 0x000fc60007810000 */
[----:B------:R1:W2:Y:S01]  /*163d0*/  MUFU.TANH R115, R85 ;  /* 0x0000005500737308 */ /* 0x0002a20000002400 */
[----:B---3--:R-:W-:Y:S02]  /*163e0*/  FSEL R113, R113, -INF , P3 ;  /* 0xff80000071717808 */ /* 0x008fe40001800000 */
[----:B------:R-:W-:Y:S02]  /*163f0*/  ISETP.GT.AND P3, PT, R56, 0x71, PT ;  /* 0x000000713800780c */ /* 0x000fe40003f64270 */
[----:B------:R-:W-:Y:S02]  /*16400*/  FSEL R127, R80, -INF , P2 ;  /* 0xff800000507f7808 */ /* 0x000fe40001000000 */
[----:B------:R-:W-:Y:S02]  /*16410*/  FMNMX.FTZ R28, R129, R28, !PT ;  /* 0x0000001c811c7209 */ /* 0x000fe40007810000 */
[----:B------:R-:W-:Y:S02]  /*16420*/  FMNMX.FTZ R14, R11, R14, !PT ;  /* 0x0000000e0b0e7209 */ /* 0x000fe40007810000 */
[----:B----4-:R-:W-:-:S02]  /*16430*/  FSEL R81, R20, -INF , P4 ;  /* 0xff80000014517808 */ /* 0x010fc40002000000 */
[----:B------:R-:W-:Y:S02]  /*16440*/  ISETP.GT.AND P4, PT, R56, 0x78, PT ;  /* 0x000000783800780c */ /* 0x000fe40003f84270 */
[----:B0-----:R-:W-:Y:S02]  /*16450*/  FSEL R119, R119, -INF , P3 ;  /* 0xff80000077777808 */ /* 0x001fe40001800000 */
[----:B------:R-:W-:Y:S02]  /*16460*/  FMNMX.FTZ R28, R127, R28, !PT ;  /* 0x0000001c7f1c7209 */ /* 0x000fe40007810000 */
[----:B------:R-:W-:Y:S02]  /*16470*/  FMNMX.FTZ R14, R65, R14, !PT ;  /* 0x0000000e410e7209 */ /* 0x000fe40007810000 */
[----:B-1----:R-:W-:Y:S02]  /*16480*/  FSEL R85, R24, -INF , P5 ;  /* 0xff80000018557808 */ /* 0x002fe40002800000 */
[----:B------:R-:W-:-:S02]  /*16490*/  ISETP.GT.AND P5, PT, R56, 0x79, PT ;  /* 0x000000793800780c */ /* 0x000fc40003fa4270 */
[----:B------:R-:W-:Y:S02]  /*164a0*/  FSEL R117, R84, -INF , P4 ;  /* 0xff80000054757808 */ /* 0x000fe40002000000 */
[----:B------:R-:W-:Y:S02]  /*164b0*/  FMNMX.FTZ R28, R119, R28, !PT ;  /* 0x0000001c771c7209 */ /* 0x000fe40007810000 */
[----:B------:R-:W-:Y:S02]  /*164c0*/  FMNMX.FTZ R14, R15, R14, !PT ;  /* 0x0000000e0f0e7209 */ /* 0x000fe40007810000 */
[----:B--2---:R-:W-:Y:S02]  /*164d0*/  FSEL R115, R115, -INF , P5 ;  /* 0xff80000073737808 */ /* 0x004fe40002800000 */
[----:B------:R-:W-:Y:S02]  /*164e0*/  FMNMX.FTZ R28, R117, R28, !PT ;  /* 0x0000001c751c7209 */ /* 0x000fe40007810000 */
[----:B------:R-:W-:-:S02]  /*164f0*/  FMNMX.FTZ R14, R69, R14, !PT ;  /* 0x0000000e450e7209 */ /* 0x000fc40007810000 */
[----:B------:R-:W-:Y:S02]  /*16500*/  FMNMX.FTZ R12, R115, R28, !PT ;  /* 0x0000001c730c7209 */ /* 0x000fe40007810000 */
[----:B------:R-:W-:-:S03]  /*16510*/  FMNMX.FTZ R20, R25, R14, !PT ;  /* 0x0000000e19147209 */ /* 0x000fc60007810000 */
[----:B------:R-:W0:Y:S01]  /*16520*/  SHFL.BFLY PT, R135, R12, 0x2, 0x1f ;  /* 0x0c401f000c877f89 */ /* 0x000e2200000e0000 */
[----:B------:R-:W-:-:S04]  /*16530*/  FMNMX.FTZ R20, R89, R20, !PT ;  /* 0x0000001459147209 */ /* 0x000fc80007810000 */
[----:B------:R-:W-:-:S04]  /*16540*/  FMNMX.FTZ R20, R29, R20, !PT ;  /* 0x000000141d147209 */ /* 0x000fc80007810000 */
[----:B------:R-:W-:-:S04]  /*16550*/  FMNMX.FTZ R20, R73, R20, !PT ;  /* 0x0000001449147209 */ /* 0x000fc80007810000 */
[----:B------:R-:W-:-:S04]  /*16560*/  FMNMX.FTZ R20, R33, R20, !PT ;  /* 0x0000001421147209 */ /* 0x000fc80007810000 */
[----:B------:R-:W-:-:S04]  /*16570*/  FMNMX.FTZ R20, R75, R20, !PT ;  /* 0x000000144b147209 */ /* 0x000fc80007810000 */
[----:B------:R-:W-:Y:S02]  /*16580*/  FMNMX.FTZ R20, R37, R20, !PT ;  /* 0x0000001425147209 */ /* 0x000fe40007810000 */
[----:B0-----:R-:W-:Y:S02]  /*16590*/  FMNMX.FTZ R135, R12, R135, !PT ;  /* 0x000000870c877209 */ /* 0x001fe40007810000 */
[----:B------:R-:W-:-:S03]  /*165a0*/  FMNMX.FTZ R20, R97, R20, !PT ;  /* 0x0000001461147209 */ /* 0x000fc60007810000 */
[----:B------:R-:W0:Y:S01]  /*165b0*/  SHFL.BFLY PT, R8, R135, 0x1, 0x1f ;  /* 0x0c201f0087087f89 */ /* 0x000e2200000e0000 */
[----:B------:R-:W-:-:S04]  /*165c0*/  FMNMX.FTZ R24, R99, R20, !PT ;  /* 0x0000001463187209 */ /* 0x000fc80007810000 */
[----:B------:R-:W-:-:S04]  /*165d0*/  FMNMX.FTZ R24, R101, R24, !PT ;  /* 0x0000001865187209 */ /* 0x000fc80007810000 */
[----:B------:R-:W-:-:S04]  /*165e0*/  FMNMX.FTZ R24, R103, R24, !PT ;  /* 0x0000001867187209 */ /* 0x000fc80007810000 */
[----:B------:R-:W-:-:S04]  /*165f0*/  FMNMX.FTZ R24, R77, R24, !PT ;  /* 0x000000184d187209 */ /* 0x000fc80007810000 */
[----:B------:R-:W-:Y:S01]  /*16600*/  FMNMX.FTZ R24, R49, R24, !PT ;  /* 0x0000001831187209 */ /* 0x000fe20007810000 */
[----:B------:R-:W-:-:S03]  /*16610*/  FMUL.FTZ R28, R2, R79 ;  /* 0x0000004f021c7220 */ /* 0x000fc60000410000 */
[----:B------:R-:W-:Y:S01]  /*16620*/  FMNMX.FTZ R24, R107, R24, !PT ;  /* 0x000000186b187209 */ /* 0x000fe20007810000 */
[----:B------:R-:W-:Y:S02]  /*16630*/  IMAD.U32 R174, RZ, RZ, UR4 ;  /* 0x00000004ffae7e24 */ /* 0x000fe4000f8e00ff */
[C---:B------:R-:W-:Y:S01]  /*16640*/  FMUL.FTZ R26, R2.reuse, R82 ;  /* 0x00000052021a7220 */ /* 0x040fe20000410000 */
[----:B0-----:R-:W-:Y:S02]  /*16650*/  FMNMX.FTZ R175, R135, R8, !PT ;  /* 0x0000000887af7209 */ /* 0x001fe40007810000 */
[----:B------:R-:W-:Y:S01]  /*16660*/  FMNMX.FTZ R24, R53, R24, !PT ;  /* 0x0000001835187209 */ /* 0x000fe20007810000 */
[----:B------:R-:W0:Y:S01]  /*16670*/  MUFU.TANH R28, R28 ;  /* 0x0000001c001c7308 */ /* 0x000e220000002400 */
[----:B------:R-:W-:Y:S01]  /*16680*/  FMUL.FTZ R30, R2, R83 ;  /* 0x00000053021e7220 */ /* 0x000fe20000410000 */
[----:B------:R-:W-:-:S01]  /*16690*/  FFMA.FTZ R8, R175, R174, -8 ;  /* 0xc1000000af087423 */ /* 0x000fc200000100ae */
[----:B------:R-:W-:-:S02]  /*166a0*/  FMNMX.FTZ R24, R55, R24, !PT ;  /* 0x0000001837187209 */ /* 0x000fc40007810000 */
[----:B------:R-:W-:Y:S01]  /*166b0*/  FSETP.NEU.FTZ.AND P6, PT, R175, -INF , PT ;  /* 0xff800000af00780b */ /* 0x000fe20003fdd000 */
[----:B------:R-:W-:Y:S01]  /*166c0*/  FMUL.FTZ R32, R2, R86 ;  /* 0x0000005602207220 */ /* 0x000fe20000410000 */
[----:B------:R-:W-:Y:S01]  /*166d0*/  FMNMX.FTZ R36, R59, R24, !PT ;  /* 0x000000183b247209 */ /* 0x000fe20007810000 */
[----:B------:R-:W1:Y:S01]  /*166e0*/  MUFU.TANH R26, R26 ;  /* 0x0000001a001a7308 */ /* 0x000e620000002400 */
[----:B------:R-:W-:Y:S01]  /*166f0*/  FSEL R8, R8, RZ, P6 ;  /* 0x000000ff08087208 */ /* 0x000fe20003000000 */
[----:B------:R-:W-:Y:S01]  /*16700*/  FMUL.FTZ R34, R2, R87 ;  /* 0x0000005702227220 */ /* 0x000fe20000410000 */
[----:B------:R-:W-:-:S05]  /*16710*/  FMNMX.FTZ R36, R113, R36, !PT ;  /* 0x0000002471247209 */ /* 0x000fca0007810000 */
[----:B------:R-:W2:Y:S01]  /*16720*/  MUFU.TANH R30, R30 ;  /* 0x0000001e001e7308 */ /* 0x000ea20000002400 */
[----:B------:R-:W-:-:S01]  /*16730*/  FFMA.FTZ R12, R13, R174, -R8 ;  /* 0x000000ae0d0c7223 */ /* 0x000fc20000010808 */
[--C-:B------:R-:W-:Y:S01]  /*16740*/  FFMA.FTZ R13, R21, R174, -R8.reuse ;  /* 0x000000ae150d7223 */ /* 0x100fe20000010808 */
[----:B------:R-:W-:Y:S01]  /*16750*/  FMNMX.FTZ R36, R81, R36, !PT ;  /* 0x0000002451247209 */ /* 0x000fe20007810000 */
[-CC-:B------:R-:W-:Y:S01]  /*16760*/  FFMA.FTZ R21, R27, R174.reuse, -R8.reuse ;  /* 0x000000ae1b157223 */ /* 0x180fe20000010808 */
[----:B------:R-:W-:-:S03]  /*16770*/  FFMA.FTZ R27, R31, R174, -R8 ;  /* 0x000000ae1f1b7223 */ /* 0x000fc60000010808 */
[----:B------:R-:W3:Y:S01]  /*16780*/  MUFU.TANH R32, R32 ;  /* 0x0000002000207308 */ /* 0x000ee20000002400 */
[----:B------:R-:W-:-:S01]  /*16790*/  FFMA.FTZ R31, R39, R174, -R8 ;  /* 0x000000ae271f7223 */ /* 0x000fc20000010808 */
[----:B0-----:R-:W-:Y:S02]  /*167a0*/  FSEL R39, R28, -INF , P1 ;  /* 0xff8000001c277808 */ /* 0x001fe40000800000 */
[----:B------:R-:W-:Y:S01]  /*167b0*/  FMNMX.FTZ R36, R85, R36, !PT ;  /* 0x0000002455247209 */ /* 0x000fe20007810000 */
[----:B------:R-:W-:-:S03]  /*167c0*/  FFMA.FTZ R38, R41, R174, -R8 ;  /* 0x000000ae29267223 */ /* 0x000fc60000010808 */
[----:B------:R-:W0:Y:S01]  /*167d0*/  MUFU.TANH R34, R34 ;  /* 0x0000002200227308 */ /* 0x000e220000002400 */
[----:B------:R-:W-:-:S01]  /*167e0*/  FFMA.FTZ R41, R43, R174, -R8 ;  /* 0x000000ae2b297223 */ /* 0x000fc20000010808 */
[----:B-1----:R-:W-:Y:S01]  /*167f0*/  FSEL R43, R26, -INF , P2 ;  /* 0xff8000001a2b7808 */ /* 0x002fe20001000000 */
[----:B------:R-:W-:-:S01]  /*16800*/  FFMA.FTZ R228, R3, R174, -R8 ;  /* 0x000000ae03e47223 */ /* 0x000fc20000010808 */
[----:B------:R-:W-:Y:S01]  /*16810*/  FMNMX.FTZ R36, R39, R36, !PT ;  /* 0x0000002427247209 */ /* 0x000fe20007810000 */
[----:B------:R-:W-:-:S01]  /*16820*/  FFMA.FTZ R3, R9, R174, -R8 ;  /* 0x000000ae09037223 */ /* 0x000fc20000010808 */
[--C-:B------:R-:W-:Y:S01]  /*16830*/  FFMA.FTZ R9, R63, R174, -R8.reuse ;  /* 0x000000ae3f097223 */ /* 0x100fe20000010808 */
[----:B--2---:R-:W-:Y:S02]  /*16840*/  FSEL R63, R30, -INF , P3 ;  /* 0xff8000001e3f7808 */ /* 0x004fe40001800000 */
[----:B------:R-:W-:Y:S01]  /*16850*/  FMNMX.FTZ R36, R43, R36, !PT ;  /* 0x000000242b247209 */ /* 0x000fe20007810000 */
[----:B------:R-:W-:-:S01]  /*16860*/  FFMA.FTZ R230, R67, R174, -R8 ;  /* 0x000000ae43e67223 */ /* 0x000fc20000010808 */
[----:B---3--:R-:W-:-:S02]  /*16870*/  FSEL R67, R32, -INF , P4 ;  /* 0xff80000020437808 */ /* 0x008fc40002000000 */
[----:B------:R-:W-:Y:S01]  /*16880*/  FMNMX.FTZ R36, R63, R36, !PT ;  /* 0x000000243f247209 */ /* 0x000fe20007810000 */
[--C-:B------:R-:W-:Y:S01]  /*16890*/  FFMA.FTZ R224, R91, R174, -R8.reuse ;  /* 0x000000ae5be07223 */ /* 0x100fe20000010808 */
[----:B0-----:R-:W-:Y:S02]  /*168a0*/  FSEL R91, R34, -INF , P5 ;  /* 0xff800000225b7808 */ /* 0x001fe40002800000 */
[----:B------:R-:W-:Y:S01]  /*168b0*/  FMNMX.FTZ R36, R67, R36, !PT ;  /* 0x0000002443247209 */ /* 0x000fe20007810000 */
[----:B------:R-:W-:-:S03]  /*168c0*/  FFMA.FTZ R216, R45, R174, -R8 ;  /* 0x000000ae2dd87223 */ /* 0x000fc60000010808 */
[----:B------:R-:W-:Y:S01]  /*168d0*/  FMNMX.FTZ R36, R91, R36, !PT ;  /* 0x000000245b247209 */ /* 0x000fe20007810000 */
[----:B------:R-:W-:-:S04]  /*168e0*/  FFMA.FTZ R45, R47, R174, -R8 ;  /* 0x000000ae2f2d7223 */ /* 0x000fc80000010808 */
[----:B------:R-:W0:Y:S02]  /*168f0*/  SHFL.BFLY PT, R47, R36, 0x2, 0x1f ;  /* 0x0c401f00242f7f89 */ /* 0x000e2400000e0000 */
[----:B0-----:R-:W-:-:S05]  /*16900*/  FMNMX.FTZ R47, R36, R47, !PT ;  /* 0x0000002f242f7209 */ /* 0x001fca0007810000 */
[----:B------:R-:W0:Y:S02]  /*16910*/  SHFL.BFLY PT, R26, R47, 0x1, 0x1f ;  /* 0x0c201f002f1a7f89 */ /* 0x000e2400000e0000 */
[----:B0-----:R-:W-:-:S04]  /*16920*/  FMNMX.FTZ R203, R47, R26, !PT ;  /* 0x0000001a2fcb7209 */ /* 0x001fc80007810000 */
[C---:B------:R-:W-:Y:S01]  /*16930*/  FSETP.NEU.FTZ.AND P1, PT, R203.reuse, -INF , PT ;  /* 0xff800000cb00780b */ /* 0x040fe20003f3d000 */
[----:B------:R-:W-:-:S05]  /*16940*/  FFMA.FTZ R40, R203, R174, -8 ;  /* 0xc1000000cb287423 */ /* 0x000fca00000100ae */
[----:B------:R-:W-:-:S05]  /*16950*/  FSEL R40, R40, RZ, P1 ;  /* 0x000000ff28287208 */ /* 0x000fca0000800000 */
[-CC-:B------:R-:W-:Y:S02]  /*16960*/  FFMA.FTZ R42, R61, R174.reuse, -R40.reuse ;  /* 0x000000ae3d2a7223 */ /* 0x180fe40000010828 */
[----:B------:R-:W2:Y:S01]  /*16970*/  LDL R61, [R1+0x14] ;  /* 0x00001400013d7983 */ /* 0x000ea20000100800 */
[----:B------:R-:W0:Y:S01]  /*16980*/  S2R R88, SR_TID.X ;  /* 0x0000000000587919 */ /* 0x000e220000002100 */
[----:B------:R-:W-:-:S01]  /*16990*/  FFMA.FTZ R229, R57, R174, -R40 ;  /* 0x000000ae39e57223 */ /* 0x000fc20000010828 */
[-CC-:B------:R-:W-:Y:S01]  /*169a0*/  FFMA.FTZ R10, R10, R174.reuse, -R40.reuse ;  /* 0x000000ae0a0a7223 */ /* 0x180fe20000010828 */
[----:B------:R-:W-:Y:S01]  /*169b0*/  MUFU.EX2 R228, R228 ;  /* 0x000000e400e47308 */ /* 0x000fe20000000800 */
[----:B------:R-:W-:-:S07]  /*169c0*/  FFMA.FTZ R11, R11, R174, -R40 ;  /* 0x000000ae0b0b7223 */ /* 0x000fce0000010828 */
[----:B------:R-:W1:Y:S01]  /*169d0*/  MUFU.EX2 R3, R3 ;  /* 0x0000000300037308 */ /* 0x000e620000000800 */
[----:B------:R-:W-:-:S07]  /*169e0*/  FFMA.FTZ R231, R65, R174, -R40 ;  /* 0x000000ae41e77223 */ /* 0x000fce0000010828 */
[----:B------:R-:W-:Y:S08]  /*169f0*/  MUFU.EX2 R229, R229 ;  /* 0x000000e500e57308 */ /* 0x000ff00000000800 */
[----:B------:R-:W3:Y:S01]  /*16a00*/  MUFU.EX2 R10, R10 ;  /* 0x0000000a000a7308 */ /* 0x000ee20000000800 */
[----:B------:R-:W-:-:S07]  /*16a10*/  FFMA.FTZ R36, R15, R174, -R40 ;  /* 0x000000ae0f247223 */ /* 0x000fce0000010828 */
[----:B------:R-:W4:Y:S08]  /*16a20*/  MUFU.EX2 R9, R9 ;  /* 0x0000000900097308 */ /* 0x000f300000000800 */
[----:B------:R-:W4:Y:S01]  /*16a30*/  MUFU.EX2 R42, R42 ;  /* 0x0000002a002a7308 */ /* 0x000f220000000800 */
[----:B------:R-:W-:-:S07]  /*16a40*/  FFMA.FTZ R15, R69, R174, -R40 ;  /* 0x000000ae450f7223 */ /* 0x000fce0000010828 */
[----:B------:R-:W4:Y:S01]  /*16a50*/  MUFU.EX2 R12, R12 ;  /* 0x0000000c000c7308 */ /* 0x000f220000000800 */
[----:B------:R-:W-:-:S07]  /*16a60*/  FFMA.FTZ R71, R71, R174, -R8 ;  /* 0x000000ae47477223 */ /* 0x000fce0000010808 */
[----:B------:R-:W4:Y:S01]  /*16a70*/  MUFU.EX2 R11, R11 ;  /* 0x0000000b000b7308 */ /* 0x000f220000000800 */
[----:B------:R-:W-:-:S01]  /*16a80*/  FFMA.FTZ R44, R37, R174, -R40 ;  /* 0x000000ae252c7223 */ /* 0x000fc20000010828 */
[----:B0-----:R-:W-:Y:S01]  /*16a90*/  LOP3.LUT R60, R88, 0x7f, RZ, 0xc0, !PT ;  /* 0x0000007f583c7812 */ /* 0x001fe200078ec0ff */
[----:B-1----:R-:W-:-:S05]  /*16aa0*/  FADD.FTZ R56, R228, R3 ;  /* 0x00000003e4387221 */ /* 0x002fca0000010000 */
[----:B------:R-:W0:Y:S01]  /*16ab0*/  MUFU.EX2 R230, R230 ;  /* 0x000000e600e67308 */ /* 0x000e220000000800 */
[----:B---3--:R-:W-:-:S01]  /*16ac0*/  FADD.FTZ R37, R229, R10 ;  /* 0x0000000ae5257221 */ /* 0x008fc20000010000 */
[----:B------:R-:W-:-:S06]  /*16ad0*/  FFMA.FTZ R46, R25, R174, -R40 ;  /* 0x000000ae192e7223 */ /* 0x000fcc0000010828 */
[----:B------:R-:W1:Y:S01]  /*16ae0*/  MUFU.EX2 R231, R231 ;  /* 0x000000e700e77308 */ /* 0x000e620000000800 */
[----:B------:R-:W-:-:S01]  /*16af0*/  FFMA.FTZ R54, R49, R174, -R40 ;  /* 0x000000ae31367223 */ /* 0x000fc20000010828 */
[----:B------:R-:W-:Y:S01]  /*16b00*/  ISETP.NE.AND P1, PT, R60, RZ, PT ;  /* 0x000000ff3c00720c */ /* 0x000fe20003f25270 */
[----:B----4-:R-:W-:-:S05]  /*16b10*/  FADD.FTZ R49, R9, R56 ;  /* 0x0000003809317221 */ /* 0x010fca0000010000 */
[----:B------:R-:W3:Y:S01]  /*16b20*/  MUFU.EX2 R13, R13 ;  /* 0x0000000d000d7308 */ /* 0x000ee20000000800 */
[----:B------:R-:W-:-:S01]  /*16b30*/  FADD.FTZ R56, R42, R37 ;  /* 0x000000252a387221 */ /* 0x000fc20000010000 */
[----:B------:R-:W-:-:S06]  /*16b40*/  FFMA.FTZ R225, R89, R174, -R40 ;  /* 0x000000ae59e17223 */ /* 0x000fcc0000010828 */
[----:B------:R-:W4:Y:S01]  /*16b50*/  MUFU.EX2 R36, R36 ;  /* 0x0000002400247308 */ /* 0x000f220000000800 */
[----:B------:R-:W-:-:S01]  /*16b60*/  FADD.FTZ R49, R12, R49 ;  /* 0x000000310c317221 */ /* 0x000fc20000010000 */
[----:B------:R-:W-:-:S06]  /*16b70*/  FADD.FTZ R56, R11, R56 ;  /* 0x000000380b387221 */ /* 0x000fcc0000010000 */
[----:B------:R-:W4:Y:S08]  /*16b80*/  MUFU.EX2 R14, R71 ;  /* 0x00000047000e7308 */ /* 0x000f300000000800 */
[----:B------:R-:W4:Y:S01]  /*16b90*/  MUFU.EX2 R15, R15 ;  /* 0x0000000f000f7308 */ /* 0x000f220000000800 */
[----:B0-----:R-:W-:-:S01]  /*16ba0*/  FADD.FTZ R58, R230, R49 ;  /* 0x00000031e63a7221 */ /* 0x001fc20000010000 */
[----:B-1----:R-:W-:-:S06]  /*16bb0*/  FADD.FTZ R49, R231, R56 ;  /* 0x00000038e7317221 */ /* 0x002fcc0000010000 */
[----:B------:R-:W-:Y:S01]  /*16bc0*/  MUFU.EX2 R21, R21 ;  /* 0x0000001500157308 */ /* 0x000fe20000000800 */
[----:B------:R-:W-:-:S07]  /*16bd0*/  FFMA.FTZ R25, R73, R174, -R40 ;  /* 0x000000ae49197223 */ /* 0x000fce0000010828 */
[----:B------:R-:W0:Y:S01]  /*16be0*/  MUFU.EX2 R46, R46 ;  /* 0x0000002e002e7308 */ /* 0x000e220000000800 */
[----:B------:R-:W-:-:S07]  /*16bf0*/  FFMA.FTZ R93, R93, R174, -R8 ;  /* 0x000000ae5d5d7223 */ /* 0x000fce0000010808 */
[----:B------:R1:W-:Y:S01]  /*16c00*/  MUFU.EX2 R24, R38 ;  /* 0x0000002600187308 */ /* 0x0003e20000000800 */
[----:B---3--:R-:W-:-:S01]  /*16c10*/  FADD.FTZ R57, R13, R58 ;  /* 0x0000003a0d397221 */ /* 0x008fc20000010000 */
[----:B------:R-:W-:-:S06]  /*16c20*/  FFMA.FTZ R35, R35, R174, -R8 ;  /* 0x000000ae23237223 */ /* 0x000fcc0000010808 */
[----:B------:R-:W-:Y:S01]  /*16c30*/  MUFU.EX2 R224, R224 ;  /* 0x000000e000e07308 */ /* 0x000fe20000000800 */
[----:B-1----:R-:W-:-:S01]  /*16c40*/  FFMA.FTZ R38, R29, R174, -R40 ;  /* 0x000000ae1d267223 */ /* 0x002fc20000010828 */
[----:B------:R-:W-:Y:S02]  /*16c50*/  @!P1 VIADD R0, R0, 0x38840 ;  /* 0x0003884000009836 */ /* 0x000fe40000000000 */
[----:B----4-:R-:W-:-:S04]  /*16c60*/  FADD.FTZ R58, R36, R49 ;  /* 0x00000031243a7221 */ /* 0x010fc80000010000 */
[----:B------:R-:W1:Y:S01]  /*16c70*/  MUFU.EX2 R225, R225 ;  /* 0x000000e100e17308 */ /* 0x000e620000000800 */
[----:B------:R-:W-:-:S01]  /*16c80*/  FFMA.FTZ R50, R33, R174, -R40 ;  /* 0x000000ae21327223 */ /* 0x000fc20000010828 */
[----:B------:R-:W-:Y:S01]  /*16c90*/  FFMA.FTZ R53, R53, R174, -R40 ;  /* 0x000000ae35357223 */ /* 0x000fe20000010828 */
[----:B------:R-:W-:-:S05]  /*16ca0*/  FADD.FTZ R60, R14, R57 ;  /* 0x000000390e3c7221 */ /* 0x000fca0000010000 */
[----:B------:R-:W-:Y:S01]  /*16cb0*/  MUFU.EX2 R27, R27 ;  /* 0x0000001b001b7308 */ /* 0x000fe20000000800 */
[----:B------:R-:W-:-:S01]  /*16cc0*/  FFMA.FTZ R226, R95, R174, -R8 ;  /* 0x000000ae5fe27223 */ /* 0x000fc20000010808 */
[----:B------:R-:W-:-:S06]  /*16cd0*/  FADD.FTZ R49, R15, R58 ;  /* 0x0000003a0f317221 */ /* 0x000fcc0000010000 */
[----:B------:R-:W3:Y:S01]  /*16ce0*/  MUFU.EX2 R38, R38 ;  /* 0x0000002600267308 */ /* 0x000ee20000000800 */
[----:B------:R-:W-:-:S01]  /*16cf0*/  FFMA.FTZ R227, R75, R174, -R40 ;  /* 0x000000ae4be37223 */ /* 0x000fc20000010828 */
[----:B------:R-:W-:-:S06]  /*16d00*/  @!P1 PRMT R37, RZ, 0x654, R0 ;  /* 0x00000654ff259816 */ /* 0x000fcc0000000000 */
[----:B------:R-:W4:Y:S01]  /*16d10*/  MUFU.EX2 R20, R93 ;  /* 0x0000005d00147308 */ /* 0x000f220000000800 */
[----:B0-----:R-:W-:-:S07]  /*16d20*/  FADD.FTZ R58, R46, R49 ;  /* 0x000000312e3a7221 */ /* 0x001fce0000010000 */
[----:B------:R-:W0:Y:S01]  /*16d30*/  MUFU.EX2 R25, R25 ;  /* 0x0000001900197308 */ /* 0x000e220000000800 */
[----:B-1----:R-:W-:-:S07]  /*16d40*/  FADD.FTZ R49, R225, R58 ;  /* 0x0000003ae1317221 */ /* 0x002fce0000010000 */
[----:B------:R-:W1:Y:S01]  /*16d50*/  MUFU.EX2 R35, R35 ;  /* 0x0000002300237308 */ /* 0x000e620000000800 */
[----:B------:R-:W-:-:S07]  /*16d60*/  FFMA.FTZ R29, R97, R174, -R40 ;  /* 0x000000ae611d7223 */ /* 0x000fce0000010828 */
[----:B------:R3:W-:Y:S01]  /*16d70*/  MUFU.EX2 R0, R53 ;  /* 0x0000003500007308 */ /* 0x0007e20000000800 */
[----:B------:R-:W-:-:S07]  /*16d80*/  FFMA.FTZ R52, R99, R174, -R40 ;  /* 0x000000ae63347223 */ /* 0x000fce0000010828 */
[----:B------:R-:W-:Y:S01]  /*16d90*/  MUFU.EX2 R31, R31 ;  /* 0x0000001f001f7308 */ /* 0x000fe20000000800 */
[----:B---3--:R-:W-:-:S01]  /*16da0*/  FADD.FTZ R53, R21, R60 ;  /* 0x0000003c15357221 */ /* 0x008fc20000010000 */
[-CC-:B------:R-:W-:Y:S01]  /*16db0*/  FFMA.FTZ R217, R101, R174.reuse, -R40.reuse ;  /* 0x000000ae65d97223 */ /* 0x180fe20000010828 */
[----:B------:R-:W-:-:S01]  /*16dc0*/  FFMA.FTZ R48, R103, R174, -R40 ;  /* 0x000000ae67307223 */ /* 0x000fc20000010828 */
[----:B------:R3:W-:Y:S04]  /*16dd0*/  @!P1 SYNCS.ARRIVE.TRANS64.RED.A1T0 RZ, [R37+URZ], RZ ;  /* 0x000000ff25ff99a7 */ /* 0x0007e8000810043f */
[----:B------:R-:W3:Y:S01]  /*16de0*/  MUFU.EX2 R50, R50 ;  /* 0x0000003200327308 */ /* 0x000ee20000000800 */
[----:B------:R-:W-:-:S01]  /*16df0*/  FADD.FTZ R60, R224, R53 ;  /* 0x00000035e03c7221 */ /* 0x000fc20000010000 */
[----:B------:R-:W-:-:S06]  /*16e00*/  FADD.FTZ R58, R38, R49 ;  /* 0x00000031263a7221 */ /* 0x000fcc0000010000 */
[----:B------:R-:W3:Y:S01]  /*16e10*/  MUFU.EX2 R226, R226 ;  /* 0x000000e200e27308 */ /* 0x000ee20000000800 */
[----:B------:R-:W-:-:S07]  /*16e20*/  FADD.FTZ R53, R27, R60 ;  /* 0x0000003c1b357221 */ /* 0x000fce0000010000 */
[----:B------:R-:W3:Y:S01]  /*16e30*/  MUFU.EX2 R227, R227 ;  /* 0x000000e300e37308 */ /* 0x000ee20000000800 */
[----:B----4-:R-:W-:-:S01]  /*16e40*/  FADD.FTZ R60, R20, R53 ;  /* 0x00000035143c7221 */ /* 0x010fc20000010000 */
[----:B0-----:R-:W-:-:S06]  /*16e50*/  FADD.FTZ R49, R25, R58 ;  /* 0x0000003a19317221 */ /* 0x001fcc0000010000 */
[----:B------:R-:W0:Y:S01]  /*16e60*/  MUFU.EX2 R44, R44 ;  /* 0x0000002c002c7308 */ /* 0x000e220000000800 */
[----:B-1----:R-:W-:-:S01]  /*16e70*/  FADD.FTZ R53, R35, R60 ;  /* 0x0000003c23357221 */ /* 0x002fc20000010000 */
[----:B---3--:R-:W-:-:S06]  /*16e80*/  FADD.FTZ R58, R50, R49 ;  /* 0x00000031323a7221 */ /* 0x008fcc0000010000 */
[----:B------:R-:W1:Y:S01]  /*16e90*/  MUFU.EX2 R29, R29 ;  /* 0x0000001d001d7308 */ /* 0x000e620000000800 */
[----:B------:R-:W-:-:S01]  /*16ea0*/  FFMA.FTZ R37, R55, R174, -R40 ;  /* 0x000000ae37257223 */ /* 0x000fc20000010828 */
[----:B------:R-:W-:-:S06]  /*16eb0*/  F2FP.SATFINITE.E4M3.F32.PACK_AB_MERGE_C R55, R12, R9, RZ ;  /* 0x000000090c37723e */ /* 0x000fcc00048070ff */
[----:B------:R-:W3:Y:S01]  /*16ec0*/  MUFU.EX2 R41, R41 ;  /* 0x0000002900297308 */ /* 0x000ee20000000800 */
[----:B------:R-:W-:-:S01]  /*16ed0*/  FADD.FTZ R60, R226, R53 ;  /* 0x00000035e23c7221 */ /* 0x000fc20000010000 */
[----:B------:R-:W-:-:S06]  /*16ee0*/  FADD.FTZ R9, R227, R58 ;  /* 0x0000003ae3097221 */ /* 0x000fcc0000010000 */
[----:B------:R-:W4:Y:S01]  /*16ef0*/  MUFU.EX2 R52, R52 ;  /* 0x0000003400347308 */ /* 0x000f220000000800 */
[----:B------:R-:W-:-:S01]  /*16f00*/  FFMA.FTZ R33, R77, R174, -R40 ;  /* 0x000000ae4d217223 */ /* 0x000fc20000010828 */
[----:B------:R-:W-:Y:S01]  /*16f10*/  FFMA.FTZ R30, R105, R174, -R8 ;  /* 0x000000ae691e7223 */ /* 0x000fe20000010808 */
[----:B------:R-:W-:Y:S01]  /*16f20*/  F2FP.SATFINITE.E4M3.F32.PACK_AB_MERGE_C R49, R21, R14, RZ ;  /* 0x0000000e1531723e */ /* 0x000fe200048070ff */
[----:B------:R-:W-:-:S04]  /*16f30*/  FADD.FTZ R21, R31, R60 ;  /* 0x0000003c1f157221 */ /* 0x000fc80000010000 */
[----:B------:R-:W4:Y:S01]  /*16f40*/  MUFU.EX2 R217, R217 ;  /* 0x000000d900d97308 */ /* 0x000f220000000800 */
[----:B0-----:R-:W-:-:S01]  /*16f50*/  FADD.FTZ R14, R44, R9 ;  /* 0x000000092c0e7221 */ /* 0x001fc20000010000 */
[----:B------:R-:W-:-:S06]  /*16f60*/  FFMA.FTZ R93, R51, R174, -R8 ;  /* 0x000000ae335d7223 */ /* 0x000fcc0000010808 */
[----:B------:R-:W0:Y:S01]  /*16f70*/  MUFU.EX2 R216, R216 ;  /* 0x000000d800d87308 */ /* 0x000e220000000800 */
[----:B------:R-:W-:Y:S01]  /*16f80*/  F2FP.SATFINITE.E4M3.F32.PACK_AB_MERGE_C R35, R35, R20, RZ ;  /* 0x000000142323723e */ /* 0x000fe200048070ff */
[----:B------:R-:W-:Y:S01]  /*16f90*/  FADD.FTZ R20, R24, R21 ;  /* 0x0000001518147221 */ /* 0x000fe20000010000 */
[----:B------:R-:W-:-:S05]  /*16fa0*/  F2FP.SATFINITE.E4M3.F32.PACK_AB_MERGE_C R42, R11, R42, RZ ;  /* 0x0000002a0b2a723e */ /* 0x000fca00048070ff */
[----:B------:R-:W2:Y:S01]  /*16fb0*/  MUFU.EX2 R48, R48 ;  /* 0x0000003000307308 */ /* 0x000ea20000000800 */
[----:B-1----:R-:W-:-:S01]  /*16fc0*/  FADD.FTZ R11, R29, R14 ;  /* 0x0000000e1d0b7221 */ /* 0x002fc20000010000 */
[----:B------:R-:W-:-:S06]  /*16fd0*/  FFMA.FTZ R219, R107, R174, -R40 ;  /* 0x000000ae6bdb7223 */ /* 0x000fcc0000010828 */
[----:B------:R-:W1:Y:S01]  /*16fe0*/  MUFU.EX2 R45, R45 ;  /* 0x0000002d002d7308 */ /* 0x000e620000000800 */
[----:B------:R-:W-:-:S01]  /*16ff0*/  FFMA.FTZ R218, R109, R174, -R8 ;  /* 0x000000ae6dda7223 */ /* 0x000fc20000010808 */
[C---:B---3--:R-:W-:Y:S01]  /*17000*/  F2FP.SATFINITE.E4M3.F32.PACK_AB_MERGE_C R21, R41.reuse, R24, RZ ;  /* 0x000000182915723e */ /* 0x048fe200048070ff */
[----:B------:R-:W-:-:S05]  /*17010*/  FADD.FTZ R41, R41, R20 ;  /* 0x0000001429297221 */ /* 0x000fca0000010000 */
[----:B------:R-:W3:Y:S01]  /*17020*/  MUFU.EX2 R33, R33 ;  /* 0x0000002100217308 */ /* 0x000ee20000000800 */
[----:B----4-:R-:W-:-:S01]  /*17030*/  FADD.FTZ R20, R52, R11 ;  /* 0x0000000b34147221 */ /* 0x010fc20000010000 */
[----:B------:R-:W-:-:S06]  /*17040*/  FFMA.FTZ R83, R111, R174, -R8 ;  /* 0x000000ae6f537223 */ /* 0x000fcc0000010808 */
[----:B------:R-:W4:Y:S01]  /*17050*/  MUFU.EX2 R30, R30 ;  /* 0x0000001e001e7308 */ /* 0x000f220000000800 */
[----:B------:R-:W-:-:S07]  /*17060*/  FADD.FTZ R11, R217, R20 ;  /* 0x00000014d90b7221 */ /* 0x000fce0000010000 */
[----:B------:R-:W4:Y:S01]  /*17070*/  MUFU.EX2 R54, R54 ;  /* 0x0000003600367308 */ /* 0x000f220000000800 */
[----:B------:R-:W-:-:S01]  /*17080*/  FFMA.FTZ R87, R121, R174, -R8 ;  /* 0x000000ae79577223 */ /* 0x000fc20000010808 */
[----:B------:R-:W-:-:S06]  /*17090*/  FFMA.FTZ R34, R123, R174, -R8 ;  /* 0x000000ae7b227223 */ /* 0x000fcc0000010808 */
[----:B------:R-:W4:Y:S01]  /*170a0*/  MUFU.EX2 R93, R93 ;  /* 0x0000005d005d7308 */ /* 0x000f220000000800 */
[----:B0-----:R-:W-:-:S01]  /*170b0*/  FADD.FTZ R24, R216, R41 ;  /* 0x00000029d8187221 */ /* 0x001fc20000010000 */
[----:B------:R-:W-:Y:S01]  /*170c0*/  FFMA.FTZ R56, R59, R174, -R40 ;  /* 0x000000ae3b387223 */ /* 0x000fe20000010828 */
[----:B------:R-:W-:-:S05]  /*170d0*/  F2FP.SATFINITE.E4M3.F32.PACK_AB_MERGE_C R46, R46, R15, RZ ;  /* 0x0000000f2e2e723e */ /* 0x000fca00048070ff */
[----:B------:R-:W0:Y:S01]  /*170e0*/  MUFU.EX2 R219, R219 ;  /* 0x000000db00db7308 */ /* 0x000e220000000800 */
[----:B--2---:R-:W-:-:S01]  /*170f0*/  FADD.FTZ R20, R48, R11 ;  /* 0x0000000b30147221 */ /* 0x004fc20000010000 */
[----:B-1----:R-:W-:-:S06]  /*17100*/  FADD.FTZ R15, R45, R24 ;  /* 0x000000182d0f7221 */ /* 0x002fcc0000010000 */
[----:B------:R-:W1:Y:S01]  /*17110*/  MUFU.EX2 R218, R218 ;  /* 0x000000da00da7308 */ /* 0x000e620000000800 */
[----:B------:R-:W-:Y:S01]  /*17120*/  F2FP.SATFINITE.E4M3.F32.PACK_AB_MERGE_C R228, R3, R228, R55 ;  /* 0x000000e403e4723e */ /* 0x000fe20004807037 */
[----:B---3--:R-:W-:Y:S01]  /*17130*/  FADD.FTZ R3, R33, R20 ;  /* 0x0000001421037221 */ /* 0x008fe20000010000 */
[----:B------:R-:W-:-:S05]  /*17140*/  FFMA.FTZ R71, R133, R174, -R8 ;  /* 0x000000ae85477223 */ /* 0x000fca0000010808 */
[----:B------:R-:W2:Y:S01]  /*17150*/  MUFU.EX2 R83, R83 ;  /* 0x0000005300537308 */ /* 0x000ea20000000800 */
[----:B------:R-:W-:-:S01]  /*17160*/  FFMA.FTZ R28, R129, R174, -R8 ;  /* 0x000000ae811c7223 */ /* 0x000fc20000010808 */
[----:B------:R-:W-:Y:S01]  /*17170*/  FFMA.FTZ R221, R113, R174, -R40 ;  /* 0x000000ae71dd7223 */ /* 0x000fe20000010828 */
[----:B----4-:R-:W-:-:S01]  /*17180*/  FADD.FTZ R24, R30, R15 ;  /* 0x0000000f1e187221 */ /* 0x010fc20000010000 */
[----:B------:R-:W-:-:S04]  /*17190*/  FFMA.FTZ R79, R131, R174, -R8 ;  /* 0x000000ae834f7223 */ /* 0x000fc80000010808 */
[----:B------:R-:W-:Y:S01]  /*171a0*/  MUFU.EX2 R87, R87 ;  /* 0x0000005700577308 */ /* 0x000fe20000000800 */
[C---:B------:R-:W-:Y:S01]  /*171b0*/  F2FP.SATFINITE.E4M3.F32.PACK_AB_MERGE_C R33, R54.reuse, R33, RZ ;  /* 0x000000213621723e */ /* 0x040fe200048070ff */
[----:B------:R-:W-:Y:S01]  /*171c0*/  FADD.FTZ R54, R54, R3 ;  /* 0x0000000336367221 */ /* 0x000fe20000010000 */
[----:B------:R-:W-:-:S05]  /*171d0*/  F2FP.SATFINITE.E4M3.F32.PACK_AB_MERGE_C R30, R93, R30, RZ ;  /* 0x0000001e5d1e723e */ /* 0x000fca00048070ff */
[----:B------:R-:W3:Y:S01]  /*171e0*/  MUFU.EX2 R34, R34 ;  /* 0x0000002200227308 */ /* 0x000ee20000000800 */
[----:B------:R-:W-:-:S01]  /*171f0*/  FFMA.FTZ R32, R125, R174, -R8 ;  /* 0x000000ae7d207223 */ /* 0x000fc20000010808 */
[----:B------:R-:W-:-:S06]  /*17200*/  FADD.FTZ R93, R93, R24 ;  /* 0x000000185d5d7221 */ /* 0x000fcc0000010000 */
[----:B------:R-:W4:Y:S01]  /*17210*/  MUFU.EX2 R37, R37 ;  /* 0x0000002500257308 */ /* 0x000f220000000800 */
[----:B------:R-:W-:-:S01]  /*17220*/  FFMA.FTZ R81, R81, R174, -R40 ;  /* 0x000000ae51517223 */ /* 0x000fc20000010828 */
[----:B------:R-:W-:-:S06]  /*17230*/  FFMA.FTZ R85, R85, R174, -R40 ;  /* 0x000000ae55557223 */ /* 0x000fcc0000010828 */
[----:B------:R-:W4:Y:S01]  /*17240*/  MUFU.EX2 R56, R56 ;  /* 0x0000003800387308 */ /* 0x000f220000000800 */
[----:B------:R-:W-:-:S01]  /*17250*/  FFMA.FTZ R39, R39, R174, -R40 ;  /* 0x000000ae27277223 */ /* 0x000fc20000010828 */
[----:B0-----:R-:W-:Y:S01]  /*17260*/  FADD.FTZ R3, R219, R54 ;  /* 0x00000036db037221 */ /* 0x001fe20000010000 */
[----:B-1----:R-:W-:-:S05]  /*17270*/  FADD.FTZ R20, R218, R93 ;  /* 0x0000005dda147221 */ /* 0x002fca0000010000 */
[----:B------:R-:W-:Y:S01]  /*17280*/  MUFU.EX2 R71, R71 ;  /* 0x0000004700477308 */ /* 0x000fe20000000800 */
[----:B------:R-:W-:-:S01]  /*17290*/  FADD.FTZ R24, R0, R3 ;  /* 0x0000000300187221 */ /* 0x000fc20000010000 */
[----:B--2---:R-:W-:-:S06]  /*172a0*/  FADD.FTZ R20, R83, R20 ;  /* 0x0000001453147221 */ /* 0x004fcc0000010000 */
[----:B------:R-:W0:Y:S08]  /*172b0*/  MUFU.EX2 R28, R28 ;  /* 0x0000001c001c7308 */ /* 0x000e300000000800 */
[----:B------:R-:W1:Y:S08]  /*172c0*/  MUFU.EX2 R221, R221 ;  /* 0x000000dd00dd7308 */ /* 0x000e700000000800 */
[----:B------:R-:W2:Y:S01]  /*172d0*/  MUFU.EX2 R79, R79 ;  /* 0x0000004f004f7308 */ /* 0x000ea20000000800 */
[----:B------:R-:W-:-:S01]  /*172e0*/  FFMA.FTZ R51, R127, R174, -R8 ;  /* 0x000000ae7f337223 */ /* 0x000fc20000010808 */
[-CC-:B------:R-:W-:Y:S01]  /*172f0*/  FFMA.FTZ R119, R119, R174.reuse, -R8.reuse ;  /* 0x000000ae77777223 */ /* 0x180fe20000010808 */
[----:B------:R-:W-:-:S05]  /*17300*/  FFMA.FTZ R47, R117, R174, -R8 ;  /* 0x000000ae752f7223 */ /* 0x000fca0000010808 */
[----:B------:R-:W2:Y:S01]  /*17310*/  MUFU.EX2 R32, R32 ;  /* 0x0000002000207308 */ /* 0x000ea20000000800 */
[----:B---3--:R-:W-:Y:S01]  /*17320*/  F2FP.SATFINITE.E4M3.F32.PACK_AB_MERGE_C R11, R34, R87, RZ ;  /* 0x00000057220b723e */ /* 0x008fe200048070ff */
[----:B----4-:R-:W-:-:S06]  /*17330*/  FADD.FTZ R3, R37, R24 ;  /* 0x0000001825037221 */ /* 0x010fcc0000010000 */
[----:B------:R-:W3:Y:S01]  /*17340*/  MUFU.EX2 R12, R81 ;  /* 0x00000051000c7308 */ /* 0x000ee20000000800 */
[----:B------:R-:W-:-:S01]  /*17350*/  FFMA.FTZ R8, R115, R174, -R8 ;  /* 0x000000ae73087223 */ /* 0x000fc20000010808 */
[----:B------:R-:W-:-:S06]  /*17360*/  FADD.FTZ R87, R87, R20 ;  /* 0x0000001457577221 */ /* 0x000fcc0000010000 */
[----:B------:R-:W-:Y:S01]  /*17370*/  MUFU.EX2 R9, R85 ;  /* 0x0000005500097308 */ /* 0x000fe20000000800 */
[----:B------:R-:W-:-:S07]  /*17380*/  FFMA.FTZ R43, R43, R174, -R40 ;  /* 0x000000ae2b2b7223 */ /* 0x000fce0000010828 */
[----:B------:R-:W4:Y:S01]  /*17390*/  MUFU.EX2 R14, R39 ;  /* 0x00000027000e7308 */ /* 0x000f220000000800 */
[C---:B------:R-:W-:Y:S01]  /*173a0*/  F2FP.SATFINITE.E4M3.F32.PACK_AB_MERGE_C R37, R56.reuse, R37, RZ ;  /* 0x000000253825723e */ /* 0x040fe200048070ff */
[----:B------:R-:W-:Y:S01]  /*173b0*/  FADD.FTZ R56, R56, R3 ;  /* 0x0000000338387221 */ /* 0x000fe20000010000 */
[----:B------:R-:W-:-:S01]  /*173c0*/  FADD.FTZ R34, R34, R87 ;  /* 0x0000005722227221 */ /* 0x000fc20000010000 */
[----:B------:R-:W-:Y:S01]  /*173d0*/  F2FP.SATFINITE.E4M3.F32.PACK_AB_MERGE_C R218, R83, R218, R11 ;  /* 0x000000da53da723e */ /* 0x000fe2000480700b */
[----:B------:R-:W-:-:S01]  /*173e0*/  FFMA.FTZ R63, R63, R174, -R40 ;  /* 0x000000ae3f3f7223 */ /* 0x000fc20000010828 */
[----:B0-----:R-:W-:Y:S01]  /*173f0*/  F2FP.SATFINITE.E4M3.F32.PACK_AB_MERGE_C R220, R28, R71, RZ ;  /* 0x000000471cdc723e */ /* 0x001fe200048070ff */
[----:B-1----:R-:W-:-:S01]  /*17400*/  FADD.FTZ R11, R221, R56 ;  /* 0x00000038dd0b7221 */ /* 0x002fc20000010000 */
[----:B------:R-:W-:Y:S01]  /*17410*/  MUFU.EX2 R47, R47 ;  /* 0x0000002f002f7308 */ /* 0x000fe20000000800 */
[----:B------:R-:W-:-:S01]  /*17420*/  FFMA.FTZ R67, R67, R174, -R40 ;  /* 0x000000ae43437223 */ /* 0x000fc20000010828 */
[----:B--2---:R-:W-:Y:S01]  /*17430*/  FADD.FTZ R3, R79, R34 ;  /* 0x000000224f037221 */ /* 0x004fe20000010000 */
[----:B------:R-:W-:-:S01]  /*17440*/  FFMA.FTZ R40, R91, R174, -R40 ;  /* 0x000000ae5b287223 */ /* 0x000fc20000010828 */
[----:B------:R-:W-:-:S04]  /*17450*/  F2FP.SATFINITE.E4M3.F32.PACK_AB_MERGE_C R229, R10, R229, R42 ;  /* 0x000000e50ae5723e */ /* 0x000fc8000480702a */
[----:B------:R-:W0:Y:S01]  /*17460*/  MUFU.EX2 R8, R8 ;  /* 0x0000000800087308 */ /* 0x000e220000000800 */
[----:B------:R-:W-:Y:S01]  /*17470*/  F2FP.SATFINITE.E4M3.F32.PACK_AB_MERGE_C R220, R32, R79, R220 ;  /* 0x0000004f20dc723e */ /* 0x000fe200048070dc */
[----:B---3--:R-:W-:Y:S01]  /*17480*/  FADD.FTZ R20, R12, R11 ;  /* 0x0000000b0c147221 */ /* 0x008fe20000010000 */
[----:B------:R-:W-:-:S05]  /*17490*/  FADD.FTZ R32, R32, R3 ;  /* 0x0000000320207221 */ /* 0x000fca0000010000 */
[----:B------:R-:W1:Y:S01]  /*174a0*/  MUFU.EX2 R51, R51 ;  /* 0x0000003300337308 */ /* 0x000e620000000800 */
[----:B----4-:R-:W-:-:S07]  /*174b0*/  F2FP.SATFINITE.E4M3.F32.PACK_AB_MERGE_C R11, R14, R9, RZ ;  /* 0x000000090e0b723e */ /* 0x010fce00048070ff */
[----:B------:R-:W2:Y:S01]  /*174c0*/  MUFU.EX2 R43, R43 ;  /* 0x0000002b002b7308 */ /* 0x000ea20000000800 */
[----:B------:R-:W-:-:S01]  /*174d0*/  FADD.FTZ R71, R71, R32 ;  /* 0x0000002047477221 */ /* 0x000fc20000010000 */
[----:B------:R-:W-:-:S06]  /*174e0*/  FADD.FTZ R3, R9, R20 ;  /* 0x0000001409037221 */ /* 0x000fcc0000010000 */
[----:B------:R-:W-:Y:S01]  /*174f0*/  MUFU.EX2 R26, R119 ;  /* 0x00000077001a7308 */ /* 0x000fe20000000800 */
[----:B------:R-:W-:Y:S01]  /*17500*/  F2FP.SATFINITE.E4M3.F32.PACK_AB_MERGE_C R221, R12, R221, R11 ;  /* 0x000000dd0cdd723e */ /* 0x000fe2000480700b */
[----:B------:R-:W-:-:S06]  /*17510*/  VIADD R12, R118, 0xfffffffe ;  /* 0xfffffffe760c7836 */ /* 0x000fcc0000000000 */
[----:B------:R-:W3:Y:S01]  /*17520*/  MUFU.EX2 R10, R63 ;  /* 0x0000003f000a7308 */ /* 0x000ee20000000800 */
[----:B------:R-:W-:-:S01]  /*17530*/  FADD.FTZ R28, R28, R71 ;  /* 0x000000471c1c7221 */ /* 0x000fc20000010000 */
[----:B------:R-:W-:-:S06]  /*17540*/  FADD.FTZ R14, R14, R3 ;  /* 0x000000030e0e7221 */ /* 0x000fcc0000010000 */
[----:B------:R-:W4:Y:S01]  /*17550*/  MUFU.EX2 R67, R67 ;  /* 0x0000004300437308 */ /* 0x000f220000000800 */
[----:B------:R-:W-:-:S07]  /*17560*/  ISETP.GE.AND P1, PT, R12, R61, PT ;  /* 0x0000003d0c00720c */ /* 0x000fce0003f26270 */
[----:B------:R-:W4:Y:S01]  /*17570*/  MUFU.EX2 R40, R40 ;  /* 0x0000002800287308 */ /* 0x000f220000000800 */
[----:B0-----:R-:W-:Y:S01]  /*17580*/  F2FP.SATFINITE.E4M3.F32.PACK_AB_MERGE_C R222, R8, R47, RZ ;  /* 0x0000002f08de723e */ /* 0x001fe200048070ff */
[----:B-1----:R-:W-:Y:S01]  /*17590*/  FADD.FTZ R3, R51, R28 ;  /* 0x0000001c33037221 */ /* 0x002fe20000010000 */
[----:B--2---:R-:W-:-:S01]  /*175a0*/  FADD.FTZ R9, R43, R14 ;  /* 0x0000000e2b097221 */ /* 0x004fc20000010000 */
[----:B------:R-:W-:Y:S02]  /*175b0*/  F2FP.SATFINITE.E4M3.F32.PACK_AB_MERGE_C R25, R50, R25, RZ ;  /* 0x000000193219723e */ /* 0x000fe400048070ff */
[----:B------:R-:W-:Y:S01]  /*175c0*/  F2FP.SATFINITE.E4M3.F32.PACK_AB_MERGE_C R219, R0, R219, R37 ;  /* 0x000000db00db723e */ /* 0x000fe20004807025 */
[----:B---3--:R-:W-:Y:S01]  /*175d0*/  FADD.FTZ R0, R10, R9 ;  /* 0x000000090a007221 */ /* 0x008fe20000010000 */
[C---:B------:R-:W-:Y:S01]  /*175e0*/  F2FP.SATFINITE.E4M3.F32.PACK_AB_MERGE_C R222, R26.reuse, R51, R222 ;  /* 0x000000331ade723e */ /* 0x040fe200048070de */
[----:B------:R-:W-:Y:S01]  /*175f0*/  FADD.FTZ R26, R26, R3 ;  /* 0x000000031a1a7221 */ /* 0x000fe20000010000 */
[----:B------:R-:W-:Y:S01]  /*17600*/  F2FP.SATFINITE.E4M3.F32.PACK_AB_MERGE_C R225, R38, R225, R25 ;  /* 0x000000e126e1723e */ /* 0x000fe20004807019 */
[----:B----4-:R-:W-:Y:S01]  /*17610*/  FADD.FTZ R3, R67, R0 ;  /* 0x0000000043037221 */ /* 0x010fe20000010000 */
[----:B------:R-:W-:Y:S01]  /*17620*/  F2FP.SATFINITE.E4M3.F32.PACK_AB_MERGE_C R29, R52, R29, RZ ;  /* 0x0000001d341d723e */ /* 0x000fe200048070ff */
[----:B------:R-:W-:Y:S01]  /*17630*/  FADD.FTZ R47, R47, R26 ;  /* 0x0000001a2f2f7221 */ /* 0x000fe20000010000 */
[----:B------:R-:W-:-:S02]  /*17640*/  MOV R25, RZ ;  /* 0x000000ff00197202 */ /* 0x000fc40000000f00 */
[----:B------:R-:W-:Y:S01]  /*17650*/  F2FP.SATFINITE.E4M3.F32.PACK_AB_MERGE_C R223, R40, R67, RZ ;  /* 0x0000004328df723e */ /* 0x000fe200048070ff */
[----:B------:R-:W-:-:S01]  /*17660*/  FADD.FTZ R0, R8, R47 ;  /* 0x0000002f08007221 */ /* 0x000fc20000010000 */
[----:B------:R-:W-:Y:S01]  /*17670*/  F2FP.SATFINITE.E4M3.F32.PACK_AB_MERGE_C R230, R13, R230, R49 ;  /* 0x000000e60de6723e */ /* 0x000fe20004807031 */
[----:B------:R-:W-:-:S01]  /*17680*/  FADD.FTZ R3, R40, R3 ;  /* 0x0000000328037221 */ /* 0x000fc20000010000 */
[----:B------:R-:W-:Y:S01]  /*17690*/  F2FP.SATFINITE.E4M3.F32.PACK_AB_MERGE_C R224, R27, R224, R35 ;  /* 0x000000e01be0723e */ /* 0x000fe20004807023 */
[----:B------:R-:W-:Y:S01]  /*176a0*/  IMAD.MOV.U32 R24, RZ, RZ, R25 ;  /* 0x000000ffff187224 */ /* 0x000fe200078e0019 */
[----:B------:R-:W-:Y:S01]  /*176b0*/  F2FP.SATFINITE.E4M3.F32.PACK_AB_MERGE_C R226, R31, R226, R21 ;  /* 0x000000e21fe2723e */ /* 0x000fe20004807015 */
[--C-:B------:R-:W-:Y:S01]  /*176c0*/  IMAD.MOV.U32 R27, RZ, RZ, R25.reuse ;  /* 0x000000ffff1b7224 */ /* 0x100fe200078e0019 */
[----:B------:R-:W-:Y:S01]  /*176d0*/  F2FP.SATFINITE.E4M3.F32.PACK_AB_MERGE_C R216, R45, R216, R30 ;  /* 0x000000d82dd8723e */ /* 0x000fe2000480701e */
[--C-:B------:R-:W-:Y:S01]  /*176e0*/  IMAD.MOV.U32 R26, RZ, RZ, R25.reuse ;  /* 0x000000ffff1a7224 */ /* 0x100fe200078e0019 */
[----:B------:R-:W-:Y:S01]  /*176f0*/  F2FP.SATFINITE.E4M3.F32.PACK_AB_MERGE_C R231, R36, R231, R46 ;  /* 0x000000e724e7723e */ /* 0x000fe2000480702e */
[----:B------:R-:W-:Y:S01]  /*17700*/  IMAD.MOV.U32 R31, RZ, RZ, R25 ;  /* 0x000000ffff1f7224 */ /* 0x000fe200078e0019 */
[----:B------:R-:W-:Y:S01]  /*17710*/  F2FP.SATFINITE.E4M3.F32.PACK_AB_MERGE_C R227, R44, R227, R29 ;  /* 0x000000e32ce3723e */ /* 0x000fe2000480701d */
[----:B------:R-:W-:Y:S01]  /*17720*/  IMAD.MOV.U32 R29, RZ, RZ, R25 ;  /* 0x000000ffff1d7224 */ /* 0x000fe200078e0019 */
[----:B------:R-:W-:Y:S01]  /*17730*/  F2FP.SATFINITE.E4M3.F32.PACK_AB_MERGE_C R217, R48, R217, R33 ;  /* 0x000000d930d9723e */ /* 0x000fe20004807021 */
[----:B------:R-:W-:Y:S01]  /*17740*/  IMAD.MOV.U32 R30, RZ, RZ, R25 ;  /* 0x000000ffff1e7224 */ /* 0x000fe200078e0019 */
[----:B------:R-:W-:Y:S01]  /*17750*/  F2FP.SATFINITE.E4M3.F32.PACK_AB_MERGE_C R223, R10, R43, R223 ;  /* 0x0000002b0adf723e */ /* 0x000fe200048070df */
[--C-:B------:R-:W-:Y:S01]  /*17760*/  IMAD.MOV.U32 R33, RZ, RZ, R25.reuse ;  /* 0x000000ffff217224 */ /* 0x100fe200078e0019 */
[-C--:B------:R-:W-:Y:S01]  /*17770*/  MOV R28, R25.reuse ;  /* 0x00000019001c7202 */ /* 0x080fe20000000f00 */
        /* <DEDUP_REMOVED lines=53> */
[----:B------:R-:W-:Y:S01]  /*17ad0*/  MOV R150, R25 ;  /* 0x0000001900967202 */ /* 0x000fe20000000f00 */
        /* <DEDUP_REMOVED lines=65> */
[----:B------:R-:W-:Y:S06]  /*17ef0*/  @!P1 BRA `(.L_x_486) ;  /* 0x0000003000f49947 */ /* 0x000fec0003800000 */
[----:B------:R-:W-:Y:S01]  /*17f00*/  IMAD.MOV.U32 R13, RZ, RZ, R203 ;  /* 0x000000ffff0d7224 */ /* 0x000fe200078e00cb */
[----:B------:R-:W-:Y:S01]  /*17f10*/  MOV R15, R152 ;  /* 0x00000098000f7202 */ /* 0x000fe20000000f00 */
[----:B------:R-:W-:Y:S01]  /*17f20*/  IMAD.MOV.U32 R14, RZ, RZ, R175 ;  /* 0x000000ffff0e7224 */ /* 0x000fe200078e00af */
[----:B------:R-:W-:Y:S01]  /*17f30*/  CS2R R150, SRZ ;  /* 0x0000000000967805 */ /* 0x000fe2000001ff00 */
[----:B------:R-:W-:Y:S01]  /*17f40*/  IMAD.MOV.U32 R8, RZ, RZ, R235 ;  /* 0x000000ffff087224 */ /* 0x000fe200078e00eb */
        /* <DEDUP_REMOVED lines=62> */
[----:B------:R-:W-:-:S07]  /*18330*/  CS2R R24, SRZ ;  /* 0x0000000000187805 */ /* 0x000fce000001ff00 */
.L_x_497:
[----:B------:R-:W2:Y:S01]  /*18340*/  LDL R9, [R1+0x30] ;  /* 0x0000300001097983 */ /* 0x000ea20000100800 */
[----:B------:R-:W-:Y:S01]  /*18350*/  ISETP.NE.AND P1, PT, R15, 0x1, PT ;  /* 0x000000010f00780c */ /* 0x000fe20003f25270 */
[----:B------:R-:W-:Y:S05]  /*18360*/  YIELD ;  /* 0x0000000000007946 */ /* 0x000fea0003800000 */
[----:B------:R-:W-:-:S04]  /*18370*/  SEL R235, RZ, 0x1, P1 ;  /* 0x00000001ffeb7807 */ /* 0x000fc80000800000 */
[----:B------:R-:W-:Y:S02]  /*18380*/  LOP3.LUT R235, R8, R235, RZ, 0x3c, !PT ;  /* 0x000000eb08eb7212 */ /* 0x000fe400078e3cff */
[----:B--2---:R-:W-:-:S13]  /*18390*/  ISETP.NE.AND P1, PT, R9, RZ, PT ;  /* 0x000000ff0900720c */ /* 0x004fda0003f25270 */
[----:B------:R-:W-:Y:S05]  /*183a0*/  @P1 BRA `(.L_x_487) ;  /* 0x00000000003c1947 */ /* 0x000fea0003800000 */
[----:B------:R-:W-:Y:S05]  /*183b0*/  @!P0 BRA `(.L_x_488) ;  /* 0x0000000000048947 */ /* 0x000fea0003800000 */
[----:B------:R-:W-:Y:S01]  /*183c0*/  BPT.TRAP 0x1 ;  /* 0x000000040000795c */ /* 0x000fe20000300000 */
.L_x_488:
[----:B------:R-:W-:Y:S01]  /*183d0*/  VIADD R9, R15, 0x1 ;  /* 0x000000010f097836 */ /* 0x000fe20000000000 */
[----:B------:R-:W-:-:S04]  /*183e0*/  SHF.L.U32 R10, R235, 0x1f, RZ ;  /* 0x0000001feb0a7819 */ /* 0x000fc800000006ff */
[----:B------:R-:W-:-:S04]  /*183f0*/  ISETP.NE.AND P2, PT, R9, 0x2, PT ;  /* 0x000000020900780c */ /* 0x000fc80003f45270 */
[----:B------:R-:W-:-:S05]  /*18400*/  SEL R9, R9, RZ, P2 ;  /* 0x000000ff09097207 */ /* 0x000fca0001000000 */
[----:B------:R-:W-:-:S04]  /*18410*/  IMAD R9, R9, 0x8, R22 ;  /* 0x0000000809097824 */ /* 0x000fc800078e0216 */
[----:B------:R0:W1:Y:S01]  /*18420*/  SYNCS.PHASECHK.TRANS64.TRYWAIT P2, [R9+URZ+0x38830], R10 ;  /* 0x0388300a090075a7 */ /* 0x000062000804017f */
[----:B------:R-:W-:Y:S05]  /*18430*/  @!P0 BRA `(.L_x_489) ;  /* 0x0000000000048947 */ /* 0x000fea0003800000 */
[----:B------:R-:W-:Y:S01]  /*18440*/  BPT.TRAP 0x1 ;  /* 0x000000040000795c */ /* 0x000fe20000300000 */
.L_x_489:
[----:B------:R-:W-:Y:S04]  /*18450*/  BSSY B0, `(.L_x_487) ;  /* 0x0000004000007945 */ /* 0x000fe80003800000 */
[----:B-1----:R-:W-:Y:S05]  /*18460*/  @P2 BRA `(.L_x_490) ;  /* 0x0000000000082947 */ /* 0x002fea0003800000 */
[----:B------:R-:W1:Y:S02]  /*18470*/  SYNCS.PHASECHK.TRANS64.TRYWAIT P2, [R9+URZ+0x38830], R10 ;  /* 0x0388300a090075a7 */ /* 0x000e64000804017f */
[----:B-1----:R-:W-:Y:S05]  /*18480*/  @!P2 BRA `(.L_x_491) ;  /* 0x000001340018a947 */ /* 0x002fea0003800000 */
.L_x_490:
[----:B------:R-:W-:Y:S05]  /*18490*/  BSYNC B0 ;  /* 0x0000000000007941 */ /* 0x000fea0003800000 */
.L_x_487:
[----:B01----:R-:W2:Y:S01]  /*184a0*/  LDL R10, [R1+0x44] ;  /* 0x00004400010a7983 */ /* 0x003ea20000100800 */
[----:B------:R-:W-:-:S03]  /*184b0*/  VIADD R20, R15, 0x1 ;  /* 0x000000010f147836 */ /* 0x000fc60000000000 */
[----:B------:R0:W-:Y:S02]  /*184c0*/  STL.64 [R1+0x1c0], R18 ;  /* 0x0001c01201007387 */ /* 0x0001e40000100a00 */
[C---:B------:R-:W-:Y:S02]  /*184d0*/  ISETP.NE.AND P2, PT, R20.reuse, 0x2, PT ;  /* 0x000000021400780c */ /* 0x040fe40003f45270 */
[----:B------:R1:W-:Y:S02]  /*184e0*/  STL.64 [R1+0x1b8], R16 ;  /* 0x0001b81001007387 */ /* 0x0003e40000100a00 */
[----:B------:R-:W-:Y:S02]  /*184f0*/  SEL R20, R20, RZ, P2 ;  /* 0x000000ff14147207 */ /* 0x000fe40001000000 */
[----:B------:R3:W-:Y:S04]  /*18500*/  STL.64 [R1+0x1b0], R12 ;  /* 0x0001b00c01007387 */ /* 0x0007e80000100a00 */
[----:B------:R4:W-:Y:S04]  /*18510*/  STL.64 [R1+0x1a8], R2 ;  /* 0x0001a80201007387 */ /* 0x0009e80000100a00 */
[----:B0-----:R-:W2:Y:S04]  /*18520*/  LDL.64 R18, [R1+0x28] ;  /* 0x0000280001127983 */ /* 0x001ea80000100a00 */
[----:B-1----:R-:W2:Y:S01]  /*18530*/  LDL.64 R16, [R1+0x20] ;  /* 0x0000200001107983 */ /* 0x002ea20000100a00 */
[----:B------:R-:W0:Y:S01]  /*18540*/  S2R R9, SR_TID.X ;  /* 0x0000000000097919 */ /* 0x000e220000002100 */
[----:B------:R-:W-:Y:S05]  /*18550*/  WARPSYNC.ALL ;  /* 0x0000000000007948 */ /* 0x000fea0003800000 */
[----:B------:R-:W-:Y:S01]  /*18560*/  MOV R11, 0x40000040 ;  /* 0x40000040000b7802 */ /* 0x000fe20000000f00 */
[----:B------:R-:W-:Y:S01]  /*18570*/  IMAD.MOV.U32 R155, RZ, RZ, 0x40000040 ;  /* 0x40000040ff9b7424 */ /* 0x000fe200078e00ff */
[----:B------:R-:W-:Y:S01]  /*18580*/  MOV R157, 0x40000040 ;  /* 0x40000040009d7802 */ /* 0x000fe20000000f00 */
[----:B------:R-:W-:Y:S01]  /*18590*/  IMAD.MOV.U32 R153, RZ, RZ, 0x40000040 ;  /* 0x40000040ff997424 */ /* 0x000fe200078e00ff */
[----:B---3--:R-:W3:Y:S04]  /*185a0*/  LDL.64 R12, [R1+0x18] ;  /* 0x00001800010c7983 */ /* 0x008ee80000100a00 */
[----:B----4-:R-:W4:Y:S01]  /*185b0*/  LDL.64 R2, [R1+0x8] ;  /* 0x0000080001027983 */ /* 0x010f220000100a00 */
[----:B0-----:R-:W-:-:S04]  /*185c0*/  SHF.R.U32.HI R9, RZ, 0x7, R9 ;  /* 0x00000007ff097819 */ /* 0x001fc80000011609 */
[----:B------:R-:W-:Y:S02]  /*185d0*/  IADD3 R9, R9, 0x8, RZ ;  /* 0x0000000809097810 */ /* 0x000fe40007ffe0ff */
[----:B------:R-:W-:Y:S02]  /*185e0*/  R2UR UR7, R11 ;  /* 0x000000000b0772ca */ /* 0x000fe400000e0000 */
[----:B------:R-:W-:Y:S02]  /*185f0*/  R2UR UR4, R4 ;  /* 0x00000000040472ca */ /* 0x000fe400000e0000 */
[----:B------:R-:W-:Y:S02]  /*18600*/  R2UR UR5, R5 ;  /* 0x00000000050572ca */ /* 0x000fe400000e0000 */
[----:B------:R-:W-:Y:S02]  /*18610*/  R2UR UR11, R155 ;  /* 0x000000009b0b72ca */ /* 0x000fe400000e0000 */
[----:B------:R-:W-:-:S02]  /*18620*/  R2UR UR15, R153 ;  /* 0x00000000990f72ca */ /* 0x000fc400000e0000 */
[----:B------:R-:W-:Y:S02]  /*18630*/  R2UR UR19, R155 ;  /* 0x000000009b1372ca */ /* 0x000fe400000e0000 */
[----:B------:R-:W-:Y:S02]  /*18640*/  R2UR UR23, R153 ;  /* 0x00000000991772ca */ /* 0x000fe400000e0000 */
[----:B------:R-:W-:Y:S02]  /*18650*/  R2UR UR27, R155 ;  /* 0x000000009b1b72ca */ /* 0x000fe400000e0000 */
[----:B------:R-:W-:Y:S01]  /*18660*/  R2UR UR31, R157 ;  /* 0x000000009d1f72ca */ /* 0x000fe200000e0000 */
[----:B------:R0:W-:Y:S01]  /*18670*/  BAR.SYNC.DEFER_BLOCKING R9, 0x100 ;  /* 0x000400090000751d */ /* 0x0001e20000010000 */
[----:B--2---:R-:W-:-:S04]  /*18680*/  IMAD R10, R20, 0x800, R10 ;  /* 0x00000800140a7824 */ /* 0x004fc800078e020a */
[C---:B------:R-:W-:Y:S02]  /*18690*/  VIADD R154, R10.reuse, 0x2 ;  /* 0x000000020a9a7836 */ /* 0x040fe40000000000 */
[----:B------:R-:W-:-:S03]  /*186a0*/  VIADD R152, R10, 0x4 ;  /* 0x000000040a987836 */ /* 0x000fc60000000000 */
[----:B------:R-:W-:Y:S01]  /*186b0*/  R2UR UR10, R154 ;  /* 0x000000009a0a72ca */ /* 0x000fe200000e0000 */
[C---:B------:R-:W-:Y:S01]  /*186c0*/  VIADD R154, R10.reuse, 0x6 ;  /* 0x000000060a9a7836 */ /* 0x040fe20000000000 */
[C---:B------:R-:W-:Y:S01]  /*186d0*/  R2UR UR6, R10.reuse ;  /* 0x000000000a0672ca */ /* 0x040fe200000e0000 */
[----:B------:R-:W-:Y:S01]  /*186e0*/  VIADD R156, R10, 0x404 ;  /* 0x000004040a9c7836 */ /* 0x000fe20000000000 */
[----:B------:R-:W-:Y:S02]  /*186f0*/  R2UR UR14, R152 ;  /* 0x00000000980e72ca */ /* 0x000fe400000e0000 */
[----:B------:R-:W-:Y:S01]  /*18700*/  R2UR UR18, R154 ;  /* 0x000000009a1272ca */ /* 0x000fe200000e0000 */
[C---:B------:R-:W-:Y:S01]  /*18710*/  VIADD R154, R10.reuse, 0x402 ;  /* 0x000004020a9a7836 */ /* 0x040fe20000000000 */
[----:B------:R-:W-:Y:S02]  /*18720*/  IADD3 R152, R10, 0x400, RZ ;  /* 0x000004000a987810 */ /* 0x000fe40007ffe0ff */
[----:B------:R-:W-:-:S02]  /*18730*/  R2UR UR30, R156 ;  /* 0x000000009c1e72ca */ /* 0x000fc400000e0000 */
[----:B------:R-:W-:Y:S02]  /*18740*/  R2UR UR22, R152 ;  /* 0x00000000981672ca */ /* 0x000fe400000e0000 */
[----:B------:R-:W-:Y:S02]  /*18750*/  R2UR UR26, R154 ;  /* 0x000000009a1a72ca */ /* 0x000fe400000e0000 */
[----:B------:R-:W-:-:S06]  /*18760*/  WARPGROUP.ARRIVE ;  /* 0x00000000000079c5 */ /* 0x000fcc0000000000 */
[----:B------:R-:W-:Y:S01]  /*18770*/  QGMMA.64x128x32.F32.E4M3.E4M3 R152, gdesc[UR4], RZ, !UPT, gsb0 ;  /* 0x01e00000049879f3 */ /* 0x000fe2000c0008ff */
[----:B------:R-:W-:Y:S02]  /*18780*/  R2UR UR8, R18 ;  /* 0x00000000120872ca */ /* 0x000fe400000e0000 */
[----:B------:R-:W-:Y:S02]  /*18790*/  R2UR UR9, R19 ;  /* 0x00000000130972ca */ /* 0x000fe400000e0000 */
[----:B------:R-:W-:Y:S02]  /*187a0*/  R2UR UR12, R16 ;  /* 0x00000000100c72ca */ /* 0x000fe400000e0000 */
[----:B------:R-:W-:Y:S01]  /*187b0*/  R2UR UR13, R17 ;  /* 0x00000000110d72ca */ /* 0x000fe200000e0000 */
[----:B------:R-:W-:Y:S02]  /*187c0*/  WARPGROUP.DEPBAR.LE gsb0, 0x0 ;  /* 0x00008000000079c5 */ /* 0x000fe40000010000 */
[----:B------:R-:W-:-:S06]  /*187d0*/  WARPGROUP.ARRIVE ;  /* 0x00000000000079c5 */ /* 0x000fcc0000000000 */
[----:B------:R-:W-:Y:S01]  /*187e0*/  QGMMA.64x128x32.F32.E4M3.E4M3 R152, gdesc[UR8], R152, gsb0 ;  /* 0x01e00000089879f3 */ /* 0x000fe20008000898 */
[----:B------:R-:W-:Y:S01]  /*187f0*/  VIADD R10, R10, 0x406 ;  /* 0x000004060a0a7836 */ /* 0x000fe20000000000 */
[----:B------:R-:W-:-:S04]  /*18800*/  R2UR UR35, R11 ;  /* 0x000000000b2372ca */ /* 0x000fc800000e0000 */
[----:B------:R-:W-:Y:S02]  /*18810*/  R2UR UR34, R10 ;  /* 0x000000000a2272ca */ /* 0x000fe400000e0000 */
[----:B------:R-:W2:Y:S01]  /*18820*/  LDL.64 R10, [R1] ;  /* 0x00000000010a7983 */ /* 0x000ea20000100a00 */
[----:B---3--:R-:W-:Y:S02]  /*18830*/  R2UR UR16, R12 ;  /* 0x000000000c1072ca */ /* 0x008fe400000e0000 */
[----:B------:R-:W-:Y:S01]  /*18840*/  R2UR UR17, R13 ;  /* 0x000000000d1172ca */ /* 0x000fe200000e0000 */
[----:B------:R0:W5:Y:S01]  /*18850*/  LDL.LU.64 R18, [R1+0x1c0] ;  /* 0x0001c00001127983 */ /* 0x0001620000300a00 */
[----:B----4-:R-:W-:Y:S02]  /*18860*/  R2UR UR20, R2 ;  /* 0x00000000021472ca */ /* 0x010fe400000e0000 */
[----:B------:R-:W-:Y:S01]  /*18870*/  R2UR UR21, R3 ;  /* 0x00000000031572ca */ /* 0x000fe200000e0000 */
[----:B------:R0:W5:Y:S04]  /*18880*/  LDL.LU.64 R16, [R1+0x1b8] ;  /* 0x0001b80001107983 */ /* 0x0001680000300a00 */
[----:B------:R0:W5:Y:S04]  /*18890*/  LDL.LU.64 R12, [R1+0x1b0] ;  /* 0x0001b000010c7983 */ /* 0x0001680000300a00 */
[----:B------:R0:W5:Y:S01]  /*188a0*/  LDL.LU.64 R2, [R1+0x1a8] ;  /* 0x0001a80001027983 */ /* 0x0001620000300a00 */
[----:B------:R-:W-:-:S02]  /*188b0*/  WARPGROUP.DEPBAR.LE gsb0, 0x0 ;  /* 0x00008000000079c5 */ /* 0x000fc40000010000 */
[----:B------:R-:W-:-:S06]  /*188c0*/  WARPGROUP.ARRIVE ;  /* 0x00000000000079c5 */ /* 0x000fcc0000000000 */
[----:B------:R-:W-:Y:S03]  /*188d0*/  QGMMA.64x128x32.F32.E4M3.E4M3 R152, gdesc[UR12], R152, gsb0 ;  /* 0x01e000000c9879f3 */ /* 0x000fe60008000898 */
[----:B------:R-:W-:Y:S02]  /*188e0*/  WARPGROUP.DEPBAR.LE gsb0, 0x0 ;  /* 0x00008000000079c5 */ /* 0x000fe40000010000 */
[----:B------:R-:W-:-:S07]  /*188f0*/  WARPGROUP.ARRIVE ;  /* 0x00000000000079c5 */ /* 0x000fce0000000000 */
[----:B------:R-:W-:Y:S01]  /*18900*/  QGMMA.64x128x32.F32.E4M3.E4M3 R152, gdesc[UR16], R152, gsb0 ;  /* 0x01e00000109879f3 */ /* 0x000fe20008000898 */
[----:B--2---:R-:W-:Y:S02]  /*18910*/  R2UR UR24, R10 ;  /* 0x000000000a1872ca */ /* 0x004fe400000e0000 */
[----:B------:R-:W-:Y:S02]  /*18920*/  WARPGROUP.DEPBAR.LE gsb0, 0x0 ;  /* 0x00008000000079c5 */ /* 0x000fe40000010000 */
[----:B------:R-:W-:-:S07]  /*18930*/  WARPGROUP.ARRIVE ;  /* 0x00000000000079c5 */ /* 0x000fce0000000000 */
[----:B------:R-:W-:Y:S01]  /*18940*/  QGMMA.64x128x32.F32.E4M3.E4M3 R152, gdesc[UR20], R152, gsb0 ;  /* 0x01e00000149879f3 */ /* 0x000fe20008000898 */
[----:B------:R-:W-:Y:S02]  /*18950*/  R2UR UR25, R11 ;  /* 0x000000000b1972ca */ /* 0x000fe400000e0000 */
[----:B------:R-:W-:Y:S02]  /*18960*/  R2UR UR28, R236 ;  /* 0x00000000ec1c72ca */ /* 0x000fe400000e0000 */
[----:B------:R-:W-:Y:S01]  /*18970*/  R2UR UR29, R237 ;  /* 0x00000000ed1d72ca */ /* 0x000fe200000e0000 */
[----:B------:R-:W-:Y:S02]  /*18980*/  WARPGROUP.DEPBAR.LE gsb0, 0x0 ;  /* 0x00008000000079c5 */ /* 0x000fe40000010000 */
[----:B------:R-:W-:-:S06]  /*18990*/  WARPGROUP.ARRIVE ;  /* 0x00000000000079c5 */ /* 0x000fcc0000000000 */
[----:B------:R-:W-:Y:S01]  /*189a0*/  QGMMA.64x128x32.F32.E4M3.E4M3 R152, gdesc[UR24], R152, gsb0 ;  /* 0x01e00000189879f3 */ /* 0x000fe20008000898 */
[----:B------:R-:W-:Y:S02]  /*189b0*/  R2UR UR32, R6 ;  /* 0x00000000062072ca */ /* 0x000fe400000e0000 */
[----:B------:R-:W-:Y:S01]  /*189c0*/  R2UR UR33, R7 ;  /* 0x00000000072172ca */ /* 0x000fe200000e0000 */
[----:B------:R-:W-:Y:S02]  /*189d0*/  WARPGROUP.DEPBAR.LE gsb0, 0x0 ;  /* 0x00008000000079c5 */ /* 0x000fe40000010000 */
[----:B------:R-:W-:-:S06]  /*189e0*/  WARPGROUP.ARRIVE ;  /* 0x00000000000079c5 */ /* 0x000fcc0000000000 */
        /* <DEDUP_REMOVED lines=8> */
.L_x_493:
[----:B------:R-:W-:Y:S01]  /*18a70*/  SHF.L.U32 R8, R8, 0x1f, RZ ;  /* 0x0000001f08087819 */ /* 0x000fe200000006ff */
[----:B------:R-:W-:-:S04]  /*18a80*/  IMAD R9, R15, 0x8, R22 ;  /* 0x000000080f097824 */ /* 0x000fc800078e0216 */
[----:B------:R0:W1:Y:S01]  /*18a90*/  SYNCS.PHASECHK.TRANS64.TRYWAIT P1, [R9+URZ+0x38850], R8 ;  /* 0x03885008090075a7 */ /* 0x000062000802017f */
[----:B------:R-:W-:Y:S05]  /*18aa0*/  @!P0 BRA `(.L_x_494) ;  /* 0x0000000000048947 */ /* 0x000fea0003800000 */
[----:B------:R-:W-:Y:S01]  /*18ab0*/  BPT.TRAP 0x1 ;  /* 0x000000040000795c */ /* 0x000fe20000300000 */
.L_x_494:
[----:B-1----:R-:W-:Y:S05]  /*18ac0*/  @P1 BRA `(.L_x_492) ;  /* 0x0000000000081947 */ /* 0x002fea0003800000 */
[----:B------:R-:W1:Y:S02]  /*18ad0*/  SYNCS.PHASECHK.TRANS64.TRYWAIT P1, [R9+URZ+0x38850], R8 ;  /* 0x03885008090075a7 */ /* 0x000e64000802017f */
[----:B-1----:R-:W-:Y:S05]  /*18ae0*/  @!P1 BRA `(.L_x_495) ;  /* 0x0000012c00949947 */ /* 0x002fea0003800000 */
.L_x_492:
[----:B01----:R-:W-:Y:S01]  /*18af0*/  VIADD R8, R22, 0x400 ;  /* 0x0000040016087836 */ /* 0x003fe20000000000 */
[----:B------:R-:W-:Y:S01]  /*18b00*/  MOV R9, 0x40000040 ;  /* 0x4000004000097802 */ /* 0x000fe20000000f00 */
[----:B------:R-:W-:Y:S05]  /*18b10*/  WARPSYNC.ALL ;  /* 0x0000000000007948 */ /* 0x000fea0003800000 */
[----:B------:R-:W-:Y:S01]  /*18b20*/  SHF.R.U32.HI R8, RZ, 0x4, R8 ;  /* 0x00000004ff087819 */ /* 0x000fe20000011608 */
[----:B------:R-:W-:Y:S01]  /*18b30*/  WARPGROUP.ARRIVE ;  /* 0x00000000000079c5 */ /* 0x000fe20000000000 */
[----:B------:R-:W-:Y:S01]  /*18b40*/  R2UR UR7, R9 ;  /* 0x00000000090772ca */ /* 0x000fe200000e0000 */
[----:B------:R-:W-:Y:S01]  /*18b50*/  IMAD.MOV.U32 R11, RZ, RZ, 0x40000040 ;  /* 0x40000040ff0b7424 */ /* 0x000fe200078e00ff */
[----:B------:R-:W-:Y:S01]  /*18b60*/  LOP3.LUT R8, R8, 0x3fff, RZ, 0xc0, !PT ;  /* 0x00003fff08087812 */ /* 0x000fe200078ec0ff */
[C---:B-----5:R-:W-:Y:S01]  /*18b70*/  FMUL.FTZ R9, R2.reuse, R153 ;  /* 0x0000009902097220 */ /* 0x060fe20000410000 */
[C---:B------:R-:W-:Y:S01]  /*18b80*/  FMUL.FTZ R21, R2.reuse, R156 ;  /* 0x0000009c02157220 */ /* 0x040fe20000410000 */
[----:B------:R-:W-:Y:S01]  /*18b90*/  FMUL.FTZ R153, R2, R158 ;  /* 0x0000009e02997220 */ /* 0x000fe20000410000 */
[----:B------:R-:W-:Y:S01]  /*18ba0*/  LOP3.LUT R8, R8, 0x10000, RZ, 0xfc, !PT ;  /* 0x0001000008087812 */ /* 0x000fe200078efcff */
[C---:B------:R-:W-:Y:S01]  /*18bb0*/  FMUL.FTZ R156, R2.reuse, R161 ;  /* 0x000000a1029c7220 */ /* 0x040fe20000410000 */
[C---:B------:R-:W-:Y:S01]  /*18bc0*/  FMUL.FTZ R158, R2.reuse, R163 ;  /* 0x000000a3029e7220 */ /* 0x040fe20000410000 */
[----:B------:R-:W-:Y:S01]  /*18bd0*/  MUFU.TANH R9, R9 ;  /* 0x0000000900097308 */ /* 0x000fe20000002400 */
[----:B------:R-:W-:Y:S01]  /*18be0*/  FMUL.FTZ R161, R2, R166 ;  /* 0x000000a602a17220 */ /* 0x000fe20000410000 */
[----:B------:R-:W-:-:S02]  /*18bf0*/  IMAD R8, R15, 0x800, R8 ;  /* 0x000008000f087824 */ /* 0x000fc400078e0208 */
[C---:B------:R-:W-:Y:S01]  /*18c00*/  FMUL.FTZ R163, R2.reuse, R168 ;  /* 0x000000a802a37220 */ /* 0x040fe20000410000 */
[C---:B------:R-:W-:Y:S01]  /*18c10*/  FMUL.FTZ R166, R2.reuse, R171 ;  /* 0x000000ab02a67220 */ /* 0x040fe20000410000 */
[----:B------:R-:W-:Y:S01]  /*18c20*/  FMUL.FTZ R168, R2, R173 ;  /* 0x000000ad02a87220 */ /* 0x000fe20000410000 */
[C---:B------:R-:W-:Y:S01]  /*18c30*/  VIADD R10, R8.reuse, 0x2 ;  /* 0x00000002080a7836 */ /* 0x040fe20000000000 */
[----:B------:R-:W-:Y:S01]  /*18c40*/  R2UR UR6, R8 ;  /* 0x00000000080672ca */ /* 0x000fe200000e0000 */
        /* <DEDUP_REMOVED lines=8> */
[----:B------:R-:W-:Y:S01]  /*18cd0*/  MUFU.TANH R153, R153 ;  /* 0x0000009900997308 */ /* 0x000fe20000002400 */
[C---:B------:R-:W-:Y:S01]  /*18ce0*/  FMUL.FTZ R184, R2.reuse, R187 ;  /* 0x000000bb02b87220 */ /* 0x040fe20000410000 */
[C---:B------:R-:W-:Y:S01]  /*18cf0*/  FMUL.FTZ R185, R2.reuse, R188 ;  /* 0x000000bc02b97220 */ /* 0x040fe20000410000 */
[----:B------:R-:W-:Y:S01]  /*18d00*/  FMUL.FTZ R187, R2, R190 ;  /* 0x000000be02bb7220 */ /* 0x000fe20000410000 */
[----:B------:R-:W-:Y:S01]  /*18d10*/  QGMMA.64x256x32.F32.E4M3.E4M3 R24, R228, gdesc[UR4], R24, gsb0 ;  /* 0x03e00004e4187df3 */ /* 0x000fe20008000818 */
[----:B------:R-:W-:Y:S01]  /*18d20*/  R2UR UR6, R10 ;  /* 0x000000000a0672ca */ /* 0x000fe200000e0000 */
[----:B------:R-:W-:Y:S01]  /*18d30*/  VIADD R10, R8, 0x4 ;  /* 0x00000004080a7836 */ /* 0x000fe20000000000 */
[----:B------:R-:W-:Y:S01]  /*18d40*/  R2UR UR7, R11 ;  /* 0x000000000b0772ca */ /* 0x000fe200000e0000 */
[----:B------:R-:W-:Y:S01]  /*18d50*/  MUFU.TANH R156, R156 ;  /* 0x0000009c009c7308 */ /* 0x000fe20000002400 */
[----:B------:R-:W-:Y:S01]  /*18d60*/  MOV R11, 0x40000040 ;  /* 0x40000040000b7802 */ /* 0x000fe20000000f00 */
        /* <DEDUP_REMOVED lines=16> */
[----:B------:R-:W-:Y:S01]  /*18e70*/  FMUL.FTZ R213, R2, R215 ;  /* 0x000000d702d57220 */ /* 0x000fe20000410000 */
[----:B------:R-:W-:-:S05]  /*18e80*/  ULDC UR4, c[0x0][0x988] ;  /* 0x0002620000047ab9 */ /* 0x000fca0000000800 */
[----:B------:R-:W-:Y:S08]  /*18e90*/  MUFU.TANH R163, R163 ;  /* 0x000000a300a37308 */ /* 0x000ff00000002400 */
        /* <DEDUP_REMOVED lines=26> */
[----:B------:R-:W-:Y:S01]  /*19040*/  MUFU.TANH R213, R213 ;  /* 0x000000d500d57308 */ /* 0x000fe20000002400 */
[----:B------:R-:W-:-:S02]  /*19050*/  WARPGROUP.DEPBAR.LE gsb0, 0x0 ;  /* 0x00008000000079c5 */ /* 0x000fc40000010000 */
[----:B------:R-:W-:-:S06]  /*19060*/  WARPGROUP.ARRIVE ;  /* 0x00000000000079c5 */ /* 0x000fcc0000000000 */
[----:B------:R-:W0:Y:S01]  /*19070*/  S2R R231, SR_TID.X ;  /* 0x0000000000e77919 */ /* 0x000e220000002100 */
[----:B------:R-:W-:Y:S01]  /*19080*/  QGMMA.64x256x32.F32.E4M3.E4M3 R24, R224, gdesc[UR4], R24, gsb0 ;  /* 0x03e00004e0187df3 */ /* 0x000fe20008000818 */
[----:B------:R-:W-:Y:S01]  /*19090*/  R2UR UR6, R10 ;  /* 0x000000000a0672ca */ /* 0x000fe200000e0000 */
[C---:B------:R-:W-:Y:S01]  /*190a0*/  FMUL.FTZ R10, R2.reuse, R154 ;  /* 0x0000009a020a7220 */ /* 0x040fe20000410000 */
[----:B------:R-:W-:Y:S01]  /*190b0*/  R2UR UR7, R11 ;  /* 0x000000000b0772ca */ /* 0x000fe200000e0000 */
        /* <DEDUP_REMOVED lines=9> */
[----:B------:R-:W-:-:S03]  /*19150*/  FMUL.FTZ R169, R2, R174 ;  /* 0x000000ae02a97220 */ /* 0x000fc60000410000 */
[----:B------:R-:W2:Y:S08]  /*19160*/  MUFU.TANH R11, R11 ;  /* 0x0000000b000b7308 */ /* 0x000eb00000002400 */
[----:B------:R-:W3:Y:S01]  /*19170*/  MUFU.TANH R154, R154 ;  /* 0x0000009a009a7308 */ /* 0x000ee20000002400 */
[----:B-1----:R-:W-:Y:S02]  /*19180*/  FMNMX.FTZ R174, R10, R13, !PT ;  /* 0x0000000d0aae7209 */ /* 0x002fe40007810000 */
[----:B0-----:R-:W-:-:S04]  /*19190*/  LOP3.LUT R231, R231, 0x7f, RZ, 0xc0, !PT ;  /* 0x0000007fe7e77812 */ /* 0x001fc800078ec0ff */
[----:B------:R-:W-:Y:S01]  /*191a0*/  ISETP.NE.AND P1, PT, R231, RZ, PT ;  /* 0x000000ffe700720c */ /* 0x000fe20003f25270 */
[----:B------:R-:W-:Y:S01]  /*191b0*/  MUFU.TANH R155, R155 ;  /* 0x0000009b009b7308 */ /* 0x000fe20000002400 */
[----:B--2---:R-:W-:Y:S01]  /*191c0*/  FMNMX.FTZ R174, R11, R174, !PT ;  /* 0x000000ae0bae7209 */ /* 0x004fe20007810000 */
[----:B------:R-:W0:Y:S03]  /*191d0*/  S2R R231, SR_TID.X ;  /* 0x0000000000e77919 */ /* 0x000e260000002100 */
[----:B------:R-:W-:-:S03]  /*191e0*/  FMNMX.FTZ R174, R153, R174, !PT ;  /* 0x000000ae99ae7209 */ /* 0x000fc60007810000 */
[----:B------:R-:W-:Y:S01]  /*191f0*/  MUFU.TANH R159, R159 ;  /* 0x0000009f009f7308 */ /* 0x000fe20000002400 */
[----:B---3--:R-:W-:-:S07]  /*19200*/  FMNMX.FTZ R174, R154, R174, !PT ;  /* 0x000000ae9aae7209 */ /* 0x008fce0007810000 */
[----:B------:R-:W-:Y:S08]  /*19210*/  MUFU.TANH R160, R160 ;  /* 0x000000a000a07308 */ /* 0x000ff00000002400 */
[----:B------:R-:W-:Y:S08]  /*19220*/  MUFU.TANH R164, R164 ;  /* 0x000000a400a47308 */ /* 0x000ff00000002400 */
[----:B------:R-:W-:Y:S01]  /*19230*/  MUFU.TANH R165, R165 ;  /* 0x000000a500a57308 */ /* 0x000fe20000002400 */
[----:B0-----:R-:W-:-:S07]  /*19240*/  SHF.R.U32.HI R231, RZ, 0x7, R231 ;  /* 0x00000007ffe77819 */ /* 0x001fce00000116e7 */
[----:B------:R-:W-:Y:S08]  /*19250*/  MUFU.TANH R169, R169 ;  /* 0x000000a900a97308 */ /* 0x000ff00000002400 */
[----:B------:R-:W-:Y:S01]  /*19260*/  MUFU.TANH R170, R170 ;  /* 0x000000aa00aa7308 */ /* 0x000fe20000002400 */
[----:B------:R-:W-:Y:S02]  /*19270*/  WARPGROUP.DEPBAR.LE gsb0, 0x0 ;  /* 0x00008000000079c5 */ /* 0x000fe40000010000 */
[----:B------:R-:W-:-:S06]  /*19280*/  WARPGROUP.ARRIVE ;  /* 0x00000000000079c5 */ /* 0x000fcc0000000000 */
[----:B------:R-:W-:Y:S03]  /*19290*/  QGMMA.64x256x32.F32.E4M3.E4M3 R24, R216, gdesc[UR4], R24, gsb0 ;  /* 0x03e00004d8187df3 */ /* 0x000fe60008000818 */
[----:B------:R-:W-:Y:S02]  /*192a0*/  WARPGROUP.DEPBAR.LE gsb0, 0x0 ;  /* 0x00008000000079c5 */ /* 0x000fe40000010000 */
        /* <DEDUP_REMOVED lines=24> */
[----:B------:R-:W-:-:S03]  /*19430*/  WARPGROUP.ARRIVE ;  /* 0x00000000000079c5 */ /* 0x000fc60000000000 */
[----:B------:R-:W-:-:S03]  /*19440*/  FMNMX.FTZ R175, R9, R175, !PT ;  /* 0x000000af09af7209 */ /* 0x000fc60007810000 */
[----:B------:R-:W0:Y:S01]  /*19450*/  MUFU.TANH R162, R162 ;  /* 0x000000a200a27308 */ /* 0x000e220000002400 */
[----:B------:R-:W-:-:S04]  /*19460*/  FMNMX.FTZ R175, R21, R175, !PT ;  /* 0x000000af15af7209 */ /* 0x000fc80007810000 */
[----:B-1----:R-:W-:-:S03]  /*19470*/  FMNMX.FTZ R175, R152, R175, !PT ;  /* 0x000000af98af7209 */ /* 0x002fc60007810000 */
[----:B------:R-:W1:Y:S01]  /*19480*/  MUFU.TANH R167, R167 ;  /* 0x000000a700a77308 */ /* 0x000e620000002400 */
[----:B------:R-:W-:Y:S02]  /*19490*/  FMNMX.FTZ R175, R155, R175, !PT ;  /* 0x000000af9baf7209 */ /* 0x000fe40007810000 */
[----:B--2---:R-:W-:Y:S02]  /*194a0*/  FMNMX.FTZ R174, R157, R174, !PT ;  /* 0x000000ae9dae7209 */ /* 0x004fe40007810000 */
[----:B------:R-:W-:Y:S02]  /*194b0*/  FMNMX.FTZ R175, R156, R175, !PT ;  /* 0x000000af9caf7209 */ /* 0x000fe40007810000 */
[----:B------:R-:W-:Y:S01]  /*194c0*/  FMNMX.FTZ R174, R158, R174, !PT ;  /* 0x000000ae9eae7209 */ /* 0x000fe20007810000 */
[----:B------:R-:W2:Y:S01]  /*194d0*/  MUFU.TANH R172, R172 ;  /* 0x000000ac00ac7308 */ /* 0x000ea20000002400 */
[----:B------:R-:W-:Y:S02]  /*194e0*/  FMNMX.FTZ R175, R159, R175, !PT ;  /* 0x000000af9faf7209 */ /* 0x000fe40007810000 */
[----:B------:R-:W-:-:S02]  /*194f0*/  FMNMX.FTZ R174, R161, R174, !PT ;  /* 0x000000aea1ae7209 */ /* 0x000fc40007810000 */
[----:B------:R-:W-:Y:S02]  /*19500*/  FMNMX.FTZ R175, R160, R175, !PT ;  /* 0x000000afa0af7209 */ /* 0x000fe40007810000 */
[----:B0-----:R-:W-:Y:S01]  /*19510*/  FMNMX.FTZ R174, R162, R174, !PT ;  /* 0x000000aea2ae7209 */ /* 0x001fe20007810000 */
[----:B------:R-:W0:Y:S01]  /*19520*/  MUFU.TANH R177, R177 ;  /* 0x000000b100b17308 */ /* 0x000e220000002400 */
[----:B------:R-:W-:Y:S02]  /*19530*/  FMNMX.FTZ R175, R163, R175, !PT ;  /* 0x000000afa3af7209 */ /* 0x000fe40007810000 */
[----:B------:R-:W-:Y:S02]  /*19540*/  FMNMX.FTZ R174, R165, R174, !PT ;  /* 0x000000aea5ae7209 */ /* 0x000fe40007810000 */
[----:B------:R-:W-:Y:S02]  /*19550*/  FMNMX.FTZ R175, R164, R175, !PT ;  /* 0x000000afa4af7209 */ /* 0x000fe40007810000 */
[----:B------:R-:W-:Y:S01]  /*19560*/  FMNMX.FTZ R174, R166, R174, !PT ;  /* 0x000000aea6ae7209 */ /* 0x000fe20007810000 */
[----:B------:R-:W3:Y:S01]  /*19570*/  MUFU.TANH R180, R180 ;  /* 0x000000b400b47308 */ /* 0x000ee20000002400 */
[----:B-1----:R-:W-:-:S02]  /*19580*/  FMNMX.FTZ R175, R167, R175, !PT ;  /* 0x000000afa7af7209 */ /* 0x002fc40007810000 */
[----:B------:R-:W-:Y:S02]  /*19590*/  FMNMX.FTZ R174, R169, R174, !PT ;  /* 0x000000aea9ae7209 */ /* 0x000fe40007810000 */
[----:B------:R-:W-:Y:S02]  /*195a0*/  FMNMX.FTZ R175, R168, R175, !PT ;  /* 0x000000afa8af7209 */ /* 0x000fe40007810000 */
[----:B------:R-:W-:Y:S01]  /*195b0*/  FMNMX.FTZ R174, R170, R174, !PT ;  /* 0x000000aeaaae7209 */ /* 0x000fe20007810000 */
[----:B------:R-:W1:Y:S01]  /*195c0*/  MUFU.TANH R183, R183 ;  /* 0x000000b700b77308 */ /* 0x000e620000002400 */
[----:B------:R-:W-:Y:S02]  /*195d0*/  FMNMX.FTZ R175, R171, R175, !PT ;  /* 0x000000afabaf7209 */ /* 0x000fe40007810000 */
[----:B------:R-:W-:Y:S02]  /*195e0*/  FMNMX.FTZ R174, R173, R174, !PT ;  /* 0x000000aeadae7209 */ /* 0x000fe40007810000 */
[----:B--2---:R-:W-:-:S02]  /*195f0*/  FMNMX.FTZ R175, R172, R175, !PT ;  /* 0x000000afacaf7209 */ /* 0x004fc40007810000 */
[----:B------:R-:W-:Y:S01]  /*19600*/  FMNMX.FTZ R174, R176, R174, !PT ;  /* 0x000000aeb0ae7209 */ /* 0x000fe20007810000 */
[----:B------:R-:W2:Y:S01]  /*19610*/  MUFU.TANH R186, R186 ;  /* 0x000000ba00ba7308 */ /* 0x000ea20000002400 */
[----:B0-----:R-:W-:Y:S02]  /*19620*/  FMNMX.FTZ R175, R177, R175, !PT ;  /* 0x000000afb1af7209 */ /* 0x001fe40007810000 */
[----:B------:R-:W-:Y:S02]  /*19630*/  FMNMX.FTZ R174, R179, R174, !PT ;  /* 0x000000aeb3ae7209 */ /* 0x000fe40007810000 */
[----:B------:R-:W-:Y:S02]  /*19640*/  FMNMX.FTZ R175, R178, R175, !PT ;  /* 0x000000afb2af7209 */ /* 0x000fe40007810000 */
[----:B---3--:R-:W-:Y:S01]  /*19650*/  FMNMX.FTZ R174, R180, R174, !PT ;  /* 0x000000aeb4ae7209 */ /* 0x008fe20007810000 */
[----:B------:R-:W0:Y:S01]  /*19660*/  MUFU.TANH R189, R189 ;  /* 0x000000bd00bd7308 */ /* 0x000e220000002400 */
[----:B------:R-:W-:-:S02]  /*19670*/  FMNMX.FTZ R175, R181, R175, !PT ;  /* 0x000000afb5af7209 */ /* 0x000fc40007810000 */
[----:B-1----:R-:W-:Y:S02]  /*19680*/  FMNMX.FTZ R174, R183, R174, !PT ;  /* 0x000000aeb7ae7209 */ /* 0x002fe40007810000 */
        /* <DEDUP_REMOVED lines=10> */
[----:B------:R-:W-:-:S03]  /*19730*/  FMNMX.FTZ R175, R190, R175, !PT ;  /* 0x000000afbeaf7209 */ /* 0x000fc60007810000 */
[----:B------:R-:W0:Y:S01]  /*19740*/  MUFU.TANH R198, R198 ;  /* 0x000000c600c67308 */ /* 0x000e220000002400 */
[----:B-1----:R-:W-:Y:S02]  /*19750*/  FMNMX.FTZ R174, R192, R174, !PT ;  /* 0x000000aec0ae7209 */ /* 0x002fe40007810000 */
[----:B------:R-:W-:-:S04]  /*19760*/  FMNMX.FTZ R175, R193, R175, !PT ;  /* 0x000000afc1af7209 */ /* 0x000fc80007810000 */
[----:B------:R-:W-:Y:S01]  /*19770*/  FMNMX.FTZ R175, R194, R175, !PT ;  /* 0x000000afc2af7209 */ /* 0x000fe20007810000 */
[----:B------:R-:W1:Y:S01]  /*19780*/  MUFU.TANH R201, R201 ;  /* 0x000000c900c97308 */ /* 0x000e620000002400 */
[----:B--2---:R-:W-:Y:S02]  /*19790*/  FMNMX.FTZ R174, R195, R174, !PT ;  /* 0x000000aec3ae7209 */ /* 0x004fe40007810000 */
[----:B------:R-:W-:Y:S02]  /*197a0*/  FMNMX.FTZ R175, R197, R175, !PT ;  /* 0x000000afc5af7209 */ /* 0x000fe40007810000 */
[----:B------:R-:W-:-:S03]  /*197b0*/  FMNMX.FTZ R174, R196, R174, !PT ;  /* 0x000000aec4ae7209 */ /* 0x000fc60007810000 */
[----:B------:R-:W2:Y:S01]  /*197c0*/  MUFU.TANH R204, R204 ;  /* 0x000000cc00cc7308 */ /* 0x000ea20000002400 */
[----:B------:R-:W-:Y:S02]  /*197d0*/  FMNMX.FTZ R174, R199, R174, !PT ;  /* 0x000000aec7ae7209 */ /* 0x000fe40007810000 */
[----:B0-----:R-:W-:Y:S02]  /*197e0*/  FMNMX.FTZ R175, R198, R175, !PT ;  /* 0x000000afc6af7209 */ /* 0x001fe40007810000 */
[----:B------:R-:W-:-:S03]  /*197f0*/  FMNMX.FTZ R174, R200, R174, !PT ;  /* 0x000000aec8ae7209 */ /* 0x000fc60007810000 */
[----:B------:R-:W0:Y:S01]  /*19800*/  MUFU.TANH R206, R206 ;  /* 0x000000ce00ce7308 */ /* 0x000e220000002400 */
[----:B-1----:R-:W-:-:S04]  /*19810*/  FMNMX.FTZ R175, R201, R175, !PT ;  /* 0x000000afc9af7209 */ /* 0x002fc80007810000 */
[----:B------:R-:W-:-:S03]  /*19820*/  FMNMX.FTZ R175, R202, R175, !PT ;  /* 0x000000afcaaf7209 */ /* 0x000fc60007810000 */
[----:B------:R-:W1:Y:S01]  /*19830*/  MUFU.TANH R208, R208 ;  /* 0x000000d000d07308 */ /* 0x000e620000002400 */
[----:B--2---:R-:W-:-:S04]  /*19840*/  FMNMX.FTZ R174, R204, R174, !PT ;  /* 0x000000aeccae7209 */ /* 0x004fc80007810000 */
[----:B------:R-:W-:-:S03]  /*19850*/  FMNMX.FTZ R174, R205, R174, !PT ;  /* 0x000000aecdae7209 */ /* 0x000fc60007810000 */
[----:B------:R-:W2:Y:S01]  /*19860*/  MUFU.TANH R210, R210 ;  /* 0x000000d200d27308 */ /* 0x000ea20000002400 */
[----:B0-----:R-:W-:-:S04]  /*19870*/  FMNMX.FTZ R175, R206, R175, !PT ;  /* 0x000000afceaf7209 */ /* 0x001fc80007810000 */
[----:B------:R-:W-:-:S03]  /*19880*/  FMNMX.FTZ R175, R207, R175, !PT ;  /* 0x000000afcfaf7209 */ /* 0x000fc60007810000 */
[----:B------:R-:W0:Y:S01]  /*19890*/  MUFU.TANH R212, R212 ;  /* 0x000000d400d47308 */ /* 0x000e220000002400 */
[----:B-1----:R-:W-:-:S04]  /*198a0*/  FMNMX.FTZ R174, R208, R174, !PT ;  /* 0x000000aed0ae7209 */ /* 0x002fc80007810000 */
[----:B------:R-:W-:Y:S02]  /*198b0*/  FMNMX.FTZ R174, R209, R174, !PT ;  /* 0x000000aed1ae7209 */ /* 0x000fe40007810000 */
[----:B--2---:R-:W-:-:S04]  /*198c0*/  FMNMX.FTZ R175, R210, R175, !PT ;  /* 0x000000afd2af7209 */ /* 0x004fc80007810000 */
[----:B------:R-:W-:Y:S02]  /*198d0*/  FMNMX.FTZ R214, R211, R175, !PT ;  /* 0x000000afd3d67209 */ /* 0x000fe40007810000 */
[----:B0-----:R-:W-:-:S03]  /*198e0*/  FMNMX.FTZ R174, R212, R174, !PT ;  /* 0x000000aed4ae7209 */ /* 0x001fc60007810000 */
[----:B------:R-:W0:Y:S01]  /*198f0*/  SHFL.BFLY PT, R175, R214, 0x2, 0x1f ;  /* 0x0c401f00d6af7f89 */ /* 0x000e2200000e0000 */
[----:B------:R-:W-:-:S05]  /*19900*/  FMNMX.FTZ R203, R213, R174, !PT ;  /* 0x000000aed5cb7209 */ /* 0x000fca0007810000 */
[----:B------:R-:W1:Y:S01]  /*19910*/  SHFL.BFLY PT, R174, R203, 0x2, 0x1f ;  /* 0x0c401f00cbae7f89 */ /* 0x000e6200000e0000 */
[----:B0-----:R-:W-:Y:S01]  /*19920*/  FMNMX.FTZ R214, R214, R175, !PT ;  /* 0x000000afd6d67209 */ /* 0x001fe20007810000 */
[----:B------:R-:W-:-:S04]  /*19930*/  IMAD.MOV.U32 R175, RZ, RZ, 0x40000040 ;  /* 0x40000040ffaf7424 */ /* 0x000fc800078e00ff */
[----:B------:R-:W0:Y:S01]  /*19940*/  SHFL.BFLY PT, R215, R214, 0x1, 0x1f ;  /* 0x0c201f00d6d77f89 */ /* 0x000e2200000e0000 */
[----:B------:R-:W-:Y:S02]  /*19950*/  R2UR UR7, R175 ;  /* 0x00000000af0772ca */ /* 0x000fe400000e0000 */
[----:B-1----:R-:W-:Y:S01]  /*19960*/  FMNMX.FTZ R203, R203, R174, !PT ;  /* 0x000000aecbcb7209 */ /* 0x002fe20007810000 */
[----:B------:R-:W-:-:S04]  /*19970*/  VIADD R174, R8, 0x6 ;  /* 0x0000000608ae7836 */ /* 0x000fc80000000000 */
[----:B------:R-:W1:Y:S01]  /*19980*/  SHFL.BFLY PT, R8, R203, 0x1, 0x1f ;  /* 0x0c201f00cb087f89 */ /* 0x000e6200000e0000 */
[----:B------:R-:W-:Y:S01]  /*19990*/  R2UR UR6, R174 ;  /* 0x00000000ae0672ca */ /* 0x000fe200000e0000 */
[----:B------:R-:W-:-:S12]  /*199a0*/  IMAD.U32 R174, RZ, RZ, UR4 ;  /* 0x00000004ffae7e24 */ /* 0x000fd8000f8e00ff */
[----:B------:R-:W-:Y:S01]  /*199b0*/  QGMMA.64x256x32.F32.E4M3.E4M3 R24, R220, gdesc[UR4], R24, gsb0 ;  /* 0x03e00004dc187df3 */ /* 0x000fe20008000818 */
[----:B0-----:R-:W-:Y:S02]  /*199c0*/  FMNMX.FTZ R175, R214, R215, !PT ;  /* 0x000000d7d6af7209 */ /* 0x001fe40007810000 */
[----:B------:R-:W-:-:S03]  /*199d0*/  @!P1 LEA R214, R20, R22, 0x3 ;  /* 0x0000001614d69211 */ /* 0x000fc600078e18ff */
[----:B------:R-:W-:Y:S02]  /*199e0*/  FFMA.FTZ R215, R175, R174, -8 ;  /* 0xc1000000afd77423 */ /* 0x000fe400000100ae */
[----:B------:R-:W-:Y:S01]  /*199f0*/  @!P1 VIADD R214, R214, 0x38840 ;  /* 0x00038840d6d69836 */ /* 0x000fe20000000000 */
[----:B-1----:R-:W-:Y:S01]  /*19a00*/  FMNMX.FTZ R203, R203, R8, !PT ;  /* 0x00000008cbcb7209 */ /* 0x002fe20007810000 */
[----:B------:R-:W-:-:S01]  /*19a10*/  FADD.FTZ R8, -R175, R14 ;  /* 0x0000000eaf087221 */ /* 0x000fc20000010100 */
[-CC-:B------:R-:W-:Y:S01]  /*19a20*/  FFMA.FTZ R9, R9, R174.reuse, -R215.reuse ;  /* 0x000000ae09097223 */ /* 0x180fe200000108d7 */
[----:B------:R-:W-:-:S01]  /*19a30*/  FFMA.FTZ R21, R21, R174, -R215 ;  /* 0x000000ae15157223 */ /* 0x000fc200000108d7 */
[-C--:B------:R-:W-:Y:S01]  /*19a40*/  FFMA.FTZ R152, R152, R174.reuse, -R215 ;  /* 0x000000ae98987223 */ /* 0x080fe200000108d7 */
[-C--:B------:R-:W-:Y:S01]  /*19a50*/  FMUL.FTZ R8, R8, R174.reuse ;  /* 0x000000ae08087220 */ /* 0x080fe20000410000 */
[----:B------:R-:W-:Y:S01]  /*19a60*/  FADD.FTZ R14, -R203, R13 ;  /* 0x0000000dcb0e7221 */ /* 0x000fe20000010100 */
[----:B------:R-:W-:-:S01]  /*19a70*/  FFMA.FTZ R155, R155, R174, -R215 ;  /* 0x000000ae9b9b7223 */ /* 0x000fc200000108d7 */
[-CC-:B------:R-:W-:Y:S01]  /*19a80*/  FFMA.FTZ R156, R156, R174.reuse, -R215.reuse ;  /* 0x000000ae9c9c7223 */ /* 0x180fe200000108d7 */
[----:B------:R0:W-:Y:S01]  /*19a90*/  MUFU.EX2 R13, R8 ;  /* 0x00000008000d7308 */ /* 0x0001e20000000800 */
        /* <DEDUP_REMOVED lines=8> */
[-C--:B0-----:R-:W-:Y:S01]  /*19b20*/  FMUL.FTZ R8, R14, R174.reuse ;  /* 0x000000ae0e087220 */ /* 0x081fe20000410000 */
        /* <DEDUP_REMOVED lines=18> */
[-C--:B------:R-:W-:Y:S01]  /*19c50*/  FFMA.FTZ R211, R211, R174.reuse, -R215 ;  /* 0x000000aed3d37223 */ /* 0x080fe200000108d7 */
[----:B------:R-:W-:-:S01]  /*19c60*/  FFMA.FTZ R215, R203, R174, -8 ;  /* 0xc1000000cbd77423 */ /* 0x000fc200000100ae */
[----:B------:R-:W-:Y:S01]  /*19c70*/  MUFU.EX2 R8, R8 ;  /* 0x0000000800087308 */ /* 0x000fe20000000800 */
[----:B------:R-:W-:-:S02]  /*19c80*/  IADD3 R216, -R231, 0xb, RZ ;  /* 0x0000000be7d87810 */ /* 0x000fc40007ffe1ff */
[-CC-:B------:R-:W-:Y:S01]  /*19c90*/  FFMA.FTZ R10, R10, R174.reuse, -R215.reuse ;  /* 0x000000ae0a0a7223 */ /* 0x180fe200000108d7 */
[----:B------:R-:W-:-:S01]  /*19ca0*/  FFMA.FTZ R11, R11, R174, -R215 ;  /* 0x000000ae0b0b7223 */ /* 0x000fc200000108d7 */
[-CC-:B------:R-:W-:Y:S01]  /*19cb0*/  FFMA.FTZ R153, R153, R174.reuse, -R215.reuse ;  /* 0x000000ae99997223 */ /* 0x180fe200000108d7 */
[----:B------:R-:W-:-:S01]  /*19cc0*/  FFMA.FTZ R154, R154, R174, -R215 ;  /* 0x000000ae9a9a7223 */ /* 0x000fc200000108d7 */
[-CC-:B------:R-:W-:Y:S01]  /*19cd0*/  FFMA.FTZ R157, R157, R174.reuse, -R215.reuse ;  /* 0x000000ae9d9d7223 */ /* 0x180fe200000108d7 */
        /* <DEDUP_REMOVED lines=8> */
[----:B------:R-:W1:Y:S01]  /*19d60*/  MUFU.EX2 R10, R10 ;  /* 0x0000000a000a7308 */ /* 0x000e620000000800 */
[----:B------:R-:W-:-:S01]  /*19d70*/  FFMA.FTZ R173, R173, R174, -R215 ;  /* 0x000000aeadad7223 */ /* 0x000fc200000108d7 */
[-CC-:B------:R-:W-:Y:S01]  /*19d80*/  FFMA.FTZ R176, R176, R174.reuse, -R215.reuse ;  /* 0x000000aeb0b07223 */ /* 0x180fe200000108d7 */
[----:B------:R-:W-:-:S01]  /*19d90*/  FFMA.FTZ R179, R179, R174, -R215 ;  /* 0x000000aeb3b37223 */ /* 0x000fc200000108d7 */
[-CC-:B------:R-:W-:Y:S01]  /*19da0*/  FFMA.FTZ R180, R180, R174.reuse, -R215.reuse ;  /* 0x000000aeb4b47223 */ /* 0x180fe200000108d7 */
[----:B------:R-:W-:-:S01]  /*19db0*/  FFMA.FTZ R183, R183, R174, -R215 ;  /* 0x000000aeb7b77223 */ /* 0x000fc200000108d7 */
[-CC-:B------:R-:W-:Y:S01]  /*19dc0*/  FFMA.FTZ R184, R184, R174.reuse, -R215.reuse ;  /* 0x000000aeb8b87223 */ /* 0x180fe200000108d7 */
[----:B------:R-:W-:-:S01]  /*19dd0*/  FFMA.FTZ R187, R187, R174, -R215 ;  /* 0x000000aebbbb7223 */ /* 0x000fc200000108d7 */
[----:B------:R-:W2:Y:S01]  /*19de0*/  MUFU.EX2 R9, R9 ;  /* 0x0000000900097308 */ /* 0x000ea20000000800 */
[----:B0-----:R-:W-:-:S01]  /*19df0*/  FFMA.FTZ R0, R13, R0, R14 ;  /* 0x000000000d007223 */ /* 0x001fc2000001000e */
[-CC-:B------:R-:W-:Y:S01]  /*19e00*/  FFMA.FTZ R188, R188, R174.reuse, -R215.reuse ;  /* 0x000000aebcbc7223 */ /* 0x180fe200000108d7 */
[----:B------:R-:W-:-:S01]  /*19e10*/  FFMA.FTZ R191, R191, R174, -R215 ;  /* 0x000000aebfbf7223 */ /* 0x000fc200000108d7 */
[-CC-:B------:R-:W-:Y:S01]  /*19e20*/  FFMA.FTZ R192, R192, R174.reuse, -R215.reuse ;  /* 0x000000aec0c07223 */ /* 0x180fe200000108d7 */
[----:B------:R-:W-:-:S01]  /*19e30*/  FFMA.FTZ R195, R195, R174, -R215 ;  /* 0x000000aec3c37223 */ /* 0x000fc200000108d7 */
[-CC-:B------:R-:W-:Y:S01]  /*19e40*/  FFMA.FTZ R196, R196, R174.reuse, -R215.reuse ;  /* 0x000000aec4c47223 */ /* 0x180fe200000108d7 */
[----:B------:R-:W-:-:S01]  /*19e50*/  FFMA.FTZ R199, R199, R174, -R215 ;  /* 0x000000aec7c77223 */ /* 0x000fc200000108d7 */
[----:B------:R-:W0:Y:S01]  /*19e60*/  MUFU.EX2 R11, R11 ;  /* 0x0000000b000b7308 */ /* 0x000e220000000800 */
[----:B-1----:R-:W-:-:S01]  /*19e70*/  FFMA.FTZ R3, R8, R3, R10 ;  /* 0x0000000308037223 */ /* 0x002fc2000001000a */
[-CC-:B------:R-:W-:Y:S01]  /*19e80*/  FFMA.FTZ R200, R200, R174.reuse, -R215.reuse ;  /* 0x000000aec8c87223 */ /* 0x180fe200000108d7 */
[----:B------:R-:W-:-:S01]  /*19e90*/  FFMA.FTZ R204, R204, R174, -R215 ;  /* 0x000000aecccc7223 */ /* 0x000fc200000108d7 */
[-CC-:B------:R-:W-:Y:S01]  /*19ea0*/  FFMA.FTZ R205, R205, R174.reuse, -R215.reuse ;  /* 0x000000aecdcd7223 */ /* 0x180fe200000108d7 */
[----:B------:R-:W-:-:S01]  /*19eb0*/  FFMA.FTZ R208, R208, R174, -R215 ;  /* 0x000000aed0d07223 */ /* 0x000fc200000108d7 */
[-CC-:B------:R-:W-:Y:S01]  /*19ec0*/  FFMA.FTZ R209, R209, R174.reuse, -R215.reuse ;  /* 0x000000aed1d17223 */ /* 0x180fe200000108d7 */
[----:B------:R-:W-:-:S01]  /*19ed0*/  FFMA.FTZ R212, R212, R174, -R215 ;  /* 0x000000aed4d47223 */ /* 0x000fc200000108d7 */
[----:B------:R-:W1:Y:S01]  /*19ee0*/  MUFU.EX2 R21, R21 ;  /* 0x0000001500157308 */ /* 0x000e620000000800 */
[----:B--2---:R-:W-:-:S01]  /*19ef0*/  FADD.FTZ R0, R9, R0 ;  /* 0x0000000009007221 */ /* 0x004fc20000010000 */
[----:B------:R-:W-:Y:S01]  /*19f00*/  FFMA.FTZ R213, R213, R174, -R215 ;  /* 0x000000aed5d57223 */ /* 0x000fe200000108d7 */
[----:B------:R-:W-:-:S05]  /*19f10*/  @!P1 PRMT R214, RZ, 0x654, R214 ;  /* 0x00000654ffd69816 */ /* 0x000fca00000000d6 */
        /* <DEDUP_REMOVED lines=43> */
[----:B0-----:R-:W-:-:S01]  /*1a1d0*/  FADD.FTZ R0, R171, R0 ;  /* 0x00000000ab007221 */ /* 0x001fc20000010000 */
[----:B------:R-:W-:Y:S02]  /*1a1e0*/  WARPGROUP.DEPBAR.LE gsb0, 0x0 ;  /* 0x00008000000079c5 */ /* 0x000fe40000010000 */
[----:B------:R0:W-:Y:S06]  /*1a1f0*/  BAR.ARV R216, 0x100 ;  /* 0x000400d80000751d */ /* 0x0001ec0000002000 */
[----:B------:R-:W3:Y:S01]  /*1a200*/  MUFU.EX2 R176, R176 ;  /* 0x000000b000b07308 */ /* 0x000ee20000000800 */
[----:B-1----:R-:W-:-:S01]  /*1a210*/  FADD.FTZ R3, R173, R3 ;  /* 0x00000003ad037221 */ /* 0x002fc20000010000 */
[----:B------:R0:W-:Y:S01]  /*1a220*/  @!P1 SYNCS.ARRIVE.TRANS64.RED.A1T0 RZ, [R214+URZ], RZ ;  /* 0x000000ffd6ff99a7 */ /* 0x0001e2000810043f */
[----:B--2---:R-:W-:-:S05]  /*1a230*/  FADD.FTZ R0, R172, R0 ;  /* 0x00000000ac007221 */ /* 0x004fca0000010000 */
[----:B------:R-:W1:Y:S08]  /*1a240*/  MUFU.EX2 R177, R177 ;  /* 0x000000b100b17308 */ /* 0x000e700000000800 */
[----:B------:R-:W2:Y:S01]  /*1a250*/  MUFU.EX2 R179, R179 ;  /* 0x000000b300b37308 */ /* 0x000ea20000000800 */
[----:B---3--:R-:W-:-:S07]  /*1a260*/  FADD.FTZ R3, R176, R3 ;  /* 0x00000003b0037221 */ /* 0x008fce0000010000 */
[----:B------:R-:W3:Y:S01]  /*1a270*/  MUFU.EX2 R178, R178 ;  /* 0x000000b200b27308 */ /* 0x000ee20000000800 */
[----:B-1----:R-:W-:-:S07]  /*1a280*/  FADD.FTZ R0, R177, R0 ;  /* 0x00000000b1007221 */ /* 0x002fce0000010000 */
[----:B------:R-:W1:Y:S01]  /*1a290*/  MUFU.EX2 R180, R180 ;  /* 0x000000b400b47308 */ /* 0x000e620000000800 */
[----:B--2---:R-:W-:-:S07]  /*1a2a0*/  FADD.FTZ R3, R179, R3 ;  /* 0x00000003b3037221 */ /* 0x004fce0000010000 */
        /* <DEDUP_REMOVED lines=63> */
[----:B-1----:R-:W-:-:S01]  /*1a6a0*/  FADD.FTZ R3, R212, R3 ;  /* 0x00000003d4037221 */ /* 0x002fc20000010000 */
[----:B--2---:R-:W-:-:S03]  /*1a6b0*/  FADD.FTZ R0, R211, R0 ;  /* 0x00000000d3007221 */ /* 0x004fc60000010000 */
[----:B---3--:R-:W-:Y:S01]  /*1a6c0*/  FADD.FTZ R3, R213, R3 ;  /* 0x00000003d5037221 */ /* 0x008fe20000010000 */
[----:B0-----:R-:W-:Y:S06]  /*1a6d0*/  @!P0 BRA `(.L_x_496) ;  /* 0x0000000000048947 */ /* 0x001fec0003800000 */
[----:B------:R-:W-:Y:S01]  /*1a6e0*/  BPT.TRAP 0x1 ;  /* 0x000000040000795c */ /* 0x000fe20000300000 */
.L_x_496:
[----:B------:R-:W2:Y:S01]  /*1a6f0*/  LDL R215, [R1+0x14] ;  /* 0x0000140001d77983 */ /* 0x000ea20000100800 */
[----:B------:R-:W-:Y:S01]  /*1a700*/  IMAD R15, R15, 0x8, R22 ;  /* 0x000000080f0f7824 */ /* 0x000fe200078e0216 */
[----:B------:R-:W-:Y:S01]  /*1a710*/  MOV R214, UR36 ;  /* 0x0000002400d67c02 */ /* 0x000fe20008000f00 */
[----:B------:R-:W-:Y:S01]  /*1a720*/  FMUL.FTZ R24, R24, R13 ;  /* 0x0000000d18187220 */ /* 0x000fe20000410000 */
[----:B------:R-:W-:Y:S01]  /*1a730*/  F2FP.SATFINITE.E4M3.F32.PACK_AB_MERGE_C R21, R152, R21, RZ ;  /* 0x000000159815723e */ /* 0x000fe200048070ff */
[----:B------:R-:W-:Y:S01]  /*1a740*/  VIADD R15, R15, 0x38860 ;  /* 0x000388600f0f7836 */ /* 0x000fe20000000000 */
[----:B------:R-:W-:Y:S01]  /*1a750*/  F2FP.SATFINITE.E4M3.F32.PACK_AB_MERGE_C R153, R154, R153, RZ ;  /* 0x000000999a99723e */ /* 0x000fe200048070ff */
[----:B------:R-:W-:Y:S01]  /*1a760*/  FMUL.FTZ R25, R25, R13 ;  /* 0x0000000d19197220 */ /* 0x000fe20000410000 */
        /* <DEDUP_REMOVED lines=28> */
[----:B------:R-:W-:Y:S01]  /*1a930*/  PRMT R15, R214, 0x654, R15 ;  /* 0x00000654d60f7816 */ /* 0x000fe2000000000f */
[-C--:B------:R-:W-:Y:S01]  /*1a940*/  FMUL.FTZ R56, R56, R13.reuse ;  /* 0x0000000d38387220 */ /* 0x080fe20000410000 */
[----:B------:R-:W-:Y:S01]  /*1a950*/  F2FP.SATFINITE.E4M3.F32.PACK_AB_MERGE_C R9, R9, R14, R21 ;  /* 0x0000000e0909723e */ /* 0x000fe20004807015 */
[----:B------:R-:W-:Y:S01]  /*1a960*/  FMUL.FTZ R57, R57, R13 ;  /* 0x0000000d39397220 */ /* 0x000fe20000410000 */
[----:B------:R-:W-:Y:S01]  /*1a970*/  F2FP.SATFINITE.E4M3.F32.PACK_AB_MERGE_C R153, R11, R10, R153 ;  /* 0x0000000a0b99723e */ /* 0x000fe20004807099 */
[----:B------:R0:W-:Y:S01]  /*1a980*/  SYNCS.ARRIVE.TRANS64.RED.A1T0 RZ, [R15+URZ], RZ ;  /* 0x000000ff0fff79a7 */ /* 0x0001e2000810043f */
[----:B------:R-:W-:Y:S01]  /*1a990*/  F2FP.SATFINITE.E4M3.F32.PACK_AB_MERGE_C R161, R158, R157, R161 ;  /* 0x0000009d9ea1723e */ /* 0x000fe200048070a1 */
[----:B------:R-:W-:Y:S01]  /*1a9a0*/  FMUL.FTZ R60, R60, R13 ;  /* 0x0000000d3c3c7220 */ /* 0x000fe20000410000 */
        /* <DEDUP_REMOVED lines=15> */
[-C--:B------:R-:W-:Y:S01]  /*1aaa0*/  FMUL.FTZ R76, R76, R13.reuse ;  /* 0x0000000d4c4c7220 */ /* 0x080fe20000410000 */
        /* <DEDUP_REMOVED lines=106> */
[----:B------:R-:W-:Y:S01]  /*1b150*/  IMAD.MOV.U32 R13, RZ, RZ, R203 ;  /* 0x000000ffff0d7224 */ /* 0x000fe200078e00cb */
[----:B------:R-:W-:Y:S01]  /*1b160*/  MOV R8, R235 ;  /* 0x000000eb00087202 */ /* 0x000fe20000000f00 */
[----:B------:R-:W-:Y:S01]  /*1b170*/  IMAD.MOV.U32 R14, RZ, RZ, R175 ;  /* 0x000000ffff0e7224 */ /* 0x000fe200078e00af */
[----:B------:R-:W-:Y:S01]  /*1b180*/  MOV R230, R159 ;  /* 0x0000009f00e67202 */ /* 0x000fe20000000f00 */
[----:B0-----:R-:W-:Y:S01]  /*1b190*/  IMAD.MOV.U32 R15, RZ, RZ, R20 ;  /* 0x000000ffff0f7224 */ /* 0x001fe200078e0014 */
[----:B------:R-:W-:Y:S01]  /*1b1a0*/  MOV R226, R177 ;  /* 0x000000b100e27202 */ /* 0x000fe20000000f00 */
[----:B------:R-:W-:Y:S01]  /*1b1b0*/  IMAD.MOV.U32 R228, RZ, RZ, R9 ;  /* 0x000000ffffe47224 */ /* 0x000fe200078e0009 */
[----:B------:R-:W-:Y:S01]  /*1b1c0*/  MOV R218, R193 ;  /* 0x000000c100da7202 */ /* 0x000fe20000000f00 */
[----:B------:R-:W-:Y:S01]  /*1b1d0*/  IMAD.MOV.U32 R229, RZ, RZ, R153 ;  /* 0x000000ffffe57224 */ /* 0x000fe200078e0099 */
[----:B------:R-:W-:Y:S01]  /*1b1e0*/  MOV R222, R210 ;  /* 0x000000d200de7202 */ /* 0x000fe20000000f00 */
        /* <DEDUP_REMOVED lines=9> */
[----:B------:R-:W-:Y:S01]  /*1b280*/  IMAD.MOV.U32 R223, RZ, RZ, R212 ;  /* 0x000000ffffdf7224 */ /* 0x000fe200078e00d4 */
[C---:B--2---:R-:W-:Y:S01]  /*1b290*/  ISETP.GT.AND P1, PT, R12.reuse, R215, PT ;  /* 0x000000d70c00720c */ /* 0x044fe20003f24270 */
[----:B------:R-:W-:-:S12]  /*1b2a0*/  VIADD R12, R12, 0xffffffff ;  /* 0xffffffff0c0c7836 */ /* 0x000fd80000000000 */
[----:B------:R-:W-:Y:S05]  /*1b2b0*/  @P1 BRA `(.L_x_497) ;  /* 0xffffffd000201947 */ /* 0x000fea000383ffff */
[----:B------:R-:W-:-:S07]  /*1b2c0*/  IMAD.MOV.U32 R152, RZ, RZ, R20 ;  /* 0x000000ffff987224 */ /* 0x000fce00078e0014 */
.L_x_486:
[----:B------:R-:W-:Y:S05]  /*1b2d0*/  WARPSYNC.ALL ;  /* 0x0000000000007948 */ /* 0x000fea0003800000 */
[----:B------:R-:W-:Y:S06]  /*1b2e0*/  BAR.ARV 0x8, 0x180 ;  /* 0x0206000000007b1d */ /* 0x000fec0000002000 */
[----:B------:R-:W-:Y:S05]  /*1b2f0*/  @!P0 BRA `(.L_x_498) ;  /* 0x0000000000048947 */ /* 0x000fea0003800000 */
[----:B------:R-:W-:Y:S01]  /*1b300*/  BPT.TRAP 0x1 ;  /* 0x000000040000795c */ /* 0x000fe20000300000 */
.L_x_498:
[----:B------:R-:W-:Y:S01]  /*1b310*/  IMAD R2, R152, 0x8, R22 ;  /* 0x0000000898027824 */ /* 0x000fe200078e0216 */
[----:B------:R-:W-:-:S04]  /*1b320*/  SHF.L.U32 R4, R235, 0x1f, RZ ;  /* 0x0000001feb047819 */ /* 0x000fc800000006ff */
[----:B------:R0:W1:Y:S01]  /*1b330*/  SYNCS.PHASECHK.TRANS64.TRYWAIT P1, [R2+URZ+0x38850], R4 ;  /* 0x03885004020075a7 */ /* 0x000062000802017f */
[----:B------:R-:W-:Y:S05]  /*1b340*/  @!P0 BRA `(.L_x_499) ;  /* 0x0000000000048947 */ /* 0x000fea0003800000 */
[----:B------:R-:W-:Y:S01]  /*1b350*/  BPT.TRAP 0x1 ;  /* 0x000000040000795c */ /* 0x000fe20000300000 */
.L_x_499:
[----:B-1----:R-:W-:Y:S05]  /*1b360*/  @P1 BRA `(.L_x_500) ;  /* 0x0000000000081947 */ /* 0x002fea0003800000 */
[----:B------:R-:W1:Y:S02]  /*1b370*/  SYNCS.PHASECHK.TRANS64.TRYWAIT P1, [R2+URZ+0x38850], R4 ;  /* 0x03885004020075a7 */ /* 0x000e64000802017f */
[----:B-1----:R-:W-:Y:S05]  /*1b380*/  @!P1 BRA `(.L_x_501) ;  /* 0x0000010400809947 */ /* 0x002fea0003800000 */
.L_x_500:
[----:B------:R-:W-:Y:S01]  /*1b390*/  IADD3 R22, R22, 0x400, RZ ;  /* 0x0000040016167810 */ /* 0x000fe20007ffe0ff */
[----:B------:R-:W2:Y:S03]  /*1b3a0*/  LDL R12, [R1+0x7c] ;  /* 0x00007c00010c7983 */ /* 0x000ea60000100800 */
[----:B------:R-:W-:Y:S01]  /*1b3b0*/  SHF.R.U32.HI R22, RZ, 0x4, R22 ;  /* 0x00000004ff167819 */ /* 0x000fe20000011616 */
[----:B------:R-:W3:Y:S03]  /*1b3c0*/  LDL R11, [R1+0x6c] ;  /* 0x00006c00010b7983 */ /* 0x000ee60000100800 */
[----:B------:R-:W-:Y:S01]  /*1b3d0*/  LOP3.LUT R22, R22, 0x3fff, RZ, 0xc0, !PT ;  /* 0x00003fff16167812 */ /* 0x000fe200078ec0ff */
[----:B------:R-:W4:Y:S01]  /*1b3e0*/  LDL R10, [R1+0x50] ;  /* 0x00005000010a7983 */ /* 0x000f220000100800 */
[----:B------:R-:W-:Y:S01]  /*1b3f0*/  IMAD.MOV.U32 R5, RZ, RZ, 0x40000040 ;  /* 0x40000040ff057424 */ /* 0x000fe200078e00ff */
[----:B------:R-:W-:Y:S05]  /*1b400*/  WARPSYNC.ALL ;  /* 0x0000000000007948 */ /* 0x000fea0003800000 */
[----:B------:R-:W-:Y:S01]  /*1b410*/  LOP3.LUT R22, R22, 0x10000, RZ, 0xfc, !PT ;  /* 0x0001000016167812 */ /* 0x000fe200078efcff */
[----:B------:R-:W-:Y:S01]  /*1b420*/  WARPGROUP.ARRIVE ;  /* 0x00000000000079c5 */ /* 0x000fe20000000000 */
[----:B------:R-:W-:Y:S01]  /*1b430*/  R2UR UR7, R5 ;  /* 0x00000000050772ca */ /* 0x000fe200000e0000 */
[----:B------:R-:W-:Y:S01]  /*1b440*/  ULDC.64 UR4, c[0x0][0x9a0] ;  /* 0x0002680000047ab9 */ /* 0x000fe20000000a00 */
[----:B------:R-:W-:Y:S01]  /*1b450*/  MOV R7, 0x40000040 ;  /* 0x4000004000077802 */ /* 0x000fe20000000f00 */
[----:B01----:R-:W-:Y:S01]  /*1b460*/  IMAD R4, R152, 0x800, R22 ;  /* 0x0000080098047824 */ /* 0x003fe200078e0216 */
[----:B------:R-:W-:-:S03]  /*1b470*/  ISETP.NE.U32.AND P1, PT, RZ, UR4, PT ;  /* 0x00000004ff007c0c */ /* 0x000fc6000bf25070 */
[C---:B------:R-:W-:Y:S01]  /*1b480*/  VIADD R6, R4.reuse, 0x2 ;  /* 0x0000000204067836 */ /* 0x040fe20000000000 */
[----:B------:R-:W-:Y:S02]  /*1b490*/  R2UR UR6, R4 ;  /* 0x00000000040672ca */ /* 0x000fe400000e0000 */
[----:B------:R-:W-:-:S11]  /*1b4a0*/  ISETP.NE.AND.EX P1, PT, RZ, UR5, PT, P1 ;  /* 0x00000005ff007c0c */ /* 0x000fd6000bf25310 */
[----:B------:R-:W-:Y:S01]  /*1b4b0*/  QGMMA.64x256x32.F32.E4M3.E4M3 R24, R228, gdesc[UR4], R24, gsb0 ;  /* 0x03e00004e4187df3 */ /* 0x000fe20008000818 */
[----:B------:R-:W-:Y:S01]  /*1b4c0*/  R2UR UR6, R6 ;  /* 0x00000000060672ca */ /* 0x000fe200000e0000 */
[----:B------:R-:W-:Y:S01]  /*1b4d0*/  VIADD R6, R4, 0x4 ;  /* 0x0000000404067836 */ /* 0x000fe20000000000 */
[----:B------:R-:W-:Y:S01]  /*1b4e0*/  R2UR UR7, R7 ;  /* 0x00000000070772ca */ /* 0x000fe200000e0000 */
[----:B------:R-:W-:Y:S01]  /*1b4f0*/  IMAD.MOV.U32 R7, RZ, RZ, 0x40000040 ;  /* 0x40000040ff077424 */ /* 0x000fe200078e00ff */
[----:B------:R-:W4:Y:S01]  /*1b500*/  @P1 LDC.64 R8, c[0x0][0x9d0] ;  /* 0x00027400ff081b82 */ /* 0x000f220000000a00 */
[----:B------:R-:W-:Y:S02]  /*1b510*/  WARPGROUP.DEPBAR.LE gsb0, 0x0 ;  /* 0x00008000000079c5 */ /* 0x000fe40000010000 */
[----:B------:R-:W-:-:S15]  /*1b520*/  WARPGROUP.ARRIVE ;  /* 0x00000000000079c5 */ /* 0x000fde0000000000 */
[----:B------:R-:W-:-:S05]  /*1b530*/  NOP ;  /* 0x0000000000007918 */ /* 0x000fca0000000000 */
[----:B------:R-:W-:Y:S01]  /*1b540*/  QGMMA.64x256x32.F32.E4M3.E4M3 R24, R224, gdesc[UR4], R24, gsb0 ;  /* 0x03e00004e0187df3 */ /* 0x000fe20008000818 */
[----:B------:R-:W-:Y:S02]  /*1b550*/  R2UR UR6, R6 ;  /* 0x00000000060672ca */ /* 0x000fe400000e0000 */
[----:B------:R-:W-:Y:S02]  /*1b560*/  R2UR UR7, R7 ;  /* 0x00000000070772ca */ /* 0x000fe400000e0000 */
[----:B------:R-:W2:Y:S02]  /*1b570*/  @P1 LDC.64 R6, c[0x0][0x9c8] ;  /* 0x00027200ff061b82 */ /* 0x000ea40000000a00 */
[----:B--2---:R-:W-:-:S04]  /*1b580*/  @P1 IMAD R5, R12, R6, RZ ;  /* 0x000000060c051224 */ /* 0x004fc800078e02ff */
[C---:B---3--:R-:W-:Y:S02]  /*1b590*/  @P1 IMAD R5, R11.reuse, R7, R5 ;  /* 0x000000070b051224 */ /* 0x048fe400078e0205 */
[----:B------:R-:W-:-:S04]  /*1b5a0*/  @P1 IMAD.WIDE.U32 R6, R11, R6, RZ ;  /* 0x000000060b061225 */ /* 0x000fc800078e00ff */
[----:B------:R-:W-:Y:S02]  /*1b5b0*/  @P1 IMAD.IADD R7, R7, 0x1, R5 ;  /* 0x0000000107071824 */ /* 0x000fe400078e0205 */
[----:B----4-:R-:W-:-:S04]  /*1b5c0*/  @P1 IMAD.WIDE.U32 R6, R10, R8, R6 ;  /* 0x000000080a061225 */ /* 0x010fc800078e0006 */
[----:B------:R-:W-:Y:S01]  /*1b5d0*/  @P1 IMAD R9, R10, R9, R7 ;  /* 0x000000090a091224 */ /* 0x000fe200078e0207 */
[----:B------:R-:W-:-:S04]  /*1b5e0*/  @P1 LEA R8, P2, R6, UR4, 0x2 ;  /* 0x0000000406081c11 */ /* 0x000fc8000f8410ff */
[----:B------:R-:W-:Y:S02]  /*1b5f0*/  @P1 LEA.HI.X R9, R6, UR5, R9, 0x2, P2 ;  /* 0x0000000506091c11 */ /* 0x000fe400090f1409 */
[----:B------:R-:W-:-:S06]  /*1b600*/  MOV R6, 0x3f800000 ;  /* 0x3f80000000067802 */ /* 0x000fcc0000000f00 */
[----:B------:R-:W2:Y:S01]  /*1b610*/  @P1 LDG.E R6, desc[UR42][R8.64] ;  /* 0x0000002a08061981 */ /* 0x000ea2000c1e1900 */
[----:B------:R-:W-:Y:S02]  /*1b620*/  VIADD R4, R4, 0x6 ;  /* 0x0000000604047836 */ /* 0x000fe40000000000 */
[----:B------:R-:W-:Y:S01]  /*1b630*/  IMAD.MOV.U32 R5, RZ, RZ, 0x40000040 ;  /* 0x40000040ff057424 */ /* 0x000fe200078e00ff */
[----:B------:R-:W-:Y:S02]  /*1b640*/  WARPGROUP.DEPBAR.LE gsb0, 0x0 ;  /* 0x00008000000079c5 */ /* 0x000fe40000010000 */
[----:B------:R-:W-:-:S06]  /*1b650*/  WARPGROUP.ARRIVE ;  /* 0x00000000000079c5 */ /* 0x000fcc0000000000 */
[----:B------:R-:W-:Y:S01]  /*1b660*/  QGMMA.64x256x32.F32.E4M3.E4M3 R24, R216, gdesc[UR4], R24, gsb0 ;  /* 0x03e00004d8187df3 */ /* 0x000fe20008000818 */
[----:B------:R-:W-:Y:S02]  /*1b670*/  R2UR UR6, R4 ;  /* 0x00000000040672ca */ /* 0x000fe400000e0000 */
[----:B------:R-:W-:Y:S01]  /*1b680*/  R2UR UR7, R5 ;  /* 0x00000000050772ca */ /* 0x000fe200000e0000 */
[----:B------:R-:W0:Y:S04]  /*1b690*/  SHFL.BFLY PT, R4, R0, 0x2, 0x1f ;  /* 0x0c401f0000047f89 */ /* 0x000e2800000e0000 */
[----:B------:R-:W1:Y:S01]  /*1b6a0*/  SHFL.BFLY PT, R7, R3, 0x2, 0x1f ;  /* 0x0c401f0003077f89 */ /* 0x000e6200000e0000 */
[----:B0-----:R-:W-:-:S05]  /*1b6b0*/  FADD.FTZ R4, R4, R0 ;  /* 0x0000000004047221 */ /* 0x001fca0000010000 */
[----:B------:R-:W0:Y:S01]  /*1b6c0*/  SHFL.BFLY PT, R5, R4, 0x1, 0x1f ;  /* 0x0c201f0004057f89 */ /* 0x000e2200000e0000 */
[----:B-1----:R-:W-:-:S05]  /*1b6d0*/  FADD.FTZ R3, R7, R3 ;  /* 0x0000000307037221 */ /* 0x002fca0000010000 */
[----:B------:R-:W1:Y:S01]  /*1b6e0*/  SHFL.BFLY PT, R0, R3, 0x1, 0x1f ;  /* 0x0c201f0003007f89 */ /* 0x000e6200000e0000 */
[----:B0-----:R-:W-:-:S05]  /*1b6f0*/  FADD.FTZ R5, R4, R5 ;  /* 0x0000000504057221 */ /* 0x001fca0000010000 */
[C---:B------:R-:W-:Y:S01]  /*1b700*/  FSETP.NE.FTZ.AND P1, PT, R5.reuse, RZ, PT ;  /* 0x000000ff0500720b */ /* 0x040fe20003f35000 */
[----:B------:R-:W-:Y:S02]  /*1b710*/  IMAD.MOV.U32 R4, RZ, RZ, RZ ;  /* 0x000000ffff047224 */ /* 0x000fe400078e00ff */
[----:B------:R-:W-:-:S10]  /*1b720*/  FMUL.FTZ R7, R5, 0.00390625 ;  /* 0x3b80000005077820 */ /* 0x000fd40000410000 */
[----:B------:R1:W-:Y:S01]  /*1b730*/  @P1 MUFU.RCP R4, R5 ;  /* 0x0000000500041308 */ /* 0x0003e20000001000 */
[----:B------:R-:W-:Y:S01]  /*1b740*/  FSETP.NE.FTZ.AND P1, PT, R7, RZ, PT ;  /* 0x000000ff0700720b */ /* 0x000fe20003f35000 */
[----:B-1----:R-:W-:-:S04]  /*1b750*/  FADD.FTZ R5, R3, R0 ;  /* 0x0000000003057221 */ /* 0x002fc80000010000 */
[C---:B------:R-:W-:Y:S01]  /*1b760*/  FMUL.FTZ R0, R5.reuse, 0.00390625 ;  /* 0x3b80000005007820 */ /* 0x040fe20000410000 */
[----:B------:R-:W-:-:S04]  /*1b770*/  FSETP.NE.FTZ.AND P2, PT, R5, RZ, PT ;  /* 0x000000ff0500720b */ /* 0x000fc80003f55000 */
[----:B------:R-:W-:-:S03]  /*1b780*/  FSETP.NE.FTZ.AND P3, PT, R0, RZ, PT ;  /* 0x000000ff0000720b */ /* 0x000fc60003f75000 */
[----:B------:R-:W0:Y:S01]  /*1b790*/  @P1 MUFU.LG2 R7, R7 ;  /* 0x0000000700071308 */ /* 0x000e220000000c00 */
[----:B------:R-:W-:-:S07]  /*1b7a0*/  MOV R3, RZ ;  /* 0x000000ff00037202 */ /* 0x000fce0000000f00 */
[----:B------:R0:W-:Y:S08]  /*1b7b0*/  @P2 MUFU.RCP R3, R5 ;  /* 0x0000000500032308 */ /* 0x0001f00000001000 */
[----:B------:R-:W1:Y:S01]  /*1b7c0*/  @P3 MUFU.LG2 R0, R0 ;  /* 0x0000000000003308 */ /* 0x000e620000000c00 */
[----:B------:R-:W-:Y:S02]  /*1b7d0*/  WARPGROUP.DEPBAR.LE gsb0, 0x0 ;  /* 0x00008000000079c5 */ /* 0x000fe40000010000 */
[----:B------:R-:W-:-:S06]  /*1b7e0*/  WARPGROUP.ARRIVE ;  /* 0x00000000000079c5 */ /* 0x000fcc0000000000 */
[----:B------:R-:W-:Y:S01]  /*1b7f0*/  QGMMA.64x256x32.F32.E4M3.E4M3 R24, R220, gdesc[UR4], R24, gsb0 ;  /* 0x03e00004dc187df3 */ /* 0x000fe20008000818 */
[----:B0-----:R-:W-:Y:S01]  /*1b800*/  @P1 FMUL.FTZ R5, R7, 0.69314718246459960938 ;  /* 0x3f31721807051820 */ /* 0x001fe20000410000 */
[C---:B------:R-:W-:Y:S01]  /*1b810*/  @P1 FMUL.FTZ R7, R174.reuse, 0.69314718246459960938 ;  /* 0x3f317218ae071820 */ /* 0x040fe20000410000 */
[----:B------:R-:W-:Y:S01]  /*1b820*/  @P3 FMUL.FTZ R174, R174, 0.69314718246459960938 ;  /* 0x3f317218aeae3820 */ /* 0x000fe20000410000 */
[----:B-1----:R-:W-:Y:S01]  /*1b830*/  @P3 FMUL.FTZ R0, R0, 0.69314718246459960938 ;  /* 0x3f31721800003820 */ /* 0x002fe20000410000 */
[----:B------:R-:W-:Y:S02]  /*1b840*/  IMAD.MOV.U32 R173, RZ, RZ, -0x800000 ;  /* 0xff800000ffad7424 */ /* 0x000fe400078e00ff */
[----:B------:R-:W-:Y:S01]  /*1b850*/  @P1 FFMA.FTZ R173, R7, R175, R5 ;  /* 0x000000af07ad1223 */ /* 0x000fe20000010005 */
[----:B------:R-:W-:Y:S02]  /*1b860*/  IMAD.MOV.U32 R172, RZ, RZ, -0x800000 ;  /* 0xff800000ffac7424 */ /* 0x000fe400078e00ff */
[----:B------:R-:W-:Y:S01]  /*1b870*/  @P3 FFMA.FTZ R172, R174, R203, R0 ;  /* 0x000000cbaeac3223 */ /* 0x000fe20000010000 */
[-C--:B--2---:R-:W-:Y:S01]  /*1b880*/  FMUL.FTZ R4, R4, R6.reuse ;  /* 0x0000000604047220 */ /* 0x084fe20000410000 */
[----:B------:R-:W-:Y:S01]  /*1b890*/  FMUL.FTZ R3, R3, R6 ;  /* 0x0000000603037220 */ /* 0x000fe20000410000 */
[----:B------:R-:W-:-:S02]  /*1b8a0*/  WARPGROUP.DEPBAR.LE gsb0, 0x0 ;  /* 0x00008000000079c5 */ /* 0x000fc40000010000 */
[----:B------:R-:W-:Y:S05]  /*1b8b0*/  @!P0 BRA `(.L_x_502) ;  /* 0x0000000000048947 */ /* 0x000fea0003800000 */
[----:B------:R-:W-:Y:S01]  /*1b8c0*/  BPT.TRAP 0x1 ;  /* 0x000000040000795c */ /* 0x000fe20000300000 */
.L_x_502:
[----:B------:R-:W-:Y:S02]  /*1b8d0*/  VIADD R152, R152, 0x1 ;  /* 0x0000000198987836 */ /* 0x000fe40000000000 */
[-C--:B------:R-:W-:Y:S01]  /*1b8e0*/  FMUL.FTZ R9, R32, R4.reuse ;  /* 0x0000000420097220 */ /* 0x080fe20000410000 */
[----:B------:R-:W-:Y:S02]  /*1b8f0*/  VIADD R2, R2, 0x38860 ;  /* 0x0003886002027836 */ /* 0x000fe40000000000 */
[-C--:B------:R-:W-:Y:S01]  /*1b900*/  FMUL.FTZ R7, R37, R4.reuse ;  /* 0x0000000425077220 */ /* 0x080fe20000410000 */
[----:B------:R-:W-:Y:S01]  /*1b910*/  MOV R0, UR36 ;  /* 0x0000002400007c02 */ /* 0x000fe20008000f00 */
        /* <DEDUP_REMOVED lines=11> */
[----:B------:R-:W-:Y:S01]  /*1b9d0*/  ISETP.NE.AND P1, PT, R152, 0x2, PT ;  /* 0x000000029800780c */ /* 0x000fe20003f25270 */
        /* <DEDUP_REMOVED lines=19> */
[----:B------:R-:W-:Y:S01]  /*1bb10*/  PRMT R0, R0, 0x654, R2 ;  /* 0x0000065400007816 */ /* 0x000fe20000000002 */
        /* <DEDUP_REMOVED lines=63> */
[----:B------:R-:W-:Y:S01]  /*1bf10*/  SEL R3, RZ, 0x1, P1 ;  /* 0x00000001ff037807 */ /* 0x000fe20000800000 */
        /* <DEDUP_REMOVED lines=8> */
[-C--:B0-----:R-:W-:Y:S01]  /*1bfa0*/  FMUL.FTZ R0, R28, R4.reuse ;  /* 0x000000041c007220 */ /* 0x081fe20000410000 */
        /* <DEDUP_REMOVED lines=25> */
[----:B------:R-:W-:Y:S01]  /*1c140*/  PLOP3.LUT P0, PT, PT, PT, PT, 0x8, 0x0 ;  /* 0x000000000000781c */ /* 0x000fe20003f0e170 */
[----:B------:R-:W-:Y:S01]  /*1c150*/  UIADD3 UR39, UR39, 0x1, URZ ;  /* 0x0000000127277890 */ /* 0x000fe2000fffe03f */
[----:B------:R-:W-:-:S02]  /*1c160*/  LOP3.LUT R235, R235, R3, RZ, 0x3c, !PT ;  /* 0x00000003ebeb7212 */ /* 0x000fc400078e3cff */
[----:B------:R-:W-:-:S09]  /*1c170*/  SEL R152, R152, RZ, P1 ;  /* 0x000000ff98987207 */ /* 0x000fd20000800000 */
.L_x_438:
[----:B------:R-:W-:Y:S05]  /*1c180*/  WARPSYNC.ALL ;  /* 0x0000000000007948 */ /* 0x000fea0003800000 */
[----:B------:R-:W2:Y:S01]  /*1c190*/  LDL R227, [R1+0x70] ;  /* 0x0000700001e37983 */ /* 0x000ea20000100800 */
[----:B------:R-:W0:Y:S01]  /*1c1a0*/  S2UR UR36, SR_CgaCtaId ;  /* 0x00000000002479c3 */ /* 0x000e220000008800 */
[----:B------:R-:W-:Y:S01]  /*1c1b0*/  UMOV UR4, 0x400 ;  /* 0x0000040000047882 */ /* 0x000fe20000000000 */
[----:B------:R-:W-:Y:S01]  /*1c1c0*/  BSSY B0, `(.L_x_503) ;  /* 0x0000779000007945 */ /* 0x000fe20003800000 */
[----:B0-----:R-:W-:-:S06]  /*1c1d0*/  ULEA UR4, UR36, UR4, 0x18 ;  /* 0x0000000424047291 */ /* 0x001fcc000f8ec03f */
[----:B------:R-:W-:Y:S01]  /*1c1e0*/  IMAD.U32 R22, RZ, RZ, UR4 ;  /* 0x00000004ff167e24 */ /* 0x000fe2000f8e00ff */
[----:B------:R-:W-:Y:S06]  /*1c1f0*/  BAR.SYNC.DEFER_BLOCKING 0x5, 0x180 ;  /* 0x0146000000007b1d */ /* 0x000fec0000010000 */
[----:B------:R0:W1:Y:S02]  /*1c200*/  LDS.128 R28, [R22+0x388d0] ;  /* 0x0388d000161c7984 */ /* 0x0000640000000c00 */
[----:B------:R-:W-:Y:S06]  /*1c210*/  BAR.ARV 0x4, 0x180 ;  /* 0x0106000000007b1d */ /* 0x000fec0000002000 */
[----:B--2---:R-:W-:-:S13]  /*1c220*/  ISETP.NE.AND P1, PT, R227, RZ, PT ;  /* 0x000000ffe300720c */ /* 0x004fda0003f25270 */
[----:B------:R-:W2:Y:S02]  /*1c230*/  @!P1 LDC R227, c[0x0][0xad4] ;  /* 0x0002b500ffe39b82 */ /* 0x000ea40000000800 */
[----:B--2---:R0:W-:Y:S01]  /*1c240*/  @!P1 STL [R1+0x70], R227 ;  /* 0x000070e301009387 */ /* 0x0041e20000100800 */
[----:B-1----:R-:W-:Y:S05]  /*1c250*/  @P0 BRA `(.L_x_504) ;  /* 0x0000006400c80947 */ /* 0x002fea0003800000 */
[----:B------:R-:W2:Y:S01]  /*1c260*/  LDL R4, [R1+0x1a4] ;  /* 0x0001a40001047983 */ /* 0x000ea20000100800 */
[----:B------:R-:W-:Y:S01]  /*1c270*/  ULDC.64 UR4, c[0x4][0x38] ;  /* 0x01000e0000047ab9 */ /* 0x000fe20000000a00 */
[----:B------:R-:W1:Y:S01]  /*1c280*/  S2R R3, SR_SWINHI ;  /* 0x0000000000037919 */ /* 0x000e620000002f00 */
[----:B------:R-:W3:Y:S01]  /*1c290*/  S2R R228, SR_TID.X ;  /* 0x0000000000e47919 */ /* 0x000ee20000002100 */
[----:B------:R-:W-:Y:S02]  /*1c2a0*/  MOV R40, R22 ;  /* 0x0000001600287202 */ /* 0x000fe40000000f00 */
[----:B-1----:R-:W-:-:S03]  /*1c2b0*/  MOV R41, R3 ;  /* 0x0000000300297202 */ /* 0x002fc60000000f00 */
[----:B--2---:R-:W-:-:S03]  /*1c2c0*/  IMAD.WIDE R26, R4, 0x2, R40 ;  /* 0x00000002041a7825 */ /* 0x004fc600078e0228 */
[C---:B------:R-:W-:Y:S02]  /*1c2d0*/  IADD3 R62, P5, R26.reuse, 0xc000, RZ ;  /* 0x0000c0001a3e7810 */ /* 0x040fe40007fbe0ff */
[----:B------:R-:W-:Y:S02]  /*1c2e0*/  IADD3 R66, P1, R26, 0xc060, RZ ;  /* 0x0000c0601a427810 */ /* 0x000fe40007f3e0ff */
[----:B------:R-:W-:Y:S02]  /*1c2f0*/  LOP3.LUT R63, R62, 0x380, RZ, 0xc0, !PT ;  /* 0x000003803e3f7812 */ /* 0x000fe400078ec0ff */
[----:B------:R-:W-:Y:S01]  /*1c300*/  LOP3.LUT R3, R66, 0x380, RZ, 0xc0, !PT ;  /* 0x0000038042037812 */ /* 0x000fe200078ec0ff */
[----:B------:R-:W-:Y:S01]  /*1c310*/  IMAD.X R67, RZ, RZ, R27, P1 ;  /* 0x000000ffff437224 */ /* 0x000fe200008e061b */
[----:B------:R-:W-:Y:S02]  /*1c320*/  SHF.R.U64 R63, R63, 0x3, RZ ;  /* 0x000000033f3f7819 */ /* 0x000fe400000012ff */
[----:B------:R-:W-:-:S02]  /*1c330*/  IADD3 R50, P4, R26, 0x8060, RZ ;  /* 0x000080601a327810 */ /* 0x000fc40007f9e0ff */
[----:B------:R-:W-:Y:S01]  /*1c340*/  LOP3.LUT R62, R63, R62, RZ, 0x3c, !PT ;  /* 0x0000003e3f3e7212 */ /* 0x000fe200078e3cff */
[----:B------:R-:W-:Y:S01]  /*1c350*/  IMAD.X R63, RZ, RZ, R27, P5 ;  /* 0x000000ffff3f7224 */ /* 0x000fe200028e061b */
[----:B------:R-:W-:Y:S02]  /*1c360*/  SHF.R.U64 R3, R3, 0x3, RZ ;  /* 0x0000000303037819 */ /* 0x000fe400000012ff */
[----:B------:R-:W-:Y:S02]  /*1c370*/  IADD3 R58, P3, R26, 0xc020, RZ ;  /* 0x0000c0201a3a7810 */ /* 0x000fe40007f7e0ff */
[----:B------:R-:W-:Y:S02]  /*1c380*/  LOP3.LUT R51, R50, 0x380, RZ, 0xc0, !PT ;  /* 0x0000038032337812 */ /* 0x000fe400078ec0ff */
[----:B------:R-:W-:Y:S02]  /*1c390*/  IADD3 R46, P5, R26, 0x4040, RZ ;  /* 0x000040401a2e7810 */ /* 0x000fe40007fbe0ff */
[----:B------:R-:W-:-:S02]  /*1c3a0*/  LOP3.LUT R66, R3, R66, RZ, 0x3c, !PT ;  /* 0x0000004203427212 */ /* 0x000fc400078e3cff */
[----:B------:R-:W-:Y:S02]  /*1c3b0*/  LOP3.LUT R59, R58, 0x380, RZ, 0xc0, !PT ;  /* 0x000003803a3b7812 */ /* 0x000fe400078ec0ff */
[----:B------:R-:W-:Y:S02]  /*1c3c0*/  SHF.R.U64 R51, R51, 0x3, RZ ;  /* 0x0000000333337819 */ /* 0x000fe400000012ff */
[----:B------:R-:W-:Y:S02]  /*1c3d0*/  IADD3 R54, P2, R26, 0x8040, RZ ;  /* 0x000080401a367810 */ /* 0x000fe40007f5e0ff */
[----:B------:R-:W-:Y:S02]  /*1c3e0*/  LOP3.LUT R3, R46, 0x380, RZ, 0xc0, !PT ;  /* 0x000003802e037812 */ /* 0x000fe400078ec0ff */
[----:B------:R-:W-:Y:S02]  /*1c3f0*/  SHF.R.U64 R59, R59, 0x3, RZ ;  /* 0x000000033b3b7819 */ /* 0x000fe400000012ff */
[----:B------:R-:W-:Y:S01]  /*1c400*/  LOP3.LUT R50, R51, R50, RZ, 0x3c, !PT ;  /* 0x0000003233327212 */ /* 0x000fe200078e3cff */
[----:B------:R-:W-:Y:S01]  /*1c410*/  IMAD.X R51, RZ, RZ, R27, P4 ;  /* 0x000000ffff337224 */ /* 0x000fe200020e061b */
[----:B------:R-:W-:-:S02]  /*1c420*/  IADD3 R70, P0, R26, 0xc040, RZ ;  /* 0x0000c0401a467810 */ /* 0x000fc40007f1e0ff */
[----:B------:R-:W-:Y:S02]  /*1c430*/  LOP3.LUT R55, R54, 0x380, RZ, 0xc0, !PT ;  /* 0x0000038036377812 */ /* 0x000fe400078ec0ff */
[----:B------:R-:W-:Y:S02]  /*1c440*/  SHF.R.U64 R3, R3, 0x3, RZ ;  /* 0x0000000303037819 */ /* 0x000fe400000012ff */
[----:B------:R-:W-:Y:S02]  /*1c450*/  MOV R226, R66 ;  /* 0x0000004200e27202 */ /* 0x000fe40000000f00 */
[----:B------:R-:W-:Y:S02]  /*1c460*/  IADD3 R66, P4, R26, 0x4020, RZ ;  /* 0x000040201a427810 */ /* 0x000fe40007f9e0ff */
[----:B------:R-:W-:Y:S01]  /*1c470*/  LOP3.LUT R58, R59, R58, RZ, 0x3c, !PT ;  /* 0x0000003a3b3a7212 */ /* 0x000fe200078e3cff */
[--C-:B------:R-:W-:Y:S01]  /*1c480*/  IMAD.X R59, RZ, RZ, R27.reuse, P3 ;  /* 0x000000ffff3b7224 */ /* 0x100fe200018e061b */
[----:B------:R-:W-:Y:S01]  /*1c490*/  LOP3.LUT R71, R70, 0x380, RZ, 0xc0, !PT ;  /* 0x0000038046477812 */ /* 0x000fe200078ec0ff */
[----:B------:R-:W-:Y:S01]  /*1c4a0*/  IMAD.X R67, RZ, RZ, R27, P4 ;  /* 0x000000ffff437224 */ /* 0x000fe200020e061b */
[----:B------:R-:W-:-:S02]  /*1c4b0*/  SHF.R.U64 R55, R55, 0x3, RZ ;  /* 0x0000000337377819 */ /* 0x000fc400000012ff */
[----:B------:R-:W-:Y:S02]  /*1c4c0*/  LOP3.LUT R46, R3, R46, RZ, 0x3c, !PT ;  /* 0x0000002e032e7212 */ /* 0x000fe400078e3cff */
[----:B------:R-:W-:Y:S02]  /*1c4d0*/  IADD3 R34, P1, R26, 0x8020, RZ ;  /* 0x000080201a227810 */ /* 0x000fe40007f3e0ff */
[----:B------:R-:W-:Y:S02]  /*1c4e0*/  LOP3.LUT R3, R66, 0x380, RZ, 0xc0, !PT ;  /* 0x0000038042037812 */ /* 0x000fe400078ec0ff */
[----:B------:R-:W-:Y:S02]  /*1c4f0*/  SHF.R.U64 R71, R71, 0x3, RZ ;  /* 0x0000000347477819 */ /* 0x000fe400000012ff */
[----:B------:R-:W-:Y:S02]  /*1c500*/  LOP3.LUT R54, R55, R54, RZ, 0x3c, !PT ;  /* 0x0000003637367212 */ /* 0x000fe400078e3cff */
[----:B------:R-:W-:-:S02]  /*1c510*/  LOP3.LUT R35, R34, 0x380, RZ, 0xc0, !PT ;  /* 0x0000038022237812 */ /* 0x000fc400078ec0ff */
[----:B------:R-:W-:Y:S02]  /*1c520*/  SHF.R.U64 R3, R3, 0x3, RZ ;  /* 0x0000000303037819 */ /* 0x000fe400000012ff */
[----:B------:R-:W-:Y:S02]  /*1c530*/  MOV R224, R58 ;  /* 0x0000003a00e07202 */ /* 0x000fe40000000f00 */
[-C--:B------:R-:W-:Y:S02]  /*1c540*/  IADD3.X R55, RZ, R27.reuse, RZ, P2, !PT ;  /* 0x0000001bff377210 */ /* 0x080fe400017fe4ff */
[----:B------:R-:W-:Y:S02]  /*1c550*/  IADD3 R58, P2, R26, 0x4000, RZ ;  /* 0x000040001a3a7810 */ /* 0x000fe40007f5e0ff */
[----:B------:R-:W-:Y:S02]  /*1c560*/  LOP3.LUT R70, R71, R70, RZ, 0x3c, !PT ;  /* 0x0000004647467212 */ /* 0x000fe400078e3cff */
[----:B------:R-:W-:Y:S01]  /*1c570*/  SHF.R.U64 R35, R35, 0x3, RZ ;  /* 0x0000000323237819 */ /* 0x000fe200000012ff */
[----:B------:R-:W-:Y:S01]  /*1c580*/  IMAD.X R59, RZ, RZ, R27, P2 ;  /* 0x000000ffff3b7224 */ /* 0x000fe200010e061b */
[----:B------:R-:W-:-:S02]  /*1c590*/  IADD3.X R71, RZ, R27, RZ, P0, !PT ;  /* 0x0000001bff477210 */ /* 0x000fc400007fe4ff */
[----:B------:R-:W-:Y:S02]  /*1c5a0*/  LOP3.LUT R66, R3, R66, RZ, 0x3c, !PT ;  /* 0x0000004203427212 */ /* 0x000fe400078e3cff */
[----:B------:R-:W-:Y:S02]  /*1c5b0*/  IADD3 R38, P0, R26, 0x8000, RZ ;  /* 0x000080001a267810 */ /* 0x000fe40007f1e0ff */
[----:B------:R-:W-:Y:S02]  /*1c5c0*/  LOP3.LUT R3, R58, 0x380, RZ, 0xc0, !PT ;  /* 0x000003803a037812 */ /* 0x000fe400078ec0ff */
[----:B------:R-:W-:Y:S01]  /*1c5d0*/  LOP3.LUT R34, R35, R34, RZ, 0x3c, !PT ;  /* 0x0000002223227212 */ /* 0x000fe200078e3cff */
[----:B------:R-:W-:Y:S01]  /*1c5e0*/  IMAD.X R35, RZ, RZ, R27, P1 ;  /* 0x000000ffff237224 */ /* 0x000fe200008e061b */
[----:B------:R-:W-:Y:S02]  /*1c5f0*/  LOP3.LUT R39, R38, 0x380, RZ, 0xc0, !PT ;  /* 0x0000038026277812 */ /* 0x000fe400078ec0ff */
[----:B------:R-:W-:-:S02]  /*1c600*/  SHF.R.U64 R3, R3, 0x3, RZ ;  /* 0x0000000303037819 */ /* 0x000fc400000012ff */
[----:B------:R-:W-:Y:S02]  /*1c610*/  MOV R222, R50 ;  /* 0x0000003200de7202 */ /* 0x000fe40000000f00 */
[----:B------:R-:W-:Y:S02]  /*1c620*/  IADD3 R50, P1, R26, 0x60, RZ ;  /* 0x000000601a327810 */ /* 0x000fe40007f3e0ff */
[----:B------:R-:W-:Y:S02]  /*1c630*/  SHF.R.U64 R39, R39, 0x3, RZ ;  /* 0x0000000327277819 */ /* 0x000fe400000012ff */
[----:B------:R-:W-:Y:S01]  /*1c640*/  LOP3.LUT R58, R3, R58, RZ, 0x3c, !PT ;  /* 0x0000003a033a7212 */ /* 0x000fe200078e3cff */
[--C-:B------:R-:W-:Y:S01]  /*1c650*/  IMAD.X R51, RZ, RZ, R27.reuse, P1 ;  /* 0x000000ffff337224 */ /* 0x100fe200008e061b */
[----:B------:R-:W-:Y:S02]  /*1c660*/  LOP3.LUT R3, R50, 0x380, RZ, 0xc0, !PT ;  /* 0x0000038032037812 */ /* 0x000fe400078ec0ff */
[----:B------:R-:W-:Y:S01]  /*1c670*/  LOP3.LUT R38, R39, R38, RZ, 0x3c, !PT ;  /* 0x0000002627267212 */ /* 0x000fe200078e3cff */
[----:B------:R-:W-:Y:S01]  /*1c680*/  IMAD.X R39, RZ, RZ, R27, P0 ;  /* 0x000000ffff277224 */ /* 0x000fe200000e061b */
[----:B------:R-:W-:-:S02]  /*1c690*/  SHF.R.U64 R3, R3, 0x3, RZ ;  /* 0x0000000303037819 */ /* 0x000fc400000012ff */
[----:B------:R-:W-:Y:S02]  /*1c6a0*/  MOV R220, R34 ;  /* 0x0000002200dc7202 */ /* 0x000fe40000000f00 */
[----:B------:R-:W-:Y:S02]  /*1c6b0*/  IADD3 R34, P0, R26, 0x40, RZ ;  /* 0x000000401a227810 */ /* 0x000fe40007f1e0ff */
[----:B------:R-:W-:Y:S02]  /*1c6c0*/  LOP3.LUT R50, R3, R50, RZ, 0x3c, !PT ;  /* 0x0000003203327212 */ /* 0x000fe400078e3cff */
[----:B------:R-:W-:Y:S02]  /*1c6d0*/  LOP3.LUT R3, R34, 0x380, RZ, 0xc0, !PT ;  /* 0x0000038022037812 */ /* 0x000fe400078ec0ff */
[----:B------:R-:W-:Y:S02]  /*1c6e0*/  IADD3.X R35, RZ, R27, RZ, P0, !PT ;  /* 0x0000001bff237210 */ /* 0x000fe400007fe4ff */
[----:B------:R-:W-:-:S02]  /*1c6f0*/  SHF.R.U64 R3, R3, 0x3, RZ ;  /* 0x0000000303037819 */ /* 0x000fc400000012ff */
[C---:B------:R-:W-:Y:S02]  /*1c700*/  IADD3 R42, P3, R26.reuse, 0x4060, RZ ;  /* 0x000040601a2a7810 */ /* 0x040fe40007f7e0ff */
[----:B------:R-:W-:Y:S02]  /*1c710*/  LOP3.LUT R34, R3, R34, RZ, 0x3c, !PT ;  /* 0x0000002203227212 */ /* 0x000fe400078e3cff */
[----:B------:R-:W-:Y:S02]  /*1c720*/  MOV R214, R50 ;  /* 0x0000003200d67202 */ /* 0x000fe40000000f00 */
[----:B------:R-:W-:Y:S02]  /*1c730*/  MOV R213, R34 ;  /* 0x0000002200d57202 */ /* 0x000fe40000000f00 */
[----:B------:R-:W-:Y:S02]  /*1c740*/  IADD3 R34, P0, R26, 0x20, RZ ;  /* 0x000000201a227810 */ /* 0x000fe40007f1e0ff */
[----:B------:R-:W-:-:S02]  /*1c750*/  LOP3.LUT R43, R42, 0x380, RZ, 0xc0, !PT ;  /* 0x000003802a2b7812 */ /* 0x000fc400078ec0ff */
[----:B------:R-:W-:Y:S01]  /*1c760*/  LOP3.LUT R3, R34, 0x380, RZ, 0xc0, !PT ;  /* 0x0000038022037812 */ /* 0x000fe200078ec0ff */
[--C-:B------:R-:W-:Y:S01]  /*1c770*/  IMAD.X R35, RZ, RZ, R27.reuse, P0 ;  /* 0x000000ffff237224 */ /* 0x100fe200000e061b */
[----:B------:R-:W-:Y:S02]  /*1c780*/  SHF.R.U64 R43, R43, 0x3, RZ ;  /* 0x000000032b2b7819 */ /* 0x000fe400000012ff */
[----:B------:R-:W-:Y:S02]  /*1c790*/  SHF.R.U64 R3, R3, 0x3, RZ ;  /* 0x0000000303037819 */ /* 0x000fe400000012ff */
[----:B------:R-:W-:Y:S01]  /*1c7a0*/  LOP3.LUT R42, R43, R42, RZ, 0x3c, !PT ;  /* 0x0000002a2b2a7212 */ /* 0x000fe200078e3cff */
[----:B------:R-:W-:Y:S01]  /*1c7b0*/  IMAD.X R43, RZ, RZ, R27, P3 ;  /* 0x000000ffff2b7224 */ /* 0x000fe200018e061b */
[----:B------:R-:W-:Y:S02]  /*1c7c0*/  LOP3.LUT R34, R3, R34, RZ, 0x3c, !PT ;  /* 0x0000002203227212 */ /* 0x000fe400078e3cff */
[----:B------:R-:W-:-:S02]  /*1c7d0*/  LOP3.LUT R3, R26, 0x380, RZ, 0xc0, !PT ;  /* 0x000003801a037812 */ /* 0x000fc400078ec0ff */
[----:B------:R-:W-:Y:S02]  /*1c7e0*/  IADD3.X R47, RZ, R27, RZ, P5, !PT ;  /* 0x0000001bff2f7210 */ /* 0x000fe40002ffe4ff */
[----:B------:R-:W-:Y:S02]  /*1c7f0*/  SHF.R.U64 R3, R3, 0x3, RZ ;  /* 0x0000000303037819 */ /* 0x000fe400000012ff */
[----:B------:R-:W-:Y:S02]  /*1c800*/  MOV R225, R70 ;  /* 0x0000004600e17202 */ /* 0x000fe40000000f00 */
[----:B------:R-:W-:Y:S02]  /*1c810*/  LOP3.LUT R26, R3, R26, RZ, 0x3c, !PT ;  /* 0x0000001a031a7212 */ /* 0x000fe400078e3cff */
[----:B---3--:R-:W-:Y:S02]  /*1c820*/  LOP3.LUT P0, R3, R228, 0x3, RZ, 0xc0, !PT ;  /* 0x00000003e4037812 */ /* 0x008fe4000780c0ff */
[----:B------:R-:W-:-:S02]  /*1c830*/  MOV R223, R62 ;  /* 0x0000003e00df7202 */ /* 0x000fc40000000f00 */
[----:B------:R-:W-:Y:S02]  /*1c840*/  ISETP.EQ.OR P0, PT, R3, 0x3, !P0 ;  /* 0x000000030300780c */ /* 0x000fe40004702670 */
[----:B------:R-:W-:Y:S02]  /*1c850*/  MOV R221, R54 ;  /* 0x0000003600dd7202 */ /* 0x000fe40000000f00 */
[----:B------:R-:W-:Y:S02]  /*1c860*/  SEL R4, R5, R2, P0 ;  /* 0x0000000205047207 */ /* 0x000fe40000000000 */
[----:B------:R-:W-:Y:S01]  /*1c870*/  SEL R5, R2, R5, P0 ;  /* 0x0000000502057207 */ /* 0x000fe20000000000 */
[----:B------:R-:W-:Y:S01]  /*1c880*/  IMAD.SHL.U32 R2, R228, 0x4, RZ ;  /* 0x00000004e4027824 */ /* 0x000fe200078e00ff */
[----:B------:R-:W-:Y:S02]  /*1c890*/  SEL R51, R0, R6, P0 ;  /* 0x0000000600337207 */ /* 0x000fe40000000000 */
[----:B------:R-:W-:-:S02]  /*1c8a0*/  SEL R6, R6, R0, P0 ;  /* 0x0000000006067207 */ /* 0x000fc40000000000 */
[----:B------:R-:W-:Y:S02]  /*1c8b0*/  LOP3.LUT R2, R2, 0xc, RZ, 0xc0, !PT ;  /* 0x0000000c02027812 */ /* 0x000fe400078ec0ff */
[----:B------:R-:W-:Y:S02]  /*1c8c0*/  MOV R219, R38 ;  /* 0x0000002600db7202 */ /* 0x000fe40000000f00 */
[----:B------:R-:W-:Y:S02]  /*1c8d0*/  IADD3 R2, P1, R2, UR4, RZ ;  /* 0x0000000402027c10 */ /* 0x000fe4000ff3e0ff */
[----:B------:R-:W-:Y:S02]  /*1c8e0*/  MOV R218, R42 ;  /* 0x0000002a00da7202 */ /* 0x000fe40000000f00 */
[----:B------:R-:W-:Y:S01]  /*1c8f0*/  MOV R217, R46 ;  /* 0x0000002e00d97202 */ /* 0x000fe20000000f00 */
[----:B------:R-:W-:Y:S01]  /*1c900*/  IMAD.X R3, RZ, RZ, UR5, P1 ;  /* 0x00000005ff037e24 */ /* 0x000fe200088e06ff */
[----:B------:R-:W-:-:S02]  /*1c910*/  MOV R216, R66 ;  /* 0x0000004200d87202 */ /* 0x000fc40000000f00 */
[----:B------:R-:W-:Y:S02]  /*1c920*/  MOV R215, R58 ;  /* 0x0000003a00d77202 */ /* 0x000fe40000000f00 */
[----:B------:R1:W5:Y:S01]  /*1c930*/  LDG.E.CONSTANT R0, desc[UR42][R2.64] ;  /* 0x0000002a02007981 */ /* 0x000362000c1e9900 */
[----:B------:R-:W-:Y:S01]  /*1c940*/  UMOV UR4, 0xffffffff ;  /* 0xffffffff00047882 */ /* 0x000fe20000000000 */
[----:B------:R-:W-:Y:S02]  /*1c950*/  MOV R212, R34 ;  /* 0x0000002200d47202 */ /* 0x000fe40000000f00 */
[----:B------:R-:W-:Y:S01]  /*1c960*/  MOV R211, R26 ;  /* 0x0000001a00d37202 */ /* 0x000fe20000000f00 */
[----:B------:R-:W-:Y:S06]  /*1c970*/  BRA.DIV UR4, `(.L_x_505) ;  /* 0x000000f204187947 */ /* 0x000fec000b800000 */
[----:B------:R-:W-:Y:S01]  /*1c980*/  SEL R59, R116, R85, P0 ;  /* 0x00000055743b7207 */ /* 0x000fe20000000000 */
[----:B-1---5:R-:W-:Y:S01]  /*1c990*/  SHFL.IDX PT, R3, R51, R0, 0x1c1f ;  /* 0x001c1f0033037589 */ /* 0x022fe200000e0000 */
[----:B------:R-:W-:Y:S02]  /*1c9a0*/  SEL R85, R85, R116, P0 ;  /* 0x0000007455557207 */ /* 0x000fe40000000000 */
[----:B------:R-:W-:Y:S01]  /*1c9b0*/  SEL R62, R88, R121, P0 ;  /* 0x00000079583e7207 */ /* 0x000fe20000000000 */
[----:B------:R-:W-:Y:S01]  /*1c9c0*/  SHFL.IDX PT, R4, R4, R0, 0x1c1f ;  /* 0x001c1f0004047589 */ /* 0x000fe200000e0000 */
[----:B------:R-:W-:Y:S02]  /*1c9d0*/  SEL R63, R124, R93, P0 ;  /* 0x0000005d7c3f7207 */ /* 0x000fe40000000000 */
[----:B------:R-:W-:Y:S01]  /*1c9e0*/  SEL R116, R74, R75, P0 ;  /* 0x0000004b4a747207 */ /* 0x000fe20000000000 */
[----:B------:R-:W-:Y:S01]  /*1c9f0*/  SHFL.IDX PT, R59, R59, R0, 0x1c1f ;  /* 0x001c1f003b3b7589 */ /* 0x000fe200000e0000 */
[----:B------:R-:W-:-:S02]  /*1ca00*/  SEL R88, R121, R88, P0 ;  /* 0x0000005879587207 */ /* 0x000fc40000000000 */
[----:B------:R-:W-:Y:S01]  /*1ca10*/  SEL R93, R93, R124, P0 ;  /* 0x0000007c5d5d7207 */ /* 0x000fe20000000000 */
[----:B------:R-:W-:Y:S01]  /*1ca20*/  SHFL.IDX PT, R62, R62, R0, 0x1c1f ;  /* 0x001c1f003e3e7589 */ /* 0x000fe200000e0000 */
        /* <DEDUP_REMOVED lines=37> */
[----:B------:R-:W-:Y:S01]  /*1cc80*/  LOP3.LUT R2, R0, 0x2, RZ, 0x3c, !PT ;  /* 0x0000000200027812 */ /* 0x000fe200078e3cff */
[----:B------:R-:W-:Y:S01]  /*1cc90*/  SHFL.IDX PT, R54, R54, R0, 0x1c1f ;  /* 0x001c1f0036367589 */ /* 0x000fe200000e0000 */
[----:B------:R-:W-:Y:S02]  /*1cca0*/  SEL R37, R49, R37, P0 ;  /* 0x0000002531257207 */ /* 0x000fe40000000000 */
[----:B------:R-:W-:Y:S01]  /*1ccb0*/  SEL R39, R52, R32, P0 ;  /* 0x0000002034277207 */ /* 0x000fe20000000000 */
[----:B------:R-:W1:Y:S01]  /*1ccc0*/  SHFL.IDX PT, R6, R6, R2, 0x1c1f ;  /* 0x001c1f0206067589 */ /* 0x000e6200000e0000 */
        /* <DEDUP_REMOVED lines=14> */
[----:B------:R-:W2:Y:S01]  /*1cdb0*/  SHFL.IDX PT, R69, R69, R2, 0x1c1f ;  /* 0x001c1f0245457589 */ /* 0x000ea200000e0000 */
        /* <DEDUP_REMOVED lines=14> */
[----:B------:R-:W3:Y:S01]  /*1cea0*/  SHFL.IDX PT, R68, R68, R2, 0x1c1f ;  /* 0x001c1f0244447589 */ /* 0x000ee200000e0000 */
[----:B------:R-:W-:Y:S02]  /*1ceb0*/  SEL R58, R80, R113, P0 ;  /* 0x00000071503a7207 */ /* 0x000fe40000000000 */
[----:B------:R-:W-:Y:S01]  /*1cec0*/  SEL R101, R101, R132, P0 ;  /* 0x0000008465657207 */ /* 0x000fe20000000000 */
[----:B------:R-:W-:Y:S01]  /*1ced0*/  SHFL.IDX PT, R44, R44, R0, 0x1c1f ;  /* 0x001c1f002c2c7589 */ /* 0x000fe200000e0000 */
[----:B------:R-:W-:Y:S02]  /*1cee0*/  SEL R104, R137, R104, P0 ;  /* 0x0000006889687207 */ /* 0x000fe40000000000 */
[----:B------:R-:W-:Y:S01]  /*1cef0*/  SEL R81, R65, R158, P0 ;  /* 0x0000009e41517207 */ /* 0x000fe20000000000 */
[----:B------:R-:W4:Y:S01]  /*1cf00*/  SHFL.IDX PT, R45, R45, R2, 0x1c1f ;  /* 0x001c1f022d2d7589 */ /* 0x000f2200000e0000 */
[----:B------:R-:W-:-:S02]  /*1cf10*/  SEL R82, R94, R95, P0 ;  /* 0x0000005f5e527207 */ /* 0x000fc40000000000 */
[----:B------:R-:W-:Y:S01]  /*1cf20*/  SEL R87, R102, R103, P0 ;  /* 0x0000006766577207 */ /* 0x000fe20000000000 */
[----:B------:R-:W-:Y:S01]  /*1cf30*/  SHFL.IDX PT, R48, R48, R0, 0x1c1f ;  /* 0x001c1f0030307589 */ /* 0x000fe200000e0000 */
[----:B------:R-:W-:Y:S02]  /*1cf40*/  SEL R122, R123, R122, P0 ;  /* 0x0000007a7b7a7207 */ /* 0x000fe40000000000 */
[----:B------:R-:W-:Y:S01]  /*1cf50*/  SEL R47, R60, R12, P0 ;  /* 0x0000000c3c2f7207 */ /* 0x000fe20000000000 */
[----:B------:R-:W0:Y:S01]  /*1cf60*/  SHFL.IDX PT, R61, R61, R2, 0x1c1f ;  /* 0x001c1f023d3d7589 */ /* 0x000e2200000e0000 */
        /* <DEDUP_REMOVED lines=14> */
[----:B------:R-:W0:Y:S01]  /*1d050*/  SHFL.IDX PT, R72, R72, R2, 0x1c1f ;  /* 0x001c1f0248487589 */ /* 0x000e2200000e0000 */
[----:B------:R-:W-:Y:S02]  /*1d060*/  SEL R94, R95, R94, P0 ;  /* 0x0000005e5f5e7207 */ /* 0x000fe40000000000 */
[----:B------:R-:W-:Y:S01]  /*1d070*/  SEL R102, R103, R102, P0 ;  /* 0x0000006667667207 */ /* 0x000fe20000000000 */
[----:B------:R-:W0:Y:S01]  /*1d080*/  SHFL.IDX PT, R77, R77, R2, 0x1c1f ;  /* 0x001c1f024d4d7589 */ /* 0x000e2200000e0000 */
[----:B------:R-:W-:Y:S02]  /*1d090*/  SEL R132, R106, R107, P0 ;  /* 0x0000006b6a847207 */ /* 0x000fe40000000000 */
[----:B------:R-:W-:Y:S01]  /*1d0a0*/  SEL R137, R107, R106, P0 ;  /* 0x0000006a6b897207 */ /* 0x000fe20000000000 */
[----:B------:R-:W0:Y:S01]  /*1d0b0*/  SHFL.IDX PT, R80, R80, R2, 0x1c1f ;  /* 0x001c1f0250507589 */ /* 0x000e2200000e0000 */
        /* <DEDUP_REMOVED lines=14> */
[----:B------:R-:W-:Y:S01]  /*1d1a0*/  SHFL.IDX PT, R67, R67, R0, 0x1c1f ;  /* 0x001c1f0043437589 */ /* 0x000fe200000e0000 */
[----:B------:R-:W-:Y:S02]  /*1d1b0*/  SEL R118, R141, R164, P0 ;  /* 0x000000a48d767207 */ /* 0x000fe40000000000 */
[----:B------:R-:W-:Y:S01]  /*1d1c0*/  SEL R97, R163, R144, P0 ;  /* 0x00000090a3617207 */ /* 0x000fe20000000000 */
[----:B------:R-:W0:Y:S01]  /*1d1d0*/  SHFL.IDX PT, R101, R101, R2, 0x1c1f ;  /* 0x001c1f0265657589 */ /* 0x000e2200000e0000 */
        /* <DEDUP_REMOVED lines=54> */
[----:B-1----:R-:W-:-:S02]  /*1d540*/  SEL R205, R3, R6, P0 ;  /* 0x0000000603cd7207 */ /* 0x002fc40000000000 */
[----:B------:R-:W-:Y:S01]  /*1d550*/  SEL R206, R6, R3, P0 ;  /* 0x0000000306ce7207 */ /* 0x000fe20000000000 */
[----:B------:R-:W-:Y:S01]  /*1d560*/  SHFL.IDX PT, R42, R42, R0, 0x1c1f ;  /* 0x001c1f002a2a7589 */ /* 0x000fe200000e0000 */
[----:B--2---:R-:W-:Y:S02]  /*1d570*/  SEL R3, R54, R69, P0 ;  /* 0x0000004536037207 */ /* 0x004fe40000000000 */
[----:B------:R-:W-:Y:S01]  /*1d580*/  SEL R207, R4, R5, P0 ;  /* 0x0000000504cf7207 */ /* 0x000fe20000000000 */
[----:B------:R-:W1:Y:S01]  /*1d590*/  SHFL.IDX PT, R56, R56, R2, 0x1c1f ;  /* 0x001c1f0238387589 */ /* 0x000e6200000e0000 */
[----:B------:R-:W-:Y:S02]  /*1d5a0*/  SEL R208, R5, R4, P0 ;  /* 0x0000000405d07207 */ /* 0x000fe40000000000 */
[----:B------:R-:W-:Y:S01]  /*1d5b0*/  SEL R203, R8, R9, P0 ;  /* 0x0000000908cb7207 */ /* 0x000fe20000000000 */
[----:B------:R-:W-:Y:S01]  /*1d5c0*/  SHFL.IDX PT, R49, R49, R0, 0x1c1f ;  /* 0x001c1f0031317589 */ /* 0x000fe200000e0000 */
[----:B------:R-:W-:-:S02]  /*1d5d0*/  SEL R204, R9, R8, P0 ;  /* 0x0000000809cc7207 */ /* 0x000fc40000000000 */
[----:B------:R-:W-:Y:S01]  /*1d5e0*/  SEL R201, R7, R10, P0 ;  /* 0x0000000a07c97207 */ /* 0x000fe20000000000 */
[----:B------:R-:W2:Y:S01]  /*1d5f0*/  SHFL.IDX PT, R64, R64, R2, 0x1c1f ;  /* 0x001c1f0240407589 */ /* 0x000ea200000e0000 */
[----:B------:R-:W-:Y:S02]  /*1d600*/  SEL R202, R10, R7, P0 ;  /* 0x000000070aca7207 */ /* 0x000fe40000000000 */
[----:B------:R-:W-:Y:S01]  /*1d610*/  SEL R199, R20, R24, P0 ;  /* 0x0000001814c77207 */ /* 0x000fe20000000000 */
[----:B------:R-:W-:Y:S01]  /*1d620*/  SHFL.IDX PT, R130, R131, R0, 0x1c1f ;  /* 0x001c1f0083827589 */ /* 0x000fe200000e0000 */
[----:B------:R-:W-:Y:S02]  /*1d630*/  SEL R200, R24, R20, P0 ;  /* 0x0000001418c87207 */ /* 0x000fe40000000000 */
[----:B---3--:R-:W-:Y:S01]  /*1d640*/  SEL R186, R46, R68, P0 ;  /* 0x000000442eba7207 */ /* 0x008fe20000000000 */
[----:B------:R-:W-:Y:S01]  /*1d650*/  SHFL.IDX PT, R70, R70, R0, 0x1c1f ;  /* 0x001c1f0046467589 */ /* 0x000fe200000e0000 */
[----:B------:R-:W-:-:S02]  /*1d660*/  SEL R185, R68, R46, P0 ;  /* 0x0000002e44b97207 */ /* 0x000fc40000000000 */
[----:B----4-:R-:W-:Y:S01]  /*1d670*/  SEL R182, R44, R45, P0 ;  /* 0x0000002d2cb67207 */ /* 0x010fe20000000000 */
[----:B------:R-:W3:Y:S01]  /*1d680*/  SHFL.IDX PT, R104, R104, R2, 0x1c1f ;  /* 0x001c1f0268687589 */ /* 0x000ee200000e0000 */
[----:B------:R-:W-:Y:S02]  /*1d690*/  SEL R181, R45, R44, P0 ;  /* 0x0000002c2db57207 */ /* 0x000fe40000000000 */
[----:B0-----:R-:W-:Y:S01]  /*1d6a0*/  SEL R174, R48, R61, P0 ;  /* 0x0000003d30ae7207 */ /* 0x001fe20000000000 */
        /* <DEDUP_REMOVED lines=9> */
[----:B------:R-:W4:Y:S01]  /*1d740*/  SHFL.IDX PT, R112, R112, R2, 0x1c1f ;  /* 0x001c1f0270707589 */ /* 0x000f2200000e0000 */
[----:B------:R-:W-:Y:S02]  /*1d750*/  SEL R8, R62, R88, P0 ;  /* 0x000000583e087207 */ /* 0x000fe40000000000 */
[----:B------:R-:W-:Y:S01]  /*1d760*/  SEL R9, R63, R93, P0 ;  /* 0x0000005d3f097207 */ /* 0x000fe20000000000 */
[----:B------:R-:W-:Y:S01]  /*1d770*/  SHFL.IDX PT, R76, R76, R0, 0x1c1f ;  /* 0x001c1f004c4c7589 */ /* 0x000fe200000e0000 */
[----:B------:R-:W-:-:S02]  /*1d780*/  SEL R10, R66, R96, P0 ;  /* 0x00000060420a7207 */ /* 0x000fc40000000000 */
[----:B------:R-:W-:Y:S01]  /*1d790*/  SEL R20, R67, R101, P0 ;  /* 0x0000006543147207 */ /* 0x000fe20000000000 */
[----:B------:R-:W4:Y:S01]  /*1d7a0*/  SHFL.IDX PT, R117, R117, R2, 0x1c1f ;  /* 0x001c1f0275757589 */ /* 0x000f2200000e0000 */
        /* <DEDUP_REMOVED lines=40> */
[----:B------:R-:W-:Y:S01]  /*1da30*/  SEL R67, R101, R67, P0 ;  /* 0x0000004365437207 */ /* 0x000fe20000000000 */
[----:B------:R-:W2:Y:S01]  /*1da40*/  SHFL.IDX PT, R144, R144, R2, 0x1c1f ;  /* 0x001c1f0290907589 */ /* 0x000ea200000e0000 */
[----:B------:R-:W-:-:S02]  /*1da50*/  SEL R50, R50, R51, P0 ;  /* 0x0000003332327207 */ /* 0x000fc40000000000 */
[----:B------:R-:W-:Y:S01]  /*1da60*/  SEL R79, R86, R79, P0 ;  /* 0x0000004f564f7207 */ /* 0x000fe20000000000 */
[----:B------:R-:W-:Y:S01]  /*1da70*/  SHFL.IDX PT, R100, R100, R0, 0x1c1f ;  /* 0x001c1f0064647589 */ /* 0x000fe200000e0000 */
[----:B------:R-:W-:Y:S02]  /*1da80*/  SEL R82, R94, R82, P0 ;  /* 0x000000525e527207 */ /* 0x000fe40000000000 */
[----:B------:R-:W-:Y:S01]  /*1da90*/  SEL R83, R98, R83, P0 ;  /* 0x0000005362537207 */ /* 0x000fe20000000000 */
[----:B------:R-:W2:Y:S01]  /*1daa0*/  SHFL.IDX PT, R149, R149, R2, 0x1c1f ;  /* 0x001c1f0295957589 */ /* 0x000ea200000e0000 */
[----:B---3--:R-:W-:Y:S02]  /*1dab0*/  SEL R21, R70, R104, P0 ;  /* 0x0000006846157207 */ /* 0x008fe40000000000 */
[----:B0-----:R-:W-:Y:S01]  /*1dac0*/  SEL R24, R71, R109, P0 ;  /* 0x0000006d47187207 */ /* 0x001fe20000000000 */
[----:B------:R-:W-:Y:S01]  /*1dad0*/  SHFL.IDX PT, R105, R105, R0, 0x1c1f ;  /* 0x001c1f0069697589 */ /* 0x000fe200000e0000 */
[----:B----4-:R-:W-:-:S02]  /*1dae0*/  SEL R25, R73, R112, P0 ;  /* 0x0000007049197207 */ /* 0x010fc40000000000 */
[----:B------:R-:W-:Y:S01]  /*1daf0*/  SEL R26, R76, R117, P0 ;  /* 0x000000754c1a7207 */ /* 0x000fe20000000000 */
[----:B------:R-:W0:Y:S01]  /*1db00*/  SHFL.IDX PT, R154, R154, R2, 0x1c1f ;  /* 0x001c1f029a9a7589 */ /* 0x000e2200000e0000 */
[----:B------:R-:W-:Y:S02]  /*1db10*/  SEL R27, R81, R158, P0 ;  /* 0x0000009e511b7207 */ /* 0x000fe40000000000 */
[----:B------:R-:W-:Y:S01]  /*1db20*/  SEL R28, R65, R120, P0 ;  /* 0x00000078411c7207 */ /* 0x000fe20000000000 */
[----:B------:R-:W-:Y:S01]  /*1db30*/  SHFL.IDX PT, R108, R108, R0, 0x1c1f ;  /* 0x001c1f006c6c7589 */ /* 0x000fe200000e0000 */
[----:B------:R-:W-:Y:S02]  /*1db40*/  SEL R42, R84, R125, P0 ;  /* 0x0000007d542a7207 */ /* 0x000fe40000000000 */
[----:B------:R-:W-:Y:S01]  /*1db50*/  SEL R43, R89, R128, P0 ;  /* 0x00000080592b7207 */ /* 0x000fe20000000000 */
[----:B------:R-:W3:Y:S01]  /*1db60*/  SHFL.IDX PT, R155, R155, R2, 0x1c1f ;  /* 0x001c1f029b9b7589 */ /* 0x000ee200000e0000 */
[----:B-1----:R-:W-:-:S02]  /*1db70*/  SEL R45, R92, R136, P0 ;  /* 0x000000885c2d7207 */ /* 0x002fc40000000000 */
[----:B--2---:R-:W-:Y:S01]  /*1db80*/  SEL R46, R118, R141, P0 ;  /* 0x0000008d762e7207 */ /* 0x004fe20000000000 */
[----:B------:R-:W-:Y:S01]  /*1db90*/  SHFL.IDX PT, R113, R113, R0, 0x1c1f ;  /* 0x001c1f0071717589 */ /* 0x000fe200000e0000 */
[----:B------:R-:W-:Y:S02]  /*1dba0*/  SEL R47, R97, R144, P0 ;  /* 0x00000090612f7207 */ /* 0x000fe40000000000 */
[----:B------:R-:W-:Y:S01]  /*1dbb0*/  SEL R85, R114, R91, P0 ;  /* 0x0000005b72557207 */ /* 0x000fe20000000000 */
[----:B------:R-:W1:Y:S01]  /*1dbc0*/  SHFL.IDX PT, R156, R156, R2, 0x1c1f ;  /* 0x001c1f029c9c7589 */ /* 0x000e6200000e0000 */
[----:B------:R-:W-:Y:S02]  /*1dbd0*/  SEL R48, R100, R149, P0 ;  /* 0x0000009564307207 */ /* 0x000fe40000000000 */
[----:B------:R-:W-:Y:S01]  /*1dbe0*/  SEL R88, R115, R99, P0 ;  /* 0x0000006373587207 */ /* 0x000fe20000000000 */
[----:B------:R-:W2:Y:S01]  /*1dbf0*/  SHFL.IDX PT, R75, R75, R2, 0x1c1f ;  /* 0x001c1f024b4b7589 */ /* 0x000ea200000e0000 */
[----:B------:R-:W-:-:S02]  /*1dc00*/  SEL R70, R104, R70, P0 ;  /* 0x0000004668467207 */ /* 0x000fc40000000000 */
[----:B------:R-:W-:Y:S01]  /*1dc10*/  SEL R71, R109, R71, P0 ;  /* 0x000000476d477207 */ /* 0x000fe20000000000 */
[----:B------:R-:W-:Y:S01]  /*1dc20*/  SHFL.IDX PT, R119, R74, R0, 0x1c1f ;  /* 0x001c1f004a777589 */ /* 0x000fe200000e0000 */
[----:B0-----:R-:W-:Y:S02]  /*1dc30*/  SEL R49, R105, R154, P0 ;  /* 0x0000009a69317207 */ /* 0x001fe40000000000 */
[----:B------:R-:W-:Y:S01]  /*1dc40*/  SEL R73, R112, R73, P0 ;  /* 0x0000004970497207 */ /* 0x000fe20000000000 */
[----:B------:R-:W0:Y:S01]  /*1dc50*/  SHFL.IDX PT, R78, R78, R2, 0x1c1f ;  /* 0x001c1f024e4e7589 */ /* 0x000e2200000e0000 */
[----:B------:R-:W-:Y:S02]  /*1dc60*/  SEL R76, R117, R76, P0 ;  /* 0x0000004c754c7207 */ /* 0x000fe40000000000 */
[----:B------:R-:W-:Y:S01]  /*1dc70*/  SEL R81, R158, R81, P0 ;  /* 0x000000519e517207 */ /* 0x000fe20000000000 */
[----:B------:R-:W4:Y:S01]  /*1dc80*/  SHFL.IDX PT, R124, R124, R2, 0x1c1f ;  /* 0x001c1f027c7c7589 */ /* 0x000f2200000e0000 */
[----:B---3--:R-:W-:-:S02]  /*1dc90*/  SEL R51, R108, R155, P0 ;  /* 0x0000009b6c337207 */ /* 0x008fc40000000000 */
[----:B------:R-:W-:Y:S01]  /*1dca0*/  SEL R65, R120, R65, P0 ;  /* 0x0000004178417207 */ /* 0x000fe20000000000 */
[----:B------:R-:W3:Y:S01]  /*1dcb0*/  SHFL.IDX PT, R126, R126, R2, 0x1c1f ;  /* 0x001c1f027e7e7589 */ /* 0x000ee200000e0000 */
[----:B------:R-:W-:Y:S02]  /*1dcc0*/  SEL R84, R125, R84, P0 ;  /* 0x000000547d547207 */ /* 0x000fe40000000000 */
[----:B------:R-:W-:Y:S01]  /*1dcd0*/  SEL R89, R128, R89, P0 ;  /* 0x0000005980597207 */ /* 0x000fe20000000000 */
[----:B------:R-:W-:Y:S01]  /*1dce0*/  SHFL.IDX PT, R87, R87, R0, 0x1c1f ;  /* 0x001c1f0057577589 */ /* 0x000fe200000e0000 */
[----:B-1----:R-:W-:Y:S02]  /*1dcf0*/  SEL R52, R113, R156, P0 ;  /* 0x0000009c71347207 */ /* 0x002fe40000000000 */
[----:B------:R-:W-:Y:S01]  /*1dd00*/  SEL R92, R136, R92, P0 ;  /* 0x0000005c885c7207 */ /* 0x000fe20000000000 */
[----:B------:R-:W1:Y:S01]  /*1dd10*/  SHFL.IDX PT, R102, R102, R2, 0x1c1f ;  /* 0x001c1f0266667589 */ /* 0x000e6200000e0000 */
[----:B--2---:R-:W-:-:S02]  /*1dd20*/  SEL R53, R116, R75, P0 ;  /* 0x0000004b74357207 */ /* 0x004fc40000000000 */
[----:B------:R-:W-:Y:S01]  /*1dd30*/  SEL R118, R141, R118, P0 ;  /* 0x000000768d767207 */ /* 0x000fe20000000000 */
[----:B------:R-:W-:Y:S01]  /*1dd40*/  SHFL.IDX PT, R132, R132, R0, 0x1c1f ;  /* 0x001c1f0084847589 */ /* 0x000fe200000e0000 */
[----:B------:R-:W-:Y:S02]  /*1dd50*/  SEL R97, R144, R97, P0 ;  /* 0x0000006190617207 */ /* 0x000fe40000000000 */
[----:B------:R-:W-:Y:S01]  /*1dd60*/  SEL R100, R149, R100, P0 ;  /* 0x0000006495647207 */ /* 0x000fe20000000000 */
[----:B------:R-:W2:Y:S01]  /*1dd70*/  SHFL.IDX PT, R133, R137, R2, 0x1c1f ;  /* 0x001c1f0289857589 */ /* 0x000ea200000e0000 */
[----:B0-----:R-:W-:Y:S02]  /*1dd80*/  SEL R56, R119, R78, P0 ;  /* 0x0000004e77387207 */ /* 0x001fe40000000000 */
[----:B------:R-:W-:Y:S01]  /*1dd90*/  SEL R105, R154, R105, P0 ;  /* 0x000000699a697207 */ /* 0x000fe20000000000 */
[----:B------:R-:W-:Y:S01]  /*1dda0*/  SHFL.IDX PT, R90, R90, R0, 0x1c1f ;  /* 0x001c1f005a5a7589 */ /* 0x000fe200000e0000 */
[----:B----4-:R-:W-:-:S02]  /*1ddb0*/  SEL R60, R121, R124, P0 ;  /* 0x0000007c793c7207 */ /* 0x010fc40000000000 */
[----:B------:R-:W-:Y:S01]  /*1ddc0*/  SEL R108, R155, R108, P0 ;  /* 0x0000006c9b6c7207 */ /* 0x000fe20000000000 */
[----:B------:R-:W0:Y:S01]  /*1ddd0*/  SHFL.IDX PT, R110, R110, R2, 0x1c1f ;  /* 0x001c1f026e6e7589 */ /* 0x000e2200000e0000 */
[----:B---3--:R-:W-:Y:S02]  /*1dde0*/  SEL R64, R129, R126, P0 ;  /* 0x0000007e81407207 */ /* 0x008fe40000000000 */
[----:B------:R-:W-:Y:S01]  /*1ddf0*/  SEL R113, R156, R113, P0 ;  /* 0x000000719c717207 */ /* 0x000fe20000000000 */
[----:B------:R-:W-:Y:S01]  /*1de00*/  SHFL.IDX PT, R95, R95, R0, 0x1c1f ;  /* 0x001c1f005f5f7589 */ /* 0x000fe200000e0000 */
[----:B------:R-:W-:Y:S02]  /*1de10*/  SEL R75, R75, R116, P0 ;  /* 0x000000744b4b7207 */ /* 0x000fe40000000000 */
[----:B------:R-:W-:Y:S01]  /*1de20*/  SEL R78, R78, R119, P0 ;  /* 0x000000774e4e7207 */ /* 0x000fe20000000000 */
[----:B------:R-:W3:Y:S01]  /*1de30*/  SHFL.IDX PT, R157, R157, R2, 0x1c1f ;  /* 0x001c1f029d9d7589 */ /* 0x000ee200000e0000 */
[----:B-1----:R-:W-:-:S02]  /*1de40*/  SEL R72, R87, R102, P0 ;  /* 0x0000006657487207 */ /* 0x002fc40000000000 */
[----:B------:R-:W-:Y:S01]  /*1de50*/  SEL R121, R124, R121, P0 ;  /* 0x000000797c797207 */ /* 0x000fe20000000000 */
[----:B------:R-:W-:Y:S01]  /*1de60*/  SHFL.IDX PT, R103, R103, R0, 0x1c1f ;  /* 0x001c1f0067677589 */ /* 0x000fe200000e0000 */
[----:B------:R-:W-:Y:S02]  /*1de70*/  SEL R126, R126, R129, P0 ;  /* 0x000000817e7e7207 */ /* 0x000fe40000000000 */
[----:B------:R-:W-:Y:S01]  /*1de80*/  SEL R87, R102, R87, P0 ;  /* 0x0000005766577207 */ /* 0x000fe20000000000 */
[----:B------:R-:W1:Y:S01]  /*1de90*/  SHFL.IDX PT, R127, R127, R2, 0x1c1f ;  /* 0x001c1f027f7f7589 */ /* 0x000e6200000e0000 */
[----:B--2---:R-:W-:Y:S02]  /*1dea0*/  SEL R77, R132, R133, P0 ;  /* 0x00000085844d7207 */ /* 0x004fe40000000000 */
[----:B------:R-:W-:Y:S01]  /*1deb0*/  SEL R132, R133, R132, P0 ;  /* 0x0000008485847207 */ /* 0x000fe20000000000 */
[----:B------:R-:W2:Y:S01]  /*1dec0*/  SHFL.IDX PT, R123, R123, R0, 0x1c1f ;  /* 0x001c1f007b7b7589 */ /* 0x000ea200000e0000 */
[----:B------:R-:W-:-:S02]  /*1ded0*/  SEL R91, R91, R114, P0 ;  /* 0x000000725b5b7207 */ /* 0x000fc40000000000 */
[----:B------:R-:W-:Y:S01]  /*1dee0*/  SEL R99, R99, R115, P0 ;  /* 0x0000007363637207 */ /* 0x000fe20000000000 */
[----:B------:R-:W-:Y:S01]  /*1def0*/  SHFL.IDX PT, R106, R106, R0, 0x1c1f ;  /* 0x001c1f006a6a7589 */ /* 0x000fe200000e0000 */
[----:B0-----:R-:W-:Y:S02]  /*1df00*/  SEL R80, R90, R110, P0 ;  /* 0x0000006e5a507207 */ /* 0x001fe40000000000 */
[----:B------:R-:W-:Y:S01]  /*1df10*/  SEL R90, R110, R90, P0 ;  /* 0x0000005a6e5a7207 */ /* 0x000fe20000000000 */
[----:B------:R-:W0:Y:S04]  /*1df20*/  SHFL.IDX PT, R134, R134, R2, 0x1c1f ;  /* 0x001c1f0286867589 */ /* 0x000e2800000e0000 */
[----:B------:R-:W4:Y:S01]  /*1df30*/  SHFL.IDX PT, R131, R138, R2, 0x1c1f ;  /* 0x001c1f028a837589 */ /* 0x000f2200000e0000 */
[----:B---3--:R-:W-:-:S02]  /*1df40*/  SEL R86, R95, R157, P0 ;  /* 0x0000009d5f567207 */ /* 0x008fc40000000000 */
[----:B------:R-:W-:Y:S01]  /*1df50*/  SEL R95, R157, R95, P0 ;  /* 0x0000005f9d5f7207 */ /* 0x000fe20000000000 */
[----:B------:R-:W-:Y:S04]  /*1df60*/  SHFL.IDX PT, R107, R107, R0, 0x1c1f ;  /* 0x001c1f006b6b7589 */ /* 0x000fe800000e0000 */
[----:B------:R-:W3:Y:S01]  /*1df70*/  SHFL.IDX PT, R142, R142, R2, 0x1c1f ;  /* 0x001c1f028e8e7589 */ /* 0x000ee200000e0000 */
[----:B-1----:R-:W-:Y:S02]  /*1df80*/  SEL R93, R103, R127, P0 ;  /* 0x0000007f675d7207 */ /* 0x002fe40000000000 */
[----:B------:R-:W-:Y:S01]  /*1df90*/  SEL R103, R127, R103, P0 ;  /* 0x000000677f677207 */ /* 0x000fe20000000000 */
[----:B------:R-:W1:Y:S01]  /*1dfa0*/  SHFL.IDX PT, R37, R37, R2, 0x1c1f ;  /* 0x001c1f0225257589 */ /* 0x000e6200000e0000 */
[----:B--2---:R-:W-:-:S02]  /*1dfb0*/  SEL R94, R123, R122, P0 ;  /* 0x0000007a7b5e7207 */ /* 0x004fc40000000000 */
[----:B------:R-:W-:Y:S01]  /*1dfc0*/  SEL R122, R122, R123, P0 ;  /* 0x0000007b7a7a7207 */ /* 0x000fe20000000000 */
[----:B------:R-:W-:Y:S04]  /*1dfd0*/  SHFL.IDX PT, R36, R36, R0, 0x1c1f ;  /* 0x001c1f0024247589 */ /* 0x000fe800000e0000 */
[----:B------:R-:W2:Y:S01]  /*1dfe0*/  SHFL.IDX PT, R35, R35, R2, 0x1c1f ;  /* 0x001c1f0223237589 */ /* 0x000ea200000e0000 */
[----:B0-----:R-:W-:Y:S02]  /*1dff0*/  SEL R96, R106, R134, P0 ;  /* 0x000000866a607207 */ /* 0x001fe40000000000 */
[----:B------:R-:W-:Y:S01]  /*1e000*/  SEL R134, R134, R106, P0 ;  /* 0x0000006a86867207 */ /* 0x000fe20000000000 */
[----:B------:R-:W-:Y:S01]  /*1e010*/  SHFL.IDX PT, R34, R34, R0, 0x1c1f ;  /* 0x001c1f0022227589 */ /* 0x000fe200000e0000 */
[----:B----4-:R-:W-:-:S02]  /*1e020*/  SEL R98, R130, R131, P0 ;  /* 0x0000008382627207 */ /* 0x010fc40000000000 */
[----:B------:R-:W-:Y:S01]  /*1e030*/  SEL R130, R131, R130, P0 ;  /* 0x0000008283827207 */ /* 0x000fe20000000000 */
[----:B------:R-:W0:Y:S04]  /*1e040*/  SHFL.IDX PT, R33, R33, R2, 0x1c1f ;  /* 0x001c1f0221217589 */ /* 0x000e2800000e0000 */
[----:B------:R-:W4:Y:S01]  /*1e050*/  SHFL.IDX PT, R74, R209, R0, 0x1c1f ;  /* 0x001c1f00d14a7589 */ /* 0x000f2200000e0000 */
[----:B---3--:R-:W-:Y:S02]  /*1e060*/  SEL R101, R107, R142, P0 ;  /* 0x0000008e6b657207 */ /* 0x008fe40000000000 */
[----:B------:R-:W-:Y:S01]  /*1e070*/  SEL R142, R142, R107, P0 ;  /* 0x0000006b8e8e7207 */ /* 0x000fe20000000000 */
[----:B------:R-:W3:Y:S01]  /*1e080*/  SHFL.IDX PT, R111, R111, R0, 0x1c1f ;  /* 0x001c1f006f6f7589 */ /* 0x000ee200000e0000 */
[----:B-1----:R-:W-:-:S02]  /*1e090*/  SEL R195, R38, R37, P0 ;  /* 0x0000002526c37207 */ /* 0x002fc40000000000 */
[----:B------:R-:W-:Y:S01]  /*1e0a0*/  SEL R196, R37, R38, P0 ;  /* 0x0000002625c47207 */ /* 0x000fe20000000000 */
[----:B------:R-:W1:Y:S04]  /*1e0b0*/  SHFL.IDX PT, R0, R210, R2, 0x1c1f ;  /* 0x001c1f02d2007589 */ /* 0x000e6800000e0000 */
[----:B------:R4:W1:Y:S01]  /*1e0c0*/  SHFL.IDX PT, R150, R150, R2, 0x1c1f ;  /* 0x001c1f0296967589 */ /* 0x00086200000e0000 */
[----:B--2---:R-:W-:Y:S02]  /*1e0d0*/  SEL R191, R36, R35, P0 ;  /* 0x0000002324bf7207 */ /* 0x004fe40000000000 */
[----:B------:R-:W-:Y:S02]  /*1e0e0*/  SEL R192, R35, R36, P0 ;  /* 0x0000002423c07207 */ /* 0x000fe40000000000 */
[----:B0-----:R-:W-:-:S02]  /*1e0f0*/  SEL R188, R34, R33, P0 ;  /* 0x0000002122bc7207 */ /* 0x001fc40000000000 */
[----:B------:R-:W-:Y:S02]  /*1e100*/  SEL R187, R33, R34, P0 ;  /* 0x0000002221bb7207 */ /* 0x000fe40000000000 */
[----:B----4-:R-:W-:-:S07]  /*1e110*/  MOV R2, RZ ;  /* 0x000000ff00027202 */ /* 0x010fce0000000f00 */
.L_x_820:
[----:B------:R-:W2:Y:S01]  /*1e120*/  LDL.LU R102, [R1+0x74] ;  /* 0x0000740001667983 */ /* 0x000ea20000300800 */
[----:B------:R-:W-:Y:S05]  /*1e130*/  WARPSYNC.ALL ;  /* 0x0000000000007948 */ /* 0x000fea0003800000 */
[----:B------:R-:W4:Y:S01]  /*1e140*/  LDL.LU R11, [R1+0x78] ;  /* 0x00007800010b7983 */ /* 0x000f220000300800 */
[----:B------:R-:W-:Y:S01]  /*1e150*/  F2FP.BF16.F32.PACK_AB R12, R205, R207 ;  /* 0x000000cfcd0c723e */ /* 0x000fe200000010ff */
[----:B------:R-:W-:Y:S01]  /*1e160*/  ULDC.64 UR4, c[0x0][0xc00] ;  /* 0x0003000000047ab9 */ /* 0x000fe20000000a00 */
[----:B------:R-:W-:Y:S01]  /*1e170*/  F2FP.BF16.F32.PACK_AB R13, R28, R27 ;  /* 0x0000001b1c0d723e */ /* 0x000fe200000010ff */
[----:B------:R-:W-:Y:S01]  /*1e180*/  ULDC.64 UR6, c[0x0][0xc08] ;  /* 0x0003020000067ab9 */ /* 0x000fe20000000a00 */
[----:B------:R-:W-:Y:S01]  /*1e190*/  F2FP.BF16.F32.PACK_AB R14, R206, R208 ;  /* 0x000000d0ce0e723e */ /* 0x000fe200000010ff */
[----:B------:R-:W0:Y:S01]  /*1e1a0*/  LDC R112, c[0x0][0xbe8] ;  /* 0x0002fa00ff707b82 */ /* 0x000e220000000800 */
[----:B------:R-:W-:-:S07]  /*1e1b0*/  F2FP.BF16.F32.PACK_AB R15, R65, R81 ;  /* 0x00000051410f723e */ /* 0x000fce00000010ff */
[----:B------:R-:W-:Y:S01]  /*1e1c0*/  BAR.SYNC.DEFER_BLOCKING 0x1, 0x100 ;  /* 0x0044000000007b1d */ /* 0x000fe20000010000 */
[----:B------:R-:W-:Y:S02]  /*1e1d0*/  F2FP.BF16.F32.PACK_AB R32, R201, R203 ;  /* 0x000000cbc920723e */ /* 0x000fe400000010ff */
[----:B------:R-:W-:Y:S02]  /*1e1e0*/  F2FP.BF16.F32.PACK_AB R33, R43, R42 ;  /* 0x0000002a2b21723e */ /* 0x000fe400000010ff */
[----:B------:R-:W-:Y:S02]  /*1e1f0*/  F2FP.BF16.F32.PACK_AB R34, R202, R204 ;  /* 0x000000ccca22723e */ /* 0x000fe400000010ff */
[----:B------:R-:W-:Y:S02]  /*1e200*/  F2FP.BF16.F32.PACK_AB R35, R89, R84 ;  /* 0x000000545923723e */ /* 0x000fe400000010ff */
[----:B------:R-:W-:Y:S02]  /*1e210*/  F2FP.BF16.F32.PACK_AB R36, R197, R199 ;  /* 0x000000c7c524723e */ /* 0x000fe400000010ff */
[----:B------:R-:W-:-:S02]  /*1e220*/  F2FP.BF16.F32.PACK_AB R37, R45, R44 ;  /* 0x0000002c2d25723e */ /* 0x000fc400000010ff */
[----:B------:R-:W-:Y:S02]  /*1e230*/  F2FP.BF16.F32.PACK_AB R38, R198, R200 ;  /* 0x000000c8c626723e */ /* 0x000fe400000010ff */
[----:B------:R-:W-:Y:S01]  /*1e240*/  F2FP.BF16.F32.PACK_AB R39, R92, R50 ;  /* 0x000000325c27723e */ /* 0x000fe200000010ff */
[----:B------:R3:W-:Y:S04]  /*1e250*/  STSM.16.M88.4 [R211], R12 ;  /* 0x0000000cd3007844 */ /* 0x0007e80000000200 */
[----:B------:R1:W-:Y:S04]  /*1e260*/  STSM.16.M88.4 [R212], R32 ;  /* 0x00000020d4007844 */ /* 0x0003e80000000200 */
[----:B------:R0:W-:Y:S01]  /*1e270*/  STSM.16.M88.4 [R213], R36 ;  /* 0x00000024d5007844 */ /* 0x0001e20000000200 */
[----:B---3--:R-:W-:-:S02]  /*1e280*/  F2FP.BF16.F32.PACK_AB R12, R193, R195 ;  /* 0x000000c3c10c723e */ /* 0x008fc400000010ff */
[----:B------:R-:W-:Y:S02]  /*1e290*/  F2FP.BF16.F32.PACK_AB R13, R47, R46 ;  /* 0x0000002e2f0d723e */ /* 0x000fe400000010ff */
[----:B------:R-:W-:Y:S02]  /*1e2a0*/  F2FP.BF16.F32.PACK_AB R14, R194, R196 ;  /* 0x000000c4c20e723e */ /* 0x000fe400000010ff */
[----:B------:R-:W-:Y:S02]  /*1e2b0*/  F2FP.BF16.F32.PACK_AB R15, R97, R118 ;  /* 0x00000076610f723e */ /* 0x000fe400000010ff */
[----:B-1----:R-:W-:Y:S02]  /*1e2c0*/  F2FP.BF16.F32.PACK_AB R32, R189, R191 ;  /* 0x000000bfbd20723e */ /* 0x002fe400000010ff */
[----:B------:R-:W-:Y:S01]  /*1e2d0*/  F2FP.BF16.F32.PACK_AB R33, R49, R48 ;  /* 0x000000303121723e */ /* 0x000fe200000010ff */
[----:B------:R1:W-:Y:S01]  /*1e2e0*/  STSM.16.M88.4 [R214], R12 ;  /* 0x0000000cd6007844 */ /* 0x0003e20000000200 */
[----:B------:R-:W-:-:S02]  /*1e2f0*/  F2FP.BF16.F32.PACK_AB R34, R190, R192 ;  /* 0x000000c0be22723e */ /* 0x000fc400000010ff */
[----:B------:R-:W-:Y:S02]  /*1e300*/  F2FP.BF16.F32.PACK_AB R35, R105, R100 ;  /* 0x000000646923723e */ /* 0x000fe400000010ff */
[----:B0-----:R-:W-:Y:S02]  /*1e310*/  F2FP.BF16.F32.PACK_AB R36, R186, R188 ;  /* 0x000000bcba24723e */ /* 0x001fe400000010ff */
[----:B------:R-:W-:Y:S01]  /*1e320*/  F2FP.BF16.F32.PACK_AB R37, R52, R51 ;  /* 0x000000333425723e */ /* 0x000fe200000010ff */
[----:B------:R0:W-:Y:S01]  /*1e330*/  STSM.16.M88.4 [R215], R32 ;  /* 0x00000020d7007844 */ /* 0x0001e20000000200 */
[----:B------:R-:W-:Y:S02]  /*1e340*/  F2FP.BF16.F32.PACK_AB R38, R185, R187 ;  /* 0x000000bbb926723e */ /* 0x000fe400000010ff */
[----:B------:R-:W-:Y:S02]  /*1e350*/  F2FP.BF16.F32.PACK_AB R39, R113, R108 ;  /* 0x0000006c7127723e */ /* 0x000fe400000010ff */
[----:B-1----:R-:W-:-:S03]  /*1e360*/  F2FP.BF16.F32.PACK_AB R12, R182, R184 ;  /* 0x000000b8b60c723e */ /* 0x002fc600000010ff */
[----:B------:R1:W-:Y:S01]  /*1e370*/  STSM.16.M88.4 [R216], R36 ;  /* 0x00000024d8007844 */ /* 0x0003e20000000200 */
[----:B------:R-:W-:Y:S02]  /*1e380*/  F2FP.BF16.F32.PACK_AB R13, R56, R53 ;  /* 0x00000035380d723e */ /* 0x000fe400000010ff */
[----:B------:R-:W-:Y:S02]  /*1e390*/  F2FP.BF16.F32.PACK_AB R14, R181, R183 ;  /* 0x000000b7b50e723e */ /* 0x000fe400000010ff */
[----:B------:R-:W-:Y:S02]  /*1e3a0*/  F2FP.BF16.F32.PACK_AB R15, R78, R75 ;  /* 0x0000004b4e0f723e */ /* 0x000fe400000010ff */
[----:B0-----:R-:W-:Y:S02]  /*1e3b0*/  F2FP.BF16.F32.PACK_AB R32, R178, R180 ;  /* 0x000000b4b220723e */ /* 0x001fe400000010ff */
[----:B------:R-:W-:Y:S01]  /*1e3c0*/  F2FP.BF16.F32.PACK_AB R33, R61, R60 ;  /* 0x0000003c3d21723e */ /* 0x000fe200000010ff */
[----:B------:R0:W-:Y:S01]  /*1e3d0*/  STSM.16.M88.4 [R217], R12 ;  /* 0x0000000cd9007844 */ /* 0x0001e20000000200 */
[----:B------:R-:W-:-:S02]  /*1e3e0*/  F2FP.BF16.F32.PACK_AB R34, R177, R179 ;  /* 0x000000b3b122723e */ /* 0x000fc400000010ff */
[----:B------:R-:W-:Y:S02]  /*1e3f0*/  F2FP.BF16.F32.PACK_AB R35, R79, R121 ;  /* 0x000000794f23723e */ /* 0x000fe400000010ff */
[----:B-1----:R-:W-:Y:S02]  /*1e400*/  F2FP.BF16.F32.PACK_AB R36, R174, R176 ;  /* 0x000000b0ae24723e */ /* 0x002fe400000010ff */
[----:B------:R-:W-:Y:S01]  /*1e410*/  F2FP.BF16.F32.PACK_AB R37, R68, R64 ;  /* 0x000000404425723e */ /* 0x000fe200000010ff */
[----:B------:R1:W-:Y:S01]  /*1e420*/  STSM.16.M88.4 [R218], R32 ;  /* 0x00000020da007844 */ /* 0x0003e20000000200 */
[----:B------:R-:W-:Y:S02]  /*1e430*/  F2FP.BF16.F32.PACK_AB R38, R169, R175 ;  /* 0x000000afa926723e */ /* 0x000fe400000010ff */
[----:B------:R-:W-:Y:S02]  /*1e440*/  F2FP.BF16.F32.PACK_AB R39, R82, R126 ;  /* 0x0000007e5227723e */ /* 0x000fe400000010ff */
[----:B0-----:R-:W-:-:S03]  /*1e450*/  F2FP.BF16.F32.PACK_AB R12, R3, R153 ;  /* 0x00000099030c723e */ /* 0x001fc600000010ff */
[----:B------:R0:W-:Y:S01]  /*1e460*/  STSM.16.M88.4 [R219], R36 ;  /* 0x00000024db007844 */ /* 0x0001e20000000200 */
        /* <DEDUP_REMOVED lines=30> */
[----:B------:R-:W-:Y:S01]  /*1e650*/  STSM.16.M88.4 [R225], R36 ;  /* 0x00000024e1007844 */ /* 0x000fe20000000200 */
[----:B-1----:R-:W-:-:S02]  /*1e660*/  SEL R32, R74, R0, P0 ;  /* 0x000000004a207207 */ /* 0x002fc40000000000 */
[----:B------:R-:W-:Y:S02]  /*1e670*/  SEL R34, R0, R74, P0 ;  /* 0x0000004a00227207 */ /* 0x000fe40000000000 */
[----:B------:R-:W-:Y:S02]  /*1e680*/  SEL R33, R111, R150, P0 ;  /* 0x000000966f217207 */ /* 0x000fe40000000000 */
[----:B------:R-:W-:Y:S02]  /*1e690*/  SEL R35, R150, R111, P0 ;  /* 0x0000006f96237207 */ /* 0x000fe40000000000 */
[----:B------:R-:W-:Y:S02]  /*1e6a0*/  F2FP.BF16.F32.PACK_AB R13, R33, R32 ;  /* 0x00000020210d723e */ /* 0x000fe400000010ff */
[----:B------:R-:W-:Y:S02]  /*1e6b0*/  F2FP.BF16.F32.PACK_AB R15, R35, R34 ;  /* 0x00000022230f723e */ /* 0x000fe400000010ff */
[----:B------:R-:W-:-:S03]  /*1e6c0*/  ISETP.NE.U32.AND P0, PT, RZ, UR4, PT ;  /* 0x00000004ff007c0c */ /* 0x000fc6000bf05070 */
[----:B------:R2:W-:Y:S01]  /*1e6d0*/  STSM.16.M88.4 [R226], R12 ;  /* 0x0000000ce2007844 */ /* 0x0005e20000000200 */
[----:B------:R-:W-:Y:S01]  /*1e6e0*/  BAR.SYNC.DEFER_BLOCKING 0x1, 0x100 ;  /* 0x0044000000007b1d */ /* 0x000fe20000010000 */
[----:B------:R-:W-:Y:S02]  /*1e6f0*/  ISETP.NE.AND.EX P0, PT, RZ, UR5, PT, P0 ;  /* 0x00000005ff007c0c */ /* 0x000fe4000bf05300 */
[----:B--2---:R-:W-:-:S04]  /*1e700*/  IADD3 R12, P1, R102, UR4, RZ ;  /* 0x00000004660c7c10 */ /* 0x004fc8000ff3e0ff */
[----:B----4-:R-:W-:-:S07]  /*1e710*/  IADD3.X R13, R11, UR5, RZ, P1, !PT ;  /* 0x000000050b0d7c10 */ /* 0x010fce0008ffe4ff */
[----:B------:R-:W5:Y:S01]  /*1e720*/  @P0 LDG.E R2, desc[UR42][R12.64] ;  /* 0x0000002a0c020981 */ /* 0x000f62000c1e1900 */
[----:B------:R-:W-:-:S04]  /*1e730*/  ISETP.NE.U32.AND P3, PT, RZ, UR6, PT ;  /* 0x00000006ff007c0c */ /* 0x000fc8000bf65070 */
[----:B------:R-:W-:Y:S01]  /*1e740*/  ISETP.NE.AND.EX P3, PT, RZ, UR7, PT, P3 ;  /* 0x00000007ff007c0c */ /* 0x000fe2000bf65330 */
[----:B------:R-:W-:Y:S01]  /*1e750*/  IMAD.MOV.U32 R104, RZ, RZ, 0x9b8 ;  /* 0x000009b8ff687424 */ /* 0x000fe200078e00ff */
[----:B------:R-:W-:-:S04]  /*1e760*/  ISETP.GT.AND P2, PT, R227, 0x1, PT ;  /* 0x00000001e300780c */ /* 0x000fc80003f44270 */
[----:B------:R-:W-:-:S07]  /*1e770*/  SEL R104, R104, 0x978, P2 ;  /* 0x0000097868687807 */ /* 0x000fce0001000000 */
[----:B------:R-:W-:Y:S01]  /*1e780*/  @P3 IADD3 R14, P1, R102, UR6, RZ ;  /* 0x00000006660e3c10 */ /* 0x000fe2000ff3e0ff */
[----:B------:R-:W-:Y:S02]  /*1e790*/  ULDC UR6, c[0x0][0xa88] ;  /* 0x0002a20000067ab9 */ /* 0x000fe40000000800 */
[----:B------:R-:W-:Y:S01]  /*1e7a0*/  IMAD.U32 R0, RZ, RZ, UR6 ;  /* 0x00000006ff007e24 */ /* 0x000fe2000f8e00ff */
[----:B------:R-:W-:Y:S01]  /*1e7b0*/  @P3 IADD3.X R15, R11, UR7, RZ, P1, !PT ;  /* 0x000000070b0f3c10 */ /* 0x000fe20008ffe4ff */
[----:B------:R0:W1:Y:S04]  /*1e7c0*/  LDC.64 R38, c[0x0][R104+0x218] ;  /* 0x0000860068267b82 */ /* 0x0000680000000a00 */
[----:B------:R2:W5:Y:S01]  /*1e7d0*/  @P3 LDG.E R0, desc[UR42][R14.64] ;  /* 0x0000002a0e003981 */ /* 0x000562000c1e1900 */
[----:B------:R-:W-:-:S03]  /*1e7e0*/  ISETP.NE.AND P1, PT, R112, 0x1, PT ;  /* 0x000000017000780c */ /* 0x000fc60003f25270 */
[----:B------:R0:W3:Y:S08]  /*1e7f0*/  LDC.64 R36, c[0x0][R104+0x228] ;  /* 0x00008a0068247b82 */ /* 0x0000f00000000a00 */
[----:B--2---:R0:W2:Y:S08]  /*1e800*/  LDC.64 R14, c[0x0][R104+0x220] ;  /* 0x00008800680e7b82 */ /* 0x0040b00000000a00 */
[----:B------:R-:W4:Y:S08]  /*1e810*/  @P1 LDC R102, c[0x0][0xbec] ;  /* 0x0002fb00ff661b82 */ /* 0x000f300000000800 */
[----:B------:R-:W0:Y:S01]  /*1e820*/  @P1 LDC R11, c[0x0][0xbf0] ;  /* 0x0002fc00ff0b1b82 */ /* 0x000e220000000800 */
[----:B------:R-:W-:Y:S05]  /*1e830*/  @P3 BRA `(.L_x_506) ;  /* 0x0000000000103947 */ /* 0x000fea0003800000 */
[----:B------:R-:W-:Y:S05]  /*1e840*/  @!P0 BRA `(.L_x_506) ;  /* 0x00000000000c8947 */ /* 0x000fea0003800000 */
[----:B-----5:R-:W3:Y:S04]  /*1e850*/  LDG.E R0, desc[UR42][R12.64] ;  /* 0x0000002a0c007981 */ /* 0x020ee8000c1e1900 */
[----:B------:R-:W3:Y:S02]  /*1e860*/  LDG.E R12, desc[UR42][R12.64+0x4] ;  /* 0x0000042a0c0c7981 */ /* 0x000ee4000c1e1900 */
[----:B---3--:R-:W-:-:S07]  /*1e870*/  IMAD.IADD R0, R12, 0x1, -R0 ;  /* 0x000000010c007824 */ /* 0x008fce00078e0a00 */
.L_x_506:
[----:B------:R-:W3:Y:S04]  /*1e880*/  LDL R12, [R1+0x1a0] ;  /* 0x0001a000010c7983 */ /* 0x000ee80000100800 */
[----:B------:R-:W2:Y:S04]  /*1e890*/  LDL.LU R13, [R1+0x6c] ;  /* 0x00006c00010d7983 */ /* 0x000ea80000300800 */
[----:B------:R-:W2:Y:S04]  /*1e8a0*/  LDL.LU R106, [R1+0x7c] ;  /* 0x00007c00016a7983 */ /* 0x000ea80000300800 */
[----:B------:R-:W3:Y:S04]  /*1e8b0*/  LDL R116, [R1+0x80] ;  /* 0x0000800001747983 */ /* 0x000ee80000100800 */
[----:B------:R-:W2:Y:S04]  /*1e8c0*/  LDL R114, [R1+0x8c] ;  /* 0x00008c0001727983 */ /* 0x000ea80000100800 */
[----:B------:R-:W1:Y:S04]  /*1e8d0*/  LDL R115, [R1+0x50] ;  /* 0x0000500001737983 */ /* 0x000e680000100800 */
[----:B------:R-:W2:Y:S04]  /*1e8e0*/  LDL R119, [R1+0x19c] ;  /* 0x00019c0001777983 */ /* 0x000ea80000100800 */
[----:B------:R-:W2:Y:S01]  /*1e8f0*/  LDL R117, [R1+0x110] ;  /* 0x0001100001757983 */ /* 0x000ea20000100800 */
[----:B------:R-:W-:-:S04]  /*1e900*/  ISETP.NE.U32.AND P0, PT, RZ, UR4, PT ;  /* 0x00000004ff007c0c */ /* 0x000fc8000bf05070 */
[----:B------:R-:W-:Y:S01]  /*1e910*/  ISETP.NE.AND.EX P0, PT, RZ, UR5, PT, P0 ;  /* 0x00000005ff007c0c */ /* 0x000fe2000bf05300 */
[----:B-----5:R-:W-:Y:S01]  /*1e920*/  IMAD R0, R0, R112, RZ ;  /* 0x0000007000007224 */ /* 0x020fe200078e02ff */
[----:B---3--:R-:W-:-:S05]  /*1e930*/  LEA R74, R116, R12, 0x7 ;  /* 0x0000000c744a7211 */ /* 0x008fca00078e38ff */
[----:B----4-:R-:W-:-:S04]  /*1e940*/  @P1 IMAD.HI.U32 R12, R74, R102, RZ ;  /* 0x000000664a0c1227 */ /* 0x010fc800078e00ff */
[----:B------:R-:W-:Y:S01]  /*1e950*/  IMAD.MOV.U32 R102, RZ, RZ, R74 ;  /* 0x000000ffff667224 */ /* 0x000fe200078e004a */
[----:B0-----:R-:W-:Y:S02]  /*1e960*/  @P1 SHF.R.U32.HI R102, RZ, R11, R12 ;  /* 0x0000000bff661219 */ /* 0x001fe4000001160c */
[----:B--2---:R-:W-:Y:S02]  /*1e970*/  SEL R11, R13, RZ, !P0 ;  /* 0x000000ff0d0b7207 */ /* 0x004fe40004000000 */
[----:B------:R0:W2:Y:S02]  /*1e980*/  LDC.64 R12, c[0x0][R104+0x210] ;  /* 0x00008400680c7b82 */ /* 0x0000a40000000a00 */
[----:B0-----:R-:W-:-:S06]  /*1e990*/  SEL R104, R106, RZ, !P0 ;  /* 0x000000ff6a687207 */ /* 0x001fcc0004000000 */
[----:B------:R-:W0:Y:S01]  /*1e9a0*/  LDC.64 R106, c[0x0][0xba8] ;  /* 0x0002ea00ff6a7b82 */ /* 0x000e220000000a00 */
[----:B------:R-:W-:Y:S01]  /*1e9b0*/  IMAD R15, R15, R11, RZ ;  /* 0x0000000b0f0f7224 */ /* 0x000fe200078e02ff */
[----:B------:R-:W-:Y:S01]  /*1e9c0*/  SEL R111, R114, RZ, P2 ;  /* 0x000000ff726f7207 */ /* 0x000fe20001000000 */
[----:B-1----:R-:W-:Y:S02]  /*1e9d0*/  IMAD R109, R39, R115, RZ ;  /* 0x00000073276d7224 */ /* 0x002fe400078e02ff */
[C---:B------:R-:W-:Y:S02]  /*1e9e0*/  IMAD R104, R14.reuse, R104, R15 ;  /* 0x000000680e687224 */ /* 0x040fe400078e020f */
[----:B------:R-:W-:-:S04]  /*1e9f0*/  IMAD.WIDE.U32 R14, R14, R11, RZ ;  /* 0x0000000b0e0e7225 */ /* 0x000fc800078e00ff */
[----:B------:R-:W-:-:S04]  /*1ea00*/  IMAD.WIDE.U32 R38, R38, R115, RZ ;  /* 0x0000007326267225 */ /* 0x000fc800078e00ff */
[-C--:B------:R-:W-:Y:S01]  /*1ea10*/  IMAD R110, R37, R111.reuse, RZ ;  /* 0x0000006f256e7224 */ /* 0x080fe200078e02ff */
[----:B------:R-:W-:Y:S01]  /*1ea20*/  IADD3 R14, P0, P3, R14, R38, R2 ;  /* 0x000000260e0e7210 */ /* 0x000fe20007b1e002 */
[----:B------:R-:W-:-:S04]  /*1ea30*/  IMAD.WIDE.U32 R36, R36, R111, RZ ;  /* 0x0000006f24247225 */ /* 0x000fc800078e00ff */
[----:B------:R-:W-:Y:S02]  /*1ea40*/  IMAD.IADD R104, R15, 0x1, R104 ;  /* 0x000000010f687824 */ /* 0x000fe400078e0268 */
[----:B------:R-:W-:Y:S01]  /*1ea50*/  IMAD.IADD R109, R39, 0x1, R109 ;  /* 0x00000001276d7824 */ /* 0x000fe200078e026d */
[----:B------:R-:W-:Y:S01]  /*1ea60*/  SHF.R.S32.HI R39, RZ, 0x1f, R2 ;  /* 0x0000001fff277819 */ /* 0x000fe20000011402 */
[----:B0-----:R-:W0:Y:S01]  /*1ea70*/  @!P2 LDC R106, c[0x0][0xb50] ;  /* 0x0002d400ff6aab82 */ /* 0x001e220000000800 */
[----:B------:R-:W-:Y:S02]  /*1ea80*/  IADD3 R36, P4, P5, R102, R14, R36 ;  /* 0x0000000e66247210 */ /* 0x000fe40007d9e024 */
[----:B------:R-:W-:Y:S02]  /*1ea90*/  IADD3 R110, R37, R110, RZ ;  /* 0x0000006e256e7210 */ /* 0x000fe40007ffe0ff */
[----:B------:R-:W-:Y:S02]  /*1eaa0*/  IADD3.X R104, R104, R109, R39, P0, P3 ;  /* 0x0000006d68687210 */ /* 0x000fe400007e6427 */
[----:B------:R-:W-:Y:S01]  /*1eab0*/  SHF.R.S32.HI R14, RZ, 0x1f, R102 ;  /* 0x0000001fff0e7819 */ /* 0x000fe20000011466 */
[----:B------:R-:W1:Y:S03]  /*1eac0*/  @!P2 LDC R107, c[0x0][0xb54] ;  /* 0x0002d500ff6bab82 */ /* 0x000e660000000800 */
[----:B------:R-:W-:Y:S01]  /*1ead0*/  IADD3.X R37, R14, R104, R110, P4, P5 ;  /* 0x000000680e257210 */ /* 0x000fe200027ea46e */
[----:B------:R-:W-:-:S04]  /*1eae0*/  IMAD.MOV R14, RZ, RZ, -R102 ;  /* 0x000000ffff0e7224 */ /* 0x000fc800078e0a66 */
[----:B------:R-:W-:-:S04]  /*1eaf0*/  IMAD R14, R112, R14, R74 ;  /* 0x0000000e700e7224 */ /* 0x000fc800078e024a */
[-C--:B--2---:R-:W-:Y:S01]  /*1eb00*/  IMAD R13, R13, R14.reuse, RZ ;  /* 0x0000000e0d0d7224 */ /* 0x084fe200078e02ff */
[----:B------:R-:W-:Y:S01]  /*1eb10*/  SHF.R.S32.HI R15, RZ, 0x1f, R14 ;  /* 0x0000001fff0f7819 */ /* 0x000fe2000001140e */
[----:B------:R-:W-:-:S04]  /*1eb20*/  IMAD.WIDE.U32 R36, R12, R14, R36 ;  /* 0x0000000e0c247225 */ /* 0x000fc800078e0024 */
[----:B------:R-:W-:Y:S01]  /*1eb30*/  IMAD R13, R12, R15, R13 ;  /* 0x0000000f0c0d7224 */ /* 0x000fe200078e020d */
[----:B0-----:R-:W-:-:S03]  /*1eb40*/  LEA R106, P0, R36, R106, 0x2 ;  /* 0x0000006a246a7211 */ /* 0x001fc600078010ff */
[----:B------:R-:W-:-:S05]  /*1eb50*/  IMAD.IADD R13, R37, 0x1, R13 ;  /* 0x00000001250d7824 */ /* 0x000fca00078e020d */
[----:B-1----:R-:W-:Y:S01]  /*1eb60*/  LEA.HI.X R107, R36, R107, R13, 0x2, P0 ;  /* 0x0000006b246b7211 */ /* 0x002fe200000f140d */
[----:B------:R-:W-:Y:S01]  /*1eb70*/  SHFL.IDX PT, R12, R106, RZ, 0x1c1f ;  /* 0x001c1fff6a0c7589 */ /* 0x000fe200000e0000 */
[----:B------:R-:W-:-:S03]  /*1eb80*/  IMAD R36, R116, 0x80, R119 ;  /* 0x0000008074247824 */ /* 0x000fc600078e0277 */
[----:B------:R-:W0:Y:S04]  /*1eb90*/  SHFL.IDX PT, R13, R107, RZ, 0x1c1f ;  /* 0x001c1fff6b0d7589 */ /* 0x000e2800000e0000 */
[----:B------:R-:W-:Y:S04]  /*1eba0*/  SHFL.IDX PT, R14, R106, 0x1, 0x1c1f ;  /* 0x003c1f006a0e7f89 */ /* 0x000fe800000e0000 */
[----:B------:R-:W1:Y:S01]  /*1ebb0*/  SHFL.IDX PT, R15, R107, 0x1, 0x1c1f ;  /* 0x003c1f006b0f7f89 */ /* 0x000e6200000e0000 */
[----:B------:R-:W-:Y:S02]  /*1ebc0*/  LOP3.LUT P0, RZ, R117, 0x3, RZ, 0xc0, !PT ;  /* 0x0000000375ff7812 */ /* 0x000fe4000780c0ff */
[----:B------:R-:W-:-:S02]  /*1ebd0*/  IADD3 R38, R36, 0x8, RZ ;  /* 0x0000000824267810 */ /* 0x000fc40007ffe0ff */
[-C--:B------:R-:W-:Y:S02]  /*1ebe0*/  ISETP.GE.OR P3, PT, R36, R0.reuse, P0 ;  /* 0x000000002400720c */ /* 0x080fe40000766670 */
[----:B------:R-:W-:-:S11]  /*1ebf0*/  ISETP.GE.OR P0, PT, R38, R0, P0 ;  /* 0x000000002600720c */ /* 0x000fd60000706670 */
[----:B0-----:R0:W-:Y:S04]  /*1ec00*/  @!P3 ST.E desc[UR42][R12.64], R173 ;  /* 0x000000ad0c00b985 */ /* 0x0011e8000c10192a */
[----:B-1----:R0:W-:Y:S01]  /*1ec10*/  @!P0 ST.E desc[UR42][R14.64], R172 ;  /* 0x000000ac0e008985 */ /* 0x0021e2000c10192a */
[----:B------:R-:W-:Y:S05]  /*1ec20*/  @P2 BRA `(.L_x_507) ;  /* 0x0000001000402947 */ /* 0x000fea0003800000 */
[----:B------:R-:W-:Y:S01]  /*1ec30*/  VIADD R8, R228, 0xffffff80 ;  /* 0xffffff80e4087836 */ /* 0x000fe20000000000 */
[----:B------:R-:W1:Y:S01]  /*1ec40*/  @P1 LDC R9, c[0x0][0xbec] ;  /* 0x0002fb00ff091b82 */ /* 0x000e620000000800 */
[----:B------:R-:W-:-:S03]  /*1ec50*/  ULDC.64 UR4, c[0x0][0xaa0] ;  /* 0x0002a80000047ab9 */ /* 0x000fc60000000a00 */
[----:B------:R-:W-:-:S04]  /*1ec60*/  SHF.R.S32.HI R3, RZ, 0x1f, R8 ;  /* 0x0000001fff037819 */ /* 0x000fc80000011408 */
[----:B------:R-:W-:Y:S01]  /*1ec70*/  LEA.HI R3, R3, R8, RZ, 0x3 ;  /* 0x0000000803037211 */ /* 0x000fe200078f18ff */
[----:B0-----:R-:W0:Y:S03]  /*1ec80*/  @P1 LDC R15, c[0x0][0xbf0] ;  /* 0x0002fc00ff0f1b82 */ /* 0x001e260000000800 */
[----:B------:R-:W-:-:S05]  /*1ec90*/  LOP3.LUT R3, R3, 0xfffffff8, RZ, 0xc0, !PT ;  /* 0xfffffff803037812 */ /* 0x000fca00078ec0ff */
[----:B------:R-:W-:-:S04]  /*1eca0*/  IMAD.IADD R8, R8, 0x1, -R3 ;  /* 0x0000000108087824 */ /* 0x000fc800078e0a03 */
[----:B------:R-:W-:-:S05]  /*1ecb0*/  IMAD R5, R23, 0x8, R8 ;  /* 0x0000000817057824 */ /* 0x000fca00078e0208 */
[----:B------:R-:W-:-:S05]  /*1ecc0*/  SHF.L.U32 R5, R5, 0x3, RZ ;  /* 0x0000000305057819 */ /* 0x000fca00000006ff */
[----:B------:R-:W-:-:S03]  /*1ecd0*/  IMAD.WIDE R4, R5, 0x2, R40 ;  /* 0x0000000205047825 */ /* 0x000fc600078e0228 */
[C---:B------:R-:W-:Y:S02]  /*1ece0*/  IADD3 R49, P5, R4.reuse, 0x5000, RZ ;  /* 0x0000500004317810 */ /* 0x040fe40007fbe0ff */
[C---:B------:R-:W-:Y:S02]  /*1ecf0*/  IADD3 R25, P0, R4.reuse, 0x1000, RZ ;  /* 0x0000100004197810 */ /* 0x040fe40007f1e0ff */
[----:B------:R-:W-:Y:S02]  /*1ed00*/  LOP3.LUT R48, R49, 0x380, RZ, 0xc0, !PT ;  /* 0x0000038031307812 */ /* 0x000fe400078ec0ff */
[C---:B------:R-:W-:Y:S02]  /*1ed10*/  IADD3 R33, P2, R4.reuse, 0x2000, RZ ;  /* 0x0000200004217810 */ /* 0x040fe40007f5e0ff */
[C---:B------:R-:W-:Y:S02]  /*1ed20*/  IADD3 R41, P3, R4.reuse, 0x3000, RZ ;  /* 0x0000300004297810 */ /* 0x040fe40007f7e0ff */
[----:B------:R-:W-:-:S02]  /*1ed30*/  IADD3 R45, P4, R4, 0x4000, RZ ;  /* 0x00004000042d7810 */ /* 0x000fc40007f9e0ff */
[----:B------:R-:W-:Y:S02]  /*1ed40*/  SHF.R.U64 R48, R48, 0x3, RZ ;  /* 0x0000000330307819 */ /* 0x000fe400000012ff */
[----:B------:R-:W-:Y:S02]  /*1ed50*/  LOP3.LUT R24, R25, 0x380, RZ, 0xc0, !PT ;  /* 0x0000038019187812 */ /* 0x000fe400078ec0ff */
[----:B------:R-:W-:Y:S02]  /*1ed60*/  LOP3.LUT R32, R33, 0x380, RZ, 0xc0, !PT ;  /* 0x0000038021207812 */ /* 0x000fe400078ec0ff */
[----:B------:R-:W-:Y:S02]  /*1ed70*/  LOP3.LUT R40, R41, 0x380, RZ, 0xc0, !PT ;  /* 0x0000038029287812 */ /* 0x000fe400078ec0ff */
[----:B------:R-:W-:Y:S02]  /*1ed80*/  LOP3.LUT R44, R45, 0x380, RZ, 0xc0, !PT ;  /* 0x000003802d2c7812 */ /* 0x000fe400078ec0ff */
[----:B------:R-:W-:Y:S01]  /*1ed90*/  LOP3.LUT R48, R48, R49, RZ, 0x3c, !PT ;  /* 0x0000003130307212 */ /* 0x000fe200078e3cff */
[----:B------:R-:W-:Y:S01]  /*1eda0*/  IMAD.X R49, RZ, RZ, R5, P5 ;  /* 0x000000ffff317224 */ /* 0x000fe200028e0605 */
[----:B------:R-:W-:-:S02]  /*1edb0*/  SHF.R.U64 R24, R24, 0x3, RZ ;  /* 0x0000000318187819 */ /* 0x000fc400000012ff */
[----:B------:R-:W-:Y:S02]  /*1edc0*/  SHF.R.U64 R32, R32, 0x3, RZ ;  /* 0x0000000320207819 */ /* 0x000fe400000012ff */
[----:B------:R-:W-:Y:S01]  /*1edd0*/  SHF.R.U64 R40, R40, 0x3, RZ ;  /* 0x0000000328287819 */ /* 0x000fe200000012ff */
[----:B------:R-:W-:Y:S01]  /*1ede0*/  IMAD R39, R39, UR4, RZ ;  /* 0x0000000427277c24 */ /* 0x000fe2000f8e02ff */
[----:B------:R-:W-:Y:S01]  /*1edf0*/  SHF.R.U64 R44, R44, 0x3, RZ ;  /* 0x000000032c2c7819 */ /* 0x000fe200000012ff */
[----:B------:R-:W-:Y:S01]  /*1ee00*/  IMAD R8, R8, 0x20, R23 ;  /* 0x0000002008087824 */ /* 0x000fe200078e0217 */
[----:B------:R-:W-:Y:S01]  /*1ee10*/  IADD3 R69, P5, R4, 0xa000, RZ ;  /* 0x0000a00004457810 */ /* 0x000fe20007fbe0ff */
[----:B------:R-:W5:Y:S01]  /*1ee20*/  LD.E.128 R48, desc[UR42][R48.64] ;  /* 0x0000002a30307980 */ /* 0x000f62000c101d00 */
[----:B------:R-:W-:Y:S01]  /*1ee30*/  LOP3.LUT R24, R24, R25, RZ, 0x3c, !PT ;  /* 0x0000001918187212 */ /* 0x000fe200078e3cff */
[--C-:B------:R-:W-:Y:S01]  /*1ee40*/  IMAD.X R25, RZ, RZ, R5.reuse, P0 ;  /* 0x000000ffff197224 */ /* 0x100fe200000e0605 */
[----:B------:R-:W-:Y:S01]  /*1ee50*/  LOP3.LUT R32, R32, R33, RZ, 0x3c, !PT ;  /* 0x0000002120207212 */ /* 0x000fe200078e3cff */
[--C-:B------:R-:W-:Y:S01]  /*1ee60*/  IMAD.X R33, RZ, RZ, R5.reuse, P2 ;  /* 0x000000ffff217224 */ /* 0x100fe200010e0605 */
[----:B------:R-:W-:Y:S01]  /*1ee70*/  LOP3.LUT R40, R40, R41, RZ, 0x3c, !PT ;  /* 0x0000002928287212 */ /* 0x000fe200078e3cff */
[----:B------:R-:W-:Y:S01]  /*1ee80*/  IMAD.X R41, RZ, RZ, R5, P3 ;  /* 0x000000ffff297224 */ /* 0x000fe200018e0605 */
[----:B------:R-:W-:-:S02]  /*1ee90*/  LOP3.LUT R44, R44, R45, RZ, 0x3c, !PT ;  /* 0x0000002d2c2c7212 */ /* 0x000fc400078e3cff */
[----:B------:R-:W-:Y:S01]  /*1eea0*/  LOP3.LUT R7, R4, 0x380, RZ, 0xc0, !PT ;  /* 0x0000038004077812 */ /* 0x000fe200078ec0ff */
[----:B------:R-:W-:Y:S01]  /*1eeb0*/  IMAD R39, R2, UR5, R39 ;  /* 0x0000000502277c24 */ /* 0x000fe2000f8e0227 */
[----:B------:R-:W-:Y:S01]  /*1eec0*/  IADD3.X R45, RZ, R5, RZ, P4, !PT ;  /* 0x00000005ff2d7210 */ /* 0x000fe200027fe4ff */
[----:B------:R-:W-:Y:S01]  /*1eed0*/  IMAD R12, R116, 0x80, R8 ;  /* 0x00000080740c7824 */ /* 0x000fe200078e0208 */
[----:B------:R-:W-:Y:S01]  /*1eee0*/  LOP3.LUT R68, R69, 0x380, RZ, 0xc0, !PT ;  /* 0x0000038045447812 */ /* 0x000fe200078ec0ff */
[----:B------:R-:W5:Y:S01]  /*1eef0*/  LD.E.128 R24, desc[UR42][R24.64] ;  /* 0x0000002a18187980 */ /* 0x000f62000c101d00 */
[C---:B------:R-:W-:Y:S02]  /*1ef00*/  IADD3 R53, P0, R4.reuse, 0x6000, RZ ;  /* 0x0000600004357810 */ /* 0x040fe40007f1e0ff */
[C---:B------:R-:W-:Y:S01]  /*1ef10*/  IADD3 R57, P2, R4.reuse, 0x7000, RZ ;  /* 0x0000700004397810 */ /* 0x040fe20007f5e0ff */
[----:B------:R-:W5:Y:S01]  /*1ef20*/  LD.E.128 R32, desc[UR42][R32.64] ;  /* 0x0000002a20207980 */ /* 0x000f62000c101d00 */
[----:B------:R-:W-:-:S02]  /*1ef30*/  IADD3 R61, P3, R4, 0x8000, RZ ;  /* 0x00008000043d7810 */ /* 0x000fc40007f7e0ff */
[----:B------:R-:W-:Y:S01]  /*1ef40*/  IADD3 R65, P4, R4, 0x9000, RZ ;  /* 0x0000900004417810 */ /* 0x000fe20007f9e0ff */
[----:B------:R-:W5:Y:S01]  /*1ef50*/  LD.E.128 R40, desc[UR42][R40.64] ;  /* 0x0000002a28287980 */ /* 0x000f62000c101d00 */
[----:B------:R-:W-:Y:S02]  /*1ef60*/  SHF.R.U64 R68, R68, 0x3, RZ ;  /* 0x0000000344447819 */ /* 0x000fe400000012ff */
[----:B------:R-:W-:Y:S01]  /*1ef70*/  LOP3.LUT R52, R53, 0x380, RZ, 0xc0, !PT ;  /* 0x0000038035347812 */ /* 0x000fe200078ec0ff */
[----:B------:R-:W5:Y:S01]  /*1ef80*/  LD.E.128 R44, desc[UR42][R44.64] ;  /* 0x0000002a2c2c7980 */ /* 0x000f62000c101d00 */
[----:B------:R-:W-:Y:S02]  /*1ef90*/  LOP3.LUT R56, R57, 0x380, RZ, 0xc0, !PT ;  /* 0x0000038039387812 */ /* 0x000fe400078ec0ff */
[----:B------:R-:W-:Y:S02]  /*1efa0*/  LOP3.LUT R60, R61, 0x380, RZ, 0xc0, !PT ;  /* 0x000003803d3c7812 */ /* 0x000fe400078ec0ff */
[----:B------:R-:W-:-:S02]  /*1efb0*/  LOP3.LUT R64, R65, 0x380, RZ, 0xc0, !PT ;  /* 0x0000038041407812 */ /* 0x000fc400078ec0ff */
[----:B------:R-:W-:Y:S01]  /*1efc0*/  LOP3.LUT R68, R68, R69, RZ, 0x3c, !PT ;  /* 0x0000004544447212 */ /* 0x000fe200078e3cff */
[----:B------:R-:W-:Y:S01]  /*1efd0*/  IMAD.X R69, RZ, RZ, R5, P5 ;  /* 0x000000ffff457224 */ /* 0x000fe200028e0605 */
[----:B------:R-:W-:Y:S02]  /*1efe0*/  SHF.R.U64 R52, R52, 0x3, RZ ;  /* 0x0000000334347819 */ /* 0x000fe400000012ff */
[----:B------:R-:W-:Y:S02]  /*1eff0*/  SHF.R.U64 R56, R56, 0x3, RZ ;  /* 0x0000000338387819 */ /* 0x000fe400000012ff */
[----:B------:R-:W-:Y:S01]  /*1f000*/  SHF.R.U64 R60, R60, 0x3, RZ ;  /* 0x000000033c3c7819 */ /* 0x000fe200000012ff */
[----:B------:R-:W5:Y:S01]  /*1f010*/  LD.E.128 R68, desc[UR42][R68.64] ;  /* 0x0000002a44447980 */ /* 0x000f62000c101d00 */
[----:B------:R-:W-:Y:S02]  /*1f020*/  SHF.R.U64 R64, R64, 0x3, RZ ;  /* 0x0000000340407819 */ /* 0x000fe400000012ff */
[----:B------:R-:W-:-:S02]  /*1f030*/  IADD3 R6, P5, R4, 0xf000, RZ ;  /* 0x0000f00004067810 */ /* 0x000fc40007fbe0ff */
        /* <DEDUP_REMOVED lines=8> */
[----:B------:R-:W-:Y:S01]  /*1f0c0*/  IADD3.X R61, RZ, R5, RZ, P3, !PT ;  /* 0x00000005ff3d7210 */ /* 0x000fe20001ffe4ff */
[----:B------:R-:W5:Y:S01]  /*1f0d0*/  LD.E.128 R52, desc[UR42][R52.64] ;  /* 0x0000002a34347980 */ /* 0x000f62000c101d00 */
[----:B------:R-:W-:-:S02]  /*1f0e0*/  LOP3.LUT R3, R6, 0x380, RZ, 0xc0, !PT ;  /* 0x0000038006037812 */ /* 0x000fc400078ec0ff */
[C---:B------:R-:W-:Y:S01]  /*1f0f0*/  IADD3 R73, P0, R4.reuse, 0xb000, RZ ;  /* 0x0000b00004497810 */ /* 0x040fe20007f1e0ff */
[----:B------:R-:W5:Y:S01]  /*1f100*/  LD.E.128 R56, desc[UR42][R56.64] ;  /* 0x0000002a38387980 */ /* 0x000f62000c101d00 */
[C---:B------:R-:W-:Y:S02]  /*1f110*/  IADD3 R77, P2, R4.reuse, 0xc000, RZ ;  /* 0x0000c000044d7810 */ /* 0x040fe40007f5e0ff */
[C---:B------:R-:W-:Y:S01]  /*1f120*/  IADD3 R81, P3, R4.reuse, 0xd000, RZ ;  /* 0x0000d00004517810 */ /* 0x040fe20007f7e0ff */
[----:B------:R-:W5:Y:S01]  /*1f130*/  LD.E.128 R60, desc[UR42][R60.64] ;  /* 0x0000002a3c3c7980 */ /* 0x000f62000c101d00 */
[----:B------:R-:W-:Y:S02]  /*1f140*/  IADD3 R85, P4, R4, 0xe000, RZ ;  /* 0x0000e00004557810 */ /* 0x000fe40007f9e0ff */
[----:B------:R-:W-:Y:S01]  /*1f150*/  SHF.R.U64 R3, R3, 0x3, RZ ;  /* 0x0000000303037819 */ /* 0x000fe200000012ff */
[----:B------:R-:W5:Y:S01]  /*1f160*/  LD.E.128 R64, desc[UR42][R64.64] ;  /* 0x0000002a40407980 */ /* 0x000f62000c101d00 */
[----:B------:R-:W-:-:S02]  /*1f170*/  LOP3.LUT R72, R73, 0x380, RZ, 0xc0, !PT ;  /* 0x0000038049487812 */ /* 0x000fc400078ec0ff */
[----:B------:R-:W-:Y:S02]  /*1f180*/  LOP3.LUT R76, R77, 0x380, RZ, 0xc0, !PT ;  /* 0x000003804d4c7812 */ /* 0x000fe400078ec0ff */
[----:B------:R-:W-:Y:S02]  /*1f190*/  LOP3.LUT R80, R81, 0x380, RZ, 0xc0, !PT ;  /* 0x0000038051507812 */ /* 0x000fe400078ec0ff */
[----:B------:R-:W-:Y:S02]  /*1f1a0*/  LOP3.LUT R84, R85, 0x380, RZ, 0xc0, !PT ;  /* 0x0000038055547812 */ /* 0x000fe400078ec0ff */
[----:B------:R-:W-:Y:S01]  /*1f1b0*/  LOP3.LUT R88, R3, R6, RZ, 0x3c, !PT ;  /* 0x0000000603587212 */ /* 0x000fe200078e3cff */
[----:B------:R-:W-:Y:S01]  /*1f1c0*/  IMAD.WIDE.U32 R2, R2, UR4, RZ ;  /* 0x0000000402027c25 */ /* 0x000fe2000f8e00ff */
[----:B------:R-:W-:Y:S01]  /*1f1d0*/  SHF.R.U64 R72, R72, 0x3, RZ ;  /* 0x0000000348487819 */ /* 0x000fe200000012ff */
[----:B------:R-:W-:Y:S01]  /*1f1e0*/  ULDC.64 UR4, c[0x0][0xae8] ;  /* 0x0002ba0000047ab9 */ /* 0x000fe20000000a00 */
[----:B------:R-:W-:-:S02]  /*1f1f0*/  SHF.R.U64 R76, R76, 0x3, RZ ;  /* 0x000000034c4c7819 */ /* 0x000fc400000012ff */
[----:B------:R-:W-:Y:S01]  /*1f200*/  SHF.R.U64 R80, R80, 0x3, RZ ;  /* 0x0000000350507819 */ /* 0x000fe200000012ff */
[----:B------:R-:W5:Y:S01]  /*1f210*/  LD.E.128 R88, desc[UR42][R88.64] ;  /* 0x0000002a58587980 */ /* 0x000f62000c101d00 */
[----:B------:R-:W-:Y:S02]  /*1f220*/  SHF.R.U64 R84, R84, 0x3, RZ ;  /* 0x0000000354547819 */ /* 0x000fe400000012ff */
[----:B------:R-:W-:Y:S02]  /*1f230*/  SHF.R.U64 R7, R7, 0x3, RZ ;  /* 0x0000000307077819 */ /* 0x000fe400000012ff */
[----:B------:R-:W-:Y:S01]  /*1f240*/  LOP3.LUT R72, R72, R73, RZ, 0x3c, !PT ;  /* 0x0000004948487212 */ /* 0x000fe200078e3cff */
[--C-:B------:R-:W-:Y:S01]  /*1f250*/  IMAD.X R73, RZ, RZ, R5.reuse, P0 ;  /* 0x000000ffff497224 */ /* 0x100fe200000e0605 */
[----:B------:R-:W-:Y:S02]  /*1f260*/  LOP3.LUT R76, R76, R77, RZ, 0x3c, !PT ;  /* 0x0000004d4c4c7212 */ /* 0x000fe400078e3cff */
[----:B------:R-:W-:Y:S01]  /*1f270*/  LOP3.LUT R80, R80, R81, RZ, 0x3c, !PT ;  /* 0x0000005150507212 */ /* 0x000fe200078e3cff */
[--C-:B------:R-:W-:Y:S01]  /*1f280*/  IMAD.X R81, RZ, RZ, R5.reuse, P3 ;  /* 0x000000ffff517224 */ /* 0x100fe200018e0605 */
[----:B------:R-:W-:Y:S01]  /*1f290*/  LOP3.LUT R84, R84, R85, RZ, 0x3c, !PT ;  /* 0x0000005554547212 */ /* 0x000fe200078e3cff */
[----:B------:R-:W-:Y:S01]  /*1f2a0*/  IMAD.X R85, RZ, RZ, R5, P4 ;  /* 0x000000ffff557224 */ /* 0x000fe200020e0605 */
[----:B------:R-:W-:Y:S01]  /*1f2b0*/  IADD3.X R77, RZ, R5, RZ, P2, !PT ;  /* 0x00000005ff4d7210 */ /* 0x000fe200017fe4ff */
[----:B------:R-:W5:Y:S01]  /*1f2c0*/  LD.E.128 R72, desc[UR42][R72.64] ;  /* 0x0000002a48487980 */ /* 0x000f62000c101d00 */
[----:B------:R-:W-:-:S02]  /*1f2d0*/  LOP3.LUT R4, R7, R4, RZ, 0x3c, !PT ;  /* 0x0000000407047212 */ /* 0x000fc400078e3cff */
[----:B------:R-:W-:Y:S01]  /*1f2e0*/  IADD3 R3, R3, R39, RZ ;  /* 0x0000002703037210 */ /* 0x000fe20007ffe0ff */
[----:B------:R-:W5:Y:S01]  /*1f2f0*/  LD.E.128 R80, desc[UR42][R80.64] ;  /* 0x0000002a50507980 */ /* 0x000f62000c101d00 */
[----:B------:R-:W-:Y:S01]  /*1f300*/  SHF.R.S32.HI R10, RZ, 0x1f, R11 ;  /* 0x0000001fff0a7819 */ /* 0x000fe2000001140b */
[----:B-1----:R-:W-:Y:S02]  /*1f310*/  @P1 IMAD.HI.U32 R8, R12, R9, RZ ;  /* 0x000000090c081227 */ /* 0x002fe400078e00ff */
[----:B------:R-:W5:Y:S02]  /*1f320*/  LD.E.128 R4, desc[UR42][R4.64] ;  /* 0x0000002a04047980 */ /* 0x000f64000c101d00 */
[C---:B------:R-:W-:Y:S02]  /*1f330*/  IMAD.WIDE.U32 R2, R115.reuse, UR4, R2 ;  /* 0x0000000473027c25 */ /* 0x040fe4000f8e0002 */
[----:B------:R-:W5:Y:S04]  /*1f340*/  LD.E.128 R76, desc[UR42][R76.64] ;  /* 0x0000002a4c4c7980 */ /* 0x000f68000c101d00 */
[----:B------:R-:W5:Y:S01]  /*1f350*/  LD.E.128 R84, desc[UR42][R84.64] ;  /* 0x0000002a54547980 */ /* 0x000f62000c101d00 */
[----:B------:R-:W-:Y:S01]  /*1f360*/  IMAD R3, R115, UR5, R3 ;  /* 0x0000000573037c24 */ /* 0x000fe2000f8e0203 */
[----:B------:R-:W-:Y:S01]  /*1f370*/  ULDC.64 UR4, c[0x0][0xaf0] ;  /* 0x0002bc0000047ab9 */ /* 0x000fe20000000a00 */
[----:B------:R-:W-:Y:S01]  /*1f380*/  @!PT LDS RZ, [RZ] ;  /* 0x00000000fffff984 */ /* 0x000fe20000000800 */
[----:B------:R-:W-:Y:S01]  /*1f390*/  @!PT LDS RZ, [RZ] ;  /* 0x00000000fffff984 */ /* 0x000fe20000000800 */
[----:B------:R-:W-:Y:S01]  /*1f3a0*/  @!PT LDS RZ, [RZ] ;  /* 0x00000000fffff984 */ /* 0x000fe20000000800 */
[----:B------:R-:W-:Y:S01]  /*1f3b0*/  @!PT LDS RZ, [RZ] ;  /* 0x00000000fffff984 */ /* 0x000fe20000000800 */
[----:B------:R1:W-:Y:S06]  /*1f3c0*/  MEMBAR.ALL.CTA ;  /* 0x0000000000007992 */ /* 0x0003ec0000008000 */
[----:B-1----:R-:W1:Y:S01]  /*1f3d0*/  FENCE.VIEW.ASYNC.S ;  /* 0x00000000000073c6 */ /* 0x002e620000000000 */
[----:B------:R-:W-:Y:S01]  /*1f3e0*/  IMAD.MOV.U32 R9, RZ, RZ, R12 ;  /* 0x000000ffff097224 */ /* 0x000fe200078e000c */
[----:B0-----:R-:W-:Y:S01]  /*1f3f0*/  @P1 SHF.R.U32.HI R9, RZ, R15, R8 ;  /* 0x0000000fff091219 */ /* 0x001fe20000011608 */
[----:B------:R-:W-:-:S02]  /*1f400*/  IMAD R10, R10, UR4, RZ ;  /* 0x000000040a0a7c24 */ /* 0x000fc4000f8e02ff */
[----:B------:R-:W-:Y:S01]  /*1f410*/  IMAD.WIDE.U32 R2, R11, UR4, R2 ;  /* 0x000000040b027c25 */ /* 0x000fe2000f8e0002 */
[----:B------:R-:W-:-:S03]  /*1f420*/  SHF.R.S32.HI R8, RZ, 0x1f, R9 ;  /* 0x0000001fff087819 */ /* 0x000fc60000011409 */
[----:B------:R-:W-:Y:S01]  /*1f430*/  IMAD R13, R11, UR5, R10 ;  /* 0x000000050b0d7c24 */ /* 0x000fe2000f8e020a */
[----:B------:R-:W-:Y:S01]  /*1f440*/  ULDC.64 UR4, c[0x0][0xae0] ;  /* 0x0002b80000047ab9 */ /* 0x000fe20000000a00 */
[----:B------:R-:W-:Y:S02]  /*1f450*/  IMAD.MOV R11, RZ, RZ, -R9 ;  /* 0x000000ffff0b7224 */ /* 0x000fe400078e0a09 */
[----:B------:R-:W-:Y:S01]  /*1f460*/  IMAD R10, R8, UR4, RZ ;  /* 0x00000004080a7c24 */ /* 0x000fe2000f8e02ff */
[----:B------:R-:W-:Y:S01]  /*1f470*/  IADD3 R3, R3, R13, RZ ;  /* 0x0000000d03037210 */ /* 0x000fe20007ffe0ff */
[----:B------:R-:W-:Y:S02]  /*1f480*/  IMAD R11, R112, R11, R12 ;  /* 0x0000000b700b7224 */ /* 0x000fe400078e020c */
[----:B------:R-:W-:Y:S02]  /*1f490*/  VIADD R8, R22, 0x38820 ;  /* 0x0003882016087836 */ /* 0x000fe40000000000 */
[----:B------:R-:W-:-:S03]  /*1f4a0*/  IMAD.WIDE.U32 R2, R9, UR4, R2 ;  /* 0x0000000409027c25 */ /* 0x000fc6000f8e0002 */
[----:B------:R-:W-:Y:S01]  /*1f4b0*/  PRMT R8, RZ, 0x654, R8 ;  /* 0x00000654ff087816 */ /* 0x000fe20000000008 */
[----:B------:R-:W-:Y:S01]  /*1f4c0*/  IMAD R13, R9, UR5, R10 ;  /* 0x00000005090d7c24 */ /* 0x000fe2000f8e020a */
[----:B------:R-:W-:Y:S01]  /*1f4d0*/  SHF.R.S32.HI R9, RZ, 0x1f, R11 ;  /* 0x0000001fff097819 */ /* 0x000fe2000001140b */
[----:B------:R-:W-:Y:S01]  /*1f4e0*/  ULDC.64 UR4, c[0x0][0xad8] ;  /* 0x0002b60000047ab9 */ /* 0x000fe20000000a00 */
[----:B-1----:R0:W-:Y:S01]  /*1f4f0*/  SYNCS.ARRIVE.TRANS64.RED.A1T0 RZ, [R8+URZ], RZ ;  /* 0x000000ff08ff79a7 */ /* 0x0021e2000810043f */
[----:B------:R-:W-:Y:S02]  /*1f500*/  IMAD.IADD R3, R3, 0x1, R13 ;  /* 0x0000000103037824 */ /* 0x000fe400078e020d */
[----:B------:R-:W-:-:S04]  /*1f510*/  IMAD.WIDE.U32 R2, R11, UR4, R2 ;  /* 0x000000040b027c25 */ /* 0x000fc8000f8e0002 */
[----:B0-----:R-:W-:-:S04]  /*1f520*/  IMAD R8, R9, UR4, RZ ;  /* 0x0000000409087c24 */ /* 0x001fc8000f8e02ff */
[----:B------:R-:W-:Y:S01]  /*1f530*/  IMAD R11, R11, UR5, R8 ;  /* 0x000000050b0b7c24 */ /* 0x000fe2000f8e0208 */
[----:B------:R-:W-:Y:S02]  /*1f540*/  ULDC.64 UR4, c[0x0][0xa80] ;  /* 0x0002a00000047ab9 */ /* 0x000fe40000000a00 */
[----:B------:R-:W-:Y:S02]  /*1f550*/  LEA R21, P0, R2, UR4, 0x1 ;  /* 0x0000000402157c11 */ /* 0x000fe4000f8008ff */
[----:B------:R-:W-:Y:S01]  /*1f560*/  IADD3 R3, R3, R11, RZ ;  /* 0x0000000b03037210 */ /* 0x000fe20007ffe0ff */
[----:B------:R-:W-:-:S03]  /*1f570*/  UMOV UR4, 0xffffffff ;  /* 0xffffffff00047882 */ /* 0x000fc60000000000 */
[----:B------:R-:W-:Y:S01]  /*1f580*/  LEA.HI.X R28, R2, UR5, R3, 0x1, P0 ;  /* 0x00000005021c7c11 */ /* 0x000fe200080f0c03 */
[----:B------:R-:W-:Y:S01]  /*1f590*/  IMAD R37, R116, 0x80, R23 ;  /* 0x0000008074257824 */ /* 0x000fe200078e0217 */
[----:B------:R-:W-:Y:S06]  /*1f5a0*/  BRA.DIV UR4, `(.L_x_508) ;  /* 0x0000010204007947 */ /* 0x000fec000b800000 */
[----:B------:R0:W1:Y:S04]  /*1f5b0*/  SHFL.IDX PT, R20, R28, RZ, 0x181f ;  /* 0x00181fff1c147589 */ /* 0x00006800000e0000 */
[----:B------:R0:W2:Y:S02]  /*1f5c0*/  SHFL.IDX PT, R14, R21, RZ, 0x181f ;  /* 0x00181fff150e7589 */ /* 0x0000a400000e0000 */
.L_x_823:
[----:B------:R-:W-:Y:S01]  /*1f5d0*/  ISETP.GE.AND P0, PT, R37, R0, PT ;  /* 0x000000002500720c */ /* 0x000fe20003f06270 */
[----:B------:R-:W-:-:S12]  /*1f5e0*/  BSSY B1, `(.L_x_509) ;  /* 0x0000018000017945 */ /* 0x000fd80003800000 */
[----:B------:R-:W-:Y:S05]  /*1f5f0*/  @P0 BRA `(.L_x_510) ;  /* 0x0000000000580947 */ /* 0x000fea0003800000 */
[----:B------:R-:W3:Y:S01]  /*1f600*/  LDL R38, [R1+0x40] ;  /* 0x0000400001267983 */ /* 0x000ee20000100800 */
[----:B------:R-:W-:-:S03]  /*1f610*/  ULDC UR4, c[0x0][0xac8] ;  /* 0x0002b20000047ab9 */ /* 0x000fc60000000800 */
[----:B------:R-:W4:Y:S04]  /*1f620*/  LDL R15, [R1+0x4c] ;  /* 0x00004c00010f7983 */ /* 0x000f280000100800 */
[----:B------:R-:W4:Y:S04]  /*1f630*/  LDL R39, [R1+0x88] ;  /* 0x0000880001277983 */ /* 0x000f280000100800 */
[----:B------:R-:W4:Y:S01]  /*1f640*/  LDL R36, [R1+0x84] ;  /* 0x0000840001247983 */ /* 0x000f220000100800 */
[----:B------:R-:W-:Y:S02]  /*1f650*/  ISETP.GE.AND P3, PT, R18, UR4, PT ;  /* 0x0000000412007c0c */ /* 0x000fe4000bf66270 */
[----:B------:R-:W-:-:S02]  /*1f660*/  ISETP.GE.AND P2, PT, R233, UR4, PT ;  /* 0x00000004e9007c0c */ /* 0x000fc4000bf46270 */
[----:B------:R-:W-:-:S09]  /*1f670*/  SHF.R.S32.HI R9, RZ, 0x1f, R233 ;  /* 0x0000001fff097819 */ /* 0x000fd200000114e9 */
[CC--:B--2---:R-:W-:Y:S02]  /*1f680*/  @!P3 LEA R2, P5, R18.reuse, R14.reuse, 0x1 ;  /* 0x0000000e1202b211 */ /* 0x0c4fe400078a08ff */
[C---:B------:R-:W-:Y:S02]  /*1f690*/  @!P2 LEA R8, P4, R233.reuse, R14, 0x1 ;  /* 0x0000000ee908a211 */ /* 0x040fe400078808ff */
[-C--:B-1----:R-:W-:Y:S02]  /*1f6a0*/  @!P3 LEA.HI.X R3, R18, R20.reuse, R19, 0x1, P5 ;  /* 0x000000141203b211 */ /* 0x082fe400028f0c13 */
[----:B------:R-:W-:-:S03]  /*1f6b0*/  @!P2 LEA.HI.X R9, R233, R20, R9, 0x1, P4 ;  /* 0x00000014e909a211 */ /* 0x000fc600020f0c09 */
[----:B-----5:R1:W-:Y:S04]  /*1f6c0*/  @!P3 ST.E.128 desc[UR42][R2.64], R4 ;  /* 0x000000040200b985 */ /* 0x0203e8000c101d2a */
[----:B------:R1:W-:Y:S01]  /*1f6d0*/  @!P2 ST.E.128 desc[UR42][R8.64], R44 ;  /* 0x0000002c0800a985 */ /* 0x0003e2000c101d2a */
[----:B---3--:R-:W-:Y:S02]  /*1f6e0*/  ISETP.GE.AND P1, PT, R38, UR4, PT ;  /* 0x0000000426007c0c */ /* 0x008fe4000bf26270 */
[----:B----4-:R-:W-:-:S11]  /*1f6f0*/  ISETP.GE.AND P0, PT, R15, UR4, PT ;  /* 0x000000040f007c0c */ /* 0x010fd6000bf06270 */
[CC--:B------:R-:W-:Y:S02]  /*1f700*/  @!P1 LEA R10, P5, R38.reuse, R14.reuse, 0x1 ;  /* 0x0000000e260a9211 */ /* 0x0c0fe400078a08ff */
[C---:B------:R-:W-:Y:S02]  /*1f710*/  @!P0 LEA R12, P4, R15.reuse, R14, 0x1 ;  /* 0x0000000e0f0c8211 */ /* 0x040fe400078808ff */
[-C--:B------:R-:W-:Y:S02]  /*1f720*/  @!P1 LEA.HI.X R11, R38, R20.reuse, R39, 0x1, P5 ;  /* 0x00000014260b9211 */ /* 0x080fe400028f0c27 */
[----:B------:R-:W-:-:S03]  /*1f730*/  @!P0 LEA.HI.X R13, R15, R20, R36, 0x1, P4 ;  /* 0x000000140f0d8211 */ /* 0x000fc600020f0c24 */
[----:B------:R1:W-:Y:S04]  /*1f740*/  @!P1 ST.E.128 desc[UR42][R10.64], R60 ;  /* 0x0000003c0a009985 */ /* 0x0003e8000c101d2a */
[----:B------:R1:W-:Y:S02]  /*1f750*/  @!P0 ST.E.128 desc[UR42][R12.64], R76 ;  /* 0x0000004c0c008985 */ /* 0x0003e4000c101d2a */
.L_x_510:
[----:B------:R-:W-:Y:S05]  /*1f760*/  BSYNC B1 ;  /* 0x0000000000017941 */ /* 0x000fea0003800000 */
.L_x_509:
[----:B------:R-:W-:-:S03]  /*1f770*/  UMOV UR4, 0xffffffff ;  /* 0xffffffff00047882 */ /* 0x000fc60000000000 */
[----:B------:R-:W-:Y:S05]  /*1f780*/  BRA.DIV UR4, `(.L_x_511) ;  /* 0x000000fe04bc7947 */ /* 0x000fea000b800000 */
[----:B-1----:R1:W3:Y:S04]  /*1f790*/  SHFL.IDX PT, R9, R28, 0x1, 0x181f ;  /* 0x00381f001c097f89 */ /* 0x0022e800000e0000 */
[----:B--2---:R1:W2:Y:S02]  /*1f7a0*/  SHFL.IDX PT, R14, R21, 0x1, 0x181f ;  /* 0x00381f00150e7f89 */ /* 0x0042a400000e0000 */
.L_x_827:
[----:B------:R-:W-:Y:S01]  /*1f7b0*/  VIADD R3, R37, 0x20 ;  /* 0x0000002025037836 */ /* 0x000fe20000000000 */
[----:B------:R-:W-:Y:S04]  /*1f7c0*/  BSSY B1, `(.L_x_512) ;  /* 0x0000019000017945 */ /* 0x000fe80003800000 */
[----:B------:R-:W-:-:S13]  /*1f7d0*/  ISETP.GE.AND P0, PT, R3, R0, PT ;  /* 0x000000000300720c */ /* 0x000fda0003f06270 */
[----:B------:R-:W-:Y:S05]  /*1f7e0*/  @P0 BRA `(.L_x_513) ;  /* 0x0000000000580947 */ /* 0x000fea0003800000 */
[----:B------:R-:W4:Y:S01]  /*1f7f0*/  LDL R12, [R1+0x40] ;  /* 0x00004000010c7983 */ /* 0x000f220000100800 */
        /* <DEDUP_REMOVED lines=8> */
[C---:B-----5:R-:W-:Y:S02]  /*1f880*/  @!P2 LEA R4, P4, R233.reuse, R14, 0x1 ;  /* 0x0000000ee904a211 */ /* 0x060fe400078808ff */
[-C--:B---3--:R-:W-:Y:S02]  /*1f890*/  @!P3 LEA.HI.X R3, R18, R9.reuse, R19, 0x1, P5 ;  /* 0x000000091203b211 */ /* 0x088fe400028f0c13 */
[----:B------:R-:W-:-:S03]  /*1f8a0*/  @!P2 LEA.HI.X R5, R233, R9, R8, 0x1, P4 ;  /* 0x00000009e905a211 */ /* 0x000fc600020f0c08 */
[----:B------:R2:W-:Y:S04]  /*1f8b0*/  @!P3 ST.E.128 desc[UR42][R2.64], R24 ;  /* 0x000000180200b985 */ /* 0x0005e8000c101d2a */
[----:B------:R2:W-:Y:S01]  /*1f8c0*/  @!P2 ST.E.128 desc[UR42][R4.64], R48 ;  /* 0x000000300400a985 */ /* 0x0005e2000c101d2a */
[----:B----4-:R-:W-:Y:S02]  /*1f8d0*/  ISETP.GE.AND P1, PT, R12, UR4, PT ;  /* 0x000000040c007c0c */ /* 0x010fe4000bf26270 */
[----:B------:R-:W-:-:S11]  /*1f8e0*/  ISETP.GE.AND P0, PT, R10, UR4, PT ;  /* 0x000000040a007c0c */ /* 0x000fd6000bf06270 */
[-C--:B------:R-:W-:Y:S02]  /*1f8f0*/  @!P1 LEA R6, P5, R12, R14.reuse, 0x1 ;  /* 0x0000000e0c069211 */ /* 0x080fe400078a08ff */
[----:B------:R-:W-:Y:S02]  /*1f900*/  @!P0 LEA R8, P4, R10, R14, 0x1 ;  /* 0x0000000e0a088211 */ /* 0x000fe400078808ff */
[-C--:B------:R-:W-:Y:S02]  /*1f910*/  @!P1 LEA.HI.X R7, R12, R9.reuse, R13, 0x1, P5 ;  /* 0x000000090c079211 */ /* 0x080fe400028f0c0d */
[----:B------:R-:W-:-:S03]  /*1f920*/  @!P0 LEA.HI.X R9, R10, R9, R11, 0x1, P4 ;  /* 0x000000090a098211 */ /* 0x000fc600020f0c0b */
[----:B------:R2:W-:Y:S04]  /*1f930*/  @!P1 ST.E.128 desc[UR42][R6.64], R64 ;  /* 0x0000004006009985 */ /* 0x0005e8000c101d2a */
[----:B------:R2:W-:Y:S02]  /*1f940*/  @!P0 ST.E.128 desc[UR42][R8.64], R80 ;  /* 0x0000005008008985 */ /* 0x0005e4000c101d2a */
.L_x_513:
[----:B------:R-:W-:Y:S05]  /*1f950*/  BSYNC B1 ;  /* 0x0000000000017941 */ /* 0x000fea0003800000 */
.L_x_512:
[----:B------:R-:W-:Y:S01]  /*1f960*/  UMOV UR4, 0xffffffff ;  /* 0xffffffff00047882 */ /* 0x000fe20000000000 */
[----:B------:R-:W-:Y:S02]  /*1f970*/  SHF.R.S32.HI R10, RZ, 0x1f, R233 ;  /* 0x0000001fff0a7819 */ /* 0x000fe400000114e9 */
[----:B------:R-:W-:Y:S05]  /*1f980*/  BRA.DIV UR4, `(.L_x_514) ;  /* 0x000000fe04847947 */ /* 0x000fea000b800000 */
[----:B--23--:R2:W3:Y:S04]  /*1f990*/  SHFL.IDX PT, R9, R28, 0x2, 0x181f ;  /* 0x00581f001c097f89 */ /* 0x00c4e800000e0000 */
[----:B------:R2:W4:Y:S02]  /*1f9a0*/  SHFL.IDX PT, R14, R21, 0x2, 0x181f ;  /* 0x00581f00150e7f89 */ /* 0x00052400000e0000 */
.L_x_831:
[----:B------:R-:W-:Y:S01]  /*1f9b0*/  VIADD R3, R37, 0x40 ;  /* 0x0000004025037836 */ /* 0x000fe20000000000 */
[----:B------:R-:W-:Y:S04]  /*1f9c0*/  BSSY B1, `(.L_x_515) ;  /* 0x0000018000017945 */ /* 0x000fe80003800000 */
[----:B------:R-:W-:-:S13]  /*1f9d0*/  ISETP.GE.AND P0, PT, R3, R0, PT ;  /* 0x000000000300720c */ /* 0x000fda0003f06270 */
[----:B------:R-:W-:Y:S05]  /*1f9e0*/  @P0 BRA `(.L_x_516) ;  /* 0x0000000000540947 */ /* 0x000fea0003800000 */
[----:B------:R-:W2:Y:S01]  /*1f9f0*/  LDL R13, [R1+0x40] ;  /* 0x00004000010d7983 */ /* 0x000ea20000100800 */
[----:B------:R-:W-:-:S03]  /*1fa00*/  ULDC UR4, c[0x0][0xac8] ;  /* 0x0002b20000047ab9 */ /* 0x000fc60000000800 */
[----:B------:R-:W2:Y:S04]  /*1fa10*/  LDL R11, [R1+0x4c] ;  /* 0x00004c00010b7983 */ /* 0x000ea80000100800 */
[----:B------:R-:W2:Y:S04]  /*1fa20*/  LDL R15, [R1+0x88] ;  /* 0x00008800010f7983 */ /* 0x000ea80000100800 */
[----:B------:R-:W2:Y:S01]  /*1fa30*/  LDL R12, [R1+0x84] ;  /* 0x00008400010c7983 */ /* 0x000ea20000100800 */
[----:B------:R-:W-:Y:S02]  /*1fa40*/  ISETP.GE.AND P3, PT, R18, UR4, PT ;  /* 0x0000000412007c0c */ /* 0x000fe4000bf66270 */
[----:B------:R-:W-:-:S11]  /*1fa50*/  ISETP.GE.AND P2, PT, R233, UR4, PT ;  /* 0x00000004e9007c0c */ /* 0x000fd6000bf46270 */
[CC--:B----4-:R-:W-:Y:S02]  /*1fa60*/  @!P3 LEA R2, P5, R18.reuse, R14.reuse, 0x1 ;  /* 0x0000000e1202b211 */ /* 0x0d0fe400078a08ff */
[C---:B-----5:R-:W-:Y:S02]  /*1fa70*/  @!P2 LEA R4, P4, R233.reuse, R14, 0x1 ;  /* 0x0000000ee904a211 */ /* 0x060fe400078808ff */
[-C--:B---3--:R-:W-:Y:S02]  /*1fa80*/  @!P3 LEA.HI.X R3, R18, R9.reuse, R19, 0x1, P5 ;  /* 0x000000091203b211 */ /* 0x088fe400028f0c13 */
[----:B------:R-:W-:-:S03]  /*1fa90*/  @!P2 LEA.HI.X R5, R233, R9, R10, 0x1, P4 ;  /* 0x00000009e905a211 */ /* 0x000fc600020f0c0a */
[----:B------:R3:W-:Y:S04]  /*1faa0*/  @!P3 ST.E.128 desc[UR42][R2.64], R32 ;  /* 0x000000200200b985 */ /* 0x0007e8000c101d2a */
[----:B------:R3:W-:Y:S01]  /*1fab0*/  @!P2 ST.E.128 desc[UR42][R4.64], R52 ;  /* 0x000000340400a985 */ /* 0x0007e2000c101d2a */
[----:B--2---:R-:W-:Y:S02]  /*1fac0*/  ISETP.GE.AND P1, PT, R13, UR4, PT ;  /* 0x000000040d007c0c */ /* 0x004fe4000bf26270 */
[----:B------:R-:W-:-:S11]  /*1fad0*/  ISETP.GE.AND P0, PT, R11, UR4, PT ;  /* 0x000000040b007c0c */ /* 0x000fd6000bf06270 */
[-C--:B------:R-:W-:Y:S02]  /*1fae0*/  @!P1 LEA R6, P5, R13, R14.reuse, 0x1 ;  /* 0x0000000e0d069211 */ /* 0x080fe400078a08ff */
[----:B------:R-:W-:Y:S02]  /*1faf0*/  @!P0 LEA R8, P4, R11, R14, 0x1 ;  /* 0x0000000e0b088211 */ /* 0x000fe400078808ff */
[-C--:B------:R-:W-:Y:S02]  /*1fb00*/  @!P1 LEA.HI.X R7, R13, R9.reuse, R15, 0x1, P5 ;  /* 0x000000090d079211 */ /* 0x080fe400028f0c0f */
[----:B------:R-:W-:-:S03]  /*1fb10*/  @!P0 LEA.HI.X R9, R11, R9, R12, 0x1, P4 ;  /* 0x000000090b098211 */ /* 0x000fc600020f0c0c */
[----:B------:R3:W-:Y:S04]  /*1fb20*/  @!P1 ST.E.128 desc[UR42][R6.64], R68 ;  /* 0x0000004406009985 */ /* 0x0007e8000c101d2a */
[----:B------:R3:W-:Y:S02]  /*1fb30*/  @!P0 ST.E.128 desc[UR42][R8.64], R84 ;  /* 0x0000005408008985 */ /* 0x0007e4000c101d2a */
.L_x_516:
[----:B------:R-:W-:Y:S05]  /*1fb40*/  BSYNC B1 ;  /* 0x0000000000017941 */ /* 0x000fea0003800000 */
.L_x_515:
[----:B------:R-:W-:-:S03]  /*1fb50*/  UMOV UR4, 0xffffffff ;  /* 0xffffffff00047882 */ /* 0x000fc60000000000 */
[----:B------:R-:W-:Y:S05]  /*1fb60*/  BRA.DIV UR4, `(.L_x_517) ;  /* 0x000000fe04547947 */ /* 0x000fea000b800000 */
[----:B---3--:R3:W0:Y:S04]  /*1fb70*/  SHFL.IDX PT, R8, R28, 0x3, 0x181f ;  /* 0x00781f001c087f89 */ /* 0x00862800000e0000 */
[----:B----4-:R3:W4:Y:S02]  /*1fb80*/  SHFL.IDX PT, R14, R21, 0x3, 0x181f ;  /* 0x00781f00150e7f89 */ /* 0x01072400000e0000 */
.L_x_835:
[----:B------:R-:W-:-:S04]  /*1fb90*/  IADD3 R3, R37, 0x60, RZ ;  /* 0x0000006025037810 */ /* 0x000fc80007ffe0ff */
[----:B------:R-:W-:-:S13]  /*1fba0*/  ISETP.GE.AND P0, PT, R3, R0, PT ;  /* 0x000000000300720c */ /* 0x000fda0003f06270 */
[----:B------:R-:W-:Y:S05]  /*1fbb0*/  @P0 BRA `(.L_x_518) ;  /* 0x0000003c00640947 */ /* 0x000fea0003800000 */
[----:B------:R-:W2:Y:S01]  /*1fbc0*/  LDL R11, [R1+0x40] ;  /* 0x00004000010b7983 */ /* 0x000ea20000100800 */
[----:B------:R-:W-:-:S03]  /*1fbd0*/  ULDC UR4, c[0x0][0xac8] ;  /* 0x0002b20000047ab9 */ /* 0x000fc60000000800 */
[----:B------:R-:W3:Y:S04]  /*1fbe0*/  LDL R12, [R1+0x88] ;  /* 0x00008800010c7983 */ /* 0x000ee80000100800 */
[----:B------:R-:W3:Y:S01]  /*1fbf0*/  LDL R9, [R1+0x4c] ;  /* 0x00004c0001097983 */ /* 0x000ee20000100800 */
[----:B------:R-:W-:Y:S02]  /*1fc00*/  ISETP.GE.AND P3, PT, R18, UR4, PT ;  /* 0x0000000412007c0c */ /* 0x000fe4000bf66270 */
[----:B------:R-:W-:-:S11]  /*1fc10*/  ISETP.GE.AND P4, PT, R233, UR4, PT ;  /* 0x00000004e9007c0c */ /* 0x000fd6000bf86270 */
[CC--:B----4-:R-:W-:Y:S02]  /*1fc20*/  @!P3 LEA R2, P0, R18.reuse, R14.reuse, 0x1 ;  /* 0x0000000e1202b211 */ /* 0x0d0fe400078008ff */
[C---:B-----5:R-:W-:Y:S02]  /*1fc30*/  @!P4 LEA R4, P1, R233.reuse, R14, 0x1 ;  /* 0x0000000ee904c211 */ /* 0x060fe400078208ff */
[-C--:B0-----:R-:W-:Y:S02]  /*1fc40*/  @!P3 LEA.HI.X R3, R18, R8.reuse, R19, 0x1, P0 ;  /* 0x000000081203b211 */ /* 0x081fe400000f0c13 */
[----:B------:R-:W-:-:S03]  /*1fc50*/  @!P4 LEA.HI.X R5, R233, R8, R10, 0x1, P1 ;  /* 0x00000008e905c211 */ /* 0x000fc600008f0c0a */
[----:B------:R0:W-:Y:S04]  /*1fc60*/  @!P3 ST.E.128 desc[UR42][R2.64], R40 ;  /* 0x000000280200b985 */ /* 0x0001e8000c101d2a */
[----:B------:R0:W-:Y:S01]  /*1fc70*/  @!P4 ST.E.128 desc[UR42][R4.64], R56 ;  /* 0x000000380400c985 */ /* 0x0001e2000c101d2a */
[----:B--2---:R-:W-:-:S13]  /*1fc80*/  ISETP.GE.AND P5, PT, R11, UR4, PT ;  /* 0x000000040b007c0c */ /* 0x004fda000bfa6270 */
[----:B------:R-:W-:-:S04]  /*1fc90*/  @!P5 LEA R6, P2, R11, R14, 0x1 ;  /* 0x0000000e0b06d211 */ /* 0x000fc800078408ff */
[----:B---3--:R-:W-:-:S05]  /*1fca0*/  @!P5 LEA.HI.X R7, R11, R8, R12, 0x1, P2 ;  /* 0x000000080b07d211 */ /* 0x008fca00010f0c0c */
[----:B------:R0:W-:Y:S01]  /*1fcb0*/  @!P5 ST.E.128 desc[UR42][R6.64], R72 ;  /* 0x000000480600d985 */ /* 0x0001e2000c101d2a */
[----:B------:R-:W-:-:S13]  /*1fcc0*/  ISETP.GE.AND P0, PT, R9, UR4, PT ;  /* 0x0000000409007c0c */ /* 0x000fda000bf06270 */
[----:B------:R-:W-:Y:S05]  /*1fcd0*/  @P0 BRA `(.L_x_518) ;  /* 0x0000003c001c0947 */ /* 0x000fea0003800000 */
[----:B------:R-:W2:Y:S01]  /*1fce0*/  LDL R11, [R1+0x84] ;  /* 0x00008400010b7983 */ /* 0x000ea20000100800 */
[----:B------:R-:W-:-:S04]  /*1fcf0*/  LEA R14, P0, R9, R14, 0x1 ;  /* 0x0000000e090e7211 */ /* 0x000fc800078008ff */
[----:B--2---:R-:W-:-:S05]  /*1fd00*/  LEA.HI.X R15, R9, R8, R11, 0x1, P0 ;  /* 0x00000008090f7211 */ /* 0x004fca00000f0c0b */
[----:B------:R2:W-:Y:S01]  /*1fd10*/  ST.E.128 desc[UR42][R14.64], R88 ;  /* 0x000000580e007985 */ /* 0x0005e2000c101d2a */
[----:B------:R-:W-:Y:S05]  /*1fd20*/  BRA `(.L_x_518) ;  /* 0x0000003c00087947 */ /* 0x000fea0003800000 */
.L_x_507:
[----:B0-----:R-:W0:Y:S01]  /*1fd30*/  @P1 LDC R13, c[0x0][0xbec] ;  /* 0x0002fb00ff0d1b82 */ /* 0x001e220000000800 */
[----:B------:R-:W-:Y:S01]  /*1fd40*/  ULDC.64 UR4, c[0x0][0xb08] ;  /* 0x0002c20000047ab9 */ /* 0x000fe20000000a00 */
[----:B------:R-:W-:Y:S02]  /*1fd50*/  IMAD.MOV.U32 R14, RZ, RZ, R74 ;  /* 0x000000ffff0e7224 */ /* 0x000fe400078e004a */
[----:B------:R-:W-:-:S04]  /*1fd60*/  IMAD R15, R39, UR4, RZ ;  /* 0x00000004270f7c24 */ /* 0x000fc8000f8e02ff */
[----:B------:R-:W1:Y:S01]  /*1fd70*/  @P1 LDC R12, c[0x0][0xbf0] ;  /* 0x0002fc00ff0c1b82 */ /* 0x000e620000000800 */
[----:B------:R-:W-:Y:S02]  /*1fd80*/  IMAD R15, R2, UR5, R15 ;  /* 0x00000005020f7c24 */ /* 0x000fe4000f8e020f */
[----:B0-----:R-:W-:-:S05]  /*1fd90*/  @P1 IMAD.HI.U32 R13, R74, R13, RZ ;  /* 0x0000000d4a0d1227 */ /* 0x001fca00078e00ff */
[----:B-1----:R-:W-:Y:S01]  /*1fda0*/  @P1 SHF.R.U32.HI R14, RZ, R12, R13 ;  /* 0x0000000cff0e1219 */ /* 0x002fe2000001160d */
[----:B------:R-:W-:Y:S01]  /*1fdb0*/  IMAD.WIDE.U32 R12, R2, UR4, RZ ;  /* 0x00000004020c7c25 */ /* 0x000fe2000f8e00ff */
[----:B------:R-:W-:Y:S01]  /*1fdc0*/  ULDC.64 UR4, c[0x0][0xb38] ;  /* 0x0002ce0000047ab9 */ /* 0x000fe20000000a00 */
[----:B------:R-:W-:Y:S02]  /*1fdd0*/  SHF.R.S32.HI R2, RZ, 0x1f, R11 ;  /* 0x0000001fff027819 */ /* 0x000fe4000001140b */
[----:B------:R-:W-:Y:S02]  /*1fde0*/  IMAD.IADD R13, R13, 0x1, R15 ;  /* 0x000000010d0d7824 */ /* 0x000fe400078e020f */
[----:B------:R-:W-:-:S04]  /*1fdf0*/  IMAD.WIDE.U32 R12, R115, UR4, R12 ;  /* 0x00000004730c7c25 */ /* 0x000fc8000f8e000c */
[----:B------:R-:W-:Y:S01]  /*1fe00*/  IMAD R13, R115, UR5, R13 ;  /* 0x00000005730d7c24 */ /* 0x000fe2000f8e020d */
[----:B------:R-:W-:Y:S02]  /*1fe10*/  ULDC.64 UR4, c[0x0][0xb40] ;  /* 0x0002d00000047ab9 */ /* 0x000fe40000000a00 */
[----:B------:R-:W-:Y:S02]  /*1fe20*/  IMAD R2, R2, UR4, RZ ;  /* 0x0000000402027c24 */ /* 0x000fe4000f8e02ff */
[----:B------:R-:W-:-:S04]  /*1fe30*/  IMAD.WIDE.U32 R12, R11, UR4, R12 ;  /* 0x000000040b0c7c25 */ /* 0x000fc8000f8e000c */
[----:B------:R-:W-:Y:S01]  /*1fe40*/  IMAD R2, R11, UR5, R2 ;  /* 0x000000050b027c24 */ /* 0x000fe2000f8e0202 */
[----:B------:R-:W-:Y:S01]  /*1fe50*/  ULDC.64 UR4, c[0x0][0xb48] ;  /* 0x0002d20000047ab9 */ /* 0x000fe20000000a00 */
[----:B------:R-:W-:Y:S02]  /*1fe60*/  SHF.R.S32.HI R11, RZ, 0x1f, R14 ;  /* 0x0000001fff0b7819 */ /* 0x000fe4000001140e */
[----:B------:R-:W-:Y:S01]  /*1fe70*/  IMAD.IADD R13, R13, 0x1, R2 ;  /* 0x000000010d0d7824 */ /* 0x000fe200078e0202 */
[----:B------:R-:W-:Y:S01]  /*1fe80*/  IADD3 R2, -R14, RZ, RZ ;  /* 0x000000ff0e027210 */ /* 0x000fe20007ffe1ff */
[----:B------:R-:W-:-:S04]  /*1fe90*/  IMAD.WIDE.U32 R12, R114, UR4, R12 ;  /* 0x00000004720c7c25 */ /* 0x000fc8000f8e000c */
[----:B------:R-:W-:Y:S01]  /*1fea0*/  IMAD R13, R114, UR5, R13 ;  /* 0x00000005720d7c24 */ /* 0x000fe2000f8e020d */
[----:B------:R-:W-:Y:S01]  /*1feb0*/  ULDC.64 UR4, c[0x0][0xb30] ;  /* 0x0002cc0000047ab9 */ /* 0x000fe20000000a00 */
[----:B------:R-:W-:Y:S02]  /*1fec0*/  IMAD R2, R112, R2, R74 ;  /* 0x0000000270027224 */ /* 0x000fe400078e024a */
[----:B------:R-:W-:Y:S02]  /*1fed0*/  IMAD R11, R11, UR4, RZ ;  /* 0x000000040b0b7c24 */ /* 0x000fe4000f8e02ff */
[----:B------:R-:W-:-:S04]  /*1fee0*/  IMAD.WIDE.U32 R12, R14, UR4, R12 ;  /* 0x000000040e0c7c25 */ /* 0x000fc8000f8e000c */
[----:B------:R-:W-:Y:S01]  /*1fef0*/  IMAD R11, R14, UR5, R11 ;  /* 0x000000050e0b7c24 */ /* 0x000fe2000f8e020b */
[----:B------:R-:W-:Y:S01]  /*1ff00*/  ULDC.64 UR4, c[0x0][0xb28] ;  /* 0x0002ca0000047ab9 */ /* 0x000fe20000000a00 */
[----:B------:R-:W-:Y:S02]  /*1ff10*/  VIADD R14, R22, 0x38820 ;  /* 0x00038820160e7836 */ /* 0x000fe40000000000 */
[----:B------:R-:W-:Y:S01]  /*1ff20*/  IMAD.IADD R13, R13, 0x1, R11 ;  /* 0x000000010d0d7824 */ /* 0x000fe200078e020b */
[----:B------:R-:W-:Y:S02]  /*1ff30*/  SHF.R.S32.HI R11, RZ, 0x1f, R2 ;  /* 0x0000001fff0b7819 */ /* 0x000fe40000011402 */
[----:B------:R-:W-:Y:S01]  /*1ff40*/  PRMT R14, RZ, 0x654, R14 ;  /* 0x00000654ff0e7816 */ /* 0x000fe2000000000e */
[----:B------:R-:W-:-:S03]  /*1ff50*/  IMAD.WIDE.U32 R12, R2, UR4, R12 ;  /* 0x00000004020c7c25 */ /* 0x000fc6000f8e000c */
[----:B------:R0:W-:Y:S01]  /*1ff60*/  SYNCS.ARRIVE.TRANS64.RED.A1T0 RZ, [R14+URZ], RZ ;  /* 0x000000ff0eff79a7 */ /* 0x0001e2000810043f */
[----:B------:R-:W-:-:S04]  /*1ff70*/  IMAD R11, R11, UR4, RZ ;  /* 0x000000040b0b7c24 */ /* 0x000fc8000f8e02ff */
[----:B------:R-:W-:Y:S01]  /*1ff80*/  IMAD R11, R2, UR5, R11 ;  /* 0x00000005020b7c24 */ /* 0x000fe2000f8e020b */
[----:B------:R-:W-:Y:S02]  /*1ff90*/  ULDC.64 UR4, c[0x0][0xb00] ;  /* 0x0002c00000047ab9 */ /* 0x000fe40000000a00 */
[----:B------:R-:W-:Y:S01]  /*1ffa0*/  LEA R39, P0, R12, UR4, 0x2 ;  /* 0x000000040c277c11 */ /* 0x000fe2000f8010ff */
[----:B------:R-:W-:Y:S01]  /*1ffb0*/  IMAD.IADD R11, R13, 0x1, R11 ;  /* 0x000000010d0b7824 */ /* 0x000fe200078e020b */
[----:B------:R-:W-:-:S04]  /*1ffc0*/  UMOV UR4, 0xffffffff ;  /* 0xffffffff00047882 */ /* 0x000fc80000000000 */
[----:B------:R-:W-:Y:S01]  /*1ffd0*/  LEA.HI.X R40, R12, UR5, R11, 0x2, P0 ;  /* 0x000000050c287c11 */ /* 0x000fe200080f140b */
[----:B0-----:R-:W-:Y:S06]  /*1ffe0*/  BRA.DIV UR4, `(.L_x_519) ;  /* 0x000000fa047c7947 */ /* 0x001fec000b800000 */
[----:B------:R0:W1:Y:S04]  /*1fff0*/  SHFL.IDX PT, R41, R40, RZ, 0x1c1f ;  /* 0x001c1fff28297589 */ /* 0x00006800000e0000 */
[----:B------:R0:W2:Y:S02]  /*20000*/  SHFL.IDX PT, R11, R39, RZ, 0x1c1f ;  /* 0x001c1fff270b7589 */ /* 0x0000a400000e0000 */
.L_x_838:
[----:B------:R-:W-:Y:S01]  /*20010*/  ISETP.GE.AND P0, PT, R36, R0, PT ;  /* 0x000000002400720c */ /* 0x000fe20003f06270 */
[----:B------:R-:W-:-:S12]  /*20020*/  BSSY B1, `(.L_x_520) ;  /* 0x00000f5000017945 */ /* 0x000fd80003800000 */
[----:B------:R-:W-:Y:S05]  /*20030*/  @P0 BRA `(.L_x_521) ;  /* 0x0000000c00cc0947 */ /* 0x000fea0003800000 */
[----:B------:R-:W3:Y:S01]  /*20040*/  LDL R14, [R1+0x90] ;  /* 0x00009000010e7983 */ /* 0x000ee20000100800 */
[----:B------:R-:W-:-:S03]  /*20050*/  ULDC UR4, c[0x0][0xac8] ;  /* 0x0002b20000047ab9 */ /* 0x000fc60000000800 */
[----:B------:R-:W4:Y:S04]  /*20060*/  LDL R110, [R1+0x10c] ;  /* 0x00010c00016e7983 */ /* 0x000f280000100800 */
[----:B------:R-:W5:Y:S04]  /*20070*/  LDL R112, [R1+0x18c] ;  /* 0x00018c0001707983 */ /* 0x000f680000100800 */
        /* <DEDUP_REMOVED lines=14> */
[----:B------:R-:W5:Y:S01]  /*20160*/  LDL R119, [R1+0x148] ;  /* 0x0001480001777983 */ /* 0x000f620000100800 */
[----:B---3--:R-:W-:-:S13]  /*20170*/  ISETP.GE.AND P0, PT, R14, UR4, PT ;  /* 0x000000040e007c0c */ /* 0x008fda000bf06270 */
[----:B--2---:R-:W-:Y:S01]  /*20180*/  @!P0 MOV R12, R11 ;  /* 0x0000000b000c8202 */ /* 0x004fe20000000f00 */
[----:B-1----:R-:W-:Y:S02]  /*20190*/  @!P0 IMAD.MOV.U32 R13, RZ, RZ, R41 ;  /* 0x000000ffff0d8224 */ /* 0x002fe400078e0029 */
[----:B------:R-:W-:Y:S02]  /*201a0*/  @!P0 IMAD.MOV.U32 R15, RZ, RZ, R205 ;  /* 0x000000ffff0f8224 */ /* 0x000fe400078e00cd */
[----:B------:R-:W-:-:S04]  /*201b0*/  @!P0 IMAD.WIDE R12, R14, 0x4, R12 ;  /* 0x000000040e0c8825 */ /* 0x000fc800078e020c */
[----:B------:R-:W-:-:S05]  /*201c0*/  @!P0 IMAD.MOV.U32 R14, RZ, RZ, R207 ;  /* 0x000000ffff0e8224 */ /* 0x000fca00078e00cf */
[----:B------:R1:W-:Y:S01]  /*201d0*/  @!P0 ST.E.64 desc[UR42][R12.64], R14 ;  /* 0x0000000e0c008985 */ /* 0x0003e2000c101b2a */
[----:B----4-:R-:W-:-:S13]  /*201e0*/  ISETP.GE.AND P0, PT, R110, UR4, PT ;  /* 0x000000046e007c0c */ /* 0x010fda000bf06270 */
[C---:B-1----:R-:W-:Y:S01]  /*201f0*/  @!P0 LEA R12, P1, R110.reuse, R11, 0x2 ;  /* 0x0000000b6e0c8211 */ /* 0x042fe200078210ff */
[----:B------:R-:W-:Y:S01]  /*20200*/  @!P0 IMAD.MOV.U32 R15, RZ, RZ, R206 ;  /* 0x000000ffff0f8224 */ /* 0x000fe200078e00ce */
[----:B------:R-:W-:Y:S02]  /*20210*/  @!P0 MOV R14, R208 ;  /* 0x000000d0000e8202 */ /* 0x000fe40000000f00 */
[----:B-----5:R-:W-:Y:S02]  /*20220*/  @!P0 LEA.HI.X R13, R110, R41, R112, 0x2, P1 ;  /* 0x000000296e0d8211 */ /* 0x020fe400008f1470 */
[----:B------:R-:W2:Y:S04]  /*20230*/  LDL R110, [R1+0xf4] ;  /* 0x0000f400016e7983 */ /* 0x000ea80000100800 */
[----:B------:R1:W-:Y:S01]  /*20240*/  @!P0 ST.E.64 desc[UR42][R12.64], R14 ;  /* 0x0000000e0c008985 */ /* 0x0003e2000c101b2a */
[----:B------:R-:W-:-:S02]  /*20250*/  ISETP.GE.AND P0, PT, R104, UR4, PT ;  /* 0x0000000468007c0c */ /* 0x000fc4000bf06270 */
[----:B------:R-:W-:Y:S01]  /*20260*/  ISETP.GE.AND P1, PT, R2, UR4, PT ;  /* 0x0000000402007c0c */ /* 0x000fe2000bf26270 */
[----:B------:R-:W3:Y:S10]  /*20270*/  LDL R112, [R1+0xe0] ;  /* 0x0000e00001707983 */ /* 0x000ef40000100800 */
[----:B-1----:R-:W-:Y:S01]  /*20280*/  @!P0 LEA R12, P2, R104, R11, 0x2 ;  /* 0x0000000b680c8211 */ /* 0x002fe200078410ff */
[----:B------:R-:W-:-:S02]  /*20290*/  @!P0 IMAD.MOV.U32 R14, RZ, RZ, R203 ;  /* 0x000000ffff0e8224 */ /* 0x000fc400078e00cb */
[----:B------:R-:W-:Y:S01]  /*202a0*/  @!P0 IMAD.MOV.U32 R15, RZ, RZ, R201 ;  /* 0x000000ffff0f8224 */ /* 0x000fe200078e00c9 */
[----:B------:R-:W-:Y:S02]  /*202b0*/  @!P0 LEA.HI.X R13, R104, R41, R111, 0x2, P2 ;  /* 0x00000029680d8211 */ /* 0x000fe400010f146f */
[----:B------:R-:W4:Y:S04]  /*202c0*/  LDL R104, [R1+0xf0] ;  /* 0x0000f00001687983 */ /* 0x000f280000100800 */
[----:B------:R1:W-:Y:S01]  /*202d0*/  @!P0 ST.E.64 desc[UR42][R12.64], R14 ;  /* 0x0000000e0c008985 */ /* 0x0003e2000c101b2a */
[----:B------:R-:W-:-:S03]  /*202e0*/  ISETP.GE.AND P0, PT, R102, UR4, PT ;  /* 0x0000000466007c0c */ /* 0x000fc6000bf06270 */
[----:B------:R-:W5:Y:S01]  /*202f0*/  LDL R111, [R1+0x174] ;  /* 0x00017400016f7983 */ /* 0x000f620000100800 */
[----:B-1----:R-:W-:-:S04]  /*20300*/  @!P1 LEA R12, P2, R2, R11, 0x2 ;  /* 0x0000000b020c9211 */ /* 0x002fc800078410ff */
[----:B------:R-:W-:Y:S02]  /*20310*/  @!P1 LEA.HI.X R13, R2, R41, R109, 0x2, P2 ;  /* 0x00000029020d9211 */ /* 0x000fe400010f146d */
[----:B------:R-:W3:Y:S01]  /*20320*/  LDL R2, [R1+0xec] ;  /* 0x0000ec0001027983 */ /* 0x000ee20000100800 */
[----:B------:R-:W-:Y:S01]  /*20330*/  @!P1 MOV R14, R204 ;  /* 0x000000cc000e9202 */ /* 0x000fe20000000f00 */
[----:B------:R-:W-:Y:S02]  /*20340*/  @!P1 IMAD.MOV.U32 R15, RZ, RZ, R202 ;  /* 0x000000ffff0f9224 */ /* 0x000fe400078e00ca */
[----:B------:R-:W3:Y:S04]  /*20350*/  LDL R109, [R1+0x170] ;  /* 0x00017000016d7983 */ /* 0x000ee80000100800 */
[----:B------:R1:W-:Y:S02]  /*20360*/  @!P1 ST.E.64 desc[UR42][R12.64], R14 ;  /* 0x0000000e0c009985 */ /* 0x0003e4000c101b2a */
[----:B-1----:R-:W-:-:S04]  /*20370*/  @!P0 LEA R12, P2, R102, R11, 0x2 ;  /* 0x0000000b660c8211 */ /* 0x002fc800078410ff */
[----:B------:R-:W-:Y:S02]  /*20380*/  @!P0 LEA.HI.X R13, R102, R41, R107, 0x2, P2 ;  /* 0x00000029660d8211 */ /* 0x000fe400010f146b */
[----:B------:R-:W3:Y:S01]  /*20390*/  LDL R107, [R1+0x16c] ;  /* 0x00016c00016b7983 */ /* 0x000ee20000100800 */
[----:B------:R-:W-:Y:S01]  /*203a0*/  ISETP.GE.AND P1, PT, R37, UR4, PT ;  /* 0x0000000425007c0c */ /* 0x000fe2000bf26270 */
[----:B------:R-:W-:Y:S02]  /*203b0*/  @!P0 IMAD.MOV.U32 R14, RZ, RZ, R199 ;  /* 0x000000ffff0e8224 */ /* 0x000fe400078e00c7 */
[----:B------:R-:W-:Y:S01]  /*203c0*/  @!P0 IMAD.MOV.U32 R15, RZ, RZ, R197 ;  /* 0x000000ffff0f8224 */ /* 0x000fe200078e00c5 */
[----:B------:R-:W3:Y:S04]  /*203d0*/  LDL R102, [R1+0xe4] ;  /* 0x0000e40001667983 */ /* 0x000ee80000100800 */
[----:B------:R1:W-:Y:S01]  /*203e0*/  @!P0 ST.E.64 desc[UR42][R12.64], R14 ;  /* 0x0000000e0c008985 */ /* 0x0003e2000c101b2a */
[----:B------:R-:W-:-:S04]  /*203f0*/  ISETP.GE.AND P0, PT, R106, UR4, PT ;  /* 0x000000046a007c0c */ /* 0x000fc8000bf06270 */
[C---:B-1----:R-:W-:Y:S01]  /*20400*/  @!P1 LEA R12, P2, R37.reuse, R11, 0x2 ;  /* 0x0000000b250c9211 */ /* 0x042fe200078410ff */
[----:B------:R-:W-:Y:S01]  /*20410*/  @!P1 IMAD.MOV.U32 R15, RZ, RZ, R198 ;  /* 0x000000ffff0f9224 */ /* 0x000fe200078e00c6 */
[----:B------:R-:W-:Y:S02]  /*20420*/  @!P1 MOV R14, R200 ;  /* 0x000000c8000e9202 */ /* 0x000fe40000000f00 */
[----:B------:R-:W-:Y:S02]  /*20430*/  @!P1 LEA.HI.X R13, R37, R41, R74, 0x2, P2 ;  /* 0x00000029250d9211 */ /* 0x000fe400010f144a */
[----:B------:R-:W3:Y:S04]  /*20440*/  LDL R37, [R1+0x168] ;  /* 0x0001680001257983 */ /* 0x000ee80000100800 */
[----:B------:R1:W-:Y:S04]  /*20450*/  @!P1 ST.E.64 desc[UR42][R12.64], R14 ;  /* 0x0000000e0c009985 */ /* 0x0003e8000c101b2a */
[----:B------:R-:W3:Y:S01]  /*20460*/  LDL R74, [R1+0xdc] ;  /* 0x0000dc00014a7983 */ /* 0x000ee20000100800 */
[----:B-1----:R-:W-:Y:S01]  /*20470*/  @!P0 LEA R12, P2, R106, R11, 0x2 ;  /* 0x0000000b6a0c8211 */ /* 0x002fe200078410ff */
[----:B------:R-:W-:-:S02]  /*20480*/  @!P0 IMAD.MOV.U32 R14, RZ, RZ, R195 ;  /* 0x000000ffff0e8224 */ /* 0x000fc400078e00c3 */
[----:B------:R-:W-:Y:S01]  /*20490*/  @!P0 IMAD.MOV.U32 R15, RZ, RZ, R193 ;  /* 0x000000ffff0f8224 */ /* 0x000fe200078e00c1 */
[----:B------:R-:W-:Y:S02]  /*204a0*/  @!P0 LEA.HI.X R13, R106, R41, R114, 0x2, P2 ;  /* 0x000000296a0d8211 */ /* 0x000fe400010f1472 */
[----:B------:R-:W3:Y:S04]  /*204b0*/  LDL R106, [R1+0x164] ;  /* 0x00016400016a7983 */ /* 0x000ee80000100800 */
[----:B------:R1:W-:Y:S04]  /*204c0*/  @!P0 ST.E.64 desc[UR42][R12.64], R14 ;  /* 0x0000000e0c008985 */ /* 0x0003e8000c101b2a */
[----:B------:R-:W3:Y:S01]  /*204d0*/  LDL R114, [R1+0xd8] ;  /* 0x0000d80001727983 */ /* 0x000ee20000100800 */
[----:B--2---:R-:W-:-:S13]  /*204e0*/  ISETP.GE.AND P1, PT, R110, UR4, PT ;  /* 0x000000046e007c0c */ /* 0x004fda000bf26270 */
[----:B-1----:R-:W-:Y:S01]  /*204f0*/  @!P1 LEA R12, P2, R110, R11, 0x2 ;  /* 0x0000000b6e0c9211 */ /* 0x002fe200078410ff */
[----:B------:R-:W-:Y:S01]  /*20500*/  @!P1 IMAD.MOV.U32 R15, RZ, RZ, R194 ;  /* 0x000000ffff0f9224 */ /* 0x000fe200078e00c2 */
[----:B------:R-:W-:Y:S02]  /*20510*/  @!P1 MOV R14, R196 ;  /* 0x000000c4000e9202 */ /* 0x000fe40000000f00 */
[----:B----4-:R-:W-:Y:S02]  /*20520*/  ISETP.GE.AND P0, PT, R104, UR4, PT ;  /* 0x0000000468007c0c */ /* 0x010fe4000bf06270 */
[----:B-----5:R-:W-:Y:S02]  /*20530*/  @!P1 LEA.HI.X R13, R110, R41, R111, 0x2, P2 ;  /* 0x000000296e0d9211 */ /* 0x020fe400010f146f */
[----:B------:R-:W2:Y:S04]  /*20540*/  LDL R110, [R1+0xd4] ;  /* 0x0000d400016e7983 */ /* 0x000ea80000100800 */
[----:B------:R1:W-:Y:S04]  /*20550*/  @!P1 ST.E.64 desc[UR42][R12.64], R14 ;  /* 0x0000000e0c009985 */ /* 0x0003e8000c101b2a */
[----:B------:R-:W4:Y:S01]  /*20560*/  LDL R111, [R1+0x154] ;  /* 0x00015400016f7983 */ /* 0x000f220000100800 */
[----:B---3--:R-:W-:-:S02]  /*20570*/  ISETP.GE.AND P2, PT, R2, UR4, PT ;  /* 0x0000000402007c0c */ /* 0x008fc4000bf46270 */
[C---:B-1----:R-:W-:Y:S01]  /*20580*/  @!P0 LEA R12, P1, R104.reuse, R11, 0x2 ;  /* 0x0000000b680c8211 */ /* 0x042fe200078210ff */
[----:B------:R-:W-:Y:S02]  /*20590*/  @!P0 IMAD.MOV.U32 R14, RZ, RZ, R191 ;  /* 0x000000ffff0e8224 */ /* 0x000fe400078e00bf */
[----:B------:R-:W-:Y:S01]  /*205a0*/  @!P0 IMAD.MOV.U32 R15, RZ, RZ, R189 ;  /* 0x000000ffff0f8224 */ /* 0x000fe200078e00bd */
[----:B------:R-:W-:Y:S02]  /*205b0*/  @!P0 LEA.HI.X R13, R104, R41, R109, 0x2, P1 ;  /* 0x00000029680d8211 */ /* 0x000fe400008f146d */
[----:B------:R-:W3:Y:S04]  /*205c0*/  LDL R104, [R1+0x15c] ;  /* 0x00015c0001687983 */ /* 0x000ee80000100800 */
[----:B------:R1:W-:Y:S04]  /*205d0*/  @!P0 ST.E.64 desc[UR42][R12.64], R14 ;  /* 0x0000000e0c008985 */ /* 0x0003e8000c101b2a */
[----:B------:R-:W5:Y:S01]  /*205e0*/  LDL R109, [R1+0x150] ;  /* 0x00015000016d7983 */ /* 0x000f620000100800 */
[----:B-1----:R-:W-:-:S04]  /*205f0*/  @!P2 LEA R12, P1, R2, R11, 0x2 ;  /* 0x0000000b020ca211 */ /* 0x002fc800078210ff */
[----:B------:R-:W-:Y:S02]  /*20600*/  @!P2 LEA.HI.X R13, R2, R41, R107, 0x2, P1 ;  /* 0x00000029020da211 */ /* 0x000fe400008f146b */
[----:B------:R-:W4:Y:S01]  /*20610*/  LDL R107, [R1+0xd0] ;  /* 0x0000d000016b7983 */ /* 0x000f220000100800 */
[----:B------:R-:W-:Y:S01]  /*20620*/  ISETP.GE.AND P0, PT, R36, UR4, PT ;  /* 0x0000000424007c0c */ /* 0x000fe2000bf06270 */
[----:B------:R-:W-:Y:S01]  /*20630*/  @!P2 IMAD.MOV.U32 R15, RZ, RZ, R190 ;  /* 0x000000ffff0fa224 */ /* 0x000fe200078e00be */
[----:B------:R-:W-:Y:S01]  /*20640*/  @!P2 MOV R14, R192 ;  /* 0x000000c0000ea202 */ /* 0x000fe20000000f00 */
[----:B------:R-:W5:Y:S01]  /*20650*/  LDL R2, [R1+0xcc] ;  /* 0x0000cc0001027983 */ /* 0x000f620000100800 */
[----:B------:R-:W-:-:S03]  /*20660*/  ISETP.GE.AND P1, PT, R102, UR4, PT ;  /* 0x0000000466007c0c */ /* 0x000fc6000bf26270 */
[----:B------:R1:W-:Y:S01]  /*20670*/  @!P2 ST.E.64 desc[UR42][R12.64], R14 ;  /* 0x0000000e0c00a985 */ /* 0x0003e2000c101b2a */
[----:B------:R-:W-:-:S05]  /*20680*/  ISETP.GE.AND P2, PT, R112, UR4, PT ;  /* 0x0000000470007c0c */ /* 0x000fca000bf46270 */
[----:B-1----:R-:W-:-:S04]  /*20690*/  @!P0 LEA R14, P3, R36, R11, 0x2 ;  /* 0x0000000b240e8211 */ /* 0x002fc800078610ff */
[----:B------:R-:W-:Y:S01]  /*206a0*/  @!P0 LEA.HI.X R15, R36, R41, R37, 0x2, P3 ;  /* 0x00000029240f8211 */ /* 0x000fe200018f1425 */
[----:B------:R-:W-:Y:S02]  /*206b0*/  @!P0 IMAD.MOV.U32 R36, RZ, RZ, R188 ;  /* 0x000000ffff248224 */ /* 0x000fe400078e00bc */
[----:B------:R-:W-:Y:S01]  /*206c0*/  @!P0 IMAD.MOV.U32 R37, RZ, RZ, R186 ;  /* 0x000000ffff258224 */ /* 0x000fe200078e00ba */
[----:B------:R-:W-:Y:S02]  /*206d0*/  ISETP.GE.AND P3, PT, R74, UR4, PT ;  /* 0x000000044a007c0c */ /* 0x000fe4000bf66270 */
[C---:B------:R-:W-:Y:S02]  /*206e0*/  @!P1 LEA R12, P4, R102.reuse, R11, 0x2 ;  /* 0x0000000b660c9211 */ /* 0x040fe400078810ff */
[----:B------:R1:W-:Y:S02]  /*206f0*/  @!P0 ST.E.64 desc[UR42][R14.64], R36 ;  /* 0x000000240e008985 */ /* 0x0003e4000c101b2a */
[----:B------:R-:W-:Y:S01]  /*20700*/  @!P1 LEA.HI.X R13, R102, R41, R106, 0x2, P4 ;  /* 0x00000029660d9211 */ /* 0x000fe200020f146a */
[----:B-1----:R-:W-:Y:S01]  /*20710*/  @!P1 IMAD.MOV.U32 R37, RZ, RZ, R185 ;  /* 0x000000ffff259224 */ /* 0x002fe200078e00b9 */
[----:B------:R-:W-:Y:S01]  /*20720*/  @!P1 MOV R36, R187 ;  /* 0x000000bb00249202 */ /* 0x000fe20000000f00 */
[----:B------:R-:W5:Y:S01]  /*20730*/  LDL R102, [R1+0xc4] ;  /* 0x0000c40001667983 */ /* 0x000f620000100800 */
[----:B------:R-:W-:-:S03]  /*20740*/  @!P2 LEA R14, P4, R112, R11, 0x2 ;  /* 0x0000000b700ea211 */ /* 0x000fc600078810ff */
[----:B------:R1:W-:Y:S01]  /*20750*/  @!P1 ST.E.64 desc[UR42][R12.64], R36 ;  /* 0x000000240c009985 */ /* 0x0003e2000c101b2a */
[----:B------:R-:W-:Y:S02]  /*20760*/  ISETP.GE.AND P0, PT, R114, UR4, PT ;  /* 0x0000000472007c0c */ /* 0x000fe4000bf06270 */
[----:B------:R-:W-:Y:S01]  /*20770*/  @!P2 LEA.HI.X R15, R112, R41, R117, 0x2, P4 ;  /* 0x00000029700fa211 */ /* 0x000fe200020f1475 */
[----:B------:R-:W5:Y:S04]  /*20780*/  LDL R106, [R1+0x14c] ;  /* 0x00014c00016a7983 */ /* 0x000f680000100800 */
[----:B------:R-:W5:Y:S04]  /*20790*/  LDL R112, [R1+0x144] ;  /* 0x0001440001707983 */ /* 0x000f680000100800 */
[----:B------:R-:W5:Y:S01]  /*207a0*/  LDL R117, [R1+0x138] ;  /* 0x0001380001757983 */ /* 0x000f620000100800 */
[----:B-1----:R-:W-:Y:S01]  /*207b0*/  @!P3 LEA R12, P5, R74, R11, 0x2 ;  /* 0x0000000b4a0cb211 */ /* 0x002fe200078a10ff */
[----:B------:R-:W-:-:S02]  /*207c0*/  @!P2 IMAD.MOV.U32 R36, RZ, RZ, R184 ;  /* 0x000000ffff24a224 */ /* 0x000fc400078e00b8 */
[----:B------:R-:W-:-:S05]  /*207d0*/  @!P2 IMAD.MOV.U32 R37, RZ, RZ, R182 ;  /* 0x000000ffff25a224 */ /* 0x000fca00078e00b6 */
[----:B------:R1:W-:Y:S02]  /*207e0*/  @!P2 ST.E.64 desc[UR42][R14.64], R36 ;  /* 0x000000240e00a985 */ /* 0x0003e4000c101b2a */
[----:B-1----:R-:W-:Y:S01]  /*207f0*/  @!P3 MOV R36, R183 ;  /* 0x000000b70024b202 */ /* 0x002fe20000000f00 */
[----:B------:R-:W-:Y:S01]  /*20800*/  @!P3 IMAD.MOV.U32 R37, RZ, RZ, R181 ;  /* 0x000000ffff25b224 */ /* 0x000fe200078e00b5 */
[----:B------:R-:W-:-:S04]  /*20810*/  @!P0 LEA R14, P4, R114, R11, 0x2 ;  /* 0x0000000b720e8211 */ /* 0x000fc800078810ff */
[-C--:B------:R-:W-:Y:S02]  /*20820*/  @!P0 LEA.HI.X R15, R114, R41.reuse, R116, 0x2, P4 ;  /* 0x00000029720f8211 */ /* 0x080fe400020f1474 */
[----:B------:R-:W5:Y:S04]  /*20830*/  LDL R116, [R1+0xb8] ;  /* 0x0000b80001747983 */ /* 0x000f680000100800 */
[----:B------:R-:W5:Y:S01]  /*20840*/  LDL R114, [R1+0xb4] ;  /* 0x0000b40001727983 */ /* 0x000f620000100800 */
[----:B--2---:R-:W-:Y:S02]  /*20850*/  ISETP.GE.AND P1, PT, R110, UR4, PT ;  /* 0x000000046e007c0c */ /* 0x004fe4000bf26270 */
[----:B---3--:R-:W-:Y:S02]  /*20860*/  @!P3 LEA.HI.X R13, R74, R41, R104, 0x2, P5 ;  /* 0x000000294a0db211 */ /* 0x008fe400028f1468 */
[----:B------:R-:W2:Y:S04]  /*20870*/  LDL R74, [R1+0xc0] ;  /* 0x0000c000014a7983 */ /* 0x000ea80000100800 */
[----:B------:R-:W3:Y:S04]  /*20880*/  LDL R104, [R1+0xbc] ;  /* 0x0000bc0001687983 */ /* 0x000ee80000100800 */
[----:B------:R1:W-:Y:S01]  /*20890*/  @!P3 ST.E.64 desc[UR42][R12.64], R36 ;  /* 0x000000240c00b985 */ /* 0x0003e2000c101b2a */
[----:B----4-:R-:W-:Y:S01]  /*208a0*/  ISETP.GE.AND P2, PT, R107, UR4, PT ;  /* 0x000000046b007c0c */ /* 0x010fe2000bf46270 */
[----:B-1----:R-:W-:Y:S01]  /*208b0*/  @!P0 IMAD.MOV.U32 R36, RZ, RZ, R180 ;  /* 0x000000ffff248224 */ /* 0x002fe200078e00b4 */
[----:B------:R-:W-:Y:S01]  /*208c0*/  @!P1 LEA R12, P5, R110, R11, 0x2 ;  /* 0x0000000b6e0c9211 */ /* 0x000fe200078a10ff */
[----:B------:R-:W-:-:S03]  /*208d0*/  @!P0 IMAD.MOV.U32 R37, RZ, RZ, R178 ;  /* 0x000000ffff258224 */ /* 0x000fc600078e00b2 */
[----:B------:R-:W-:Y:S02]  /*208e0*/  @!P1 LEA.HI.X R13, R110, R41, R111, 0x2, P5 ;  /* 0x000000296e0d9211 */ /* 0x000fe400028f146f */
[----:B------:R-:W4:Y:S04]  /*208f0*/  LDL R110, [R1+0x140] ;  /* 0x00014000016e7983 */ /* 0x000f280000100800 */
[----:B------:R1:W-:Y:S01]  /*20900*/  @!P0 ST.E.64 desc[UR42][R14.64], R36 ;  /* 0x000000240e008985 */ /* 0x0003e2000c101b2a */
[----:B-----5:R-:W-:-:S03]  /*20910*/  ISETP.GE.AND P3, PT, R2, UR4, PT ;  /* 0x0000000402007c0c */ /* 0x020fc6000bf66270 */
[----:B------:R-:W5:Y:S01]  /*20920*/  LDL R111, [R1+0xb0] ;  /* 0x0000b000016f7983 */ /* 0x000f620000100800 */
[----:B-1----:R-:W-:-:S04]  /*20930*/  @!P2 LEA R14, P4, R107, R11, 0x2 ;  /* 0x0000000b6b0ea211 */ /* 0x002fc800078810ff */
[----:B------:R-:W-:Y:S02]  /*20940*/  @!P2 LEA.HI.X R15, R107, R41, R109, 0x2, P4 ;  /* 0x000000296b0fa211 */ /* 0x000fe400020f146d */
[----:B------:R-:W5:Y:S01]  /*20950*/  LDL R107, [R1+0x13c] ;  /* 0x00013c00016b7983 */ /* 0x000f620000100800 */
[----:B------:R-:W-:Y:S01]  /*20960*/  @!P1 MOV R36, R179 ;  /* 0x000000b300249202 */ /* 0x000fe20000000f00 */
[----:B------:R-:W-:Y:S01]  /*20970*/  @!P1 IMAD.MOV.U32 R37, RZ, RZ, R177 ;  /* 0x000000ffff259224 */ /* 0x000fe200078e00b1 */
[----:B------:R-:W-:Y:S01]  /*20980*/  ISETP.GE.AND P0, PT, R115, UR4, PT ;  /* 0x0000000473007c0c */ /* 0x000fe2000bf06270 */
[----:B------:R-:W5:Y:S04]  /*20990*/  LDL R109, [R1+0xac] ;  /* 0x0000ac00016d7983 */ /* 0x000f680000100800 */
[----:B------:R1:W-:Y:S01]  /*209a0*/  @!P1 ST.E.64 desc[UR42][R12.64], R36 ;  /* 0x000000240c009985 */ /* 0x0003e2000c101b2a */
[----:B------:R-:W-:Y:S01]  /*209b0*/  ISETP.GE.AND P1, PT, R102, UR4, PT ;  /* 0x0000000466007c0c */ /* 0x000fe2000bf26270 */
[----:B-1----:R-:W-:-:S02]  /*209c0*/  @!P2 IMAD.MOV.U32 R36, RZ, RZ, R176 ;  /* 0x000000ffff24a224 */ /* 0x002fc400078e00b0 */
[----:B------:R-:W-:Y:S01]  /*209d0*/  @!P2 IMAD.MOV.U32 R37, RZ, RZ, R174 ;  /* 0x000000ffff25a224 */ /* 0x000fe200078e00ae */
[----:B------:R-:W-:-:S04]  /*209e0*/  @!P3 LEA R12, P5, R2, R11, 0x2 ;  /* 0x0000000b020cb211 */ /* 0x000fc800078a10ff */
[----:B------:R1:W-:Y:S01]  /*209f0*/  @!P2 ST.E.64 desc[UR42][R14.64], R36 ;  /* 0x000000240e00a985 */ /* 0x0003e2000c101b2a */
[----:B------:R-:W-:-:S03]  /*20a00*/  @!P3 LEA.HI.X R13, R2, R41, R106, 0x2, P5 ;  /* 0x00000029020db211 */ /* 0x000fc600028f146a */
[----:B------:R-:W5:Y:S01]  /*20a10*/  LDL R106, [R1+0xa8] ;  /* 0x0000a800016a7983 */ /* 0x000f620000100800 */
[----:B-1----:R-:W-:Y:S01]  /*20a20*/  @!P3 MOV R14, R175 ;  /* 0x000000af000eb202 */ /* 0x002fe20000000f00 */
[----:B------:R-:W-:Y:S01]  /*20a30*/  @!P3 IMAD.MOV.U32 R15, RZ, RZ, R169 ;  /* 0x000000ffff0fb224 */ /* 0x000fe200078e00a9 */
[----:B------:R-:W-:-:S04]  /*20a40*/  @!P0 LEA R36, P5, R115, R11, 0x2 ;  /* 0x0000000b73248211 */ /* 0x000fc800078a10ff */
[----:B------:R1:W-:Y:S01]  /*20a50*/  @!P3 ST.E.64 desc[UR42][R12.64], R14 ;  /* 0x0000000e0c00b985 */ /* 0x0003e2000c101b2a */
[----:B------:R-:W-:Y:S02]  /*20a60*/  @!P0 LEA.HI.X R37, R115, R41, R119, 0x2, P5 ;  /* 0x0000002973258211 */ /* 0x000fe400028f1477 */
[C---:B------:R-:W-:Y:S01]  /*20a70*/  @!P1 LEA R2, P3, R102.reuse, R11, 0x2 ;  /* 0x0000000b66029211 */ /* 0x040fe200078610ff */
[----:B------:R-:W5:Y:S01]  /*20a80*/  LDL R115, [R1+0x134] ;  /* 0x0001340001737983 */ /* 0x000f620000100800 */
[----:B-1----:R-:W-:Y:S02]  /*20a90*/  @!P0 IMAD.MOV.U32 R12, RZ, RZ, R153 ;  /* 0x000000ffff0c8224 */ /* 0x002fe400078e0099 */
[----:B------:R-:W-:Y:S01]  /*20aa0*/  @!P0 IMAD.MOV.U32 R13, RZ, RZ, R3 ;  /* 0x000000ffff0d8224 */ /* 0x000fe200078e0003 */
[----:B------:R-:W-:Y:S02]  /*20ab0*/  @!P1 LEA.HI.X R3, R102, R41, R112, 0x2, P3 ;  /* 0x0000002966039211 */ /* 0x000fe400018f1470 */
[----:B------:R-:W5:Y:S04]  /*20ac0*/  LDL R112, [R1+0x130] ;  /* 0x0001300001707983 */ /* 0x000f680000100800 */
[----:B------:R1:W-:Y:S04]  /*20ad0*/  @!P0 ST.E.64 desc[UR42][R36.64], R12 ;  /* 0x0000000c24008985 */ /* 0x0003e8000c101b2a */
[----:B------:R-:W5:Y:S01]  /*20ae0*/  LDL R102, [R1+0xa4] ;  /* 0x0000a40001667983 */ /* 0x000f620000100800 */
[----:B-1----:R-:W-:Y:S01]  /*20af0*/  @!P1 MOV R12, R147 ;  /* 0x00000093000c9202 */ /* 0x002fe20000000f00 */
[----:B------:R-:W-:-:S02]  /*20b00*/  @!P1 IMAD.MOV.U32 R13, RZ, RZ, R54 ;  /* 0x000000ffff0d9224 */ /* 0x000fc400078e0036 */
[----:B------:R-:W5:Y:S04]  /*20b10*/  LDL R37, [R1+0x98] ;  /* 0x0000980001257983 */ /* 0x000f680000100800 */
[----:B------:R1:W-:Y:S04]  /*20b20*/  @!P1 ST.E.64 desc[UR42][R2.64], R12 ;  /* 0x0000000c02009985 */ /* 0x0003e8000c101b2a */
[----:B------:R-:W5:Y:S04]  /*20b30*/  LDL R54, [R1+0x9c] ;  /* 0x00009c0001367983 */ /* 0x000f680000100800 */
[----:B------:R-:W5:Y:S01]  /*20b40*/  LDL R36, [R1+0x94] ;  /* 0x0000940001247983 */ /* 0x000f620000100800 */
[----:B--2---:R-:W-:-:S02]  /*20b50*/  ISETP.GE.AND P2, PT, R74, UR4, PT ;  /* 0x000000044a007c0c */ /* 0x004fc4000bf46270 */
[----:B---3--:R-:W-:-:S11]  /*20b60*/  ISETP.GE.AND P4, PT, R104, UR4, PT ;  /* 0x0000000468007c0c */ /* 0x008fd6000bf86270 */
[-C--:B------:R-:W-:Y:S02]  /*20b70*/  @!P2 LEA R14, P3, R74, R11.reuse, 0x2 ;  /* 0x0000000b4a0ea211 */ /* 0x080fe400078610ff */
[----:B-1----:R-:W-:Y:S02]  /*20b80*/  @!P4 LEA R2, P5, R104, R11, 0x2 ;  /* 0x0000000b6802c211 */ /* 0x002fe400078a10ff */
[-C--:B----4-:R-:W-:Y:S02]  /*20b90*/  @!P2 LEA.HI.X R15, R74, R41.reuse, R110, 0x2, P3 ;  /* 0x000000294a0fa211 */ /* 0x090fe400018f146e */
[----:B------:R-:W2:Y:S04]  /*20ba0*/  LDL R110, [R1+0x12c] ;  /* 0x00012c00016e7983 */ /* 0x000ea80000100800 */
[----:B------:R-:W3:Y:S04]  /*20bb0*/  LDL R74, [R1+0xa0] ;  /* 0x0000a000014a7983 */ /* 0x000ee80000100800 */
[----:B------:R1:W-:Y:S01]  /*20bc0*/  @!P2 ST.E.64 desc[UR42][R14.64], R4 ;  /* 0x000000040e00a985 */ /* 0x0003e2000c101b2a */
[----:B-----5:R-:W-:Y:S01]  /*20bd0*/  @!P4 LEA.HI.X R3, R104, R41, R107, 0x2, P5 ;  /* 0x000000296803c211 */ /* 0x020fe200028f146b */
[----:B-1----:R-:W-:-:S02]  /*20be0*/  @!P4 IMAD.MOV.U32 R5, RZ, RZ, R57 ;  /* 0x000000ffff05c224 */ /* 0x002fc400078e0039 */
[----:B------:R-:W4:Y:S04]  /*20bf0*/  LDL R107, [R1+0x128] ;  /* 0x00012800016b7983 */ /* 0x000f280000100800 */
[----:B------:R-:W5:Y:S01]  /*20c00*/  LDL R104, [R1+0x124] ;  /* 0x0001240001687983 */ /* 0x000f620000100800 */
[----:B------:R-:W-:-:S03]  /*20c10*/  @!P4 IMAD.MOV.U32 R4, RZ, RZ, R55 ;  /* 0x000000ffff04c224 */ /* 0x000fc600078e0037 */
[----:B------:R-:W5:Y:S04]  /*20c20*/  LDL R57, [R1+0x120] ;  /* 0x0001200001397983 */ /* 0x000f680000100800 */
[----:B------:R-:W5:Y:S04]  /*20c30*/  LDL R55, [R1+0x11c] ;  /* 0x00011c0001377983 */ /* 0x000f680000100800 */
[----:B------:R-:W5:Y:S04]  /*20c40*/  LDL R15, [R1+0x118] ;  /* 0x00011800010f7983 */ /* 0x000f680000100800 */
[----:B------:R-:W5:Y:S01]  /*20c50*/  LDL R14, [R1+0x114] ;  /* 0x00011400010e7983 */ /* 0x000f620000100800 */
[----:B------:R-:W-:-:S02]  /*20c60*/  ISETP.GE.AND P0, PT, R116, UR4, PT ;  /* 0x0000000474007c0c */ /* 0x000fc4000bf06270 */
[----:B------:R-:W-:Y:S02]  /*20c70*/  ISETP.GE.AND P1, PT, R114, UR4, PT ;  /* 0x0000000472007c0c */ /* 0x000fe4000bf26270 */
[----:B------:R-:W-:Y:S01]  /*20c80*/  ISETP.GE.AND P2, PT, R111, UR4, PT ;  /* 0x000000046f007c0c */ /* 0x000fe2000bf46270 */
[----:B------:R1:W-:Y:S01]  /*20c90*/  @!P4 ST.E.64 desc[UR42][R2.64], R4 ;  /* 0x000000040200c985 */ /* 0x0003e2000c101b2a */
[----:B------:R-:W-:-:S07]  /*20ca0*/  ISETP.GE.AND P4, PT, R109, UR4, PT ;  /* 0x000000046d007c0c */ /* 0x000fce000bf86270 */
[----:B------:R-:W-:-:S04]  /*20cb0*/  @!P0 LEA R12, P3, R116, R11, 0x2 ;  /* 0x0000000b740c8211 */ /* 0x000fc800078610ff */
[----:B------:R-:W-:Y:S02]  /*20cc0*/  @!P0 LEA.HI.X R13, R116, R41, R117, 0x2, P3 ;  /* 0x00000029740d8211 */ /* 0x000fe400018f1475 */
[-C--:B-1----:R-:W-:Y:S02]  /*20cd0*/  @!P1 LEA R2, P5, R114, R11.reuse, 0x2 ;  /* 0x0000000b72029211 */ /* 0x082fe400078a10ff */
[----:B------:R-:W-:Y:S01]  /*20ce0*/  ISETP.GE.AND P3, PT, R106, UR4, PT ;  /* 0x000000046a007c0c */ /* 0x000fe2000bf66270 */
[----:B------:R1:W-:Y:S01]  /*20cf0*/  @!P0 ST.E.64 desc[UR42][R12.64], R6 ;  /* 0x000000060c008985 */ /* 0x0003e2000c101b2a */
[----:B------:R-:W-:Y:S02]  /*20d00*/  @!P2 LEA R4, P0, R111, R11, 0x2 ;  /* 0x0000000b6f04a211 */ /* 0x000fe400078010ff */
[----:B------:R-:W-:-:S05]  /*20d10*/  @!P1 LEA.HI.X R3, R114, R41, R115, 0x2, P5 ;  /* 0x0000002972039211 */ /* 0x000fca00028f1473 */
[----:B------:R0:W-:Y:S04]  /*20d20*/  @!P1 ST.E.64 desc[UR42][R2.64], R58 ;  /* 0x0000003a02009985 */ /* 0x0001e8000c101b2a */
[----:B-1----:R-:W-:Y:S02]  /*20d30*/  @!P3 LEA R6, P5, R106, R11, 0x2 ;  /* 0x0000000b6a06b211 */ /* 0x002fe400078a10ff */
[----:B------:R-:W-:Y:S02]  /*20d40*/  @!P2 LEA.HI.X R5, R111, R41, R112, 0x2, P0 ;  /* 0x000000296f05a211 */ /* 0x000fe400000f1470 */
[----:B0-----:R-:W-:Y:S02]  /*20d50*/  @!P4 LEA R2, P1, R109, R11, 0x2 ;  /* 0x0000000b6d02c211 */ /* 0x001fe400078210ff */
[----:B------:R-:W-:Y:S01]  /*20d60*/  ISETP.GE.AND P0, PT, R102, UR4, PT ;  /* 0x0000000466007c0c */ /* 0x000fe2000bf06270 */
[----:B------:R0:W-:-:S12]  /*20d70*/  @!P2 ST.E.64 desc[UR42][R4.64], R8 ;  /* 0x000000080400a985 */ /* 0x0001d8000c101b2a */
[----:B0-----:R-:W-:Y:S02]  /*20d80*/  @!P0 LEA R4, P2, R102, R11, 0x2 ;  /* 0x0000000b66048211 */ /* 0x001fe400078410ff */
[----:B--2---:R-:W-:Y:S02]  /*20d90*/  @!P4 LEA.HI.X R3, R109, R41, R110, 0x2, P1 ;  /* 0x000000296d03c211 */ /* 0x004fe400008f146e */
[----:B---3--:R-:W-:-:S03]  /*20da0*/  ISETP.GE.AND P1, PT, R74, UR4, PT ;  /* 0x000000044a007c0c */ /* 0x008fc6000bf26270 */
[----:B------:R0:W-:Y:S01]  /*20db0*/  @!P4 ST.E.64 desc[UR42][R2.64], R62 ;  /* 0x0000003e0200c985 */ /* 0x0001e2000c101b2a */
[----:B------:R-:W-:Y:S02]  /*20dc0*/  ISETP.GE.AND P4, PT, R54, UR4, PT ;  /* 0x0000000436007c0c */ /* 0x000fe4000bf86270 */
[----:B0-----:R-:W-:Y:S01]  /*20dd0*/  @!P3 MOV R2, R10 ;  /* 0x0000000a0002b202 */ /* 0x001fe20000000f00 */
[----:B------:R-:W-:Y:S01]  /*20de0*/  @!P3 IMAD.MOV.U32 R3, RZ, RZ, R20 ;  /* 0x000000ffff03b224 */ /* 0x000fe200078e0014 */
[-C--:B----4-:R-:W-:Y:S02]  /*20df0*/  @!P3 LEA.HI.X R7, R106, R41.reuse, R107, 0x2, P5 ;  /* 0x000000296a07b211 */ /* 0x090fe400028f146b */
[----:B------:R-:W-:Y:S02]  /*20e00*/  ISETP.GE.AND P5, PT, R37, UR4, PT ;  /* 0x0000000425007c0c */ /* 0x000fe4000bfa6270 */
[----:B-----5:R-:W-:Y:S01]  /*20e10*/  @!P0 LEA.HI.X R5, R102, R41, R104, 0x2, P2 ;  /* 0x0000002966058211 */ /* 0x020fe200010f1468 */
[----:B------:R0:W-:Y:S01]  /*20e20*/  @!P3 ST.E.64 desc[UR42][R6.64], R2 ;  /* 0x000000020600b985 */ /* 0x0001e2000c101b2a */
[----:B------:R-:W-:-:S03]  /*20e30*/  ISETP.GE.AND P3, PT, R36, UR4, PT ;  /* 0x0000000424007c0c */ /* 0x000fc6000bf66270 */
[----:B------:R1:W-:Y:S01]  /*20e40*/  @!P0 ST.E.64 desc[UR42][R4.64], R66 ;  /* 0x0000004204008985 */ /* 0x0003e2000c101b2a */
[-C--:B0-----:R-:W-:Y:S02]  /*20e50*/  @!P1 LEA R2, P2, R74, R11.reuse, 0x2 ;  /* 0x0000000b4a029211 */ /* 0x081fe400078410ff */
[----:B------:R-:W-:Y:S02]  /*20e60*/  @!P4 LEA R6, P0, R54, R11, 0x2 ;  /* 0x0000000b3606c211 */ /* 0x000fe400078010ff */
[-C--:B------:R-:W-:Y:S01]  /*20e70*/  @!P1 LEA.HI.X R3, R74, R41.reuse, R57, 0x2, P2 ;  /* 0x000000294a039211 */ /* 0x080fe200010f1439 */
[----:B-1----:R-:W-:Y:S02]  /*20e80*/  @!P1 IMAD.MOV.U32 R4, RZ, RZ, R21 ;  /* 0x000000ffff049224 */ /* 0x002fe400078e0015 */
[----:B------:R-:W-:Y:S01]  /*20e90*/  @!P1 IMAD.MOV.U32 R5, RZ, RZ, R24 ;  /* 0x000000ffff059224 */ /* 0x000fe200078e0018 */
[----:B------:R-:W-:-:S04]  /*20ea0*/  @!P4 LEA.HI.X R7, R54, R41, R55, 0x2, P0 ;  /* 0x000000293607c211 */ /* 0x000fc800000f1437 */
[----:B------:R0:W-:Y:S01]  /*20eb0*/  @!P1 ST.E.64 desc[UR42][R2.64], R4 ;  /* 0x0000000402009985 */ /* 0x0001e2000c101b2a */
[----:B------:R-:W-:-:S03]  /*20ec0*/  @!P3 IMAD.MOV.U32 R8, RZ, RZ, R73 ;  /* 0x000000ffff08b224 */ /* 0x000fc600078e0049 */
[----:B------:R1:W-:Y:S01]  /*20ed0*/  @!P4 ST.E.64 desc[UR42][R6.64], R70 ;  /* 0x000000460600c985 */ /* 0x0003e2000c101b2a */
[----:B------:R-:W-:Y:S01]  /*20ee0*/  @!P3 IMAD.MOV.U32 R9, RZ, RZ, R76 ;  /* 0x000000ffff09b224 */ /* 0x000fe200078e004c */
[CC--:B0-----:R-:W-:Y:S02]  /*20ef0*/  @!P5 LEA R2, P1, R37.reuse, R11.reuse, 0x2 ;  /* 0x0000000b2502d211 */ /* 0x0c1fe400078210ff */
[C---:B------:R-:W-:Y:S02]  /*20f00*/  @!P3 LEA R4, P2, R36.reuse, R11, 0x2 ;  /* 0x0000000b2404b211 */ /* 0x040fe400078410ff */
[----:B------:R-:W-:Y:S01]  /*20f10*/  @!P5 LEA.HI.X R3, R37, R41, R15, 0x2, P1 ;  /* 0x000000292503d211 */ /* 0x000fe200008f140f */
[----:B-1----:R-:W-:Y:S01]  /*20f20*/  @!P5 IMAD.MOV.U32 R7, RZ, RZ, R26 ;  /* 0x000000ffff07d224 */ /* 0x002fe200078e001a */
[----:B------:R-:W-:Y:S02]  /*20f30*/  @!P5 MOV R6, R25 ;  /* 0x000000190006d202 */ /* 0x000fe40000000f00 */
[----:B------:R-:W-:-:S03]  /*20f40*/  @!P3 LEA.HI.X R5, R36, R41, R14, 0x2, P2 ;  /* 0x000000292405b211 */ /* 0x000fc600010f140e */
[----:B------:R3:W-:Y:S04]  /*20f50*/  @!P5 ST.E.64 desc[UR42][R2.64], R6 ;  /* 0x000000060200d985 */ /* 0x0007e8000c101b2a */
[----:B------:R3:W-:Y:S02]  /*20f60*/  @!P3 ST.E.64 desc[UR42][R4.64], R8 ;  /* 0x000000080400b985 */ /* 0x0007e4000c101b2a */
.L_x_521:
[----:B------:R-:W-:Y:S05]  /*20f70*/  BSYNC B1 ;  /* 0x0000000000017941 */ /* 0x000fea0003800000 */
.L_x_520:
[----:B------:R-:W-:-:S03]  /*20f80*/  UMOV UR4, 0xffffffff ;  /* 0xffffffff00047882 */ /* 0x000fc60000000000 */
[----:B------:R-:W-:Y:S05]  /*20f90*/  BRA.DIV UR4, `(.L_x_522) ;  /* 0x000000ea04c87947 */ /* 0x000fea000b800000 */
[----:B0-----:R-:W0:Y:S04]  /*20fa0*/  SHFL.IDX PT, R40, R40, 0x1, 0x1c1f ;  /* 0x003c1f0028287f89 */ /* 0x001e2800000e0000 */
[----:B------:R-:W4:Y:S02]  /*20fb0*/  SHFL.IDX PT, R39, R39, 0x1, 0x1c1f ;  /* 0x003c1f0027277f89 */ /* 0x000f2400000e0000 */
.L_x_842:
[----:B------:R-:W-:-:S13]  /*20fc0*/  ISETP.GE.AND P0, PT, R38, R0, PT ;  /* 0x000000002600720c */ /* 0x000fda0003f06270 */
[----:B------:R-:W-:Y:S05]  /*20fd0*/  @P0 BRA `(.L_x_518) ;  /* 0x00000028005c0947 */ /* 0x000fea0003800000 */
[----:B------:R-:W5:Y:S01]  /*20fe0*/  LDL R63, [R1+0xf4] ;  /* 0x0000f400013f7983 */ /* 0x000f620000100800 */
[----:B------:R-:W-:-:S03]  /*20ff0*/  ULDC UR4, c[0x0][0xac8] ;  /* 0x0002b20000047ab9 */ /* 0x000fc60000000800 */
[----:B------:R-:W4:Y:S04]  /*21000*/  LDL R59, [R1+0xe8] ;  /* 0x0000e800013b7983 */ /* 0x000f280000100800 */
[----:B------:R-:W4:Y:S04]  /*21010*/  LDL R57, [R1+0xe0] ;  /* 0x0000e00001397983 */ /* 0x000f280000100800 */
[----:B------:R-:W4:Y:S04]  /*21020*/  LDL R54, [R1+0xd8] ;  /* 0x0000d80001367983 */ /* 0x000f280000100800 */
[----:B------:R-:W4:Y:S04]  /*21030*/  LDL R37, [R1+0xd4] ;  /* 0x0000d40001257983 */ /* 0x000f280000100800 */
[----:B------:R-:W4:Y:S04]  /*21040*/  LDL R25, [R1+0x160] ;  /* 0x0001600001197983 */ /* 0x000f280000100800 */
[----:B------:R-:W4:Y:S04]  /*21050*/  LDL R21, [R1+0xd0] ;  /* 0x0000d00001157983 */ /* 0x000f280000100800 */
[----:B---3--:R-:W3:Y:S04]  /*21060*/  LDL R7, [R1+0x15c] ;  /* 0x00015c0001077983 */ /* 0x008ee80000100800 */
[----:B------:R-:W3:Y:S04]  /*21070*/  LDL R6, [R1+0x170] ;  /* 0x0001700001067983 */ /* 0x000ee80000100800 */
        /* <DEDUP_REMOVED lines=9> */
[----:B-1----:R-:W3:Y:S04]  /*21110*/  LDL R41, [R1+0x178] ;  /* 0x0001780001297983 */ /* 0x002ee80000100800 */
        /* <DEDUP_REMOVED lines=14> */
[----:B--2---:R-:W2:Y:S04]  /*21200*/  LDL R11, [R1+0x11c] ;  /* 0x00011c00010b7983 */ /* 0x004ea80000100800 */
[----:B------:R-:W2:Y:S04]  /*21210*/  LDL R14, [R1+0xac] ;  /* 0x0000ac00010e7983 */ /* 0x000ea80000100800 */
[----:B------:R-:W2:Y:S04]  /*21220*/  LDL R9, [R1+0xb4] ;  /* 0x0000b40001097983 */ /* 0x000ea80000100800 */
[----:B------:R-:W2:Y:S04]  /*21230*/  LDL R8, [R1+0x94] ;  /* 0x0000940001087983 */ /* 0x000ea80000100800 */
[----:B------:R-:W2:Y:S01]  /*21240*/  LDL R10, [R1+0xa4] ;  /* 0x0000a400010a7983 */ /* 0x000ea20000100800 */
[----:B-----5:R-:W-:Y:S01]  /*21250*/  IMAD.MOV.U32 R102, RZ, RZ, R63 ;  /* 0x000000ffff667224 */ /* 0x020fe200078e003f */
[----:B----4-:R-:W-:Y:S01]  /*21260*/  MOV R63, R59 ;  /* 0x0000003b003f7202 */ /* 0x010fe20000000f00 */
[----:B------:R-:W-:Y:S01]  /*21270*/  IMAD.MOV.U32 R59, RZ, RZ, R57 ;  /* 0x000000ffff3b7224 */ /* 0x000fe200078e0039 */
[----:B------:R-:W-:Y:S01]  /*21280*/  MOV R57, R54 ;  /* 0x0000003600397202 */ /* 0x000fe20000000f00 */
[----:B------:R-:W-:Y:S01]  /*21290*/  IMAD.MOV.U32 R54, RZ, RZ, R37 ;  /* 0x000000ffff367224 */ /* 0x000fe200078e0025 */
[----:B------:R-:W-:Y:S01]  /*212a0*/  MOV R37, R25 ;  /* 0x0000001900257202 */ /* 0x000fe20000000f00 */
[----:B------:R-:W-:-:S02]  /*212b0*/  IMAD.MOV.U32 R25, RZ, RZ, R21 ;  /* 0x000000ffff197224 */ /* 0x000fc400078e0015 */
[----:B---3--:R-:W-:Y:S01]  /*212c0*/  IMAD.MOV.U32 R21, RZ, RZ, R7 ;  /* 0x000000ffff157224 */ /* 0x008fe200078e0007 */
[----:B------:R-:W-:Y:S01]  /*212d0*/  MOV R7, R6 ;  /* 0x0000000600077202 */ /* 0x000fe20000000f00 */
[----:B------:R-:W-:Y:S02]  /*212e0*/  IMAD.MOV.U32 R6, RZ, RZ, R5 ;  /* 0x000000ffff067224 */ /* 0x000fe400078e0005 */
[----:B------:R-:W-:Y:S02]  /*212f0*/  IMAD.MOV.U32 R5, RZ, RZ, R4 ;  /* 0x000000ffff057224 */ /* 0x000fe400078e0004 */
[----:B------:R-:W-:Y:S01]  /*21300*/  IMAD.MOV.U32 R4, RZ, RZ, R3 ;  /* 0x000000ffff047224 */ /* 0x000fe200078e0003 */
[----:B------:R-:W-:Y:S02]  /*21310*/  MOV R3, R2 ;  /* 0x0000000200037202 */ /* 0x000fe40000000f00 */
[----:B------:R-:W3:Y:S01]  /*21320*/  LDL R2, [R1+0x154] ;  /* 0x0001540001027983 */ /* 0x000ee20000100800 */
[----:B------:R-:W-:-:S02]  /*21330*/  IMAD.MOV.U32 R104, RZ, RZ, R66 ;  /* 0x000000ffff687224 */ /* 0x000fc400078e0042 */
[----:B------:R-:W-:Y:S02]  /*21340*/  IMAD.MOV.U32 R66, RZ, RZ, R62 ;  /* 0x000000ffff427224 */ /* 0x000fe400078e003e */
[----:B------:R-:W-:Y:S02]  /*21350*/  IMAD.MOV.U32 R62, RZ, RZ, R58 ;  /* 0x000000ffff3e7224 */ /* 0x000fe400078e003a */
[----:B------:R-:W-:Y:S01]  /*21360*/  IMAD.MOV.U32 R70, RZ, RZ, R66 ;  /* 0x000000ffff467224 */ /* 0x000fe200078e0042 */
[----:B------:R-:W-:Y:S01]  /*21370*/  MOV R106, R67 ;  /* 0x00000043006a7202 */ /* 0x000fe20000000f00 */
[----:B------:R-:W-:Y:S02]  /*21380*/  IMAD.MOV.U32 R67, RZ, RZ, R63 ;  /* 0x000000ffff437224 */ /* 0x000fe400078e003f */
[----:B------:R-:W-:Y:S01]  /*21390*/  IMAD.MOV.U32 R58, RZ, RZ, R55 ;  /* 0x000000ffff3a7224 */ /* 0x000fe200078e0037 */
[----:B------:R-:W-:Y:S01]  /*213a0*/  MOV R63, R59 ;  /* 0x0000003b003f7202 */ /* 0x000fe20000000f00 */
[----:B------:R-:W-:-:S02]  /*213b0*/  IMAD.MOV.U32 R66, RZ, RZ, R62 ;  /* 0x000000ffff427224 */ /* 0x000fc400078e003e */
[----:B------:R-:W-:Y:S02]  /*213c0*/  IMAD.MOV.U32 R55, RZ, RZ, R41 ;  /* 0x000000ffff377224 */ /* 0x000fe400078e0029 */
[----:B------:R-:W-:Y:S01]  /*213d0*/  IMAD.MOV.U32 R62, RZ, RZ, R58 ;  /* 0x000000ffff3e7224 */ /* 0x000fe200078e003a */
[----:B------:R-:W-:Y:S01]  /*213e0*/  ISETP.GE.AND P0, PT, R71, UR4, PT ;  /* 0x0000000447007c0c */ /* 0x000fe2000bf06270 */
[----:B------:R-:W-:Y:S02]  /*213f0*/  IMAD.MOV.U32 R107, RZ, RZ, R70 ;  /* 0x000000ffff6b7224 */ /* 0x000fe400078e0046 */
[----:B------:R-:W-:Y:S02]  /*21400*/  IMAD.MOV.U32 R59, RZ, RZ, R57 ;  /* 0x000000ffff3b7224 */ /* 0x000fe400078e0039 */
[----:B------:R-:W-:Y:S02]  /*21410*/  IMAD.MOV.U32 R41, RZ, RZ, R36 ;  /* 0x000000ffff297224 */ /* 0x000fe400078e0024 */
[----:B------:R-:W-:Y:S01]  /*21420*/  IMAD.MOV.U32 R70, RZ, RZ, R67 ;  /* 0x000000ffff467224 */ /* 0x000fe200078e0043 */
[----:B------:R-:W-:Y:S01]  /*21430*/  MOV R57, R54 ;  /* 0x0000003600397202 */ /* 0x000fe20000000f00 */
[----:B------:R-:W-:-:S02]  /*21440*/  IMAD.MOV.U32 R36, RZ, RZ, R24 ;  /* 0x000000ffff247224 */ /* 0x000fc400078e0018 */
[----:B------:R-:W-:Y:S01]  /*21450*/  IMAD.MOV.U32 R58, RZ, RZ, R55 ;  /* 0x000000ffff3a7224 */ /* 0x000fe200078e0037 */
[----:B------:R-:W-:Y:S01]  /*21460*/  ISETP.GE.AND P1, PT, R114, UR4, PT ;  /* 0x0000000472007c0c */ /* 0x000fe2000bf26270 */
[----:B------:R-:W-:Y:S01]  /*21470*/  IMAD.MOV.U32 R67, RZ, RZ, R66 ;  /* 0x000000ffff437224 */ /* 0x000fe200078e0042 */
[----:B------:R-:W-:Y:S01]  /*21480*/  MOV R66, R63 ;  /* 0x0000003f00427202 */ /* 0x000fe20000000f00 */
[----:B------:R-:W-:Y:S01]  /*21490*/  IMAD.MOV.U32 R55, RZ, RZ, R41 ;  /* 0x000000ffff377224 */ /* 0x000fe200078e0029 */
[----:B------:R-:W4:Y:S01]  /*214a0*/  LDL R24, [R1+0x120] ;  /* 0x0001200001187983 */ /* 0x000f220000100800 */
[----:B------:R-:W-:Y:S02]  /*214b0*/  IMAD.MOV.U32 R63, RZ, RZ, R62 ;  /* 0x000000ffff3f7224 */ /* 0x000fe400078e003e */
[----:B------:R-:W-:Y:S02]  /*214c0*/  IMAD.MOV.U32 R54, RZ, RZ, R37 ;  /* 0x000000ffff367224 */ /* 0x000fe400078e0025 */
[----:B------:R-:W-:Y:S01]  /*214d0*/  IMAD.MOV.U32 R62, RZ, RZ, R59 ;  /* 0x000000ffff3e7224 */ /* 0x000fe200078e003b */
[----:B------:R-:W-:Y:S01]  /*214e0*/  MOV R37, R25 ;  /* 0x0000001900257202 */ /* 0x000fe20000000f00 */
[----:B------:R-:W-:-:S02]  /*214f0*/  IMAD.MOV.U32 R41, RZ, RZ, R36 ;  /* 0x000000ffff297224 */ /* 0x000fc400078e0024 */
[----:B------:R-:W-:Y:S01]  /*21500*/  IMAD.MOV.U32 R59, RZ, RZ, R58 ;  /* 0x000000ffff3b7224 */ /* 0x000fe200078e003a */
[----:B------:R-:W-:Y:S01]  /*21510*/  MOV R58, R57 ;  /* 0x00000039003a7202 */ /* 0x000fe20000000f00 */
[----:B------:R-:W-:Y:S02]  /*21520*/  IMAD.MOV.U32 R36, RZ, RZ, R7 ;  /* 0x000000ffff247224 */ /* 0x000fe400078e0007 */
[----:B------:R-:W-:Y:S02]  /*21530*/  IMAD.MOV.U32 R57, RZ, RZ, R55 ;  /* 0x000000ffff397224 */ /* 0x000fe400078e0037 */
[----:B------:R-:W-:Y:S01]  /*21540*/  IMAD.MOV.U32 R25, RZ, RZ, R6 ;  /* 0x000000ffff197224 */ /* 0x000fe200078e0006 */
[----:B------:R-:W-:Y:S01]  /*21550*/  MOV R6, R4 ;  /* 0x0000000400067202 */ /* 0x000fe20000000f00 */
[----:B------:R-:W-:Y:S02]  /*21560*/  IMAD.MOV.U32 R7, RZ, RZ, R5 ;  /* 0x000000ffff077224 */ /* 0x000fe400078e0005 */
[----:B------:R-:W-:-:S02]  /*21570*/  IMAD.MOV.U32 R55, RZ, RZ, R54 ;  /* 0x000000ffff377224 */ /* 0x000fc400078e0036 */
[----:B------:R-:W-:Y:S01]  /*21580*/  IMAD.MOV.U32 R5, RZ, RZ, R3 ;  /* 0x000000ffff057224 */ /* 0x000fe200078e0003 */
[----:B0-----:R-:W-:Y:S01]  /*21590*/  @!P0 MOV R3, R40 ;  /* 0x0000002800038202 */ /* 0x001fe20000000f00 */
[----:B------:R-:W-:Y:S01]  /*215a0*/  IMAD.MOV.U32 R54, RZ, RZ, R41 ;  /* 0x000000ffff367224 */ /* 0x000fe200078e0029 */
[----:B------:R-:W-:Y:S02]  /*215b0*/  MOV R41, R37 ;  /* 0x0000002500297202 */ /* 0x000fe40000000f00 */
[----:B------:R-:W-:Y:S02]  /*215c0*/  MOV R73, R66 ;  /* 0x0000004200497202 */ /* 0x000fe40000000f00 */
[----:B------:R-:W-:Y:S02]  /*215d0*/  MOV R66, R58 ;  /* 0x0000003a00427202 */ /* 0x000fe40000000f00 */
[----:B------:R-:W-:Y:S02]  /*215e0*/  MOV R58, R41 ;  /* 0x00000029003a7202 */ /* 0x000fe40000000f00 */
[----:B------:R-:W-:-:S02]  /*215f0*/  MOV R41, R6 ;  /* 0x0000000600297202 */ /* 0x000fc40000000f00 */
[----:B------:R-:W-:Y:S01]  /*21600*/  @!P1 LEA R6, P4, R114, R39, 0x2 ;  /* 0x0000002772069211 */ /* 0x000fe200078810ff */
[----:B------:R-:W-:Y:S02]  /*21610*/  IMAD.MOV.U32 R37, RZ, RZ, R36 ;  /* 0x000000ffff257224 */ /* 0x000fe400078e0024 */
[----:B------:R-:W5:Y:S01]  /*21620*/  LDL R36, [R1+0x130] ;  /* 0x0001300001247983 */ /* 0x000f620000100800 */
[----:B---3--:R-:W-:Y:S02]  /*21630*/  IMAD.MOV.U32 R4, RZ, RZ, R2 ;  /* 0x000000ffff047224 */ /* 0x008fe400078e0002 */
[----:B------:R-:W-:-:S04]  /*21640*/  @!P0 IMAD.MOV.U32 R2, RZ, RZ, R39 ;  /* 0x000000ffff028224 */ /* 0x000fc800078e0027 */
[----:B------:R-:W-:-:S04]  /*21650*/  @!P0 IMAD.WIDE R2, R71, 0x4, R2 ;  /* 0x0000000447028825 */ /* 0x000fc800078e0202 */
[----:B------:R-:W-:Y:S02]  /*21660*/  IMAD.MOV.U32 R71, RZ, RZ, R63 ;  /* 0x000000ffff477224 */ /* 0x000fe400078e003f */
[----:B------:R-:W-:Y:S02]  /*21670*/  IMAD.MOV.U32 R63, RZ, RZ, R55 ;  /* 0x000000ffff3f7224 */ /* 0x000fe400078e0037 */
[----:B------:R-:W-:Y:S02]  /*21680*/  IMAD.MOV.U32 R55, RZ, RZ, R25 ;  /* 0x000000ffff377224 */ /* 0x000fe400078e0019 */
[----:B------:R-:W-:Y:S01]  /*21690*/  IMAD.MOV.U32 R25, RZ, RZ, R7 ;  /* 0x000000ffff197224 */ /* 0x000fe200078e0007 */
[----:B------:R-:W-:Y:S02]  /*216a0*/  @!P1 LEA.HI.X R7, R114, R40, R115, 0x2, P4 ;  /* 0x0000002872079211 */ /* 0x000fe400020f1473 */
[----:B------:R-:W3:Y:S04]  /*216b0*/  LDL R114, [R1+0x188] ;  /* 0x0001880001727983 */ /* 0x000ee80000100800 */
[----:B------:R-:W2:Y:S01]  /*216c0*/  LDL R115, [R1+0x184] ;  /* 0x0001840001737983 */ /* 0x000ea20000100800 */
[----:B------:R-:W-:-:S02]  /*216d0*/  IMAD.MOV.U32 R76, RZ, RZ, R70 ;  /* 0x000000ffff4c7224 */ /* 0x000fc400078e0046 */
[----:B------:R-:W-:Y:S02]  /*216e0*/  IMAD.MOV.U32 R74, RZ, RZ, R67 ;  /* 0x000000ffff4a7224 */ /* 0x000fe400078e0043 */
[----:B------:R-:W-:Y:S01]  /*216f0*/  IMAD.MOV.U32 R70, RZ, RZ, R62 ;  /* 0x000000ffff467224 */ /* 0x000fe200078e003e */
[----:B------:R-:W-:Y:S01]  /*21700*/  ISETP.GE.AND P3, PT, R109, UR4, PT ;  /* 0x000000046d007c0c */ /* 0x000fe2000bf66270 */
[----:B------:R-:W-:Y:S02]  /*21710*/  IMAD.MOV.U32 R67, RZ, RZ, R59 ;  /* 0x000000ffff437224 */ /* 0x000fe400078e003b */
[----:B------:R-:W-:Y:S01]  /*21720*/  IMAD.MOV.U32 R62, RZ, RZ, R57 ;  /* 0x000000ffff3e7224 */ /* 0x000fe200078e0039 */
[----:B------:R-:W-:Y:S01]  /*21730*/  ISETP.GE.AND P2, PT, R112, UR4, PT ;  /* 0x0000000470007c0c */ /* 0x000fe2000bf46270 */
[----:B------:R-:W-:Y:S02]  /*21740*/  IMAD.MOV.U32 R59, RZ, RZ, R54 ;  /* 0x000000ffff3b7224 */ /* 0x000fe400078e0036 */
[----:B------:R-:W-:-:S02]  /*21750*/  IMAD.MOV.U32 R57, RZ, RZ, R37 ;  /* 0x000000ffff397224 */ /* 0x000fc400078e0025 */
[----:B------:R-:W-:Y:S01]  /*21760*/  IMAD.MOV.U32 R54, RZ, RZ, R5 ;  /* 0x000000ffff367224 */ /* 0x000fe200078e0005 */
[----:B------:R-:W-:Y:S01]  /*21770*/  @!P0 MOV R5, R28 ;  /* 0x0000001c00058202 */ /* 0x000fe20000000f00 */
[----:B------:R-:W-:Y:S02]  /*21780*/  IMAD.MOV.U32 R37, RZ, RZ, R4 ;  /* 0x000000ffff257224 */ /* 0x000fe400078e0004 */
[----:B------:R-:W-:-:S05]  /*21790*/  @!P0 IMAD.MOV.U32 R4, RZ, RZ, R27 ;  /* 0x000000ffff048224 */ /* 0x000fca00078e001b */
[----:B------:R0:W-:Y:S02]  /*217a0*/  @!P0 ST.E.64 desc[UR42][R2.64], R4 ;  /* 0x0000000402008985 */ /* 0x0001e4000c101b2a */
[----:B0-----:R-:W-:Y:S02]  /*217b0*/  @!P1 IMAD.MOV.U32 R4, RZ, RZ, R81 ;  /* 0x000000ffff049224 */ /* 0x001fe400078e0051 */
[----:B------:R-:W-:Y:S01]  /*217c0*/  @!P1 IMAD.MOV.U32 R5, RZ, RZ, R65 ;  /* 0x000000ffff059224 */ /* 0x000fe200078e0041 */
[----:B------:R-:W-:-:S04]  /*217d0*/  @!P3 LEA R2, P5, R109, R39, 0x2 ;  /* 0x000000276d02b211 */ /* 0x000fc800078a10ff */
[----:B------:R0:W-:Y:S02]  /*217e0*/  @!P1 ST.E.64 desc[UR42][R6.64], R4 ;  /* 0x0000000406009985 */ /* 0x0001e4000c101b2a */
[C---:B0-----:R-:W-:Y:S02]  /*217f0*/  @!P2 LEA R4, P4, R112.reuse, R39, 0x2 ;  /* 0x000000277004a211 */ /* 0x041fe400078810ff */
[----:B---3--:R-:W-:Y:S01]  /*21800*/  @!P3 LEA.HI.X R3, R109, R40, R114, 0x2, P5 ;  /* 0x000000286d03b211 */ /* 0x008fe200028f1472 */
[----:B------:R-:W-:Y:S01]  /*21810*/  IMAD.MOV.U32 R114, RZ, RZ, R76 ;  /* 0x000000ffff727224 */ /* 0x000fe200078e004c */
[----:B------:R-:W-:Y:S01]  /*21820*/  MOV R109, R74 ;  /* 0x0000004a006d7202 */ /* 0x000fe20000000f00 */
[----:B------:R-:W-:Y:S01]  /*21830*/  IMAD.MOV.U32 R76, RZ, RZ, R73 ;  /* 0x000000ffff4c7224 */ /* 0x000fe200078e0049 */
[----:B--2---:R-:W-:Y:S01]  /*21840*/  @!P2 LEA.HI.X R5, R112, R40, R115, 0x2, P4 ;  /* 0x000000287005a211 */ /* 0x004fe200020f1473 */
[----:B------:R-:W-:Y:S01]  /*21850*/  IMAD.MOV.U32 R74, RZ, RZ, R71 ;  /* 0x000000ffff4a7224 */ /* 0x000fe200078e0047 */
[----:B------:R-:W2:Y:S01]  /*21860*/  LDL R112, [R1+0x180] ;  /* 0x0001800001707983 */ /* 0x000ea20000100800 */
[----:B------:R-:W-:Y:S01]  /*21870*/  IMAD.MOV.U32 R73, RZ, RZ, R70 ;  /* 0x000000ffff497224 */ /* 0x000fe200078e0046 */
[----:B------:R-:W-:Y:S01]  /*21880*/  MOV R71, R67 ;  /* 0x0000004300477202 */ /* 0x000fe20000000f00 */
[----:B------:R-:W-:Y:S01]  /*21890*/  IMAD.MOV.U32 R70, RZ, RZ, R66 ;  /* 0x000000ffff467224 */ /* 0x000fe200078e0042 */
[----:B------:R-:W-:Y:S01]  /*218a0*/  ISETP.GE.AND P0, PT, R111, UR4, PT ;  /* 0x000000046f007c0c */ /* 0x000fe2000bf06270 */
[----:B------:R-:W-:Y:S01]  /*218b0*/  IMAD.MOV.U32 R67, RZ, RZ, R59 ;  /* 0x000000ffff437224 */ /* 0x000fe200078e003b */
[----:B------:R-:W-:Y:S01]  /*218c0*/  MOV R59, R57 ;  /* 0x00000039003b7202 */ /* 0x000fe20000000f00 */
[----:B------:R-:W-:Y:S01]  /*218d0*/  IMAD.MOV.U32 R66, RZ, RZ, R58 ;  /* 0x000000ffff427224 */ /* 0x000fe200078e003a */
[----:B------:R0:W-:Y:S01]  /*218e0*/  @!P3 ST.E.64 desc[UR42][R2.64], R42 ;  /* 0x0000002a0200b985 */ /* 0x0001e2000c101b2a */
[----:B------:R-:W-:-:S02]  /*218f0*/  IMAD.MOV.U32 R58, RZ, RZ, R55 ;  /* 0x000000ffff3a7224 */ /* 0x000fc400078e0037 */
[----:B------:R-:W-:Y:S01]  /*21900*/  IMAD.MOV.U32 R57, RZ, RZ, R54 ;  /* 0x000000ffff397224 */ /* 0x000fe200078e0036 */
[----:B-----5:R-:W-:Y:S01]  /*21910*/  MOV R54, R36 ;  /* 0x0000002400367202 */ /* 0x020fe20000000f00 */
[----:B------:R-:W-:Y:S01]  /*21920*/  IMAD.MOV.U32 R55, RZ, RZ, R37 ;  /* 0x000000ffff377224 */ /* 0x000fe200078e0025 */
[----:B------:R-:W3:Y:S04]  /*21930*/  LDL R36, [R1+0xb8] ;  /* 0x0000b80001247983 */ /* 0x000ee80000100800 */
[----:B------:R-:W5:Y:S01]  /*21940*/  LDL R37, [R1+0xbc] ;  /* 0x0000bc0001257983 */ /* 0x000f620000100800 */
[----:B0-----:R-:W-:-:S03]  /*21950*/  @!P0 LEA R2, P5, R111, R39, 0x2 ;  /* 0x000000276f028211 */ /* 0x001fc600078a10ff */
[----:B------:R-:W4:Y:S01]  /*21960*/  LDL R115, [R1+0x17c] ;  /* 0x00017c0001737983 */ /* 0x000f220000100800 */
[----:B--2---:R-:W-:Y:S01]  /*21970*/  @!P0 LEA.HI.X R3, R111, R40, R112, 0x2, P5 ;  /* 0x000000286f038211 */ /* 0x004fe200028f1470 */
[----:B------:R-:W-:Y:S01]  /*21980*/  IMAD.MOV.U32 R111, RZ, RZ, R76 ;  /* 0x000000ffff6f7224 */ /* 0x000fe200078e004c */
[----:B------:R-:W-:Y:S01]  /*21990*/  MOV R112, R74 ;  /* 0x0000004a00707202 */ /* 0x000fe20000000f00 */
[----:B------:R-:W-:Y:S02]  /*219a0*/  IMAD.MOV.U32 R76, RZ, RZ, R73 ;  /* 0x000000ffff4c7224 */ /* 0x000fe400078e0049 */
[----:B------:R-:W-:Y:S01]  /*219b0*/  IMAD.MOV.U32 R74, RZ, RZ, R71 ;  /* 0x000000ffff4a7224 */ /* 0x000fe200078e0047 */
[----:B------:R-:W-:Y:S01]  /*219c0*/  MOV R71, R67 ;  /* 0x0000004300477202 */ /* 0x000fe20000000f00 */
[----:B------:R-:W-:Y:S02]  /*219d0*/  IMAD.MOV.U32 R73, RZ, RZ, R70 ;  /* 0x000000ffff497224 */ /* 0x000fe400078e0046 */
[----:B------:R-:W-:-:S02]  /*219e0*/  IMAD.MOV.U32 R70, RZ, RZ, R66 ;  /* 0x000000ffff467224 */ /* 0x000fc400078e0042 */
[----:B------:R-:W-:Y:S02]  /*219f0*/  IMAD.MOV.U32 R67, RZ, RZ, R59 ;  /* 0x000000ffff437224 */ /* 0x000fe400078e003b */
[----:B------:R-:W-:Y:S01]  /*21a00*/  IMAD.MOV.U32 R66, RZ, RZ, R58 ;  /* 0x000000ffff427224 */ /* 0x000fe200078e003a */
[----:B------:R-:W-:Y:S01]  /*21a10*/  MOV R58, R55 ;  /* 0x00000037003a7202 */ /* 0x000fe20000000f00 */
[----:B---3--:R-:W-:Y:S02]  /*21a20*/  IMAD.MOV.U32 R55, RZ, RZ, R36 ;  /* 0x000000ffff377224 */ /* 0x008fe400078e0024 */
[----:B------:R-:W2:Y:S01]  /*21a30*/  LDL R36, [R1+0xc8] ;  /* 0x0000c80001247983 */ /* 0x000ea20000100800 */
[----:B-----5:R-:W-:-:S03]  /*21a40*/  IMAD.MOV.U32 R59, RZ, RZ, R37 ;  /* 0x000000ffff3b7224 */ /* 0x020fc600078e0025 */
[----:B------:R-:W3:Y:S01]  /*21a50*/  LDL R37, [R1+0x16c] ;  /* 0x00016c0001257983 */ /* 0x000ee20000100800 */
[----:B------:R-:W-:Y:S01]  /*21a60*/  ISETP.GE.AND P1, PT, R110, UR4, PT ;  /* 0x000000046e007c0c */ /* 0x000fe2000bf26270 */
[----:B------:R-:W-:Y:S01]  /*21a70*/  @!P2 IMAD.MOV.U32 R6, RZ, RZ, R84 ;  /* 0x000000ffff06a224 */ /* 0x000fe200078e0054 */
[----:B------:R-:W-:Y:S01]  /*21a80*/  ISETP.GE.AND P3, PT, R106, UR4, PT ;  /* 0x000000046a007c0c */ /* 0x000fe2000bf66270 */
[----:B------:R-:W-:-:S05]  /*21a90*/  @!P2 IMAD.MOV.U32 R7, RZ, RZ, R89 ;  /* 0x000000ffff07a224 */ /* 0x000fca00078e0059 */
[----:B------:R0:W-:Y:S01]  /*21aa0*/  @!P2 ST.E.64 desc[UR42][R4.64], R6 ;  /* 0x000000060400a985 */ /* 0x0001e2000c101b2a */
[----:B------:R-:W-:-:S03]  /*21ab0*/  ISETP.GE.AND P2, PT, R102, UR4, PT ;  /* 0x0000000466007c0c */ /* 0x000fc6000bf46270 */
[----:B------:R1:W-:Y:S01]  /*21ac0*/  @!P0 ST.E.64 desc[UR42][R2.64], R44 ;  /* 0x0000002c02008985 */ /* 0x0003e2000c101b2a */
[CC--:B0-----:R-:W-:Y:S01]  /*21ad0*/  @!P1 LEA R4, P4, R110.reuse, R39.reuse, 0x2 ;  /* 0x000000276e049211 */ /* 0x0c1fe200078810ff */
[----:B------:R-:W-:Y:S01]  /*21ae0*/  @!P1 IMAD.MOV.U32 R6, RZ, RZ, R50 ;  /* 0x000000ffff069224 */ /* 0x000fe200078e0032 */
[----:B------:R-:W-:Y:S02]  /*21af0*/  @!P1 MOV R7, R92 ;  /* 0x0000005c00079202 */ /* 0x000fe40000000f00 */
[----:B----4-:R-:W-:Y:S01]  /*21b00*/  @!P1 LEA.HI.X R5, R110, R40, R115, 0x2, P4 ;  /* 0x000000286e059211 */ /* 0x010fe200020f1473 */
[----:B------:R-:W-:Y:S01]  /*21b10*/  IMAD.MOV.U32 R110, RZ, RZ, R76 ;  /* 0x000000ffff6e7224 */ /* 0x000fe200078e004c */
[C---:B-1----:R-:W-:Y:S02]  /*21b20*/  @!P3 LEA R2, P5, R106.reuse, R39, 0x2 ;  /* 0x000000276a02b211 */ /* 0x042fe400078a10ff */
[----:B------:R-:W-:Y:S01]  /*21b30*/  MOV R115, R74 ;  /* 0x0000004a00737202 */ /* 0x000fe20000000f00 */
[----:B------:R-:W-:Y:S01]  /*21b40*/  IMAD.MOV.U32 R74, RZ, RZ, R71 ;  /* 0x000000ffff4a7224 */ /* 0x000fe200078e0047 */
[----:B------:R-:W-:Y:S01]  /*21b50*/  MOV R71, R67 ;  /* 0x0000004300477202 */ /* 0x000fe20000000f00 */
[----:B------:R-:W-:Y:S01]  /*21b60*/  IMAD.MOV.U32 R76, RZ, RZ, R73 ;  /* 0x000000ffff4c7224 */ /* 0x000fe200078e0049 */
[----:B------:R-:W-:Y:S01]  /*21b70*/  @!P3 LEA.HI.X R3, R106, R40, R115, 0x2, P5 ;  /* 0x000000286a03b211 */ /* 0x000fe200028f1473 */
[----:B------:R-:W-:Y:S01]  /*21b80*/  IMAD.MOV.U32 R73, RZ, RZ, R70 ;  /* 0x000000ffff497224 */ /* 0x000fe200078e0046 */
[----:B------:R0:W-:Y:S01]  /*21b90*/  @!P1 ST.E.64 desc[UR42][R4.64], R6 ;  /* 0x0000000604009985 */ /* 0x0001e2000c101b2a */
[----:B------:R-:W-:-:S02]  /*21ba0*/  IMAD.MOV.U32 R70, RZ, RZ, R66 ;  /* 0x000000ffff467224 */ /* 0x000fc400078e0042 */
[----:B------:R-:W-:Y:S01]  /*21bb0*/  IMAD.MOV.U32 R115, RZ, RZ, R74 ;  /* 0x000000ffff737224 */ /* 0x000fe200078e004a */
[----:B------:R-:W-:Y:S01]  /*21bc0*/  MOV R74, R71 ;  /* 0x00000047004a7202 */ /* 0x000fe20000000f00 */
[----:B------:R-:W-:Y:S02]  /*21bd0*/  IMAD.MOV.U32 R106, RZ, RZ, R76 ;  /* 0x000000ffff6a7224 */ /* 0x000fe400078e004c */
[----:B------:R-:W-:Y:S02]  /*21be0*/  IMAD.MOV.U32 R76, RZ, RZ, R73 ;  /* 0x000000ffff4c7224 */ /* 0x000fe400078e0049 */
[----:B------:R-:W-:Y:S01]  /*21bf0*/  IMAD.MOV.U32 R73, RZ, RZ, R70 ;  /* 0x000000ffff497224 */ /* 0x000fe200078e0046 */
[----:B0-----:R-:W-:-:S04]  /*21c00*/  @!P2 LEA R4, P4, R102, R39, 0x2 ;  /* 0x000000276604a211 */ /* 0x001fc800078810ff */
[----:B------:R-:W-:Y:S02]  /*21c10*/  @!P2 LEA.HI.X R5, R102, R40, R115, 0x2, P4 ;  /* 0x000000286605a211 */ /* 0x000fe400020f1473 */
[----:B------:R-:W-:Y:S01]  /*21c20*/  MOV R115, R74 ;  /* 0x0000004a00737202 */ /* 0x000fe20000000f00 */
[----:B------:R-:W-:Y:S02]  /*21c30*/  IMAD.MOV.U32 R74, RZ, RZ, R73 ;  /* 0x000000ffff4a7224 */ /* 0x000fe400078e0049 */
[----:B--2---:R-:W-:Y:S02]  /*21c40*/  IMAD.MOV.U32 R66, RZ, RZ, R36 ;  /* 0x000000ffff427224 */ /* 0x004fe400078e0024 */
[----:B---3--:R-:W-:Y:S01]  /*21c50*/  IMAD.MOV.U32 R67, RZ, RZ, R37 ;  /* 0x000000ffff437224 */ /* 0x008fe200078e0025 */
[----:B------:R-:W-:Y:S01]  /*21c60*/  MOV R37, R26 ;  /* 0x0000001a00257202 */ /* 0x000fe20000000f00 */
[----:B------:R-:W-:Y:S02]  /*21c70*/  IMAD.MOV.U32 R70, RZ, RZ, R66 ;  /* 0x000000ffff467224 */ /* 0x000fe400078e0042 */
[----:B------:R-:W-:Y:S01]  /*21c80*/  IMAD.MOV.U32 R71, RZ, RZ, R67 ;  /* 0x000000ffff477224 */ /* 0x000fe200078e0043 */
[----:B------:R-:W-:Y:S01]  /*21c90*/  MOV R67, R37 ;  /* 0x0000002500437202 */ /* 0x000fe20000000f00 */
[----:B------:R-:W2:Y:S03]  /*21ca0*/  LDL R66, [R1+0x164] ;  /* 0x0001640001427983 */ /* 0x000ea60000100800 */
[----:B------:R-:W-:Y:S01]  /*21cb0*/  MOV R73, R67 ;  /* 0x0000004300497202 */ /* 0x000fe20000000f00 */
[----:B------:R-:W-:-:S02]  /*21cc0*/  IMAD.MOV.U32 R67, RZ, RZ, R63 ;  /* 0x000000ffff437224 */ /* 0x000fc400078e003f */
[----:B------:R-:W-:Y:S02]  /*21cd0*/  IMAD.MOV.U32 R63, RZ, RZ, R62 ;  /* 0x000000ffff3f7224 */ /* 0x000fe400078e003e */
[----:B------:R-:W3:Y:S01]  /*21ce0*/  LDL R62, [R1+0x144] ;  /* 0x00014400013e7983 */ /* 0x000ee20000100800 */
[----:B------:R-:W-:Y:S02]  /*21cf0*/  ISETP.GE.AND P0, PT, R104, UR4, PT ;  /* 0x0000000468007c0c */ /* 0x000fe4000bf06270 */
[----:B------:R-:W-:Y:S01]  /*21d00*/  ISETP.GE.AND P1, PT, R107, UR4, PT ;  /* 0x000000046b007c0c */ /* 0x000fe2000bf26270 */
[----:B------:R0:W-:Y:S01]  /*21d10*/  @!P3 ST.E.64 desc[UR42][R2.64], R46 ;  /* 0x0000002e0200b985 */ /* 0x0001e2000c101b2a */
[----:B------:R-:W-:Y:S02]  /*21d20*/  IMAD.MOV.U32 R102, RZ, RZ, R76 ;  /* 0x000000ffff667224 */ /* 0x000fe400078e004c */
[----:B------:R-:W-:Y:S02]  /*21d30*/  IMAD.MOV.U32 R76, RZ, RZ, R71 ;  /* 0x000000ffff4c7224 */ /* 0x000fe400078e0047 */
[----:B------:R-:W-:-:S02]  /*21d40*/  IMAD.MOV.U32 R71, RZ, RZ, R70 ;  /* 0x000000ffff477224 */ /* 0x000fc400078e0046 */
[----:B------:R-:W-:-:S03]  /*21d50*/  @!P2 IMAD.MOV.U32 R119, RZ, RZ, R97 ;  /* 0x000000ffff77a224 */ /* 0x000fc600078e0061 */
[----:B0-----:R-:W-:-:S04]  /*21d60*/  @!P0 LEA R2, P5, R104, R39, 0x2 ;  /* 0x0000002768028211 */ /* 0x001fc800078a10ff */
[----:B------:R-:W-:Y:S01]  /*21d70*/  @!P0 LEA.HI.X R3, R104, R40, R115, 0x2, P5 ;  /* 0x0000002868038211 */ /* 0x000fe200028f1473 */
[----:B------:R-:W-:Y:S01]  /*21d80*/  IMAD.MOV.U32 R115, RZ, RZ, R76 ;  /* 0x000000ffff737224 */ /* 0x000fe200078e004c */
[----:B------:R-:W-:Y:S01]  /*21d90*/  MOV R104, R73 ;  /* 0x0000004900687202 */ /* 0x000fe20000000f00 */
[----:B------:R0:W-:Y:S01]  /*21da0*/  @!P2 ST.E.64 desc[UR42][R4.64], R118 ;  /* 0x000000760400a985 */ /* 0x0001e2000c101b2a */
[----:B------:R-:W-:Y:S01]  /*21db0*/  IMAD.MOV.U32 R73, RZ, RZ, R67 ;  /* 0x000000ffff497224 */ /* 0x000fe200078e0043 */
[----:B0-----:R-:W-:-:S04]  /*21dc0*/  @!P1 LEA R4, P4, R107, R39, 0x2 ;  /* 0x000000276b049211 */ /* 0x001fc800078810ff */
[----:B------:R-:W-:Y:S01]  /*21dd0*/  @!P1 LEA.HI.X R5, R107, R40, R115, 0x2, P4 ;  /* 0x000000286b059211 */ /* 0x000fe200020f1473 */
[----:B--2---:R-:W-:Y:S01]  /*21de0*/  IMAD.MOV.U32 R70, RZ, RZ, R66 ;  /* 0x000000ffff467224 */ /* 0x004fe200078e0042 */
[----:B------:R-:W-:-:S03]  /*21df0*/  MOV R66, R13 ;  /* 0x0000000d00427202 */ /* 0x000fc60000000f00 */
[----:B------:R-:W-:Y:S01]  /*21e00*/  IMAD.MOV.U32 R76, RZ, RZ, R70 ;  /* 0x000000ffff4c7224 */ /* 0x000fe200078e0046 */
[----:B---3--:R-:W-:Y:S02]  /*21e10*/  MOV R70, R62 ;  /* 0x0000003e00467202 */ /* 0x008fe40000000f00 */
[----:B------:R-:W2:Y:S01]  /*21e20*/  LDL R62, [R1+0x158] ;  /* 0x00015800013e7983 */ /* 0x000ea20000100800 */
[----:B------:R-:W-:Y:S02]  /*21e30*/  IMAD.MOV.U32 R67, RZ, RZ, R66 ;  /* 0x000000ffff437224 */ /* 0x000fe400078e0042 */
[----:B------:R-:W-:Y:S02]  /*21e40*/  IMAD.MOV.U32 R66, RZ, RZ, R21 ;  /* 0x000000ffff427224 */ /* 0x000fe400078e0015 */
[----:B------:R-:W-:Y:S01]  /*21e50*/  IMAD.MOV.U32 R107, RZ, RZ, R76 ;  /* 0x000000ffff6b7224 */ /* 0x000fe200078e004c */
[----:B------:R-:W-:Y:S01]  /*21e60*/  ISETP.GE.AND P3, PT, R114, UR4, PT ;  /* 0x0000000472007c0c */ /* 0x000fe2000bf66270 */
[----:B------:R-:W-:Y:S01]  /*21e70*/  IMAD.MOV.U32 R76, RZ, RZ, R66 ;  /* 0x000000ffff4c7224 */ /* 0x000fe200078e0042 */
[----:B------:R0:W-:Y:S01]  /*21e80*/  @!P0 ST.E.64 desc[UR42][R2.64], R48 ;  /* 0x0000003002008985 */ /* 0x0001e2000c101b2a */
[----:B------:R-:W-:-:S02]  /*21e90*/  IMAD.MOV.U32 R66, RZ, RZ, R58 ;  /* 0x000000ffff427224 */ /* 0x000fc400078e003a */
[----:B------:R-:W-:Y:S02]  /*21ea0*/  IMAD.MOV.U32 R58, RZ, RZ, R41 ;  /* 0x000000ffff3a7224 */ /* 0x000fe400078e0029 */
[----:B------:R-:W-:Y:S01]  /*21eb0*/  IMAD.MOV.U32 R26, RZ, RZ, R20 ;  /* 0x000000ffff1a7224 */ /* 0x000fe200078e0014 */
[----:B------:R-:W3:Y:S01]  /*21ec0*/  LDL R41, [R1+0x148] ;  /* 0x0001480001297983 */ /* 0x000ee20000100800 */
[----:B------:R-:W-:Y:S01]  /*21ed0*/  IMAD.MOV.U32 R115, RZ, RZ, R104 ;  /* 0x000000ffff737224 */ /* 0x000fe200078e0068 */
[----:B------:R-:W-:Y:S02]  /*21ee0*/  MOV R104, R73 ;  /* 0x0000004900687202 */ /* 0x000fe40000000f00 */
[----:B------:R-:W4:Y:S01]  /*21ef0*/  LDL R20, [R1+0x138] ;  /* 0x0001380001147983 */ /* 0x000f220000100800 */
[C---:B0-----:R-:W-:Y:S02]  /*21f00*/  @!P3 LEA R2, P5, R114.reuse, R39, 0x2 ;  /* 0x000000277202b211 */ /* 0x041fe400078a10ff */
[----:B------:R-:W-:Y:S01]  /*21f10*/  ISETP.GE.AND P2, PT, R109, UR4, PT ;  /* 0x000000046d007c0c */ /* 0x000fe2000bf46270 */
[----:B------:R-:W-:Y:S01]  /*21f20*/  @!P1 IMAD.MOV.U32 R6, RZ, RZ, R100 ;  /* 0x000000ffff069224 */ /* 0x000fe200078e0064 */
[----:B------:R-:W-:Y:S01]  /*21f30*/  @!P3 LEA.HI.X R3, R114, R40, R115, 0x2, P5 ;  /* 0x000000287203b211 */ /* 0x000fe200028f1473 */
[----:B------:R-:W-:Y:S01]  /*21f40*/  IMAD.MOV.U32 R114, RZ, RZ, R107 ;  /* 0x000000ffff727224 */ /* 0x000fe200078e006b */
[----:B------:R-:W-:Y:S01]  /*21f50*/  @!P1 MOV R7, R105 ;  /* 0x0000006900079202 */ /* 0x000fe20000000f00 */
[----:B------:R-:W-:Y:S01]  /*21f60*/  IMAD.MOV.U32 R107, RZ, RZ, R104 ;  /* 0x000000ffff6b7224 */ /* 0x000fe200078e0068 */
[----:B------:R-:W5:Y:S01]  /*21f70*/  LDL R21, [R1+0xa0] ;  /* 0x0000a00001157983 */ /* 0x000f620000100800 */
[----:B------:R-:W-:-:S02]  /*21f80*/  IMAD.MOV.U32 R104, RZ, RZ, R76 ;  /* 0x000000ffff687224 */ /* 0x000fc400078e004c */
[----:B--2---:R-:W-:Y:S01]  /*21f90*/  IMAD.MOV.U32 R73, RZ, RZ, R62 ;  /* 0x000000ffff497224 */ /* 0x004fe200078e003e */
[----:B------:R-:W-:Y:S01]  /*21fa0*/  MOV R62, R57 ;  /* 0x00000039003e7202 */ /* 0x000fe20000000f00 */
[----:B------:R-:W-:Y:S01]  /*21fb0*/  IMAD.MOV.U32 R57, RZ, RZ, R25 ;  /* 0x000000ffff397224 */ /* 0x000fe200078e0019 */
[----:B------:R-:W-:Y:S01]  /*21fc0*/  ISETP.GE.AND P0, PT, R111, UR4, PT ;  /* 0x000000046f007c0c */ /* 0x000fe2000bf06270 */
[----:B------:R0:W-:Y:S01]  /*21fd0*/  @!P1 ST.E.64 desc[UR42][R4.64], R6 ;  /* 0x0000000604009985 */ /* 0x0001e2000c101b2a */
[----:B------:R-:W-:Y:S01]  /*21fe0*/  MOV R76, R73 ;  /* 0x00000049004c7202 */ /* 0x000fe20000000f00 */
[----:B------:R-:W-:Y:S02]  /*21ff0*/  IMAD.MOV.U32 R73, RZ, RZ, R66 ;  /* 0x000000ffff497224 */ /* 0x000fe400078e0042 */
[----:B------:R-:W-:Y:S01]  /*22000*/  IMAD.MOV.U32 R66, RZ, RZ, R62 ;  /* 0x000000ffff427224 */ /* 0x000fe200078e003e */
[----:B------:R-:W2:Y:S01]  /*22010*/  LDL R25, [R1+0xa8] ;  /* 0x0000a80001197983 */ /* 0x000ea20000100800 */
[----:B------:R-:W-:Y:S01]  /*22020*/  IMAD.MOV.U32 R62, RZ, RZ, R58 ;  /* 0x000000ffff3e7224 */ /* 0x000fe200078e003a */
[----:B------:R-:W-:Y:S01]  /*22030*/  MOV R58, R57 ;  /* 0x00000039003a7202 */ /* 0x000fe20000000f00 */
[----:B---3--:R-:W-:-:S02]  /*22040*/  IMAD.MOV.U32 R57, RZ, RZ, R41 ;  /* 0x000000ffff397224 */ /* 0x008fc400078e0029 */
[----:B------:R-:W3:Y:S01]  /*22050*/  LDL R41, [R1+0x13c] ;  /* 0x00013c0001297983 */ /* 0x000ee20000100800 */
[C---:B0-----:R-:W-:Y:S01]  /*22060*/  @!P2 LEA R6, P4, R109.reuse, R39, 0x2 ;  /* 0x000000276d06a211 */ /* 0x041fe200078810ff */
[----:B------:R-:W-:Y:S02]  /*22070*/  @!P3 IMAD.MOV.U32 R4, RZ, RZ, R51 ;  /* 0x000000ffff04b224 */ /* 0x000fe400078e0033 */
[----:B------:R-:W-:Y:S01]  /*22080*/  @!P3 IMAD.MOV.U32 R5, RZ, RZ, R52 ;  /* 0x000000ffff05b224 */ /* 0x000fe200078e0034 */
[----:B------:R-:W-:Y:S01]  /*22090*/  @!P2 LEA.HI.X R7, R109, R40, R114, 0x2, P4 ;  /* 0x000000286d07a211 */ /* 0x000fe200020f1472 */
[----:B------:R-:W-:Y:S01]  /*220a0*/  IMAD.MOV.U32 R13, RZ, RZ, R12 ;  /* 0x000000ffff0d7224 */ /* 0x000fe200078e000c */
[----:B------:R-:W-:Y:S01]  /*220b0*/  MOV R114, R107 ;  /* 0x0000006b00727202 */ /* 0x000fe20000000f00 */
[----:B------:R-:W-:Y:S01]  /*220c0*/  IMAD.MOV.U32 R107, RZ, RZ, R104 ;  /* 0x000000ffff6b7224 */ /* 0x000fe200078e0068 */
[----:B------:R-:W5:Y:S01]  /*220d0*/  LDL R12, [R1+0x134] ;  /* 0x00013400010c7983 */ /* 0x000f620000100800 */
[----:B------:R-:W-:-:S02]  /*220e0*/  IMAD.MOV.U32 R104, RZ, RZ, R76 ;  /* 0x000000ffff687224 */ /* 0x000fc400078e004c */
[----:B------:R-:W-:Y:S01]  /*220f0*/  IMAD.MOV.U32 R76, RZ, RZ, R73 ;  /* 0x000000ffff4c7224 */ /* 0x000fe200078e0049 */
[----:B------:R0:W-:Y:S01]  /*22100*/  @!P3 ST.E.64 desc[UR42][R2.64], R4 ;  /* 0x000000040200b985 */ /* 0x0001e2000c101b2a */
[----:B------:R-:W-:Y:S01]  /*22110*/  MOV R73, R66 ;  /* 0x0000004200497202 */ /* 0x000fe20000000f00 */
[----:B----4-:R-:W-:Y:S02]  /*22120*/  IMAD.MOV.U32 R37, RZ, RZ, R20 ;  /* 0x000000ffff257224 */ /* 0x010fe400078e0014 */
[----:B------:R-:W-:Y:S02]  /*22130*/  IMAD.MOV.U32 R66, RZ, RZ, R62 ;  /* 0x000000ffff427224 */ /* 0x000fe400078e003e */
[----:B------:R-:W-:Y:S02]  /*22140*/  IMAD.MOV.U32 R62, RZ, RZ, R58 ;  /* 0x000000ffff3e7224 */ /* 0x000fe400078e003a */
[----:B------:R-:W-:Y:S01]  /*22150*/  IMAD.MOV.U32 R58, RZ, RZ, R57 ;  /* 0x000000ffff3a7224 */ /* 0x000fe200078e0039 */
[----:B0-----:R-:W-:-:S04]  /*22160*/  @!P0 LEA R2, P5, R111, R39, 0x2 ;  /* 0x000000276f028211 */ /* 0x001fc800078a10ff */
[----:B------:R-:W-:Y:S02]  /*22170*/  @!P0 LEA.HI.X R3, R111, R40, R114, 0x2, P5 ;  /* 0x000000286f038211 */ /* 0x000fe400028f1472 */
[----:B------:R-:W-:Y:S01]  /*22180*/  MOV R114, R107 ;  /* 0x0000006b00727202 */ /* 0x000fe20000000f00 */
[----:B------:R-:W-:Y:S02]  /*22190*/  IMAD.MOV.U32 R107, RZ, RZ, R76 ;  /* 0x000000ffff6b7224 */ /* 0x000fe400078e004c */
[----:B------:R-:W-:Y:S02]  /*221a0*/  IMAD.MOV.U32 R76, RZ, RZ, R73 ;  /* 0x000000ffff4c7224 */ /* 0x000fe400078e0049 */
[----:B------:R-:W-:Y:S02]  /*221b0*/  IMAD.MOV.U32 R73, RZ, RZ, R58 ;  /* 0x000000ffff497224 */ /* 0x000fe400078e003a */
[----:B------:R-:W-:Y:S02]  /*221c0*/  IMAD.MOV.U32 R20, RZ, RZ, R11 ;  /* 0x000000ffff147224 */ /* 0x000fe400078e000b */
[----:B------:R-:W4:Y:S01]  /*221d0*/  LDL R11, [R1+0x124] ;  /* 0x00012400010b7983 */ /* 0x000f220000100800 */
[----:B------:R-:W-:-:S03]  /*221e0*/  IMAD.MOV.U32 R36, RZ, RZ, R14 ;  /* 0x000000ffff247224 */ /* 0x000fc600078e000e */
[----:B------:R-:W4:Y:S01]  /*221f0*/  LDL R14, [R1+0x118] ;  /* 0x00011800010e7983 */ /* 0x000f220000100800 */
[----:B------:R-:W-:Y:S02]  /*22200*/  ISETP.GE.AND P1, PT, R112, UR4, PT ;  /* 0x0000000470007c0c */ /* 0x000fe4000bf26270 */
[----:B------:R-:W-:Y:S01]  /*22210*/  ISETP.GE.AND P3, PT, R110, UR4, PT ;  /* 0x000000046e007c0c */ /* 0x000fe2000bf66270 */
[----:B------:R-:W-:Y:S02]  /*22220*/  @!P2 IMAD.MOV.U32 R109, RZ, RZ, R113 ;  /* 0x000000ffff6da224 */ /* 0x000fe400078e0071 */
[----:B------:R-:W-:Y:S01]  /*22230*/  IMAD.MOV.U32 R111, RZ, RZ, R104 ;  /* 0x000000ffff6f7224 */ /* 0x000fe200078e0068 */
[----:B------:R-:W-:Y:S02]  /*22240*/  MOV R104, R62 ;  /* 0x0000003e00687202 */ /* 0x000fe40000000f00 */
[----:B------:R0:W-:Y:S01]  /*22250*/  @!P2 ST.E.64 desc[UR42][R6.64], R108 ;  /* 0x0000006c0600a985 */ /* 0x0001e2000c101b2a */
[----:B------:R-:W-:-:S04]  /*22260*/  ISETP.GE.AND P2, PT, R106, UR4, PT ;  /* 0x000000046a007c0c */ /* 0x000fc8000bf46270 */
[----:B------:R-:W-:Y:S02]  /*22270*/  @!P1 LEA R4, P4, R112, R39, 0x2 ;  /* 0x0000002770049211 */ /* 0x000fe400078810ff */
[----:B---3--:R-:W-:Y:S01]  /*22280*/  MOV R57, R41 ;  /* 0x0000002900397202 */ /* 0x008fe20000000f00 */
[----:B------:R-:W-:Y:S02]  /*22290*/  IMAD.MOV.U32 R41, RZ, RZ, R37 ;  /* 0x000000ffff297224 */ /* 0x000fe400078e0025 */
[----:B------:R-:W-:Y:S02]  /*222a0*/  IMAD.MOV.U32 R37, RZ, RZ, R26 ;  /* 0x000000ffff257224 */ /* 0x000fe400078e001a */
[----:B------:R-:W-:Y:S01]  /*222b0*/  IMAD.MOV.U32 R58, RZ, RZ, R41 ;  /* 0x000000ffff3a7224 */ /* 0x000fe200078e0029 */
[----:B------:R-:W3:Y:S02]  /*222c0*/  LDL R26, [R1+0x128] ;  /* 0x00012800011a7983 */ /* 0x000ee40000100800 */
[----:B------:R-:W-:Y:S01]  /*222d0*/  MOV R41, R37 ;  /* 0x0000002500297202 */ /* 0x000fe20000000f00 */
[----:B------:R-:W-:-:S02]  /*222e0*/  IMAD.MOV.U32 R37, RZ, RZ, R15 ;  /* 0x000000ffff257224 */ /* 0x000fc400078e000f */
[----:B------:R-:W4:Y:S01]  /*222f0*/  LDL R15, [R1+0x9c] ;  /* 0x00009c00010f7983 */ /* 0x000f220000100800 */
[----:B------:R-:W-:Y:S02]  /*22300*/  IMAD.MOV.U32 R62, RZ, RZ, R57 ;  /* 0x000000ffff3e7224 */ /* 0x000fe400078e0039 */
[----:B------:R-:W-:Y:S02]  /*22310*/  @!P0 IMAD.MOV.U32 R57, RZ, RZ, R56 ;  /* 0x000000ffff398224 */ /* 0x000fe400078e0038 */
[----:B------:R-:W-:Y:S01]  /*22320*/  @!P0 IMAD.MOV.U32 R56, RZ, RZ, R53 ;  /* 0x000000ffff388224 */ /* 0x000fe200078e0035 */
[----:B------:R-:W-:-:S04]  /*22330*/  @!P1 LEA.HI.X R5, R112, R40, R114, 0x2, P4 ;  /* 0x0000002870059211 */ /* 0x000fc800020f1472 */
[----:B------:R1:W-:Y:S01]  /*22340*/  @!P0 ST.E.64 desc[UR42][R2.64], R56 ;  /* 0x0000003802008985 */ /* 0x0003e2000c101b2a */
[----:B------:R-:W-:Y:S01]  /*22350*/  ISETP.GE.AND P0, PT, R102, UR4, PT ;  /* 0x0000000466007c0c */ /* 0x000fe2000bf06270 */
[----:B0-----:R-:W-:Y:S01]  /*22360*/  @!P1 IMAD.MOV.U32 R7, RZ, RZ, R78 ;  /* 0x000000ffff079224 */ /* 0x001fe200078e004e */
[----:B------:R-:W-:Y:S02]  /*22370*/  @!P1 MOV R6, R75 ;  /* 0x0000004b00069202 */ /* 0x000fe40000000f00 */
[----:B-1----:R-:W-:-:S03]  /*22380*/  @!P3 LEA R2, P5, R110, R39, 0x2 ;  /* 0x000000276e02b211 */ /* 0x002fc600078a10ff */
[----:B------:R0:W-:Y:S01]  /*22390*/  @!P1 ST.E.64 desc[UR42][R4.64], R6 ;  /* 0x0000000604009985 */ /* 0x0001e2000c101b2a */
[----:B------:R-:W-:Y:S02]  /*223a0*/  @!P3 LEA.HI.X R3, R110, R40, R111, 0x2, P5 ;  /* 0x000000286e03b211 */ /* 0x000fe400028f146f */
[----:B------:R-:W-:-:S03]  /*223b0*/  ISETP.GE.AND P1, PT, R74, UR4, PT ;  /* 0x000000044a007c0c */ /* 0x000fc6000bf26270 */
[----:B------:R1:W-:Y:S01]  /*223c0*/  @!P3 ST.E.64 desc[UR42][R2.64], R60 ;  /* 0x0000003c0200b985 */ /* 0x0003e2000c101b2a */
[----:B------:R-:W-:Y:S02]  /*223d0*/  ISETP.GE.AND P3, PT, R71, UR4, PT ;  /* 0x0000000447007c0c */ /* 0x000fe4000bf66270 */
[CC--:B0-----:R-:W-:Y:S01]  /*223e0*/  @!P2 LEA R4, P4, R106.reuse, R39.reuse, 0x2 ;  /* 0x000000276a04a211 */ /* 0x0c1fe200078810ff */
[----:B------:R-:W-:Y:S02]  /*223f0*/  @!P2 IMAD.MOV.U32 R6, RZ, RZ, R121 ;  /* 0x000000ffff06a224 */ /* 0x000fe400078e0079 */
[----:B------:R-:W-:Y:S01]  /*22400*/  @!P2 IMAD.MOV.U32 R7, RZ, RZ, R79 ;  /* 0x000000ffff07a224 */ /* 0x000fe200078e004f */
[----:B------:R-:W-:Y:S02]  /*22410*/  @!P2 LEA.HI.X R5, R106, R40, R107, 0x2, P4 ;  /* 0x000000286a05a211 */ /* 0x000fe400020f146b */
[----:B-1----:R-:W-:-:S03]  /*22420*/  @!P0 LEA R2, P5, R102, R39, 0x2 ;  /* 0x0000002766028211 */ /* 0x002fc600078a10ff */
[----:B------:R0:W-:Y:S01]  /*22430*/  @!P2 ST.E.64 desc[UR42][R4.64], R6 ;  /* 0x000000060400a985 */ /* 0x0001e2000c101b2a */
[----:B------:R-:W-:Y:S02]  /*22440*/  @!P0 MOV R65, R68 ;  /* 0x0000004400418202 */ /* 0x000fe40000000f00 */
[----:B------:R-:W-:Y:S02]  /*22450*/  @!P0 LEA.HI.X R3, R102, R40, R104, 0x2, P5 ;  /* 0x0000002866038211 */ /* 0x000fe400028f1468 */
[----:B------:R-:W-:-:S03]  /*22460*/  ISETP.GE.AND P2, PT, R67, UR4, PT ;  /* 0x0000000443007c0c */ /* 0x000fc6000bf46270 */
[----:B------:R1:W-:Y:S01]  /*22470*/  @!P0 ST.E.64 desc[UR42][R2.64], R64 ;  /* 0x0000004002008985 */ /* 0x0003e2000c101b2a */
[----:B------:R-:W-:Y:S01]  /*22480*/  ISETP.GE.AND P0, PT, R63, UR4, PT ;  /* 0x000000043f007c0c */ /* 0x000fe2000bf06270 */
[----:B------:R-:W-:Y:S01]  /*22490*/  @!P1 IMAD.MOV.U32 R127, RZ, RZ, R82 ;  /* 0x000000ffff7f9224 */ /* 0x000fe200078e0052 */
[----:B0-----:R-:W-:-:S04]  /*224a0*/  @!P1 LEA R4, P4, R74, R39, 0x2 ;  /* 0x000000274a049211 */ /* 0x001fc800078810ff */
[----:B------:R-:W-:Y:S02]  /*224b0*/  @!P1 LEA.HI.X R5, R74, R40, R76, 0x2, P4 ;  /* 0x000000284a059211 */ /* 0x000fe400020f144c */
[----:B-1----:R-:W-:-:S03]  /*224c0*/  @!P3 LEA R2, P5, R71, R39, 0x2 ;  /* 0x000000274702b211 */ /* 0x002fc600078a10ff */
[----:B------:R0:W-:Y:S01]  /*224d0*/  @!P1 ST.E.64 desc[UR42][R4.64], R126 ;  /* 0x0000007e04009985 */ /* 0x0001e2000c101b2a */
[----:B------:R-:W-:Y:S01]  /*224e0*/  @!P3 LEA.HI.X R3, R71, R40, R73, 0x2, P5 ;  /* 0x000000284703b211 */ /* 0x000fe200028f1449 */
[----:B------:R-:W-:Y:S02]  /*224f0*/  @!P3 IMAD.MOV.U32 R73, RZ, RZ, R72 ;  /* 0x000000ffff49b224 */ /* 0x000fe400078e0048 */
[----:B------:R-:W-:Y:S01]  /*22500*/  @!P3 IMAD.MOV.U32 R72, RZ, RZ, R69 ;  /* 0x000000ffff48b224 */ /* 0x000fe200078e0045 */
[----:B------:R-:W-:Y:S01]  /*22510*/  ISETP.GE.AND P1, PT, R59, UR4, PT ;  /* 0x000000043b007c0c */ /* 0x000fe2000bf26270 */
[----:B------:R-:W-:Y:S01]  /*22520*/  @!P2 IMAD.MOV.U32 R7, RZ, RZ, R87 ;  /* 0x000000ffff07a224 */ /* 0x000fe200078e0057 */
[----:B------:R-:W-:Y:S02]  /*22530*/  @!P2 MOV R6, R83 ;  /* 0x000000530006a202 */ /* 0x000fe40000000f00 */
[----:B------:R1:W-:Y:S01]  /*22540*/  @!P3 ST.E.64 desc[UR42][R2.64], R72 ;  /* 0x000000480200b985 */ /* 0x0003e2000c101b2a */
[----:B0-----:R-:W-:-:S02]  /*22550*/  @!P2 LEA R4, P4, R67, R39, 0x2 ;  /* 0x000000274304a211 */ /* 0x001fc400078810ff */
[----:B------:R-:W-:Y:S02]  /*22560*/  ISETP.GE.AND P3, PT, R55, UR4, PT ;  /* 0x0000000437007c0c */ /* 0x000fe4000bf66270 */
[-C--:B------:R-:W-:Y:S01]  /*22570*/  @!P2 LEA.HI.X R5, R67, R40.reuse, R70, 0x2, P4 ;  /* 0x000000284305a211 */ /* 0x080fe200020f1446 */
[----:B------:R-:W-:Y:S02]  /*22580*/  @!P0 IMAD.MOV.U32 R81, RZ, RZ, R80 ;  /* 0x000000ffff518224 */ /* 0x000fe400078e0050 */
[----:B------:R-:W-:Y:S01]  /*22590*/  @!P0 IMAD.MOV.U32 R80, RZ, RZ, R77 ;  /* 0x000000ffff508224 */ /* 0x000fe200078e004d */
[----:B-1----:R-:W-:Y:S01]  /*225a0*/  @!P0 LEA R2, P5, R63, R39, 0x2 ;  /* 0x000000273f028211 */ /* 0x002fe200078a10ff */
[----:B------:R0:W-:Y:S01]  /*225b0*/  @!P2 ST.E.64 desc[UR42][R4.64], R6 ;  /* 0x000000060400a985 */ /* 0x0001e2000c101b2a */
[----:B------:R-:W-:Y:S02]  /*225c0*/  ISETP.GE.AND P2, PT, R9, UR4, PT ;  /* 0x0000000409007c0c */ /* 0x000fe4000bf46270 */
[----:B------:R-:W-:-:S05]  /*225d0*/  @!P0 LEA.HI.X R3, R63, R40, R66, 0x2, P5 ;  /* 0x000000283f038211 */ /* 0x000fca00028f1442 */
[----:B------:R1:W-:Y:S01]  /*225e0*/  @!P0 ST.E.64 desc[UR42][R2.64], R80 ;  /* 0x0000005002008985 */ /* 0x0003e2000c101b2a */
[----:B------:R-:W-:Y:S02]  /*225f0*/  ISETP.GE.AND P0, PT, R41, UR4, PT ;  /* 0x0000000429007c0c */ /* 0x000fe4000bf06270 */
[CC--:B0-----:R-:W-:Y:S02]  /*22600*/  @!P1 LEA R4, P4, R59.reuse, R39.reuse, 0x2 ;  /* 0x000000273b049211 */ /* 0x0c1fe400078810ff */
[----:B------:R-:W-:Y:S02]  /*22610*/  @!P1 MOV R133, R90 ;  /* 0x0000005a00859202 */ /* 0x000fe40000000f00 */
[-C--:B------:R-:W-:Y:S01]  /*22620*/  @!P1 LEA.HI.X R5, R59, R40.reuse, R62, 0x2, P4 ;  /* 0x000000283b059211 */ /* 0x080fe200020f143e */
[----:B------:R-:W-:Y:S01]  /*22630*/  @!P3 IMAD.MOV.U32 R87, RZ, RZ, R86 ;  /* 0x000000ffff57b224 */ /* 0x000fe200078e0056 */
[C---:B-1----:R-:W-:Y:S01]  /*22640*/  @!P3 LEA R2, P5, R55.reuse, R39, 0x2 ;  /* 0x000000273702b211 */ /* 0x042fe200078a10ff */
[----:B------:R-:W-:Y:S01]  /*22650*/  @!P3 IMAD.MOV.U32 R86, RZ, RZ, R85 ;  /* 0x000000ffff56b224 */ /* 0x000fe200078e0055 */
[----:B------:R-:W-:Y:S01]  /*22660*/  ISETP.GE.AND P4, PT, R36, UR4, PT ;  /* 0x0000000424007c0c */ /* 0x000fe2000bf86270 */
[----:B------:R0:W-:Y:S01]  /*22670*/  @!P1 ST.E.64 desc[UR42][R4.64], R132 ;  /* 0x0000008404009985 */ /* 0x0001e2000c101b2a */
[----:B------:R-:W-:Y:S01]  /*22680*/  @!P3 LEA.HI.X R3, R55, R40, R58, 0x2, P5 ;  /* 0x000000283703b211 */ /* 0x000fe200028f143a */
[----:B------:R-:W-:Y:S01]  /*22690*/  @!P2 IMAD.MOV.U32 R7, RZ, RZ, R95 ;  /* 0x000000ffff07a224 */ /* 0x000fe200078e005f */
[----:B------:R-:W-:-:S03]  /*226a0*/  @!P2 MOV R6, R91 ;  /* 0x0000005b0006a202 */ /* 0x000fc60000000f00 */
[----:B------:R1:W-:Y:S01]  /*226b0*/  @!P3 ST.E.64 desc[UR42][R2.64], R86 ;  /* 0x000000560200b985 */ /* 0x0003e2000c101b2a */
[----:B0-----:R-:W-:-:S04]  /*226c0*/  @!P2 LEA R4, P1, R9, R39, 0x2 ;  /* 0x000000270904a211 */ /* 0x001fc800078210ff */
[-C--:B-----5:R-:W-:Y:S02]  /*226d0*/  @!P2 LEA.HI.X R5, R9, R40.reuse, R12, 0x2, P1 ;  /* 0x000000280905a211 */ /* 0x0a0fe400008f140c */
[-C--:B-1----:R-:W-:Y:S02]  /*226e0*/  @!P0 LEA R2, P5, R41, R39.reuse, 0x2 ;  /* 0x0000002729028211 */ /* 0x082fe400078a10ff */
[----:B--2---:R-:W-:Y:S01]  /*226f0*/  ISETP.GE.AND P1, PT, R25, UR4, PT ;  /* 0x0000000419007c0c */ /* 0x004fe2000bf26270 */
[----:B------:R-:W-:Y:S01]  /*22700*/  @!P0 IMAD.MOV.U32 R89, RZ, RZ, R93 ;  /* 0x000000ffff598224 */ /* 0x000fe200078e005d */
[-C--:B------:R-:W-:Y:S01]  /*22710*/  @!P0 LEA.HI.X R3, R41, R40.reuse, R54, 0x2, P5 ;  /* 0x0000002829038211 */ /* 0x080fe200028f1436 */
[----:B------:R-:W-:Y:S01]  /*22720*/  IMAD.MOV.U32 R12, RZ, RZ, R8 ;  /* 0x000000ffff0c7224 */ /* 0x000fe200078e0008 */
[----:B------:R0:W-:Y:S01]  /*22730*/  @!P2 ST.E.64 desc[UR42][R4.64], R6 ;  /* 0x000000060400a985 */ /* 0x0001e2000c101b2a */
[----:B------:R-:W-:Y:S02]  /*22740*/  @!P4 LEA R8, P3, R36, R39, 0x2 ;  /* 0x000000272408c211 */ /* 0x000fe400078610ff */
[----:B------:R-:W-:Y:S01]  /*22750*/  ISETP.GE.AND P2, PT, R10, UR4, PT ;  /* 0x000000040a007c0c */ /* 0x000fe2000bf46270 */
[----:B------:R1:W-:Y:S01]  /*22760*/  @!P0 ST.E.64 desc[UR42][R2.64], R88 ;  /* 0x0000005802008985 */ /* 0x0003e2000c101b2a */
[----:B------:R-:W-:-:S02]  /*22770*/  @!P4 LEA.HI.X R9, R36, R40, R37, 0x2, P3 ;  /* 0x000000282409c211 */ /* 0x000fc400018f1425 */
[----:B------:R-:W-:Y:S02]  /*22780*/  ISETP.GE.AND P3, PT, R21, UR4, PT ;  /* 0x0000000415007c0c */ /* 0x000fe4000bf66270 */
[----:B0-----:R-:W-:Y:S01]  /*22790*/  @!P1 LEA R4, P0, R25, R39, 0x2 ;  /* 0x0000002719049211 */ /* 0x001fe200078010ff */
[----:B-1----:R-:W-:Y:S01]  /*227a0*/  @!P4 IMAD.MOV.U32 R2, RZ, RZ, R99 ;  /* 0x000000ffff02c224 */ /* 0x002fe200078e0063 */
[----:B------:R-:W-:-:S05]  /*227b0*/  @!P4 MOV R3, R103 ;  /* 0x000000670003c202 */ /* 0x000fca0000000f00 */
[----:B------:R0:W-:Y:S01]  /*227c0*/  @!P4 ST.E.64 desc[UR42][R8.64], R2 ;  /* 0x000000020800c985 */ /* 0x0001e2000c101b2a */
[----:B------:R-:W-:Y:S01]  /*227d0*/  ISETP.GE.AND P4, PT, R13, UR4, PT ;  /* 0x000000040d007c0c */ /* 0x000fe2000bf86270 */
[----:B------:R-:W-:Y:S02]  /*227e0*/  @!P1 IMAD.MOV.U32 R95, RZ, RZ, R96 ;  /* 0x000000ffff5f9224 */ /* 0x000fe400078e0060 */
[----:B------:R-:W-:Y:S02]  /*227f0*/  @!P2 IMAD.MOV.U32 R123, RZ, RZ, R134 ;  /* 0x000000ffff7ba224 */ /* 0x000fe400078e0086 */
[----:B------:R-:W-:Y:S01]  /*22800*/  @!P3 IMAD.MOV.U32 R99, RZ, RZ, R101 ;  /* 0x000000ffff63b224 */ /* 0x000fe200078e0065 */
[----:B---3--:R-:W-:Y:S02]  /*22810*/  @!P1 LEA.HI.X R5, R25, R40, R26, 0x2, P0 ;  /* 0x0000002819059211 */ /* 0x008fe400000f141a */
[----:B----4-:R-:W-:Y:S02]  /*22820*/  ISETP.GE.AND P5, PT, R15, UR4, PT ;  /* 0x000000040f007c0c */ /* 0x010fe4000bfa6270 */
[----:B0-----:R-:W-:-:S04]  /*22830*/  @!P2 LEA R2, P0, R10, R39, 0x2 ;  /* 0x000000270a02a211 */ /* 0x001fc800078010ff */
[----:B------:R-:W-:Y:S01]  /*22840*/  @!P2 LEA.HI.X R3, R10, R40, R11, 0x2, P0 ;  /* 0x000000280a03a211 */ /* 0x000fe200000f140b */
[----:B------:R0:W-:Y:S01]  /*22850*/  @!P1 ST.E.64 desc[UR42][R4.64], R94 ;  /* 0x0000005e04009985 */ /* 0x0001e2000c101b2a */
[----:B------:R-:W-:-:S03]  /*22860*/  @!P3 LEA R6, P0, R21, R39, 0x2 ;  /* 0x000000271506b211 */ /* 0x000fc600078010ff */
[----:B------:R0:W-:Y:S01]  /*22870*/  @!P2 ST.E.64 desc[UR42][R2.64], R122 ;  /* 0x0000007a0200a985 */ /* 0x0001e2000c101b2a */
[-C--:B------:R-:W-:Y:S02]  /*22880*/  @!P4 LEA R8, P2, R13, R39.reuse, 0x2 ;  /* 0x000000270d08c211 */ /* 0x080fe400078410ff */
[----:B------:R-:W-:Y:S02]  /*22890*/  @!P5 LEA R10, P1, R15, R39, 0x2 ;  /* 0x000000270f0ad211 */ /* 0x000fe400078210ff */
[-C--:B------:R-:W-:Y:S02]  /*228a0*/  @!P3 LEA.HI.X R7, R21, R40.reuse, R24, 0x2, P0 ;  /* 0x000000281507b211 */ /* 0x080fe400000f1418 */
[----:B------:R-:W-:Y:S02]  /*228b0*/  @!P5 LEA.HI.X R11, R15, R40, R20, 0x2, P1 ;  /* 0x000000280f0bd211 */ /* 0x000fe400008f1414 */
[----:B------:R-:W-:Y:S02]  /*228c0*/  @!P5 MOV R131, R142 ;  /* 0x0000008e0083d202 */ /* 0x000fe40000000f00 */
[----:B------:R-:W-:Y:S01]  /*228d0*/  @!P4 LEA.HI.X R9, R13, R40, R14, 0x2, P2 ;  /* 0x000000280d09c211 */ /* 0x000fe200010f140e */
[----:B------:R0:W-:Y:S04]  /*228e0*/  @!P3 ST.E.64 desc[UR42][R6.64], R98 ;  /* 0x000000620600b985 */ /* 0x0001e8000c101b2a */
[----:B------:R0:W-:Y:S04]  /*228f0*/  @!P5 ST.E.64 desc[UR42][R10.64], R130 ;  /* 0x000000820a00d985 */ /* 0x0001e8000c101b2a */
[----:B------:R0:W-:Y:S01]  /*22900*/  @!P4 ST.E.64 desc[UR42][R8.64], R32 ;  /* 0x000000200800c985 */ /* 0x0001e2000c101b2a */
[----:B------:R-:W-:-:S13]  /*22910*/  ISETP.GE.AND P0, PT, R12, UR4, PT ;  /* 0x000000040c007c0c */ /* 0x000fda000bf06270 */
[----:B0-----:R-:W-:Y:S05]  /*22920*/  @P0 BRA `(.L_x_518) ;  /* 0x0000001000080947 */ /* 0x001fea0003800000 */
[----:B------:R-:W2:Y:S01]  /*22930*/  LDL R13, [R1+0x114] ;  /* 0x00011400010d7983 */ /* 0x000ea20000100800 */
[----:B------:R-:W-:-:S04]  /*22940*/  LEA R2, P0, R12, R39, 0x2 ;  /* 0x000000270c027211 */ /* 0x000fc800078010ff */
[----:B--2---:R-:W-:-:S05]  /*22950*/  LEA.HI.X R3, R12, R40, R13, 0x2, P0 ;  /* 0x000000280c037211 */ /* 0x004fca00000f140d */
[----:B------:R0:W-:Y:S01]  /*22960*/  ST.E.64 desc[UR42][R2.64], R34 ;  /* 0x0000002202007985 */ /* 0x0001e2000c101b2a */
[----:B------:R-:W-:Y:S05]  /*22970*/  BRA `(.L_x_518) ;  /* 0x0000000c00f47947 */ /* 0x000fea0003800000 */
.L_x_504:
[----:B------:R-:W2:Y:S01]  /*22980*/  LDL.LU R4, [R1+0x74] ;  /* 0x0000740001047983 */ /* 0x000ea20000300800 */
[----:B------:R-:W-:Y:S01]  /*22990*/  ULDC.64 UR6, c[0x0][0xc08] ;  /* 0x0003020000067ab9 */ /* 0x000fe20000000a00 */
[----:B------:R-:W-:Y:S02]  /*229a0*/  ULDC.64 UR4, c[0x0][0xc00] ;  /* 0x0003000000047ab9 */ /* 0x000fe40000000a00 */
[----:B------:R-:W3:Y:S01]  /*229b0*/  LDL.LU R0, [R1+0x78] ;  /* 0x0000780001007983 */ /* 0x000ee20000300800 */
[----:B------:R-:W-:Y:S01]  /*229c0*/  ISETP.NE.U32.AND P1, PT, RZ, UR6, PT ;  /* 0x00000006ff007c0c */ /* 0x000fe2000bf25070 */
[----:B------:R-:W-:Y:S01]  /*229d0*/  IMAD.MOV.U32 R15, RZ, RZ, RZ ;  /* 0x000000ffff0f7224 */ /* 0x000fe200078e00ff */
[----:B------:R-:W-:Y:S02]  /*229e0*/  ISETP.NE.U32.AND P0, PT, RZ, UR4, PT ;  /* 0x00000004ff007c0c */ /* 0x000fe4000bf05070 */
[----:B------:R-:W-:Y:S02]  /*229f0*/  ISETP.NE.AND.EX P1, PT, RZ, UR7, PT, P1 ;  /* 0x00000007ff007c0c */ /* 0x000fe4000bf25310 */
[----:B------:R-:W-:Y:S01]  /*22a00*/  ISETP.NE.AND.EX P0, PT, RZ, UR5, PT, P0 ;  /* 0x00000005ff007c0c */ /* 0x000fe2000bf05300 */
[----:B------:R-:W1:Y:S01]  /*22a10*/  S2R R28, SR_TID.X ;  /* 0x00000000001c7919 */ /* 0x000e620000002100 */
[----:B--2---:R-:W-:Y:S01]  /*22a20*/  IADD3 R2, P2, R4, UR4, RZ ;  /* 0x0000000404027c10 */ /* 0x004fe2000ff5e0ff */
[----:B------:R-:W-:-:S03]  /*22a30*/  ULDC UR4, c[0x0][0xa88] ;  /* 0x0002a20000047ab9 */ /* 0x000fc60000000800 */
[----:B---3--:R-:W-:-:S05]  /*22a40*/  IADD3.X R3, R0, UR5, RZ, P2, !PT ;  /* 0x0000000500037c10 */ /* 0x008fca00097fe4ff */
[----:B------:R-:W-:Y:S01]  /*22a50*/  @P1 IADD3 R4, P2, R4, UR6, RZ ;  /* 0x0000000604041c10 */ /* 0x000fe2000ff5e0ff */
[----:B------:R-:W-:Y:S01]  /*22a60*/  IMAD.U32 R20, RZ, RZ, UR4 ;  /* 0x00000004ff147e24 */ /* 0x000fe2000f8e00ff */
[----:B------:R2:W5:Y:S02]  /*22a70*/  @P0 LDG.E R15, desc[UR42][R2.64] ;  /* 0x0000002a020f0981 */ /* 0x000564000c1e1900 */
[----:B------:R-:W-:-:S05]  /*22a80*/  @P1 IADD3.X R5, R0, UR7, RZ, P2, !PT ;  /* 0x0000000700051c10 */ /* 0x000fca00097fe4ff */
[----:B------:R2:W5:Y:S01]  /*22a90*/  @P1 LDG.E R20, desc[UR42][R4.64] ;  /* 0x0000002a04141981 */ /* 0x000562000c1e1900 */
[----:B-1----:R-:W-:Y:S01]  /*22aa0*/  VIADD R0, R28, 0xffffff80 ;  /* 0xffffff801c007836 */ /* 0x002fe20000000000 */
[----:B------:R-:W-:-:S04]  /*22ab0*/  ISETP.GT.AND P2, PT, R227, 0x1, PT ;  /* 0x00000001e300780c */ /* 0x000fc80003f44270 */
[----:B------:R-:W-:Y:S01]  /*22ac0*/  ISETP.GT.AND P3, PT, R0, 0x7f, PT ;  /* 0x0000007f0000780c */ /* 0x000fe20003f64270 */
[----:B------:R-:W-:-:S12]  /*22ad0*/  @P1 BRA `(.L_x_523) ;  /* 0x0000000000101947 */ /* 0x000fd80003800000 */
[----:B------:R-:W-:Y:S05]  /*22ae0*/  @!P0 BRA `(.L_x_523) ;  /* 0x00000000000c8947 */ /* 0x000fea0003800000 */
[----:B--2---:R-:W2:Y:S04]  /*22af0*/  LDG.E R5, desc[UR42][R2.64] ;  /* 0x0000002a02057981 */ /* 0x004ea8000c1e1900 */
[----:B-----5:R-:W2:Y:S02]  /*22b00*/  LDG.E R20, desc[UR42][R2.64+0x4] ;  /* 0x0000042a02147981 */ /* 0x020ea4000c1e1900 */
[----:B--2---:R-:W-:-:S07]  /*22b10*/  IADD3 R20, -R5, R20, RZ ;  /* 0x0000001405147210 */ /* 0x004fce0007ffe1ff */
.L_x_523:
[----:B--2---:R-:W2:Y:S04]  /*22b20*/  LDL.LU R2, [R1+0x6c] ;  /* 0x00006c0001027983 */ /* 0x004ea80000300800 */
[----:B------:R-:W3:Y:S01]  /*22b30*/  LDL.LU R0, [R1+0x7c] ;  /* 0x00007c0001007983 */ /* 0x000ee20000300800 */
[----:B------:R-:W-:Y:S01]  /*22b40*/  BSSY B1, `(.L_x_524) ;  /* 0x0000039000017945 */ /* 0x000fe20003800000 */
[----:B-----5:R-:W-:Y:S02]  /*22b50*/  SHF.R.S32.HI R14, RZ, 0x1f, R15 ;  /* 0x0000001fff0e7819 */ /* 0x020fe4000001140f */
[----:B--2---:R-:W-:Y:S02]  /*22b60*/  SEL R25, R2, RZ, !P0 ;  /* 0x000000ff02197207 */ /* 0x004fe40004000000 */
[----:B---3--:R-:W-:Y:S01]  /*22b70*/  SEL R24, R0, RZ, !P0 ;  /* 0x000000ff00187207 */ /* 0x008fe20004000000 */
[----:B------:R-:W-:Y:S06]  /*22b80*/  @P3 BRA `(.L_x_525) ;  /* 0x0000000000d03947 */ /* 0x000fec0003800000 */
[----:B------:R-:W2:Y:S01]  /*22b90*/  LDL R0, [R1+0x80] ;  /* 0x0000800001007983 */ /* 0x000ea20000100800 */
[----:B------:R-:W1:Y:S02]  /*22ba0*/  LDC R33, c[0x0][0xbe8] ;  /* 0x0002fa00ff217b82 */ /* 0x000e640000000800 */
[----:B-1----:R-:W-:Y:S02]  /*22bb0*/  IMAD R2, R20, R33, RZ ;  /* 0x0000002114027224 */ /* 0x002fe400078e02ff */
[----:B--2---:R-:W-:-:S04]  /*22bc0*/  IMAD R0, R0, 0x80, R28 ;  /* 0x0000008000007824 */ /* 0x004fc800078e021c */
[----:B------:R-:W-:-:S05]  /*22bd0*/  VIADD R27, R0, 0xffffff80 ;  /* 0xffffff80001b7836 */ /* 0x000fca0000000000 */
[----:B------:R-:W-:-:S13]  /*22be0*/  ISETP.GE.AND P0, PT, R27, R2, PT ;  /* 0x000000021b00720c */ /* 0x000fda0003f06270 */
[----:B------:R-:W-:Y:S05]  /*22bf0*/  @P0 BRA `(.L_x_525) ;  /* 0x0000000000b40947 */ /* 0x000fea0003800000 */
[----:B------:R-:W2:Y:S01]  /*22c00*/  LDL R12, [R1+0x50] ;  /* 0x00005000010c7983 */ /* 0x000ea20000100800 */
[----:B------:R-:W-:Y:S01]  /*22c10*/  IMAD.MOV.U32 R0, RZ, RZ, 0x9b8 ;  /* 0x000009b8ff007424 */ /* 0x000fe200078e00ff */
[----:B------:R-:W-:Y:S01]  /*22c20*/  ISETP.GT.AND P3, PT, R227, 0x1, PT ;  /* 0x00000001e300780c */ /* 0x000fe20003f64270 */
[----:B------:R-:W1:Y:S01]  /*22c30*/  LDC.64 R2, c[0x0][0xba8] ;  /* 0x0002ea00ff027b82 */ /* 0x000e620000000a00 */
[----:B------:R-:W3:Y:S01]  /*22c40*/  LDL.LU R32, [R1+0x8c] ;  /* 0x00008c0001207983 */ /* 0x000ee20000300800 */
[----:B------:R-:W-:Y:S02]  /*22c50*/  ISETP.NE.AND P0, PT, R33, 0x1, PT ;  /* 0x000000012100780c */ /* 0x000fe40003f05270 */
[----:B------:R-:W-:Y:S02]  /*22c60*/  SEL R26, R0, 0x978, P3 ;  /* 0x00000978001a7807 */ /* 0x000fe40001800000 */
[----:B------:R-:W-:Y:S02]  /*22c70*/  MOV R21, R27 ;  /* 0x0000001b00157202 */ /* 0x000fe40000000f00 */
[----:B------:R-:W2:Y:S08]  /*22c80*/  LDC.64 R10, c[0x0][R26+0x218] ;  /* 0x000086001a0a7b82 */ /* 0x000eb00000000a00 */
[----:B------:R-:W4:Y:S08]  /*22c90*/  LDC.64 R6, c[0x0][R26+0x220] ;  /* 0x000088001a067b82 */ /* 0x000f300000000a00 */
[----:B------:R-:W5:Y:S08]  /*22ca0*/  LDC.64 R8, c[0x0][R26+0x228] ;  /* 0x00008a001a087b82 */ /* 0x000f700000000a00 */
[----:B------:R-:W0:Y:S08]  /*22cb0*/  LDC.64 R4, c[0x0][R26+0x210] ;  /* 0x000084001a047b82 */ /* 0x000e300000000a00 */
[----:B------:R-:W4:Y:S08]  /*22cc0*/  @P0 LDC R0, c[0x0][0xbec] ;  /* 0x0002fb00ff000b82 */ /* 0x000f300000000800 */
[----:B------:R-:W5:Y:S08]  /*22cd0*/  @P0 LDC R37, c[0x0][0xbf0] ;  /* 0x0002fc00ff250b82 */ /* 0x000f700000000800 */
[----:B-1----:R-:W1:Y:S01]  /*22ce0*/  @!P3 LDC R2, c[0x0][0xb50] ;  /* 0x0002d400ff02bb82 */ /* 0x002e620000000800 */
[----:B----4-:R-:W-:-:S07]  /*22cf0*/  @P0 IMAD.HI.U32 R0, R27, R0, RZ ;  /* 0x000000001b000227 */ /* 0x010fce00078e00ff */
[----:B------:R-:W4:Y:S01]  /*22d00*/  @!P3 LDC R3, c[0x0][0xb54] ;  /* 0x0002d500ff03bb82 */ /* 0x000f220000000800 */
[----:B------:R-:W-:Y:S01]  /*22d10*/  IMAD R7, R7, R25, RZ ;  /* 0x0000001907077224 */ /* 0x000fe200078e02ff */
[----:B-----5:R-:W-:-:S03]  /*22d20*/  @P0 SHF.R.U32.HI R21, RZ, R37, R0 ;  /* 0x00000025ff150219 */ /* 0x020fc60000011600 */
[----:B------:R-:W-:Y:S02]  /*22d30*/  IMAD R7, R6, R24, R7 ;  /* 0x0000001806077224 */ /* 0x000fe400078e0207 */
[----:B------:R-:W-:Y:S02]  /*22d40*/  IMAD.MOV R0, RZ, RZ, -R21 ;  /* 0x000000ffff007224 */ /* 0x000fe400078e0a15 */
[-C--:B--2---:R-:W-:Y:S02]  /*22d50*/  IMAD R35, R11, R12.reuse, RZ ;  /* 0x0000000c0b237224 */ /* 0x084fe400078e02ff */
[----:B------:R-:W-:Y:S01]  /*22d60*/  IMAD.WIDE.U32 R10, R10, R12, RZ ;  /* 0x0000000c0a0a7225 */ /* 0x000fe200078e00ff */
[----:B---3--:R-:W-:-:S03]  /*22d70*/  SEL R37, R32, RZ, P3 ;  /* 0x000000ff20257207 */ /* 0x008fc60001800000 */
[----:B------:R-:W-:-:S04]  /*22d80*/  IMAD.WIDE.U32 R12, R6, R25, RZ ;  /* 0x00000019060c7225 */ /* 0x000fc800078e00ff */
[----:B------:R-:W-:Y:S01]  /*22d90*/  IMAD.IADD R11, R35, 0x1, R11 ;  /* 0x00000001230b7824 */ /* 0x000fe200078e020b */
[----:B------:R-:W-:Y:S01]  /*22da0*/  IADD3 R10, P0, P1, R12, R10, R15 ;  /* 0x0000000a0c0a7210 */ /* 0x000fe2000791e00f */
[----:B------:R-:W-:Y:S02]  /*22db0*/  IMAD.IADD R12, R13, 0x1, R7 ;  /* 0x000000010d0c7824 */ /* 0x000fe400078e0207 */
[----:B------:R-:W-:-:S04]  /*22dc0*/  IMAD.WIDE.U32 R6, R8, R37, RZ ;  /* 0x0000002508067225 */ /* 0x000fc800078e00ff */
[----:B------:R-:W-:Y:S02]  /*22dd0*/  IMAD R13, R9, R37, RZ ;  /* 0x00000025090d7224 */ /* 0x000fe400078e02ff */
[----:B------:R-:W-:Y:S01]  /*22de0*/  IMAD R9, R33, R0, R27 ;  /* 0x0000000021097224 */ /* 0x000fe200078e021b */
[----:B------:R-:W-:Y:S02]  /*22df0*/  IADD3.X R0, R12, R11, R14, P0, P1 ;  /* 0x0000000b0c007210 */ /* 0x000fe400007e240e */
[----:B------:R-:W-:Y:S02]  /*22e00*/  IADD3 R6, P0, P1, R21, R10, R6 ;  /* 0x0000000a15067210 */ /* 0x000fe4000791e006 */
[----:B------:R-:W-:Y:S02]  /*22e10*/  IADD3 R7, R13, R7, RZ ;  /* 0x000000070d077210 */ /* 0x000fe40007ffe0ff */
[----:B------:R-:W-:Y:S02]  /*22e20*/  SHF.R.S32.HI R21, RZ, 0x1f, R21 ;  /* 0x0000001fff157819 */ /* 0x000fe40000011415 */
[----:B------:R-:W-:-:S02]  /*22e30*/  SHF.R.S32.HI R11, RZ, 0x1f, R9 ;  /* 0x0000001fff0b7819 */ /* 0x000fc40000011409 */
[----:B------:R-:W-:Y:S01]  /*22e40*/  IADD3.X R7, R21, R0, R7, P0, P1 ;  /* 0x0000000015077210 */ /* 0x000fe200007e2407 */
[----:B0-----:R-:W-:Y:S02]  /*22e50*/  IMAD R0, R5, R9, RZ ;  /* 0x0000000905007224 */ /* 0x001fe400078e02ff */
[----:B------:R-:W-:Y:S02]  /*22e60*/  IMAD.MOV.U32 R5, RZ, RZ, -0x800000 ;  /* 0xff800000ff057424 */ /* 0x000fe400078e00ff */
[C---:B------:R-:W-:Y:S02]  /*22e70*/  IMAD R11, R4.reuse, R11, R0 ;  /* 0x0000000b040b7224 */ /* 0x040fe400078e0200 */
[----:B------:R-:W-:-:S04]  /*22e80*/  IMAD.WIDE.U32 R6, R4, R9, R6 ;  /* 0x0000000904067225 */ /* 0x000fc800078e0006 */
[----:B------:R-:W-:Y:S01]  /*22e90*/  IMAD.IADD R0, R7, 0x1, R11 ;  /* 0x0000000107007824 */ /* 0x000fe200078e020b */
[----:B-1----:R-:W-:-:S04]  /*22ea0*/  LEA R2, P0, R6, R2, 0x2 ;  /* 0x0000000206027211 */ /* 0x002fc800078010ff */
[----:B----4-:R-:W-:-:S05]  /*22eb0*/  LEA.HI.X R3, R6, R3, R0, 0x2, P0 ;  /* 0x0000000306037211 */ /* 0x010fca00000f1400 */
[----:B------:R1:W-:Y:S04]  /*22ec0*/  STG.E desc[UR42][R2.64], R5 ;  /* 0x0000000502007986 */ /* 0x0003e8000c10192a */
.L_x_525:
[----:B------:R-:W-:Y:S05]  /*22ed0*/  BSYNC B1 ;  /* 0x0000000000017941 */ /* 0x000fea0003800000 */
.L_x_524:
[----:B------:R-:W-:Y:S05]  /*22ee0*/  @P2 BRA `(.L_x_518) ;  /* 0x0000000800982947 */ /* 0x000fea0003800000 */
[----:B------:R-:W2:Y:S01]  /*22ef0*/  LDL.LU R10, [R1+0x50] ;  /* 0x00005000010a7983 */ /* 0x000ea20000300800 */
[----:B------:R-:W3:Y:S01]  /*22f00*/  LDC R9, c[0x0][0xbe8] ;  /* 0x0002fa00ff097b82 */ /* 0x000ee20000000800 */
[----:B------:R-:W-:Y:S01]  /*22f10*/  VIADD R4, R28, 0xffffff80 ;  /* 0xffffff801c047836 */ /* 0x000fe20000000000 */
[----:B------:R-:W-:Y:S01]  /*22f20*/  ULDC.64 UR4, c[0x0][0xaa0] ;  /* 0x0002a80000047ab9 */ /* 0x000fe20000000a00 */
[----:B------:R-:W4:Y:S01]  /*22f30*/  LDL.LU R8, [R1+0x80] ;  /* 0x0000800001087983 */ /* 0x000f220000300800 */
[----:B------:R-:W-:Y:S02]  /*22f40*/  IMAD R0, R14, UR4, RZ ;  /* 0x000000040e007c24 */ /* 0x000fe4000f8e02ff */
[----:B------:R-:W-:Y:S01]  /*22f50*/  SHF.R.S32.HI R11, RZ, 0x1f, R4 ;  /* 0x0000001fff0b7819 */ /* 0x000fe20000011404 */
[----:B-1----:R-:W-:-:S04]  /*22f60*/  IMAD.WIDE.U32 R2, R15, UR4, RZ ;  /* 0x000000040f027c25 */ /* 0x002fc8000f8e00ff */
[----:B------:R-:W-:Y:S01]  /*22f70*/  IMAD R5, R15, UR5, R0 ;  /* 0x000000050f057c24 */ /* 0x000fe2000f8e0200 */
[----:B------:R-:W-:Y:S01]  /*22f80*/  LEA.HI R0, R11, R4, RZ, 0x3 ;  /* 0x000000040b007211 */ /* 0x000fe200078f18ff */
[----:B------:R-:W-:-:S03]  /*22f90*/  ULDC.64 UR4, c[0x0][0xae8] ;  /* 0x0002ba0000047ab9 */ /* 0x000fc60000000a00 */
[----:B------:R-:W-:Y:S02]  /*22fa0*/  LOP3.LUT R13, R0, 0xfffffff8, RZ, 0xc0, !PT ;  /* 0xfffffff8000d7812 */ /* 0x000fe400078ec0ff */
[----:B------:R-:W-:-:S03]  /*22fb0*/  IADD3 R3, R3, R5, RZ ;  /* 0x0000000503037210 */ /* 0x000fc60007ffe0ff */
[----:B------:R-:W-:Y:S01]  /*22fc0*/  IMAD.IADD R0, R4, 0x1, -R13 ;  /* 0x0000000104007824 */ /* 0x000fe200078e0a0d */
[----:B---3--:R-:W-:-:S03]  /*22fd0*/  ISETP.NE.AND P0, PT, R9, 0x1, PT ;  /* 0x000000010900780c */ /* 0x008fc60003f05270 */
[----:B------:R-:W-:-:S10]  /*22fe0*/  IMAD R0, R0, 0x20, R23 ;  /* 0x0000002000007824 */ /* 0x000fd400078e0217 */
[----:B------:R-:W1:Y:S08]  /*22ff0*/  @P0 LDC R7, c[0x0][0xbec] ;  /* 0x0002fb00ff070b82 */ /* 0x000e700000000800 */
[----:B------:R-:W3:Y:S01]  /*23000*/  @P0 LDC R11, c[0x0][0xbf0] ;  /* 0x0002fc00ff0b0b82 */ /* 0x000ee20000000800 */
[----:B--2---:R-:W-:-:S04]  /*23010*/  IMAD.WIDE.U32 R2, R10, UR4, R2 ;  /* 0x000000040a027c25 */ /* 0x004fc8000f8e0002 */
[----:B----4-:R-:W-:Y:S02]  /*23020*/  IMAD R6, R8, 0x80, R0 ;  /* 0x0000008008067824 */ /* 0x010fe400078e0200 */
[----:B------:R-:W-:Y:S01]  /*23030*/  IMAD R3, R10, UR5, R3 ;  /* 0x000000050a037c24 */ /* 0x000fe2000f8e0203 */
[----:B------:R-:W-:Y:S01]  /*23040*/  ULDC.64 UR4, c[0x0][0xaf0] ;  /* 0x0002bc0000047ab9 */ /* 0x000fe20000000a00 */
[----:B-1----:R-:W-:Y:S01]  /*23050*/  @P0 IMAD.HI.U32 R0, R6, R7, RZ ;  /* 0x0000000706000227 */ /* 0x002fe200078e00ff */
[----:B------:R-:W-:-:S03]  /*23060*/  MOV R5, R6 ;  /* 0x0000000600057202 */ /* 0x000fc60000000f00 */
[----:B------:R-:W-:Y:S01]  /*23070*/  IMAD R4, R24, UR4, RZ ;  /* 0x0000000418047c24 */ /* 0x000fe2000f8e02ff */
[----:B---3--:R-:W-:Y:S01]  /*23080*/  @P0 SHF.R.U32.HI R5, RZ, R11, R0 ;  /* 0x0000000bff050219 */ /* 0x008fe20000011600 */
[----:B------:R-:W-:-:S03]  /*23090*/  IMAD.WIDE.U32 R2, R25, UR4, R2 ;  /* 0x0000000419027c25 */ /* 0x000fc6000f8e0002 */
[----:B------:R-:W-:Y:S01]  /*230a0*/  SHF.R.S32.HI R0, RZ, 0x1f, R5 ;  /* 0x0000001fff007819 */ /* 0x000fe20000011405 */
[----:B------:R-:W-:Y:S01]  /*230b0*/  IMAD R7, R25, UR5, R4 ;  /* 0x0000000519077c24 */ /* 0x000fe2000f8e0204 */
[----:B------:R-:W-:-:S03]  /*230c0*/  ULDC.64 UR4, c[0x0][0xae0] ;  /* 0x0002b80000047ab9 */ /* 0x000fc60000000a00 */
[----:B------:R-:W-:Y:S02]  /*230d0*/  IMAD.IADD R3, R3, 0x1, R7 ;  /* 0x0000000103037824 */ /* 0x000fe400078e0207 */
[----:B------:R-:W-:Y:S02]  /*230e0*/  IMAD.MOV R7, RZ, RZ, -R5 ;  /* 0x000000ffff077224 */ /* 0x000fe400078e0a05 */
[----:B------:R-:W-:Y:S02]  /*230f0*/  IMAD R0, R0, UR4, RZ ;  /* 0x0000000400007c24 */ /* 0x000fe4000f8e02ff */
[----:B------:R-:W-:Y:S01]  /*23100*/  IMAD R7, R9, R7, R6 ;  /* 0x0000000709077224 */ /* 0x000fe200078e0206 */
[----:B------:R-:W-:Y:S01]  /*23110*/  SHF.R.S32.HI R6, RZ, 0x1f, R233 ;  /* 0x0000001fff067819 */ /* 0x000fe200000114e9 */
[----:B------:R-:W-:-:S04]  /*23120*/  IMAD.WIDE.U32 R2, R5, UR4, R2 ;  /* 0x0000000405027c25 */ /* 0x000fc8000f8e0002 */
[----:B------:R-:W-:Y:S01]  /*23130*/  IMAD R5, R5, UR5, R0 ;  /* 0x0000000505057c24 */ /* 0x000fe2000f8e0200 */
[----:B------:R-:W-:Y:S01]  /*23140*/  SHF.R.S32.HI R0, RZ, 0x1f, R7 ;  /* 0x0000001fff007819 */ /* 0x000fe20000011407 */
[----:B------:R-:W-:Y:S02]  /*23150*/  ULDC.64 UR4, c[0x0][0xad8] ;  /* 0x0002b60000047ab9 */ /* 0x000fe40000000a00 */
[----:B------:R-:W-:Y:S02]  /*23160*/  IMAD.IADD R3, R3, 0x1, R5 ;  /* 0x0000000103037824 */ /* 0x000fe400078e0205 */
[----:B------:R-:W-:Y:S02]  /*23170*/  IMAD R0, R0, UR4, RZ ;  /* 0x0000000400007c24 */ /* 0x000fe4000f8e02ff */
[----:B------:R-:W-:-:S04]  /*23180*/  IMAD.WIDE.U32 R4, R7, UR4, R2 ;  /* 0x0000000407047c25 */ /* 0x000fc8000f8e0002 */
[----:B------:R-:W-:Y:S01]  /*23190*/  IMAD R3, R7, UR5, R0 ;  /* 0x0000000507037c24 */ /* 0x000fe2000f8e0200 */
[----:B------:R-:W-:Y:S02]  /*231a0*/  ULDC.64 UR4, c[0x0][0xa80] ;  /* 0x0002a00000047ab9 */ /* 0x000fe40000000a00 */
[----:B------:R-:W-:Y:S01]  /*231b0*/  LEA R2, P0, R4, UR4, 0x1 ;  /* 0x0000000404027c11 */ /* 0x000fe2000f8008ff */
[----:B------:R-:W-:Y:S01]  /*231c0*/  UMOV UR4, 0xffffffff ;  /* 0xffffffff00047882 */ /* 0x000fe20000000000 */
[----:B------:R-:W-:Y:S01]  /*231d0*/  IADD3 R3, R5, R3, RZ ;  /* 0x0000000305037210 */ /* 0x000fe20007ffe0ff */
[----:B------:R-:W-:-:S03]  /*231e0*/  IMAD R5, R8, 0x80, R23 ;  /* 0x0000008008057824 */ /* 0x000fc600078e0217 */
[----:B------:R-:W-:Y:S01]  /*231f0*/  LEA.HI.X R3, R4, UR5, R3, 0x1, P0 ;  /* 0x0000000504037c11 */ /* 0x000fe200080f0c03 */
[----:B------:R-:W-:Y:S06]  /*23200*/  BRA.DIV UR4, `(.L_x_526) ;  /* 0x000000ca04787947 */ /* 0x000fec000b800000 */
[----:B------:R1:W2:Y:S04]  /*23210*/  SHFL.IDX PT, R0, R3, RZ, 0x181f ;  /* 0x00181fff03007589 */ /* 0x0002a800000e0000 */
[----:B------:R1:W3:Y:S02]  /*23220*/  SHFL.IDX PT, R14, R2, RZ, 0x181f ;  /* 0x00181fff020e7589 */ /* 0x0002e400000e0000 */
.L_x_845:
[----:B------:R-:W-:Y:S01]  /*23230*/  IMAD R9, R20, R9, RZ ;  /* 0x0000000914097224 */ /* 0x000fe200078e02ff */
[----:B------:R-:W-:Y:S04]  /*23240*/  BSSY B1, `(.L_x_527) ;  /* 0x0000018000017945 */ /* 0x000fe80003800000 */
[----:B------:R-:W-:-:S13]  /*23250*/  ISETP.GE.AND P0, PT, R5, R9, PT ;  /* 0x000000090500720c */ /* 0x000fda0003f06270 */
[----:B------:R-:W-:Y:S05]  /*23260*/  @P0 BRA `(.L_x_528) ;  /* 0x0000000000540947 */ /* 0x000fea0003800000 */
[----:B------:R-:W4:Y:S01]  /*23270*/  LDL R8, [R1+0x40] ;  /* 0x0000400001087983 */ /* 0x000f220000100800 */
[----:B------:R-:W-:-:S03]  /*23280*/  ULDC UR4, c[0x0][0xac8] ;  /* 0x0002b20000047ab9 */ /* 0x000fc60000000800 */
[----:B------:R-:W5:Y:S04]  /*23290*/  LDL R4, [R1+0x4c] ;  /* 0x00004c0001047983 */ /* 0x000f680000100800 */
[----:B------:R-:W5:Y:S04]  /*232a0*/  LDL R24, [R1+0x88] ;  /* 0x0000880001187983 */ /* 0x000f680000100800 */
[----:B------:R-:W5:Y:S01]  /*232b0*/  LDL R7, [R1+0x84] ;  /* 0x0000840001077983 */ /* 0x000f620000100800 */
[----:B------:R-:W-:Y:S02]  /*232c0*/  ISETP.GE.AND P3, PT, R18, UR4, PT ;  /* 0x0000000412007c0c */ /* 0x000fe4000bf66270 */
[----:B------:R-:W-:-:S11]  /*232d0*/  ISETP.GE.AND P2, PT, R233, UR4, PT ;  /* 0x00000004e9007c0c */ /* 0x000fd6000bf46270 */
[CC--:B---3--:R-:W-:Y:S02]  /*232e0*/  @!P3 LEA R10, P5, R18.reuse, R14.reuse, 0x1 ;  /* 0x0000000e120ab211 */ /* 0x0c8fe400078a08ff */
[C---:B------:R-:W-:Y:S02]  /*232f0*/  @!P2 LEA R12, P4, R233.reuse, R14, 0x1 ;  /* 0x0000000ee90ca211 */ /* 0x040fe400078808ff */
[-C--:B--2---:R-:W-:Y:S02]  /*23300*/  @!P3 LEA.HI.X R11, R18, R0.reuse, R19, 0x1, P5 ;  /* 0x00000000120bb211 */ /* 0x084fe400028f0c13 */
[----:B------:R-:W-:-:S03]  /*23310*/  @!P2 LEA.HI.X R13, R233, R0, R6, 0x1, P4 ;  /* 0x00000000e90da211 */ /* 0x000fc600020f0c06 */
[----:B------:R2:W-:Y:S04]  /*23320*/  @!P3 ST.E.128 desc[UR42][R10.64], RZ ;  /* 0x000000ff0a00b985 */ /* 0x0005e8000c101d2a */
[----:B------:R2:W-:Y:S01]  /*23330*/  @!P2 ST.E.128 desc[UR42][R12.64], RZ ;  /* 0x000000ff0c00a985 */ /* 0x0005e2000c101d2a */
[----:B----4-:R-:W-:Y:S02]  /*23340*/  ISETP.GE.AND P1, PT, R8, UR4, PT ;  /* 0x0000000408007c0c */ /* 0x010fe4000bf26270 */
[----:B-----5:R-:W-:-:S11]  /*23350*/  ISETP.GE.AND P0, PT, R4, UR4, PT ;  /* 0x0000000404007c0c */ /* 0x020fd6000bf06270 */
[-C--:B------:R-:W-:Y:S02]  /*23360*/  @!P1 LEA R20, P5, R8, R14.reuse, 0x1 ;  /* 0x0000000e08149211 */ /* 0x080fe400078a08ff */
[----:B------:R-:W-:Y:S02]  /*23370*/  @!P0 LEA R14, P4, R4, R14, 0x1 ;  /* 0x0000000e040e8211 */ /* 0x000fe400078808ff */
[-C--:B------:R-:W-:Y:S02]  /*23380*/  @!P1 LEA.HI.X R21, R8, R0.reuse, R24, 0x1, P5 ;  /* 0x0000000008159211 */ /* 0x080fe400028f0c18 */
[----:B------:R-:W-:-:S03]  /*23390*/  @!P0 LEA.HI.X R15, R4, R0, R7, 0x1, P4 ;  /* 0x00000000040f8211 */ /* 0x000fc600020f0c07 */
[----:B------:R2:W-:Y:S04]  /*233a0*/  @!P1 ST.E.128 desc[UR42][R20.64], RZ ;  /* 0x000000ff14009985 */ /* 0x0005e8000c101d2a */
[----:B------:R2:W-:Y:S02]  /*233b0*/  @!P0 ST.E.128 desc[UR42][R14.64], RZ ;  /* 0x000000ff0e008985 */ /* 0x0005e4000c101d2a */
.L_x_528:
[----:B------:R-:W-:Y:S05]  /*233c0*/  BSYNC B1 ;  /* 0x0000000000017941 */ /* 0x000fea0003800000 */
.L_x_527:
[----:B------:R-:W-:-:S03]  /*233d0*/  UMOV UR4, 0xffffffff ;  /* 0xffffffff00047882 */ /* 0x000fc60000000000 */
[----:B------:R-:W-:Y:S05]  /*233e0*/  BRA.DIV UR4, `(.L_x_529) ;  /* 0x000000ca04347947 */ /* 0x000fea000b800000 */
[----:B--2---:R2:W4:Y:S04]  /*233f0*/  SHFL.IDX PT, R0, R3, 0x1, 0x181f ;  /* 0x00381f0003007f89 */ /* 0x00452800000e0000 */
[----:B---3--:R2:W3:Y:S02]  /*23400*/  SHFL.IDX PT, R14, R2, 0x1, 0x181f ;  /* 0x00381f00020e7f89 */ /* 0x0084e400000e0000 */
.L_x_849:
[----:B------:R-:W-:Y:S01]  /*23410*/  VIADD R4, R5, 0x20 ;  /* 0x0000002005047836 */ /* 0x000fe20000000000 */
[----:B------:R-:W-:Y:S04]  /*23420*/  BSSY B1, `(.L_x_530) ;  /* 0x0000018000017945 */ /* 0x000fe80003800000 */
[----:B------:R-:W-:-:S13]  /*23430*/  ISETP.GE.AND P0, PT, R4, R9, PT ;  /* 0x000000090400720c */ /* 0x000fda0003f06270 */
[----:B------:R-:W-:Y:S05]  /*23440*/  @P0 BRA `(.L_x_531) ;  /* 0x0000000000540947 */ /* 0x000fea0003800000 */
[----:B------:R-:W5:Y:S01]  /*23450*/  LDL R24, [R1+0x40] ;  /* 0x0000400001187983 */ /* 0x000f620000100800 */
[----:B------:R-:W-:-:S03]  /*23460*/  ULDC UR4, c[0x0][0xac8] ;  /* 0x0002b20000047ab9 */ /* 0x000fc60000000800 */
[----:B------:R-:W2:Y:S04]  /*23470*/  LDL R7, [R1+0x4c] ;  /* 0x00004c0001077983 */ /* 0x000ea80000100800 */
[----:B------:R-:W2:Y:S04]  /*23480*/  LDL R25, [R1+0x88] ;  /* 0x0000880001197983 */ /* 0x000ea80000100800 */
[----:B------:R-:W2:Y:S01]  /*23490*/  LDL R8, [R1+0x84] ;  /* 0x0000840001087983 */ /* 0x000ea20000100800 */
[----:B------:R-:W-:Y:S02]  /*234a0*/  ISETP.GE.AND P3, PT, R18, UR4, PT ;  /* 0x0000000412007c0c */ /* 0x000fe4000bf66270 */
[----:B------:R-:W-:-:S11]  /*234b0*/  ISETP.GE.AND P2, PT, R233, UR4, PT ;  /* 0x00000004e9007c0c */ /* 0x000fd6000bf46270 */
[CC--:B---3--:R-:W-:Y:S02]  /*234c0*/  @!P3 LEA R10, P5, R18.reuse, R14.reuse, 0x1 ;  /* 0x0000000e120ab211 */ /* 0x0c8fe400078a08ff */
[C---:B------:R-:W-:Y:S02]  /*234d0*/  @!P2 LEA R12, P4, R233.reuse, R14, 0x1 ;  /* 0x0000000ee90ca211 */ /* 0x040fe400078808ff */
[-C--:B----4-:R-:W-:Y:S02]  /*234e0*/  @!P3 LEA.HI.X R11, R18, R0.reuse, R19, 0x1, P5 ;  /* 0x00000000120bb211 */ /* 0x090fe400028f0c13 */
[----:B------:R-:W-:-:S03]  /*234f0*/  @!P2 LEA.HI.X R13, R233, R0, R6, 0x1, P4 ;  /* 0x00000000e90da211 */ /* 0x000fc600020f0c06 */
[----:B------:R3:W-:Y:S04]  /*23500*/  @!P3 ST.E.128 desc[UR42][R10.64], RZ ;  /* 0x000000ff0a00b985 */ /* 0x0007e8000c101d2a */
[----:B------:R3:W-:Y:S01]  /*23510*/  @!P2 ST.E.128 desc[UR42][R12.64], RZ ;  /* 0x000000ff0c00a985 */ /* 0x0007e2000c101d2a */
[----:B-----5:R-:W-:Y:S02]  /*23520*/  ISETP.GE.AND P1, PT, R24, UR4, PT ;  /* 0x0000000418007c0c */ /* 0x020fe4000bf26270 */
[----:B--2---:R-:W-:-:S11]  /*23530*/  ISETP.GE.AND P0, PT, R7, UR4, PT ;  /* 0x0000000407007c0c */ /* 0x004fd6000bf06270 */
[CC--:B------:R-:W-:Y:S02]  /*23540*/  @!P1 LEA R20, P5, R24.reuse, R14.reuse, 0x1 ;  /* 0x0000000e18149211 */ /* 0x0c0fe400078a08ff */
[C---:B------:R-:W-:Y:S02]  /*23550*/  @!P0 LEA R14, P4, R7.reuse, R14, 0x1 ;  /* 0x0000000e070e8211 */ /* 0x040fe400078808ff */
[-C--:B------:R-:W-:Y:S02]  /*23560*/  @!P1 LEA.HI.X R21, R24, R0.reuse, R25, 0x1, P5 ;  /* 0x0000000018159211 */ /* 0x080fe400028f0c19 */
[----:B------:R-:W-:-:S03]  /*23570*/  @!P0 LEA.HI.X R15, R7, R0, R8, 0x1, P4 ;  /* 0x00000000070f8211 */ /* 0x000fc600020f0c08 */
[----:B------:R3:W-:Y:S04]  /*23580*/  @!P1 ST.E.128 desc[UR42][R20.64], RZ ;  /* 0x000000ff14009985 */ /* 0x0007e8000c101d2a */
[----:B------:R3:W-:Y:S02]  /*23590*/  @!P0 ST.E.128 desc[UR42][R14.64], RZ ;  /* 0x000000ff0e008985 */ /* 0x0007e4000c101d2a */
.L_x_531:
[----:B------:R-:W-:Y:S05]  /*235a0*/  BSYNC B1 ;  /* 0x0000000000017941 */ /* 0x000fea0003800000 */
.L_x_530:
[----:B------:R-:W-:-:S03]  /*235b0*/  UMOV UR4, 0xffffffff ;  /* 0xffffffff00047882 */ /* 0x000fc60000000000 */
[----:B------:R-:W-:Y:S05]  /*235c0*/  BRA.DIV UR4, `(.L_x_532) ;  /* 0x000000ca04047947 */ /* 0x000fea000b800000 */
[----:B----4-:R4:W0:Y:S04]  /*235d0*/  SHFL.IDX PT, R0, R3, 0x2, 0x181f ;  /* 0x00581f0003007f89 */ /* 0x01082800000e0000 */
[----:B---3--:R4:W3:Y:S02]  /*235e0*/  SHFL.IDX PT, R14, R2, 0x2, 0x181f ;  /* 0x00581f00020e7f89 */ /* 0x0088e400000e0000 */
.L_x_853:
[----:B------:R-:W-:Y:S01]  /*235f0*/  VIADD R4, R5, 0x40 ;  /* 0x0000004005047836 */ /* 0x000fe20000000000 */
[----:B------:R-:W-:Y:S04]  /*23600*/  BSSY B1, `(.L_x_533) ;  /* 0x0000018000017945 */ /* 0x000fe80003800000 */
[----:B------:R-:W-:-:S13]  /*23610*/  ISETP.GE.AND P0, PT, R4, R9, PT ;  /* 0x000000090400720c */ /* 0x000fda0003f06270 */
[----:B------:R-:W-:Y:S05]  /*23620*/  @P0 BRA `(.L_x_534) ;  /* 0x0000000000540947 */ /* 0x000fea0003800000 */
[----:B------:R-:W5:Y:S01]  /*23630*/  LDL R24, [R1+0x40] ;  /* 0x0000400001187983 */ /* 0x000f620000100800 */
[----:B------:R-:W-:-:S03]  /*23640*/  ULDC UR4, c[0x0][0xac8] ;  /* 0x0002b20000047ab9 */ /* 0x000fc60000000800 */
[----:B------:R-:W2:Y:S04]  /*23650*/  LDL R7, [R1+0x4c] ;  /* 0x00004c0001077983 */ /* 0x000ea80000100800 */
[----:B------:R-:W4:Y:S04]  /*23660*/  LDL R25, [R1+0x88] ;  /* 0x0000880001197983 */ /* 0x000f280000100800 */
[----:B------:R-:W4:Y:S01]  /*23670*/  LDL R8, [R1+0x84] ;  /* 0x0000840001087983 */ /* 0x000f220000100800 */
[----:B------:R-:W-:Y:S02]  /*23680*/  ISETP.GE.AND P3, PT, R18, UR4, PT ;  /* 0x0000000412007c0c */ /* 0x000fe4000bf66270 */
[----:B------:R-:W-:-:S11]  /*23690*/  ISETP.GE.AND P2, PT, R233, UR4, PT ;  /* 0x00000004e9007c0c */ /* 0x000fd6000bf46270 */
[CC--:B---3--:R-:W-:Y:S02]  /*236a0*/  @!P3 LEA R10, P5, R18.reuse, R14.reuse, 0x1 ;  /* 0x0000000e120ab211 */ /* 0x0c8fe400078a08ff */
[C---:B------:R-:W-:Y:S02]  /*236b0*/  @!P2 LEA R12, P4, R233.reuse, R14, 0x1 ;  /* 0x0000000ee90ca211 */ /* 0x040fe400078808ff */
[-C--:B0-----:R-:W-:Y:S02]  /*236c0*/  @!P3 LEA.HI.X R11, R18, R0.reuse, R19, 0x1, P5 ;  /* 0x00000000120bb211 */ /* 0x081fe400028f0c13 */
[----:B------:R-:W-:-:S03]  /*236d0*/  @!P2 LEA.HI.X R13, R233, R0, R6, 0x1, P4 ;  /* 0x00000000e90da211 */ /* 0x000fc600020f0c06 */
[----:B------:R0:W-:Y:S04]  /*236e0*/  @!P3 ST.E.128 desc[UR42][R10.64], RZ ;  /* 0x000000ff0a00b985 */ /* 0x0001e8000c101d2a */
[----:B------:R0:W-:Y:S01]  /*236f0*/  @!P2 ST.E.128 desc[UR42][R12.64], RZ ;  /* 0x000000ff0c00a985 */ /* 0x0001e2000c101d2a */
[----:B-----5:R-:W-:Y:S02]  /*23700*/  ISETP.GE.AND P1, PT, R24, UR4, PT ;  /* 0x0000000418007c0c */ /* 0x020fe4000bf26270 */
[----:B--2---:R-:W-:-:S11]  /*23710*/  ISETP.GE.AND P0, PT, R7, UR4, PT ;  /* 0x0000000407007c0c */ /* 0x004fd6000bf06270 */
[CC--:B------:R-:W-:Y:S02]  /*23720*/  @!P1 LEA R20, P5, R24.reuse, R14.reuse, 0x1 ;  /* 0x0000000e18149211 */ /* 0x0c0fe400078a08ff */
[C---:B------:R-:W-:Y:S02]  /*23730*/  @!P0 LEA R14, P4, R7.reuse, R14, 0x1 ;  /* 0x0000000e070e8211 */ /* 0x040fe400078808ff */
[-C--:B----4-:R-:W-:Y:S02]  /*23740*/  @!P1 LEA.HI.X R21, R24, R0.reuse, R25, 0x1, P5 ;  /* 0x0000000018159211 */ /* 0x090fe400028f0c19 */
[----:B------:R-:W-:-:S03]  /*23750*/  @!P0 LEA.HI.X R15, R7, R0, R8, 0x1, P4 ;  /* 0x00000000070f8211 */ /* 0x000fc600020f0c08 */
[----:B------:R0:W-:Y:S04]  /*23760*/  @!P1 ST.E.128 desc[UR42][R20.64], RZ ;  /* 0x000000ff14009985 */ /* 0x0001e8000c101d2a */
[----:B------:R0:W-:Y:S02]  /*23770*/  @!P0 ST.E.128 desc[UR42][R14.64], RZ ;  /* 0x000000ff0e008985 */ /* 0x0001e4000c101d2a */
.L_x_534:
[----:B------:R-:W-:Y:S05]  /*23780*/  BSYNC B1 ;  /* 0x0000000000017941 */ /* 0x000fea0003800000 */
.L_x_533:
[----:B------:R-:W-:-:S03]  /*23790*/  UMOV UR4, 0xffffffff ;  /* 0xffffffff00047882 */ /* 0x000fc60000000000 */
[----:B------:R-:W-:Y:S05]  /*237a0*/  BRA.DIV UR4, `(.L_x_535) ;  /* 0x000000c604d47947 */ /* 0x000fea000b800000 */
[----:B0-----:R0:W0:Y:S04]  /*237b0*/  SHFL.IDX PT, R0, R3, 0x3, 0x181f ;  /* 0x00781f0003007f89 */ /* 0x00102800000e0000 */
[----:B---3--:R3:W0:Y:S02]  /*237c0*/  SHFL.IDX PT, R14, R2, 0x3, 0x181f ;  /* 0x00781f00020e7f89 */ /* 0x00862400000e0000 */
.L_x_857:
[----:B-1234-:R-:W-:-:S04]  /*237d0*/  IADD3 R2, R5, 0x60, RZ ;  /* 0x0000006005027810 */ /* 0x01efc80007ffe0ff */
[----:B------:R-:W-:-:S13]  /*237e0*/  ISETP.GE.AND P0, PT, R2, R9, PT ;  /* 0x000000090200720c */ /* 0x000fda0003f06270 */
[----:B------:R-:W-:Y:S05]  /*237f0*/  @P0 BRA `(.L_x_518) ;  /* 0x0000000000540947 */ /* 0x000fea0003800000 */
[----:B------:R-:W2:Y:S01]  /*23800*/  LDL R11, [R1+0x40] ;  /* 0x00004000010b7983 */ /* 0x000ea20000100800 */
[----:B------:R-:W-:-:S03]  /*23810*/  ULDC UR4, c[0x0][0xac8] ;  /* 0x0002b20000047ab9 */ /* 0x000fc60000000800 */
[----:B------:R-:W3:Y:S04]  /*23820*/  LDL R7, [R1+0x4c] ;  /* 0x00004c0001077983 */ /* 0x000ee80000100800 */
[----:B------:R-:W4:Y:S04]  /*23830*/  LDL R12, [R1+0x88] ;  /* 0x00008800010c7983 */ /* 0x000f280000100800 */
[----:B------:R-:W5:Y:S01]  /*23840*/  LDL R10, [R1+0x84] ;  /* 0x00008400010a7983 */ /* 0x000f620000100800 */
[----:B------:R-:W-:Y:S02]  /*23850*/  ISETP.GE.AND P3, PT, R18, UR4, PT ;  /* 0x0000000412007c0c */ /* 0x000fe4000bf66270 */
[----:B------:R-:W-:-:S11]  /*23860*/  ISETP.GE.AND P2, PT, R233, UR4, PT ;  /* 0x00000004e9007c0c */ /* 0x000fd6000bf46270 */
[CC--:B0-----:R-:W-:Y:S02]  /*23870*/  @!P3 LEA R2, P5, R18.reuse, R14.reuse, 0x1 ;  /* 0x0000000e1202b211 */ /* 0x0c1fe400078a08ff */
[C---:B------:R-:W-:Y:S02]  /*23880*/  @!P2 LEA R4, P4, R233.reuse, R14, 0x1 ;  /* 0x0000000ee904a211 */ /* 0x040fe400078808ff */
[-C--:B------:R-:W-:Y:S02]  /*23890*/  @!P3 LEA.HI.X R3, R18, R0.reuse, R19, 0x1, P5 ;  /* 0x000000001203b211 */ /* 0x080fe400028f0c13 */
[----:B------:R-:W-:-:S03]  /*238a0*/  @!P2 LEA.HI.X R5, R233, R0, R6, 0x1, P4 ;  /* 0x00000000e905a211 */ /* 0x000fc600020f0c06 */
[----:B------:R0:W-:Y:S04]  /*238b0*/  @!P3 ST.E.128 desc[UR42][R2.64], RZ ;  /* 0x000000ff0200b985 */ /* 0x0001e8000c101d2a */
[----:B------:R0:W-:Y:S01]  /*238c0*/  @!P2 ST.E.128 desc[UR42][R4.64], RZ ;  /* 0x000000ff0400a985 */ /* 0x0001e2000c101d2a */
[----:B--2---:R-:W-:Y:S02]  /*238d0*/  ISETP.GE.AND P1, PT, R11, UR4, PT ;  /* 0x000000040b007c0c */ /* 0x004fe4000bf26270 */
[----:B---3--:R-:W-:-:S11]  /*238e0*/  ISETP.GE.AND P0, PT, R7, UR4, PT ;  /* 0x0000000407007c0c */ /* 0x008fd6000bf06270 */
[-C--:B------:R-:W-:Y:S02]  /*238f0*/  @!P1 LEA R8, P5, R11, R14.reuse, 0x1 ;  /* 0x0000000e0b089211 */ /* 0x080fe400078a08ff */
[----:B------:R-:W-:Y:S02]  /*23900*/  @!P0 LEA R14, P4, R7, R14, 0x1 ;  /* 0x0000000e070e8211 */ /* 0x000fe400078808ff */
[-C--:B----4-:R-:W-:Y:S02]  /*23910*/  @!P1 LEA.HI.X R9, R11, R0.reuse, R12, 0x1, P5 ;  /* 0x000000000b099211 */ /* 0x090fe400028f0c0c */
[----:B-----5:R-:W-:-:S03]  /*23920*/  @!P0 LEA.HI.X R15, R7, R0, R10, 0x1, P4 ;  /* 0x00000000070f8211 */ /* 0x020fc600020f0c0a */
[----:B------:R0:W-:Y:S04]  /*23930*/  @!P1 ST.E.128 desc[UR42][R8.64], RZ ;  /* 0x000000ff08009985 */ /* 0x0001e8000c101d2a */
[----:B------:R0:W-:Y:S02]  /*23940*/  @!P0 ST.E.128 desc[UR42][R14.64], RZ ;  /* 0x000000ff0e008985 */ /* 0x0001e4000c101d2a */
.L_x_518:
[----:B------:R-:W-:Y:S05]  /*23950*/  BSYNC B0 ;  /* 0x0000000000007941 */ /* 0x000fea0003800000 */
.L_x_503:
[----:B------:R-:W-:Y:S02]  /*23960*/  ULDC UR4, c[0x0][0xc3c] ;  /* 0x00030f0000047ab9 */ /* 0x000fe40000000800 */
[----:B------:R-:W-:-:S13]  /*23970*/  ISETP.GE.AND P0, PT, R31, UR4, PT ;  /* 0x000000041f007c0c */ /* 0x000fda000bf06270 */
[----:B------:R-:W-:Y:S05]  /*23980*/  @!P0 BRA `(.L_x_536) ;  /* 0xfffffde000488947 */ /* 0x000fea000383ffff */
[----:B------:R-:W-:Y:S05]  /*23990*/  BRA `(.L_x_340) ;  /* 0x0000007800347947 */ /* 0x000fea0003800000 */
.L_x_338:
        /* <DEDUP_REMOVED lines=16> */
[----:B-1----:R1:W-:Y:S04]  /*23aa0*/  STL.64 [R1], R4 ;  /* 0x0000000401007387 */ /* 0x0023e80000100a00 */
[----:B------:R1:W-:Y:S01]  /*23ab0*/  STL.64 [R1+0x8], R6 ;  /* 0x0000080601007387 */ /* 0x0003e20000100a00 */
[----:B------:R-:W-:Y:S06]  /*23ac0*/  BAR.ARV 0x4, 0x180 ;  /* 0x0106000000007b1d */ /* 0x000fec0000002000 */
[----:B------:R-:W-:Y:S05]  /*23ad0*/  BRA `(.L_x_538) ;  /* 0x0000000800a87947 */ /* 0x000fea0003800000 */
.L_x_537:
[----:B------:R-:W1:Y:S01]  /*23ae0*/  S2R R0, SR_TID.X ;  /* 0x0000000000007919 */ /* 0x000e620000002100 */
[----:B------:R-:W-:Y:S01]  /*23af0*/  ULDC UR4, c[0x0][0xc3c] ;  /* 0x00030f0000047ab9 */ /* 0x000fe20000000800 */
[----:B------:R-:W-:Y:S01]  /*23b00*/  IMAD.MOV.U32 R9, RZ, RZ, RZ ;  /* 0x000000ffff097224 */ /* 0x000fe200078e00ff */
[----:B------:R-:W2:Y:S01]  /*23b10*/  S2UR UR6, SR_CTAID.X ;  /* 0x00000000000679c3 */ /* 0x000ea20000002500 */
[----:B------:R-:W-:Y:S01]  /*23b20*/  ULDC UR5, c[0x0][0xc38] ;  /* 0x00030e0000057ab9 */ /* 0x000fe20000000800 */
[----:B-1----:R-:W-:-:S04]  /*23b30*/  LOP3.LUT R0, R0, 0x1f, RZ, 0xc0, !PT ;  /* 0x0000001f00007812 */ /* 0x002fc800078ec0ff */
[----:B------:R-:W-:-:S04]  /*23b40*/  ISETP.NE.AND P0, PT, R0, 0x1f, PT ;  /* 0x0000001f0000780c */ /* 0x000fc80003f05270 */
[----:B------:R-:W-:-:S13]  /*23b50*/  ISETP.GE.OR P1, PT, R0, UR4, !P0 ;  /* 0x0000000400007c0c */ /* 0x000fda000c726670 */
[----:B0-----:R-:W0:Y:S08]  /*23b60*/  @!P1 LDC.64 R2, c[0x0][0xc80] ;  /* 0x00032000ff029b82 */ /* 0x001e300000000a00 */
[----:B------:R-:W1:Y:S01]  /*23b70*/  @!P1 LDC.64 R4, c[0x0][0xc78] ;  /* 0x00031e00ff049b82 */ /* 0x000e620000000a00 */
[----:B0-----:R-:W-:-:S05]  /*23b80*/  @!P1 IMAD.WIDE.U32 R2, R0, 0x4, R2 ;  /* 0x0000000400029825 */ /* 0x001fca00078e0002 */
[----:B------:R1:W3:Y:S02]  /*23b90*/  @!P1 LDG.E R6, desc[UR42][R2.64] ;  /* 0x0000002a02069981 */ /* 0x0002e4000c1e1900 */
[----:B-1----:R-:W-:-:S05]  /*23ba0*/  @!P1 IMAD.WIDE.U32 R2, R0, 0x4, R4 ;  /* 0x0000000400029825 */ /* 0x002fca00078e0004 */
[----:B------:R-:W3:Y:S01]  /*23bb0*/  @!P1 LDG.E R9, desc[UR42][R2.64] ;  /* 0x0000002a02099981 */ /* 0x000ee2000c1e1900 */
[C---:B------:R-:W-:Y:S01]  /*23bc0*/  ISETP.NE.AND P1, PT, R0.reuse, RZ, PT ;  /* 0x000000ff0000720c */ /* 0x040fe20003f25270 */
[----:B------:R-:W-:Y:S01]  /*23bd0*/  UMOV UR4, URZ ;  /* 0x0000003f00047c82 */ /* 0x000fe20008000000 */
[C---:B------:R-:W-:Y:S02]  /*23be0*/  ISETP.GE.U32.AND P2, PT, R0.reuse, 0x2, PT ;  /* 0x000000020000780c */ /* 0x040fe40003f46070 */
[C---:B------:R-:W-:Y:S02]  /*23bf0*/  ISETP.GE.U32.AND P3, PT, R0.reuse, 0x4, PT ;  /* 0x000000040000780c */ /* 0x040fe40003f66070 */
[C---:B------:R-:W-:Y:S02]  /*23c00*/  ISETP.GE.U32.AND P4, PT, R0.reuse, 0x8, PT ;  /* 0x000000080000780c */ /* 0x040fe40003f86070 */
[----:B------:R-:W-:Y:S01]  /*23c10*/  ISETP.GE.U32.AND P5, PT, R0, 0x10, PT ;  /* 0x000000100000780c */ /* 0x000fe20003fa6070 */
[----:B---3--:R-:W-:-:S05]  /*23c20*/  IMAD R4, R6, R9, RZ ;  /* 0x0000000906047224 */ /* 0x008fca00078e02ff */
[----:B------:R-:W0:Y:S02]  /*23c30*/  SHFL.UP PT, R5, R4, 0x1, RZ ;  /* 0x0420000004057989 */ /* 0x000e2400000e00ff */
[----:B0-----:R-:W-:-:S05]  /*23c40*/  SEL R5, R5, RZ, P1 ;  /* 0x000000ff05057207 */ /* 0x001fca0000800000 */
[----:B------:R-:W-:-:S05]  /*23c50*/  IMAD.IADD R5, R4, 0x1, R5 ;  /* 0x0000000104057824 */ /* 0x000fca00078e0205 */
[----:B------:R-:W0:Y:S02]  /*23c60*/  SHFL.UP PT, R7, R5, 0x2, RZ ;  /* 0x0440000005077989 */ /* 0x000e2400000e00ff */
[----:B0-----:R-:W-:-:S04]  /*23c70*/  SEL R8, R7, RZ, P2 ;  /* 0x000000ff07087207 */ /* 0x001fc80001000000 */
[----:B------:R-:W-:-:S05]  /*23c80*/  IADD3 R8, R5, R8, RZ ;  /* 0x0000000805087210 */ /* 0x000fca0007ffe0ff */
        /* <DEDUP_REMOVED lines=9> */
[----:B------:R-:W0:Y:S02]  /*23d20*/  SHFL.IDX PT, R4, R2, 0x1f, 0x1f ;  /* 0x03e01f0002047f89 */ /* 0x000e2400000e0000 */
[----:B0-----:R-:W-:-:S05]  /*23d30*/  IMAD R7, R4, UR5, RZ ;  /* 0x0000000504077c24 */ /* 0x001fca000f8e02ff */
[----:B--2---:R-:W-:Y:S02]  /*23d40*/  ISETP.GT.AND P6, PT, R7, UR6, PT ;  /* 0x0000000607007c0c */ /* 0x004fe4000bfc4270 */
[----:B------:R-:W-:-:S11]  /*23d50*/  MOV R4, R7 ;  /* 0x0000000700047202 */ /* 0x000fd60000000f00 */
[----:B------:R-:W-:Y:S05]  /*23d60*/  @P6 BRA `(.L_x_539) ;  /* 0x0000000000a46947 */ /* 0x000fea0003800000 */
[----:B------:R-:W-:Y:S01]  /*23d70*/  IMAD.MOV.U32 R7, RZ, RZ, R4 ;  /* 0x000000ffff077224 */ /* 0x000fe200078e0004 */
[----:B------:R-:W-:Y:S01]  /*23d80*/  UMOV UR4, URZ ;  /* 0x0000003f00047c82 */ /* 0x000fe20008000000 */
[----:B------:R-:W-:-:S05]  /*23d90*/  ULDC UR5, c[0x0][0xc38] ;  /* 0x00030e0000057ab9 */ /* 0x000fca0000000800 */
.L_x_541:
[----:B------:R-:W0:Y:S01]  /*23da0*/  LDC R2, c[0x0][0xc3c] ;  /* 0x00030f00ff027b82 */ /* 0x000e220000000800 */
[----:B------:R-:W-:Y:S01]  /*23db0*/  ULDC UR7, c[0x0][0xc3c] ;  /* 0x00030f0000077ab9 */ /* 0x000fe20000000800 */
[----:B------:R-:W-:Y:S01]  /*23dc0*/  UIADD3 UR4, UR4, 0x1f, URZ ;  /* 0x0000001f04047890 */ /* 0x000fe2000fffe03f */
[----:B------:R-:W-:-:S05]  /*23dd0*/  IMAD.U32 R3, RZ, RZ, UR7 ;  /* 0x00000007ff037e24 */ /* 0x000fca000f8e00ff */
[----:B------:R1:W-:Y:S01]  /*23de0*/  STL [R1+0xc], R3 ;  /* 0x00000c0301007387 */ /* 0x0003e20000100800 */
[----:B0-----:R-:W-:-:S13]  /*23df0*/  ISETP.LE.AND P6, PT, R2, UR4, PT ;  /* 0x0000000402007c0c */ /* 0x001fda000bfc3270 */
[----:B-1----:R-:W-:Y:S05]  /*23e00*/  @P6 BRA `(.L_x_540) ;  /* 0x0000000400a46947 */ /* 0x002fea0003800000 */
[----:B------:R-:W-:Y:S01]  /*23e10*/  VIADD R9, R0, UR4 ;  /* 0x0000000400097c36 */ /* 0x000fe20008000000 */
[----:B------:R-:W-:-:S04]  /*23e20*/  MOV R6, RZ ;  /* 0x000000ff00067202 */ /* 0x000fc80000000f00 */
[----:B------:R-:W-:-:S13]  /*23e30*/  ISETP.GE.OR P6, PT, R9, R2, !P0 ;  /* 0x000000020900720c */ /* 0x000fda00047c6670 */
        /* <DEDUP_REMOVED lines=23> */
[----:B------:R-:W0:Y:S02]  /*23fb0*/  SHFL.IDX PT, R4, R2, 0x1f, 0x1f ;  /* 0x03e01f0002047f89 */ /* 0x000e2400000e0000 */
[----:B0-----:R-:W-:-:S04]  /*23fc0*/  IMAD R4, R4, UR5, RZ ;  /* 0x0000000504047c24 */ /* 0x001fc8000f8e02ff */
[----:B------:R-:W-:-:S05]  /*23fd0*/  IMAD.IADD R7, R4, 0x1, R7 ;  /* 0x0000000104077824 */ /* 0x000fca00078e0207 */
[----:B------:R-:W-:-:S13]  /*23fe0*/  ISETP.GT.AND P6, PT, R7, UR6, PT ;  /* 0x0000000607007c0c */ /* 0x000fda000bfc4270 */
[----:B------:R-:W-:Y:S05]  /*23ff0*/  @!P6 BRA `(.L_x_541) ;  /* 0xfffffffc0068e947 */ /* 0x000fea000383ffff */
.L_x_539:
[----:B------:R-:W-:-:S05]  /*24000*/  IADD3 R11, -R4, R7, RZ ;  /* 0x00000007040b7210 */ /* 0x000fca0007ffe1ff */
[----:B------:R-:W-:-:S05]  /*24010*/  IMAD R3, R2, UR5, R11 ;  /* 0x0000000502037c24 */ /* 0x000fca000f8e020b */
[----:B------:R-:W-:-:S13]  /*24020*/  ISETP.GT.AND P0, PT, R3, UR6, PT ;  /* 0x0000000603007c0c */ /* 0x000fda000bf04270 */
[----:B------:R-:W-:-:S04]  /*24030*/  VOTE.ANY R10, PT, !P0 ;  /* 0x00000000000a7806 */ /* 0x000fc800040e0100 */
[----:B------:R0:W1:Y:S01]  /*24040*/  POPC R5, R10 ;  /* 0x0000000a00057309 */ /* 0x0000620000000000 */
[----:B------:R-:W-:Y:S01]  /*24050*/  ISETP.NE.AND P0, PT, R10, RZ, PT ;  /* 0x000000ff0a00720c */ /* 0x000fe20003f05270 */
[----:B0-----:R-:W-:Y:S01]  /*24060*/  IMAD.MOV.U32 R10, RZ, RZ, RZ ;  /* 0x000000ffff0a7224 */ /* 0x001fe200078e00ff */
[----:B-1----:R-:W0:Y:S04]  /*24070*/  SHFL.IDX PT, R6, R6, R5, 0x1f ;  /* 0x00001f0506067589 */ /* 0x002e2800000e0000 */
[----:B------:R-:W1:Y:S01]  /*24080*/  SHFL.IDX PT, R8, R9, R5, 0x1f ;  /* 0x00001f0509087589 */ /* 0x000e6200000e0000 */
[----:B0-----:R-:W-:-:S04]  /*24090*/  IABS R4, R6 ;  /* 0x0000000600047213 */ /* 0x001fc80000000000 */
[----:B------:R-:W0:Y:S01]  /*240a0*/  I2F.RP R13, R4 ;  /* 0x00000004000d7306 */ /* 0x000e220000209400 */
[----:B-1----:R-:W-:-:S07]  /*240b0*/  IABS R7, R8 ;  /* 0x0000000800077213 */ /* 0x002fce0000000000 */
[----:B------:R-:W-:Y:S08]  /*240c0*/  I2F.RP R12, R7 ;  /* 0x00000007000c7306 */ /* 0x000ff00000209400 */
[----:B0-----:R-:W0:Y:S02]  /*240d0*/  MUFU.RCP R13, R13 ;  /* 0x0000000d000d7308 */ /* 0x001e240000001000 */
[----:B0-----:R-:W-:-:S06]  /*240e0*/  VIADD R3, R13, 0xffffffe ;  /* 0x0ffffffe0d037836 */ /* 0x001fcc0000000000 */
[----:B------:R-:W0:Y:S02]  /*240f0*/  F2I.FTZ.U32.TRUNC.NTZ R3, R3 ;  /* 0x0000000300037305 */ /* 0x000e24000021f000 */
[----:B0-----:R-:W-:Y:S01]  /*24100*/  IMAD.MOV R15, RZ, RZ, -R3 ;  /* 0x000000ffff0f7224 */ /* 0x001fe200078e0a03 */
[----:B------:R-:W-:Y:S06]  /*24110*/  @!P0 BRA `(.L_x_542) ;  /* 0x0000000000088947 */ /* 0x000fec0003800000 */
[----:B------:R-:W-:-:S05]  /*24120*/  IADD3 R9, R5, -0x1, RZ ;  /* 0xffffffff05097810 */ /* 0x000fca0007ffe0ff */
[----:B------:R0:W1:Y:S02]  /*24130*/  SHFL.IDX PT, R10, R2, R9, 0x1f ;  /* 0x00001f09020a7589 */ /* 0x00006400000e0000 */
.L_x_542:
[----:B-1----:R-:W-:Y:S01]  /*24140*/  IMAD R10, R10, UR5, R11 ;  /* 0x000000050a0a7c24 */ /* 0x002fe2000f8e020b */
[----:B------:R-:W1:Y:S01]  /*24150*/  MUFU.RCP R12, R12 ;  /* 0x0000000c000c7308 */ /* 0x000e620000001000 */
[----:B0-----:R-:W-:Y:S02]  /*24160*/  IMAD R9, R15, R4, RZ ;  /* 0x000000040f097224 */ /* 0x001fe400078e02ff */
[----:B------:R-:W-:Y:S01]  /*24170*/  IMAD.MOV.U32 R2, RZ, RZ, RZ ;  /* 0x000000ffff027224 */ /* 0x000fe200078e00ff */
[----:B------:R0:W-:Y:S03]  /*24180*/  STL [R1], R10 ;  /* 0x0000000a01007387 */ /* 0x0001e60000100800 */
[----:B------:R-:W-:Y:S01]  /*24190*/  IMAD.HI.U32 R2, R3, R9, R2 ;  /* 0x0000000903027227 */ /* 0x000fe200078e0002 */
[----:B------:R-:W-:Y:S02]  /*241a0*/  IADD3 R9, -R10, UR6, RZ ;  /* 0x000000060a097c10 */ /* 0x000fe4000fffe1ff */
[----:B------:R-:W-:-:S02]  /*241b0*/  IABS R3, R6 ;  /* 0x0000000600037213 */ /* 0x000fc40000000000 */
[----:B------:R-:W-:-:S03]  /*241c0*/  IABS R11, R9 ;  /* 0x00000009000b7213 */ /* 0x000fc60000000000 */
[----:B------:R-:W-:Y:S02]  /*241d0*/  IMAD.MOV R3, RZ, RZ, -R3 ;  /* 0x000000ffff037224 */ /* 0x000fe400078e0a03 */
[----:B0-----:R-:W-:-:S04]  /*241e0*/  IMAD.HI.U32 R10, R2, R11, RZ ;  /* 0x0000000b020a7227 */ /* 0x001fc800078e00ff */
[----:B------:R-:W-:Y:S02]  /*241f0*/  IMAD R11, R10, R3, R11 ;  /* 0x000000030a0b7224 */ /* 0x000fe400078e020b */
[----:B-1----:R-:W-:-:S03]  /*24200*/  VIADD R3, R12, 0xffffffe ;  /* 0x0ffffffe0c037836 */ /* 0x002fc60000000000 */
[----:B------:R-:W-:-:S03]  /*24210*/  ISETP.GT.U32.AND P1, PT, R4, R11, PT ;  /* 0x0000000b0400720c */ /* 0x000fc60003f24070 */
[----:B------:R-:W0:Y:S10]  /*24220*/  F2I.FTZ.U32.TRUNC.NTZ R3, R3 ;  /* 0x0000000300037305 */ /* 0x000e34000021f000 */
[----:B------:R-:W-:Y:S01]  /*24230*/  @!P1 IADD3 R11, R11, -R4, RZ ;  /* 0x800000040b0b9210 */ /* 0x000fe20007ffe0ff */
[----:B------:R-:W-:Y:S01]  /*24240*/  @!P1 VIADD R10, R10, 0x1 ;  /* 0x000000010a0a9836 */ /* 0x000fe20000000000 */
[----:B------:R-:W-:-:S02]  /*24250*/  ISETP.NE.AND P1, PT, R6, RZ, PT ;  /* 0x000000ff0600720c */ /* 0x000fc40003f25270 */
[----:B------:R-:W-:Y:S01]  /*24260*/  ISETP.GE.U32.AND P0, PT, R11, R4, PT ;  /* 0x000000040b00720c */ /* 0x000fe20003f06070 */
[----:B0-----:R-:W-:-:S04]  /*24270*/  IMAD.MOV R2, RZ, RZ, -R3 ;  /* 0x000000ffff027224 */ /* 0x001fc800078e0a03 */
[----:B------:R-:W-:Y:S02]  /*24280*/  IMAD R11, R2, R7, RZ ;  /* 0x00000007020b7224 */ /* 0x000fe400078e02ff */
[----:B------:R-:W-:-:S04]  /*24290*/  IMAD.MOV.U32 R2, RZ, RZ, RZ ;  /* 0x000000ffff027224 */ /* 0x000fc800078e00ff */
[----:B------:R-:W-:Y:S01]  /*242a0*/  IMAD.HI.U32 R4, R3, R11, R2 ;  /* 0x0000000b03047227 */ /* 0x000fe200078e0002 */
[----:B------:R-:W-:Y:S02]  /*242b0*/  LOP3.LUT R2, R9, R6, RZ, 0x3c, !PT ;  /* 0x0000000609027212 */ /* 0x000fe400078e3cff */
[----:B------:R-:W-:Y:S02]  /*242c0*/  @P0 IADD3 R10, R10, 0x1, RZ ;  /* 0x000000010a0a0810 */ /* 0x000fe40007ffe0ff */
        /* <DEDUP_REMOVED lines=8> */
[----:B------:R-:W-:-:S05]  /*24350*/  IMAD R2, R4, R2, R3 ;  /* 0x0000000204027224 */ /* 0x000fca00078e0203 */
[----:B------:R-:W-:-:S13]  /*24360*/  ISETP.GT.U32.AND P1, PT, R7, R2, PT ;  /* 0x000000020700720c */ /* 0x000fda0003f24070 */
[----:B------:R-:W-:Y:S01]  /*24370*/  @!P1 IMAD.IADD R2, R2, 0x1, -R7 ;  /* 0x0000000102029824 */ /* 0x000fe200078e0a07 */
[----:B------:R-:W-:Y:S02]  /*24380*/  @!P1 IADD3 R4, R4, 0x1, RZ ;  /* 0x0000000104049810 */ /* 0x000fe40007ffe0ff */
[----:B------:R-:W-:Y:S02]  /*24390*/  ISETP.NE.AND P1, PT, R8, RZ, PT ;  /* 0x000000ff0800720c */ /* 0x000fe40003f25270 */
[----:B------:R-:W-:Y:S02]  /*243a0*/  ISETP.GE.U32.AND P0, PT, R2, R7, PT ;  /* 0x000000070200720c */ /* 0x000fe40003f06070 */
[----:B------:R-:W-:-:S04]  /*243b0*/  LOP3.LUT R2, R10, R8, RZ, 0x3c, !PT ;  /* 0x000000080a027212 */ /* 0x000fc800078e3cff */
[----:B------:R-:W-:Y:S01]  /*243c0*/  ISETP.GE.AND P2, PT, R2, RZ, PT ;  /* 0x000000ff0200720c */ /* 0x000fe20003f46270 */
[----:B------:R-:W-:-:S06]  /*243d0*/  VIADD R2, R5, UR4 ;  /* 0x0000000405027c36 */ /* 0x000fcc0008000000 */
[----:B------:R-:W-:-:S06]  /*243e0*/  @P0 VIADD R4, R4, 0x1 ;  /* 0x0000000104040836 */ /* 0x000fcc0000000000 */
[----:B------:R-:W-:Y:S01]  /*243f0*/  @!P2 IMAD.MOV R4, RZ, RZ, -R4 ;  /* 0x000000ffff04a224 */ /* 0x000fe200078e0a04 */
[----:B------:R-:W-:-:S05]  /*24400*/  @!P1 LOP3.LUT R4, RZ, R8, RZ, 0x33, !PT ;  /* 0x00000008ff049212 */ /* 0x000fca00078e33ff */
[----:B------:R-:W-:-:S04]  /*24410*/  IMAD.MOV R3, RZ, RZ, -R4 ;  /* 0x000000ffff037224 */ /* 0x000fc800078e0a04 */
[C---:B------:R-:W-:Y:S01]  /*24420*/  IMAD R10, R8.reuse, R3, R10 ;  /* 0x00000003080a7224 */ /* 0x040fe200078e020a */
[----:B------:R-:W-:Y:S01]  /*24430*/  LEA R3, R8, R4, 0x18 ;  /* 0x0000000408037211 */ /* 0x000fe200078ec0ff */
[----:B------:R-:W-:-:S04]  /*24440*/  IMAD.IADD R4, R9, 0x1, -R6 ;  /* 0x0000000109047824 */ /* 0x000fc800078e0a06 */
[----:B------:R-:W-:Y:S01]  /*24450*/  IMAD R3, R10, 0x10000, R3 ;  /* 0x000100000a037824 */ /* 0x000fe200078e0203 */
[----:B------:R1:W-:Y:S04]  /*24460*/  STL [R1+0x4], R4 ;  /* 0x0000040401007387 */ /* 0x0003e80000100800 */
[----:B------:R1:W-:Y:S04]  /*24470*/  STL [R1+0xc], R2 ;  /* 0x00000c0201007387 */ /* 0x0003e80000100800 */
[----:B------:R1:W-:Y:S01]  /*24480*/  STL [R1+0x8], R3 ;  /* 0x0000080301007387 */ /* 0x0003e20000100800 */
[----:B------:R-:W-:Y:S05]  /*24490*/  BRA `(.L_x_543) ;  /* 0x0000000000107947 */ /* 0x000fea0003800000 */
.L_x_540:
[----:B------:R-:W-:Y:S01]  /*244a0*/  MOV R2, UR6 ;  /* 0x0000000600027c02 */ /* 0x000fe20008000f00 */
[----:B------:R0:W-:Y:S04]  /*244b0*/  STL [R1+0x4], RZ ;  /* 0x000004ff01007387 */ /* 0x0001e80000100800 */
[----:B------:R0:W-:Y:S04]  /*244c0*/  STL [R1+0x8], RZ ;  /* 0x000008ff01007387 */ /* 0x0001e80000100800 */
[----:B------:R0:W-:Y:S02]  /*244d0*/  STL [R1], R2 ;  /* 0x0000000201007387 */ /* 0x0001e40000100800 */
.L_x_543:
[----:B-1----:R-:W2:Y:S04]  /*244e0*/  LDL R4, [R1] ;  /* 0x0000000001047983 */ /* 0x002ea80000100800 */
[----:B------:R-:W2:Y:S04]  /*244f0*/  LDL R5, [R1+0x4] ;  /* 0x0000040001057983 */ /* 0x000ea80000100800 */
[----:B------:R-:W2:Y:S04]  /*24500*/  LDL R6, [R1+0x8] ;  /* 0x0000080001067983 */ /* 0x000ea80000100800 */
[----:B------:R-:W2:Y:S01]  /*24510*/  LDL R7, [R1+0xc] ;  /* 0x00000c0001077983 */ /* 0x000ea20000100800 */
[----:B------:R-:W-:-:S13]  /*24520*/  ISETP.NE.AND P0, PT, R0, RZ, PT ;  /* 0x000000ff0000720c */ /* 0x000fda0003f05270 */
[----:B------:R-:W1:Y:S01]  /*24530*/  @!P0 S2R R3, SR_CgaCtaId ;  /* 0x0000000000038919 */ /* 0x000e620000008800 */
[----:B------:R-:W-:-:S04]  /*24540*/  @!P0 MOV R0, 0x400 ;  /* 0x0000040000008802 */ /* 0x000fc80000000f00 */
[----:B-1----:R-:W-:-:S05]  /*24550*/  @!P0 LEA R0, R3, R0, 0x18 ;  /* 0x0000000003008211 */ /* 0x002fca00078ec0ff */
[----:B--2---:R2:W-:Y:S01]  /*24560*/  @!P0 STS.128 [R0+0x388d0], R4 ;  /* 0x0388d00400008388 */ /* 0x0045e20000000c00 */
[----:B------:R-:W-:Y:S06]  /*24570*/  BAR.ARV 0x5, 0x180 ;  /* 0x0146000000007b1d */ /* 0x000fec0000002000 */
.L_x_538:
[----:B--2---:R-:W2:Y:S01]  /*24580*/  LDL R0, [R1+0xc] ;  /* 0x00000c0001007983 */ /* 0x004ea20000100800 */
[----:B------:R-:W-:-:S03]  /*24590*/  ULDC UR4, c[0x0][0xc3c] ;  /* 0x00030f0000047ab9 */ /* 0x000fc60000000800 */
[----:B------:R3:W-:Y:S01]  /*245a0*/  STL [R1+0x14], RZ ;  /* 0x000014ff01007387 */ /* 0x0007e20000100800 */
[----:B--2---:R-:W-:Y:S01]  /*245b0*/  ISETP.GE.AND P0, PT, R0, UR4, PT ;  /* 0x0000000400007c0c */ /* 0x004fe2000bf06270 */
[----:B------:R-:W-:-:S05]  /*245c0*/  IMAD.MOV.U32 R0, RZ, RZ, 0x1 ;  /* 0x00000001ff007424 */ /* 0x000fca00078e00ff */
[----:B------:R3:W-:Y:S04]  /*245d0*/  STL [R1+0x1c], R0 ;  /* 0x00001c0001007387 */ /* 0x0007e80000100800 */
[----:B------:R3:W-:Y:S03]  /*245e0*/  STL [R1+0x64], RZ ;  /* 0x000064ff01007387 */ /* 0x0007e60000100800 */
[----:B------:R-:W-:Y:S05]  /*245f0*/  @P0 BRA `(.L_x_544) ;  /* 0x0000006800180947 */ /* 0x000fea0003800000 */
[----:B-1----:R-:W1:Y:S01]  /*24600*/  S2R R7, SR_TID.X ;  /* 0x0000000000077919 */ /* 0x002e620000002100 */
[----:B------:R-:W2:Y:S01]  /*24610*/  S2UR UR5, SR_CgaCtaId ;  /* 0x00000000000579c3 */ /* 0x000ea20000008800 */
[----:B------:R-:W-:Y:S01]  /*24620*/  UMOV UR4, 0x400 ;  /* 0x0000040000047882 */ /* 0x000fe20000000000 */
[----:B------:R-:W-:Y:S01]  /*24630*/  BSSY B7, `(.L_x_544) ;  /* 0x0000682000077945 */ /* 0x000fe20003800000 */
[----:B------:R-:W-:Y:S01]  /*24640*/  ULDC.64 UR40, c[0x0][0x198] ;  /* 0x0000660000287ab9 */ /* 0x000fe20000000a00 */
[----:B------:R-:W-:Y:S02]  /*24650*/  ULOP3.LUT UR36, UR37, 0x1, URZ, 0xfc, !UPT ;  /* 0x0000000125247892 */ /* 0x000fe4000f8efc3f */
[----:B------:R-:W-:Y:S01]  /*24660*/  ULOP3.LUT UR39, UR37, 0x2, URZ, 0xfc, !UPT ;  /* 0x0000000225277892 */ /* 0x000fe2000f8efc3f */
[----:B------:R-:W-:Y:S01]  /*24670*/  ULDC UR38, c[0x0][0xc] ;  /* 0x0000030000267ab9 */ /* 0x000fe20000000800 */
[----:B--2---:R-:W-:-:S06]  /*24680*/  ULEA UR4, UR5, UR4, 0x18 ;  /* 0x0000000405047291 */ /* 0x004fcc000f8ec03f */
[----:B------:R-:W-:Y:S01]  /*24690*/  IMAD.U32 R18, RZ, RZ, UR4 ;  /* 0x00000004ff127e24 */ /* 0x000fe2000f8e00ff */
[C---:B-1----:R-:W-:Y:S01]  /*246a0*/  LOP3.LUT R6, R7.reuse, 0x7f, RZ, 0xc0, !PT ;  /* 0x0000007f07067812 */ /* 0x042fe200078ec0ff */
[C---:B0-----:R-:W-:Y:S01]  /*246b0*/  IMAD.SHL.U32 R2, R7.reuse, 0x80, RZ ;  /* 0x0000008007027824 */ /* 0x041fe200078e00ff */
[----:B------:R-:W-:-:S03]  /*246c0*/  R2P PR, R7, 0x6 ;  /* 0x0000000607007804 */ /* 0x000fc60000000000 */
[----:B------:R-:W-:Y:S01]  /*246d0*/  IMAD.SHL.U32 R3, R6, 0x40, RZ ;  /* 0x0000004006037824 */ /* 0x000fe200078e00ff */
[----:B---3--:R-:W-:-:S04]  /*246e0*/  LOP3.LUT R0, R2, 0x400, RZ, 0xc0, !PT ;  /* 0x0000040002007812 */ /* 0x008fc800078ec0ff */
[----:B------:R-:W-:Y:S02]  /*246f0*/  LOP3.LUT R4, R0, 0x1800, R3, 0xf8, !PT ;  /* 0x0000180000047812 */ /* 0x000fe400078ef803 */
[----:B------:R-:W-:Y:S02]  /*24700*/  SHF.R.U32.HI R3, RZ, 0x1, R7 ;  /* 0x00000001ff037819 */ /* 0x000fe40000011607 */
[----:B------:R-:W-:-:S04]  /*24710*/  LOP3.LUT R0, R2, 0x380, RZ, 0xc0, !PT ;  /* 0x0000038002007812 */ /* 0x000fc800078ec0ff */
[C---:B------:R-:W-:Y:S02]  /*24720*/  LOP3.LUT R3, R0.reuse, 0x30, R3, 0xf8, !PT ;  /* 0x0000003000037812 */ /* 0x040fe400078ef803 */
[----:B------:R-:W-:Y:S02]  /*24730*/  LOP3.LUT R5, R0, 0x10, R7, 0xf8, !PT ;  /* 0x0000001000057812 */ /* 0x000fe400078ef807 */
[----:B------:R-:W-:-:S04]  /*24740*/  SHF.L.U32 R0, R7, 0x4, RZ ;  /* 0x0000000407007819 */ /* 0x000fc800000006ff */
[--C-:B------:R-:W-:Y:S02]  /*24750*/  LOP3.LUT R3, R3, 0x70, R0.reuse, 0x78, !PT ;  /* 0x0000007003037812 */ /* 0x100fe400078e7800 */
[----:B------:R-:W-:Y:S02]  /*24760*/  LOP3.LUT R5, R5, 0x70, R0, 0x78, !PT ;  /* 0x0000007005057812 */ /* 0x000fe400078e7800 */
[----:B------:R-:W-:Y:S01]  /*24770*/  LOP3.LUT R2, R3, 0xc00, R2, 0xf8, !PT ;  /* 0x00000c0003027812 */ /* 0x000fe200078ef802 */
[----:B------:R-:W-:Y:S01]  /*24780*/  IMAD.SHL.U32 R3, R7, 0x2, RZ ;  /* 0x0000000207037824 */ /* 0x000fe200078e00ff */
[----:B------:R-:W-:Y:S02]  /*24790*/  LOP3.LUT R4, R4, R5, RZ, 0xfc, !PT ;  /* 0x0000000504047212 */ /* 0x000fe400078efcff */
[----:B------:R-:W-:Y:S01]  /*247a0*/  SHF.R.U32.HI R5, RZ, 0x3, R6 ;  /* 0x00000003ff057819 */ /* 0x000fe20000011606 */
[----:B------:R0:W-:Y:S04]  /*247b0*/  STL [R1+0x3c], R2 ;  /* 0x00003c0201007387 */ /* 0x0001e80000100800 */
[----:B------:R1:W-:Y:S01]  /*247c0*/  STL [R1+0x38], R4 ;  /* 0x0000380401007387 */ /* 0x0003e20000100800 */
[----:B0-----:R-:W-:-:S04]  /*247d0*/  LOP3.LUT R2, R0, 0x3f0, RZ, 0xc0, !PT ;  /* 0x000003f000027812 */ /* 0x001fc800078ec0ff */
[----:B------:R-:W-:Y:S01]  /*247e0*/  LOP3.LUT R3, R2, 0x70, R3, 0x78, !PT ;  /* 0x0000007002037812 */ /* 0x000fe200078e7803 */
[----:B------:R-:W-:Y:S01]  /*247f0*/  IMAD.SHL.U32 R2, R6, 0x10, RZ ;  /* 0x0000001006027824 */ /* 0x000fe200078e00ff */
[----:B-1----:R-:W-:-:S04]  /*24800*/  MOV R4, 0x20 ;  /* 0x0000002000047802 */ /* 0x002fc80000000f00 */
        /* <DEDUP_REMOVED lines=8> */
[----:B------:R1:W-:Y:S04]  /*24890*/  STL [R1+0x40], R3 ;  /* 0x0000400301007387 */ /* 0x0003e80000100800 */
[----:B------:R-:W-:Y:S01]  /*248a0*/  STL [R1+0x64], RZ ;  /* 0x000064ff01007387 */ /* 0x000fe20000100800 */
[----:B0-----:R-:W-:Y:S01]  /*248b0*/  LOP3.LUT R2, R0, 0x70, RZ, 0xc0, !PT ;  /* 0x0000007000027812 */ /* 0x001fe200078ec0ff */
[----:B------:R-:W-:Y:S01]  /*248c0*/  IMAD.MOV.U32 R0, RZ, RZ, 0x1 ;  /* 0x00000001ff007424 */ /* 0x000fe200078e00ff */
[----:B-1----:R-:W-:-:S04]  /*248d0*/  MOV R3, 0x1 ;  /* 0x0000000100037802 */ /* 0x002fc80000000f00 */
[----:B------:R0:W-:Y:S04]  /*248e0*/  STL [R1+0x20], R0 ;  /* 0x0000200001007387 */ /* 0x0001e80000100800 */
[----:B------:R1:W-:Y:S04]  /*248f0*/  STL [R1+0x18], RZ ;  /* 0x000018ff01007387 */ /* 0x0003e80000100800 */
[----:B------:R1:W-:Y:S01]  /*24900*/  STL [R1+0x14], RZ ;  /* 0x000014ff01007387 */ /* 0x0003e20000100800 */
[----:B0-----:R-:W-:-:S03]  /*24910*/  LOP3.LUT R0, R2, 0x80, RZ, 0xfc, !PT ;  /* 0x0000008002007812 */ /* 0x001fc600078efcff */
[----:B------:R1:W-:Y:S04]  /*24920*/  STL [R1+0x1c], R3 ;  /* 0x00001c0301007387 */ /* 0x0003e80000100800 */
.L_x_656:
[----:B------:R-:W2:Y:S01]  /*24930*/  LDL R0, [R1+0xc] ;  /* 0x00000c0001007983 */ /* 0x000ea20000100800 */
[----:B-1----:R-:W2:Y:S01]  /*24940*/  LDC.64 R2, c[0x0][0xc88] ;  /* 0x00032200ff027b82 */ /* 0x002ea20000000a00 */
[----:B------:R-:W-:Y:S05]  /*24950*/  YIELD ;  /* 0x0000000000007946 */ /* 0x000fea0003800000 */
[----:B------:R-:W-:Y:S01]  /*24960*/  ULDC.64 UR4, c[0x0][0xa28] ;  /* 0x00028a0000047ab9 */ /* 0x000fe20000000a00 */
[----:B------:R-:W-:Y:S02]  /*24970*/  CS2R R8, SRZ ;  /* 0x0000000000087805 */ /* 0x000fe4000001ff00 */
[----:B------:R-:W-:Y:S01]  /*24980*/  ISETP.NE.U32.AND P0, PT, RZ, UR4, PT ;  /* 0x00000004ff007c0c */ /* 0x000fe2000bf05070 */
[----:B------:R-:W-:Y:S01]  /*24990*/  ULDC.64 UR10, c[0x0][0xa18] ;  /* 0x00028600000a7ab9 */ /* 0x000fe20000000a00 */
[----:B------:R-:W-:Y:S01]  /*249a0*/  ULDC.64 UR8, c[0x0][0xa10] ;  /* 0x0002840000087ab9 */ /* 0x000fe20000000a00 */
[----:B------:R-:W-:Y:S01]  /*249b0*/  ULDC.64 UR6, c[0x0][0xa08] ;  /* 0x0002820000067ab9 */ /* 0x000fe20000000a00 */
[----:B--2---:R-:W-:-:S05]  /*249c0*/  IMAD.WIDE R2, R0, 0x4, R2 ;  /* 0x0000000400027825 */ /* 0x004fca00078e0202 */
[----:B------:R-:W2:Y:S01]  /*249d0*/  LDG.E R19, desc[UR42][R2.64] ;  /* 0x0000002a02137981 */ /* 0x000ea2000c1e1900 */
[----:B------:R-:W-:Y:S02]  /*249e0*/  ISETP.NE.AND.EX P0, PT, RZ, UR5, PT, P0 ;  /* 0x00000005ff007c0c */ /* 0x000fe4000bf05300 */
[----:B--2---:R-:W-:-:S11]  /*249f0*/  SHF.R.S32.HI R0, RZ, 0x1f, R19 ;  /* 0x0000001fff007819 */ /* 0x004fd60000011413 */
[C---:B------:R-:W-:Y:S01]  /*24a00*/  @P0 LEA R2, P1, R19.reuse, UR4, 0x2 ;  /* 0x0000000413020c11 */ /* 0x040fe2000f8210ff */
[C---:B------:R-:W-:Y:S01]  /*24a10*/  IMAD.SHL.U32 R14, R19.reuse, 0x4, RZ ;  /* 0x00000004130e7824 */ /* 0x040fe200078e00ff */
[C-C-:B------:R-:W-:Y:S01]  /*24a20*/  SHF.L.U64.HI R13, R19.reuse, 0x2, R0.reuse ;  /* 0x00000002130d7819 */ /* 0x140fe20000010200 */
[----:B0-----:R0:W-:Y:S01]  /*24a30*/  STL [R1+0x58], R0 ;  /* 0x0000580001007387 */ /* 0x0011e20000100800 */
[----:B------:R-:W-:Y:S01]  /*24a40*/  @P0 LEA.HI.X R3, R19, UR5, R0, 0x2, P1 ;  /* 0x0000000513030c11 */ /* 0x000fe200088f1400 */
[----:B------:R-:W-:Y:S02]  /*24a50*/  ULDC.64 UR4, c[0x0][0xa00] ;  /* 0x0002800000047ab9 */ /* 0x000fe40000000a00 */
[----:B------:R-:W-:Y:S02]  /*24a60*/  ISETP.NE.U32.AND P1, PT, RZ, UR4, PT ;  /* 0x00000004ff007c0c */ /* 0x000fe4000bf25070 */
[----:B------:R1:W5:Y:S01]  /*24a70*/  @P0 LDG.E R8, desc[UR42][R2.64] ;  /* 0x0000002a02080981 */ /* 0x000362000c1e1900 */
[----:B------:R-:W-:Y:S01]  /*24a80*/  ISETP.NE.U32.AND P3, PT, RZ, UR10, PT ;  /* 0x0000000aff007c0c */ /* 0x000fe2000bf65070 */
[----:B---3--:R-:W-:Y:S01]  /*24a90*/  IMAD.MOV.U32 R12, RZ, RZ, RZ ;  /* 0x000000ffff0c7224 */ /* 0x008fe200078e00ff */
[----:B------:R-:W-:Y:S01]  /*24aa0*/  ISETP.NE.AND.EX P1, PT, RZ, UR5, PT, P1 ;  /* 0x00000005ff007c0c */ /* 0x000fe2000bf25310 */
[----:B------:R-:W-:Y:S01]  /*24ab0*/  STL [R1+0x30], R14 ;  /* 0x0000300e01007387 */ /* 0x000fe20000100800 */
[----:B------:R-:W-:Y:S01]  /*24ac0*/  ISETP.NE.U32.AND P2, PT, RZ, UR8, PT ;  /* 0x00000008ff007c0c */ /* 0x000fe2000bf45070 */
[----:B0-----:R-:W-:Y:S01]  /*24ad0*/  IMAD.MOV.U32 R0, RZ, RZ, RZ ;  /* 0x000000ffff007224 */ /* 0x001fe200078e00ff */
[C---:B------:R-:W-:Y:S01]  /*24ae0*/  IADD3 R6, P5, R14.reuse, UR6, RZ ;  /* 0x000000060e067c10 */ /* 0x040fe2000ffbe0ff */
[----:B------:R-:W-:Y:S01]  /*24af0*/  STL [R1+0x44], R13 ;  /* 0x0000440d01007387 */ /* 0x000fe20000100800 */
[----:B-1----:R-:W-:-:S02]  /*24b00*/  IADD3 R2, P4, R14, UR4, RZ ;  /* 0x000000040e027c10 */ /* 0x002fc4000ff9e0ff */
[----:B------:R-:W-:Y:S02]  /*24b10*/  ISETP.NE.AND.EX P3, PT, RZ, UR11, PT, P3 ;  /* 0x0000000bff007c0c */ /* 0x000fe4000bf65330 */
[C---:B------:R-:W-:Y:S02]  /*24b20*/  IADD3.X R3, R13.reuse, UR5, RZ, P4, !PT ;  /* 0x000000050d037c10 */ /* 0x040fe4000a7fe4ff */
[----:B------:R-:W-:Y:S02]  /*24b30*/  IADD3 R4, P4, R14, UR8, RZ ;  /* 0x000000080e047c10 */ /* 0x000fe4000ff9e0ff */
[----:B------:R-:W-:Y:S01]  /*24b40*/  ISETP.NE.U32.AND P0, PT, RZ, UR6, PT ;  /* 0x00000006ff007c0c */ /* 0x000fe2000bf05070 */
[----:B------:R-:W2:Y:S01]  /*24b50*/  @P1 LDG.E R9, desc[UR42][R2.64] ;  /* 0x0000002a02091981 */ /* 0x000ea2000c1e1900 */
[----:B------:R-:W-:Y:S01]  /*24b60*/  IADD3.X R5, R13, UR9, RZ, P4, !PT ;  /* 0x000000090d057c10 */ /* 0x000fe2000a7fe4ff */
[----:B------:R-:W-:Y:S01]  /*24b70*/  ULDC UR4, c[0x0][0x288] ;  /* 0x0000a20000047ab9 */ /* 0x000fe20000000800 */
[----:B------:R-:W-:-:S02]  /*24b80*/  ISETP.NE.AND.EX P0, PT, RZ, UR7, PT, P0 ;  /* 0x00000007ff007c0c */ /* 0x000fc4000bf05300 */
[----:B------:R-:W-:Y:S02]  /*24b90*/  ISETP.NE.AND.EX P2, PT, RZ, UR9, PT, P2 ;  /* 0x00000009ff007c0c */ /* 0x000fe4000bf45320 */
[----:B------:R-:W-:Y:S02]  /*24ba0*/  @P3 IADD3 R10, P4, R14, UR10, RZ ;  /* 0x0000000a0e0a3c10 */ /* 0x000fe4000ff9e0ff */
[C---:B------:R-:W-:Y:S02]  /*24bb0*/  IADD3.X R7, R13.reuse, UR7, RZ, P5, !PT ;  /* 0x000000070d077c10 */ /* 0x040fe4000affe4ff */
[----:B------:R-:W-:-:S05]  /*24bc0*/  @P3 IADD3.X R11, R13, UR11, RZ, P4, !PT ;  /* 0x0000000b0d0b3c10 */ /* 0x000fca000a7fe4ff */
[----:B------:R-:W5:Y:S04]  /*24bd0*/  @P0 LDG.E R12, desc[UR42][R6.64] ;  /* 0x0000002a060c0981 */ /* 0x000f68000c1e1900 */
[----:B------:R-:W5:Y:S04]  /*24be0*/  @P2 LDG.E R0, desc[UR42][R4.64] ;  /* 0x0000002a04002981 */ /* 0x000f68000c1e1900 */
[----:B--2---:R0:W-:Y:S02]  /*24bf0*/  STL [R1+0x48], R9 ;  /* 0x0000480901007387 */ /* 0x0041e40000100800 */
[----:B0-----:R-:W-:Y:S01]  /*24c00*/  MOV R9, UR4 ;  /* 0x0000000400097c02 */ /* 0x001fe20008000f00 */
[----:B------:R-:W-:-:S05]  /*24c10*/  ULDC.64 UR4, c[0x0][0x418] ;  /* 0x0001060000047ab9 */ /* 0x000fca0000000a00 */
[----:B------:R0:W2:Y:S01]  /*24c20*/  @P3 LDG.E R9, desc[UR42][R10.64] ;  /* 0x0000002a0a093981 */ /* 0x0000a2000c1e1900 */
[----:B------:R-:W-:-:S03]  /*24c30*/  UISETP.NE.U32.AND UP0, UPT, UR4, URZ, UPT ;  /* 0x0000003f0400728c */ /* 0x000fc6000bf05070 */
[----:B------:R-:W-:Y:S01]  /*24c40*/  ULDC UR4, c[0x0][0x424] ;  /* 0x0001090000047ab9 */ /* 0x000fe20000000800 */
[----:B------:R-:W-:-:S03]  /*24c50*/  UISETP.NE.AND.EX UP0, UPT, UR5, URZ, UPT, UP0 ;  /* 0x0000003f0500728c */ /* 0x000fc6000bf05300 */
[----:B------:R-:W-:Y:S01]  /*24c60*/  ULDC UR5, c[0x0][0x2f0] ;  /* 0x0000bc0000057ab9 */ /* 0x000fe20000000800 */
[----:B------:R-:W-:-:S04]  /*24c70*/  USEL UR4, UR4, 0x1, UP0 ;  /* 0x0000000104047887 */ /* 0x000fc80008000000 */
[----:B------:R-:W-:-:S03]  /*24c80*/  UIMAD UR4, UR4, UR5, URZ ;  /* 0x00000005040472a4 */ /* 0x000fc6000f8e023f */
[----:B------:R-:W-:Y:S02]  /*24c90*/  ULDC UR5, c[0x0][0x348] ;  /* 0x0000d20000057ab9 */ /* 0x000fe40000000800 */
[----:B0-----:R-:W-:Y:S01]  /*24ca0*/  IMAD.U32 R10, RZ, RZ, UR5 ;  /* 0x00000005ff0a7e24 */ /* 0x001fe2000f8e00ff */
[----:B--2---:R0:W-:Y:S02]  /*24cb0*/  STL [R1+0x5c], R9 ;  /* 0x00005c0901007387 */ /* 0x0041e40000100800 */
[----:B0-----:R-:W-:Y:S01]  /*24cc0*/  IMAD.U32 R9, RZ, RZ, UR4 ;  /* 0x00000004ff097e24 */ /* 0x001fe2000f8e00ff */
[----:B------:R-:W-:Y:S06]  /*24cd0*/  @P3 BRA `(.L_x_545) ;  /* 0x0000000000143947 */ /* 0x000fec0003800000 */
[----:B------:R-:W-:Y:S05]  /*24ce0*/  @!P1 BRA `(.L_x_545) ;  /* 0x0000000000109947 */ /* 0x000fea0003800000 */
[----:B------:R-:W2:Y:S04]  /*24cf0*/  LDG.E R11, desc[UR42][R2.64] ;  /* 0x0000002a020b7981 */ /* 0x000ea8000c1e1900 */
[----:B------:R-:W2:Y:S02]  /*24d00*/  LDG.E R2, desc[UR42][R2.64+0x4] ;  /* 0x0000042a02027981 */ /* 0x000ea4000c1e1900 */
[----:B--2---:R-:W-:-:S05]  /*24d10*/  IMAD.IADD R2, R2, 0x1, -R11 ;  /* 0x0000000102027824 */ /* 0x004fca00078e0a0b */
[----:B------:R0:W-:Y:S02]  /*24d20*/  STL [R1+0x5c], R2 ;  /* 0x00005c0201007387 */ /* 0x0001e40000100800 */
.L_x_545:
[----:B------:R-:W2:Y:S01]  /*24d30*/  LDL.LU R3, [R1+0x8] ;  /* 0x0000080001037983 */ /* 0x000ea20000300800 */
[----:B------:R-:W-:Y:S01]  /*24d40*/  IMAD.MOV.U32 R11, RZ, RZ, R19 ;  /* 0x000000ffff0b7224 */ /* 0x000fe200078e0013 */
[----:B------:R-:W-:Y:S02]  /*24d50*/  ULDC.64 UR4, c[0x0][0xa20] ;  /* 0x0002880000047ab9 */ /* 0x000fe40000000a00 */
[----:B------:R-:W-:Y:S02]  /*24d60*/  ISETP.NE.U32.AND P1, PT, RZ, UR4, PT ;  /* 0x00000004ff007c0c */ /* 0x000fe4000bf25070 */
[----:B------:R1:W-:Y:S02]  /*24d70*/  STL [R1+0x8], R11 ;  /* 0x0000080b01007387 */ /* 0x0003e40000100800 */
[----:B------:R-:W-:Y:S02]  /*24d80*/  ISETP.NE.AND.EX P1, PT, RZ, UR5, PT, P1 ;  /* 0x00000005ff007c0c */ /* 0x000fe4000bf25310 */
[----:B--2---:R-:W-:-:S02]  /*24d90*/  LOP3.LUT R17, R3, 0xff000000, RZ, 0xc0, !PT ;  /* 0xff00000003117812 */ /* 0x004fc400078ec0ff */
[C---:B0-----:R-:W-:Y:S02]  /*24da0*/  LOP3.LUT R2, R3.reuse, 0xff0000, RZ, 0xc0, !PT ;  /* 0x00ff000003027812 */ /* 0x041fe400078ec0ff */
[----:B------:R-:W-:Y:S02]  /*24db0*/  SHF.R.U32.HI R17, RZ, 0x8, R17 ;  /* 0x00000008ff117819 */ /* 0x000fe40000011611 */
[----:B------:R-:W-:Y:S02]  /*24dc0*/  LOP3.LUT R16, R3, 0xffff, RZ, 0xc0, !PT ;  /* 0x0000ffff03107812 */ /* 0x000fe400078ec0ff */
[----:B------:R-:W-:Y:S02]  /*24dd0*/  LEA.HI R17, R2, R17, RZ, 0x10 ;  /* 0x0000001102117211 */ /* 0x000fe400078f80ff */
[----:B-----5:R-:W-:-:S05]  /*24de0*/  IADD3 R2, R12, R8, RZ ;  /* 0x000000080c027210 */ /* 0x020fca0007ffe0ff */
[----:B------:R1:W-:Y:S01]  /*24df0*/  STL [R1+0x34], R2 ;  /* 0x0000340201007387 */ /* 0x0003e20000100800 */
[----:B------:R-:W-:Y:S05]  /*24e00*/  @!P1 BRA `(.L_x_546) ;  /* 0x0000000000109947 */ /* 0x000fea0003800000 */
[----:B-1----:R-:W-:-:S04]  /*24e10*/  IADD3 R2, P0, R14, UR4, RZ ;  /* 0x000000040e027c10 */ /* 0x002fc8000ff1e0ff */
[----:B------:R-:W-:-:S05]  /*24e20*/  IADD3.X R3, R13, UR5, RZ, P0, !PT ;  /* 0x000000050d037c10 */ /* 0x000fca00087fe4ff */
[----:B------:R0:W5:Y:S01]  /*24e30*/  LDG.E R9, desc[UR42][R2.64] ;  /* 0x0000002a02097981 */ /* 0x000162000c1e1900 */
[----:B------:R-:W-:Y:S05]  /*24e40*/  BRA `(.L_x_547) ;  /* 0x0000000000107947 */ /* 0x000fea0003800000 */
.L_x_546:
[----:B------:R-:W-:Y:S05]  /*24e50*/  @!P0 BRA `(.L_x_547) ;  /* 0x00000000000c8947 */ /* 0x000fea0003800000 */
[----:B------:R-:W2:Y:S04]  /*24e60*/  LDG.E R9, desc[UR42][R6.64] ;  /* 0x0000002a06097981 */ /* 0x000ea8000c1e1900 */
[----:B------:R-:W2:Y:S02]  /*24e70*/  LDG.E R6, desc[UR42][R6.64+0x4] ;  /* 0x0000042a06067981 */ /* 0x000ea4000c1e1900 */
[----:B--2---:R-:W-:-:S07]  /*24e80*/  IMAD.IADD R9, R6, 0x1, -R9 ;  /* 0x0000000106097824 */ /* 0x004fce00078e0a09 */
.L_x_547:
[----:B01----:R-:W2:Y:S01]  /*24e90*/  @P2 LDG.E R2, desc[UR42][R4.64] ;  /* 0x0000002a04022981 */ /* 0x003ea2000c1e1900 */
[----:B-----5:R-:W-:-:S03]  /*24ea0*/  IMAD.IADD R8, R9, 0x1, -R8 ;  /* 0x0000000109087824 */ /* 0x020fc600078e0a08 */
[----:B------:R-:W2:Y:S01]  /*24eb0*/  @P2 LDG.E R4, desc[UR42][R4.64+0x4] ;  /* 0x0000042a04042981 */ /* 0x000ea2000c1e1900 */
[----:B------:R-:W-:Y:S01]  /*24ec0*/  BSSY B0, `(.L_x_548) ;  /* 0x0000029000007945 */ /* 0x000fe20003800000 */
[----:B------:R-:W-:Y:S02]  /*24ed0*/  LOP3.LUT R21, R17, 0xff, RZ, 0xc0, !PT ;  /* 0x000000ff11157812 */ /* 0x000fe400078ec0ff */
[----:B------:R-:W-:Y:S02]  /*24ee0*/  SHF.R.U32.HI R17, RZ, 0x10, R17 ;  /* 0x00000010ff117819 */ /* 0x000fe40000011611 */
[----:B--2---:R-:W-:-:S05]  /*24ef0*/  @P2 IADD3 R10, -R2, R4, RZ ;  /* 0x00000004020a2210 */ /* 0x004fca0007ffe1ff */
[----:B------:R-:W-:-:S05]  /*24f00*/  IMAD.IADD R3, R8, 0x1, R10 ;  /* 0x0000000108037824 */ /* 0x000fca00078e020a */
[C---:B------:R-:W-:Y:S01]  /*24f10*/  ISETP.GE.AND P1, PT, R3.reuse, 0x1, PT ;  /* 0x000000010300780c */ /* 0x040fe20003f26270 */
[----:B------:R-:W-:-:S05]  /*24f20*/  VIADD R2, R3, 0x7f ;  /* 0x0000007f03027836 */ /* 0x000fca0000000000 */
[----:B------:R-:W-:-:S04]  /*24f30*/  SHF.R.S32.HI R3, RZ, 0x1f, R2 ;  /* 0x0000001fff037819 */ /* 0x000fc80000011402 */
[----:B------:R-:W-:Y:S01]  /*24f40*/  LEA.HI R3, R3, R2, RZ, 0x7 ;  /* 0x0000000203037211 */ /* 0x000fe200078f38ff */
[----:B------:R-:W-:-:S03]  /*24f50*/  IMAD.MOV.U32 R2, RZ, RZ, RZ ;  /* 0x000000ffff027224 */ /* 0x000fc600078e00ff */
[----:B------:R-:W-:Y:S01]  /*24f60*/  SHF.R.S32.HI R20, RZ, 0x7, R3 ;  /* 0x00000007ff147819 */ /* 0x000fe20000011403 */
[----:B------:R-:W-:Y:S06]  /*24f70*/  @!P1 BRA `(.L_x_549) ;  /* 0x0000000000749947 */ /* 0x000fec0003800000 */
[----:B------:R-:W-:Y:S01]  /*24f80*/  ISETP.NE.AND P0, PT, R17, RZ, PT ;  /* 0x000000ff1100720c */ /* 0x000fe20003f05270 */
[----:B------:R-:W-:-:S03]  /*24f90*/  ULDC UR4, c[0x0][0x9f0] ;  /* 0x00027c0000047ab9 */ /* 0x000fc60000000800 */
[----:B------:R-:W-:-:S04]  /*24fa0*/  SEL R3, R17, UR4, P0 ;  /* 0x0000000411037c07 */ /* 0x000fc80008000000 */
[-C--:B------:R-:W-:Y:S02]  /*24fb0*/  IABS R4, R3.reuse ;  /* 0x0000000300047213 */ /* 0x080fe40000000000 */
[----:B------:R-:W-:Y:S02]  /*24fc0*/  IADD3 R2, R3, -0x1, R20 ;  /* 0xffffffff03027810 */ /* 0x000fe40007ffe014 */
[----:B------:R-:W0:Y:S02]  /*24fd0*/  I2F.RP R6, R4 ;  /* 0x0000000400067306 */ /* 0x000e240000209400 */
[----:B------:R-:W-:-:S04]  /*24fe0*/  LOP3.LUT R5, R2, R3, RZ, 0x3c, !PT ;  /* 0x0000000302057212 */ /* 0x000fc800078e3cff */
[----:B------:R-:W-:Y:S02]  /*24ff0*/  ISETP.GE.AND P4, PT, R5, RZ, PT ;  /* 0x000000ff0500720c */ /* 0x000fe40003f86270 */
[----:B0-----:R-:W0:Y:S02]  /*25000*/  MUFU.RCP R6, R6 ;  /* 0x0000000600067308 */ /* 0x001e240000001000 */
[----:B0-----:R-:W-:-:S06]  /*25010*/  IADD3 R6, R6, 0xffffffe, RZ ;  /* 0x0ffffffe06067810 */ /* 0x001fcc0007ffe0ff */
[----:B------:R0:W1:Y:S02]  /*25020*/  F2I.FTZ.U32.TRUNC.NTZ R7, R6 ;  /* 0x0000000600077305 */ /* 0x000064000021f000 */
[----:B0-----:R-:W-:Y:S02]  /*25030*/  IMAD.MOV.U32 R6, RZ, RZ, RZ ;  /* 0x000000ffff067224 */ /* 0x001fe400078e00ff */
[----:B-1----:R-:W-:-:S04]  /*25040*/  IMAD.MOV R5, RZ, RZ, -R7 ;  /* 0x000000ffff057224 */ /* 0x002fc800078e0a07 */
[----:B------:R-:W-:-:S04]  /*25050*/  IMAD R5, R5, R4, RZ ;  /* 0x0000000405057224 */ /* 0x000fc800078e02ff */
[----:B------:R-:W-:Y:S01]  /*25060*/  IMAD.HI.U32 R7, R7, R5, R6 ;  /* 0x0000000507077227 */ /* 0x000fe200078e0006 */
[----:B------:R-:W-:Y:S02]  /*25070*/  IABS R5, R2 ;  /* 0x0000000200057213 */ /* 0x000fe40000000000 */
[----:B------:R-:W-:-:S05]  /*25080*/  IABS R2, R3 ;  /* 0x0000000300027213 */ /* 0x000fca0000000000 */
[----:B------:R-:W-:-:S05]  /*25090*/  IMAD.MOV R2, RZ, RZ, -R2 ;  /* 0x000000ffff027224 */ /* 0x000fca00078e0a02 */
[----:B------:R-:W-:Y:S01]  /*250a0*/  MOV R6, R2 ;  /* 0x0000000200067202 */ /* 0x000fe20000000f00 */
[----:B------:R-:W-:-:S04]  /*250b0*/  IMAD.HI.U32 R2, R7, R5, RZ ;  /* 0x0000000507027227 */ /* 0x000fc800078e00ff */
[----:B------:R-:W-:-:S05]  /*250c0*/  IMAD R5, R2, R6, R5 ;  /* 0x0000000602057224 */ /* 0x000fca00078e0205 */
[----:B------:R-:W-:-:S13]  /*250d0*/  ISETP.GT.U32.AND P3, PT, R4, R5, PT ;  /* 0x000000050400720c */ /* 0x000fda0003f64070 */
[----:B------:R-:W-:Y:S02]  /*250e0*/  @!P3 IMAD.IADD R5, R5, 0x1, -R4 ;  /* 0x000000010505b824 */ /* 0x000fe400078e0a04 */
[----:B------:R-:W-:Y:S01]  /*250f0*/  @!P3 VIADD R2, R2, 0x1 ;  /* 0x000000010202b836 */ /* 0x000fe20000000000 */
[----:B------:R-:W-:Y:S02]  /*25100*/  ISETP.NE.AND P3, PT, R3, RZ, PT ;  /* 0x000000ff0300720c */ /* 0x000fe40003f65270 */
[----:B------:R-:W-:-:S13]  /*25110*/  ISETP.GE.U32.AND P0, PT, R5, R4, PT ;  /* 0x000000040500720c */ /* 0x000fda0003f06070 */
[----:B------:R-:W-:-:S05]  /*25120*/  @P0 VIADD R2, R2, 0x1 ;  /* 0x0000000102020836 */ /* 0x000fca0000000000 */
[----:B------:R-:W-:Y:S02]  /*25130*/  @!P4 IADD3 R2, -R2, RZ, RZ ;  /* 0x000000ff0202c210 */ /* 0x000fe40007ffe1ff */
[----:B------:R-:W-:-:S07]  /*25140*/  @!P3 LOP3.LUT R2, RZ, R3, RZ, 0x33, !PT ;  /* 0x00000003ff02b212 */ /* 0x000fce00078e33ff */
.L_x_549:
[----:B------:R-:W-:Y:S05]  /*25150*/  BSYNC B0 ;  /* 0x0000000000007941 */ /* 0x000fea0003800000 */
.L_x_548:
[-C--:B------:R-:W-:Y:S01]  /*25160*/  IMAD R3, R21, R2.reuse, RZ ;  /* 0x0000000215037224 */ /* 0x080fe200078e02ff */
[----:B------:R-:W-:Y:S04]  /*25170*/  BSSY B0, `(.L_x_550) ;  /* 0x0000120000007945 */ /* 0x000fe80003800000 */
[C---:B------:R-:W-:Y:S01]  /*25180*/  VIADDMNMX R2, R3.reuse, R2, R20, PT ;  /* 0x0000000203027246 */ /* 0x040fe20003800114 */
[----:B------:R-:W-:-:S04]  /*25190*/  IMAD R3, R3, 0x80, -R8 ;  /* 0x0000008003037824 */ /* 0x000fc800078e0a08 */
[----:B------:R-:W-:Y:S01]  /*251a0*/  IMAD R8, R2, 0x80, -R8 ;  /* 0x0000008002087824 */ /* 0x000fe200078e0a08 */
[----:B------:R-:W-:-:S04]  /*251b0*/  VIMNMX R3, RZ, R3, !PT ;  /* 0x00000003ff037248 */ /* 0x000fc80007fe0100 */
[----:B------:R-:W-:-:S04]  /*251c0*/  VIMNMX R10, R8, R10, PT ;  /* 0x0000000a080a7248 */ /* 0x000fc80003fe0100 */
[----:B------:R-:W-:Y:S02]  /*251d0*/  ISETP.GT.AND P0, PT, R10, R3, PT ;  /* 0x000000030a00720c */ /* 0x000fe40003f04270 */
[----:B------:R-:W-:-:S04]  /*251e0*/  SHF.R.U32.HI R3, RZ, 0x7, R3 ;  /* 0x00000007ff037819 */ /* 0x000fc80000011603 */
[----:B------:R-:W-:-:S07]  /*251f0*/  MOV R8, R3 ;  /* 0x0000000300087202 */ /* 0x000fce0000000f00 */
[----:B------:R-:W-:-:S05]  /*25200*/  @P0 VIADD R10, R10, 0x7f ;  /* 0x0000007f0a0a0836 */ /* 0x000fca0000000000 */
[----:B------:R-:W-:-:S04]  /*25210*/  @P0 SHF.R.S32.HI R2, RZ, 0x1f, R10 ;  /* 0x0000001fff020819 */ /* 0x000fc8000001140a */
[----:B------:R-:W-:-:S04]  /*25220*/  @P0 LEA.HI R10, R2, R10, RZ, 0x7 ;  /* 0x0000000a020a0211 */ /* 0x000fc800078f38ff */
[----:B------:R-:W-:Y:S02]  /*25230*/  @P0 SHF.R.S32.HI R8, RZ, 0x7, R10 ;  /* 0x00000007ff080819 */ /* 0x000fe4000001140a */
[----:B------:R-:W-:Y:S02]  /*25240*/  PLOP3.LUT P0, PT, PT, PT, PT, 0x80, 0x0 ;  /* 0x000000000000781c */ /* 0x000fe40003f0f070 */
[----:B------:R-:W-:-:S13]  /*25250*/  ISETP.GT.AND P3, PT, R8, R3, PT ;  /* 0x000000030800720c */ /* 0x000fda0003f64270 */
[----:B------:R-:W-:Y:S05]  /*25260*/  @!P3 BRA `(.L_x_551) ;  /* 0x000000100040b947 */ /* 0x000fea0003800000 */
[----:B------:R-:W-:Y:S01]  /*25270*/  UMOV UR4, 0xffffffff ;  /* 0xffffffff00047882 */ /* 0x000fe20000000000 */
[----:B------:R-:W-:Y:S02]  /*25280*/  SEL R2, R11, RZ, !P2 ;  /* 0x000000ff0b027207 */ /* 0x000fe40005000000 */
[----:B------:R-:W-:Y:S05]  /*25290*/  BRA.DIV UR4, `(.L_x_552) ;  /* 0x000000ae04607947 */ /* 0x000fea000b800000 */
[----:B------:R-:W0:Y:S02]  /*252a0*/  S2R R4, SR_TID.X ;  /* 0x0000000000047919 */ /* 0x000e240000002100 */
[----:B0-----:R-:W-:-:S04]  /*252b0*/  SHF.R.U32.HI R4, RZ, 0x5, R4 ;  /* 0x00000005ff047819 */ /* 0x001fc80000011604 */
[----:B------:R-:W-:-:S05]  /*252c0*/  LOP3.LUT R4, R4, 0x3, RZ, 0xc0, !PT ;  /* 0x0000000304047812 */ /* 0x000fca00078ec0ff */
[----:B------:R0:W1:Y:S02]  /*252d0*/  SHFL.IDX PT, R14, R4, RZ, 0x1f ;  /* 0x00001fff040e7589 */ /* 0x00006400000e0000 */
.L_x_860:
[----:B-1----:R-:W-:Y:S02]  /*252e0*/  ISETP.NE.AND P0, PT, R14, RZ, PT ;  /* 0x000000ff0e00720c */ /* 0x002fe40003f05270 */
[----:B------:R-:W-:-:S11]  /*252f0*/  PLOP3.LUT P6, PT, PT, PT, PT, 0x8, 0x0 ;  /* 0x000000000000781c */ /* 0x000fd60003fce170 */
[----:B------:R-:W-:Y:S05]  /*25300*/  @P0 BRA `(.L_x_553) ;  /* 0x00000000000c0947 */ /* 0x000fea0003800000 */
[----:B------:R-:W-:-:S03]  /*25310*/  UMOV UR4, 0xffffffff ;  /* 0xffffffff00047882 */ /* 0x000fc60000000000 */
[----:B------:R-:W-:Y:S05]  /*25320*/  BRA.DIV UR4, `(.L_x_554) ;  /* 0x000000ae04707947 */ /* 0x000fea000b800000 */
[----:B------:R-:W-:-:S13]  /*25330*/  ELECT P6, URZ, PT ;  /* 0x00000000003f782f */ /* 0x000fda00038c0000 */
.L_x_553:
[----:B0-----:R-:W2:Y:S01]  /*25340*/  LDL R4, [R1+0x64] ;  /* 0x0000640001047983 */ /* 0x001ea20000100800 */
[----:B------:R-:W-:Y:S01]  /*25350*/  BSSY B1, `(.L_x_555) ;  /* 0x0000008000017945 */ /* 0x000fe20003800000 */
[----:B--2---:R-:W-:-:S05]  /*25360*/  VIADD R4, R4, 0x1 ;  /* 0x0000000104047836 */ /* 0x004fca0000000000 */
[----:B------:R-:W-:-:S04]  /*25370*/  LEA.HI R5, R4, R4, RZ, 0x1 ;  /* 0x0000000404057211 */ /* 0x000fc800078f08ff */
[----:B------:R-:W-:-:S05]  /*25380*/  LOP3.LUT R5, R5, 0xfffffffe, RZ, 0xc0, !PT ;  /* 0xfffffffe05057812 */ /* 0x000fca00078ec0ff */
[----:B------:R-:W-:-:S05]  /*25390*/  IMAD.IADD R4, R4, 0x1, -R5 ;  /* 0x0000000104047824 */ /* 0x000fca00078e0a05 */
[----:B------:R-:W-:-:S04]  /*253a0*/  SHF.L.U32 R4, R4, 0x1f, RZ ;  /* 0x0000001f04047819 */ /* 0x000fc800000006ff */
[----:B------:R-:W0:Y:S02]  /*253b0*/  SYNCS.PHASECHK.TRANS64.TRYWAIT P0, [R18+URZ+0x38820], R4 ;  /* 0x03882004120075a7 */ /* 0x000e24000800017f */
[----:B0-----:R-:W-:Y:S05]  /*253c0*/  @!P0 BRA `(.L_x_556) ;  /* 0x000000ac00688947 */ /* 0x001fea0003800000 */
.L_x_863:
[----:B------:R-:W-:Y:S05]  /*253d0*/  BSYNC B1 ;  /* 0x0000000000017941 */ /* 0x000fea0003800000 */
.L_x_555:
[----:B------:R-:W-:Y:S04]  /*253e0*/  BSSY B1, `(.L_x_557) ;  /* 0x000006f000017945 */ /* 0x000fe80003800000 */
[----:B------:R-:W-:Y:S05]  /*253f0*/  @!P6 BRA `(.L_x_558) ;  /* 0x0000000400b4e947 */ /* 0x000fea0003800000 */
[----:B------:R-:W2:Y:S04]  /*25400*/  LDL R7, [R1+0x18] ;  /* 0x0000180001077983 */ /* 0x000ea80000100800 */
[----:B------:R-:W3:Y:S01]  /*25410*/  LDL R6, [R1+0x20] ;  /* 0x0000200001067983 */ /* 0x000ee20000100800 */
[----:B------:R-:W1:Y:S01]  /*25420*/  S2R R5, SR_TID.X ;  /* 0x0000000000057919 */ /* 0x000e620000002100 */
[----:B------:R-:W-:Y:S01]  /*25430*/  BSSY B2, `(.L_x_559) ;  /* 0x0000007000027945 */ /* 0x000fe20003800000 */
[----:B-1----:R-:W-:-:S04]  /*25440*/  LOP3.LUT R5, R5, 0x7f, RZ, 0xc0, !PT ;  /* 0x0000007f05057812 */ /* 0x002fc800078ec0ff */
[----:B------:R-:W-:Y:S01]  /*25450*/  ISETP.NE.AND P2, PT, R5, RZ, PT ;  /* 0x000000ff0500720c */ /* 0x000fe20003f45270 */
[----:B--2---:R-:W-:Y:S01]  /*25460*/  IMAD R7, R7, 0x8, R18 ;  /* 0x0000000807077824 */ /* 0x004fe200078e0212 */
[----:B---3--:R-:W-:-:S04]  /*25470*/  SHF.L.U32 R10, R6, 0x1f, RZ ;  /* 0x0000001f060a7819 */ /* 0x008fc800000006ff */
[----:B------:R-:W1:Y:S02]  /*25480*/  SYNCS.PHASECHK.TRANS64.TRYWAIT P0, [R7+URZ+0x388a0], R10 ;  /* 0x0388a00a070075a7 */ /* 0x000e64000800017f */
[----:B-1----:R-:W-:Y:S05]  /*25490*/  @!P0 BRA `(.L_x_560) ;  /* 0x000000ac00488947 */ /* 0x002fea0003800000 */
.L_x_864:
[----:B------:R-:W-:Y:S05]  /*254a0*/  BSYNC B2 ;  /* 0x0000000000027941 */ /* 0x000fea0003800000 */
.L_x_559:
[----:B------:R-:W-:Y:S04]  /*254b0*/  BSSY B2, `(.L_x_561) ;  /* 0x0000009000027945 */ /* 0x000fe80003800000 */
[----:B------:R-:W-:Y:S05]  /*254c0*/  @P2 BRA `(.L_x_562) ;  /* 0x00000000001c2947 */ /* 0x000fea0003800000 */
[----:B0-----:R-:W0:Y:S02]  /*254d0*/  S2R R4, SR_TID.X ;  /* 0x0000000000047919 */ /* 0x001e240000002100 */
[----:B0-----:R-:W-:Y:S02]  /*254e0*/  LOP3.LUT R5, R4, 0x1f, RZ, 0xc0, !PT ;  /* 0x0000001f04057812 */ /* 0x001fe400078ec0ff */
[----:B------:R-:W-:Y:S02]  /*254f0*/  MOV R4, 0x8000 ;  /* 0x0000800000047802 */ /* 0x000fe40000000f00 */
[----:B------:R-:W-:Y:S02]  /*25500*/  ISETP.NE.AND P0, PT, R5, RZ, PT ;  /* 0x000000ff0500720c */ /* 0x000fe40003f05270 */
[----:B------:R2:W-:Y:S11]  /*25510*/  SYNCS.ARRIVE.TRANS64 RZ, [R7+URZ+0x38890], R4 ;  /* 0x0388900407ff79a7 */ /* 0x0005f6000800003f */
[----:B--2---:R-:W-:Y:S05]  /*25520*/  @!P0 BRA `(.L_x_562) ;  /* 0x0000000000048947 */ /* 0x004fea0003800000 */
[----:B------:R-:W-:Y:S01]  /*25530*/  BPT.TRAP 0x1 ;  /* 0x000000040000795c */ /* 0x000fe20000300000 */
.L_x_562:
[----:B------:R-:W-:Y:S05]  /*25540*/  BSYNC B2 ;  /* 0x0000000000027941 */ /* 0x000fea0003800000 */
.L_x_561:
[----:B0-----:R-:W2:Y:S01]  /*25550*/  LDL R4, [R1+0x18] ;  /* 0x0000180001047983 */ /* 0x001ea20000100800 */
[----:B------:R-:W-:Y:S01]  /*25560*/  IMAD.MOV.U32 R13, RZ, RZ, RZ ;  /* 0x000000ffff0d7224 */ /* 0x000fe200078e00ff */
[----:B------:R-:W-:Y:S01]  /*25570*/  UIADD3 UR4, UP0, UR40, 0x570, URZ ;  /* 0x0000057028047890 */ /* 0x000fe2000ff1e03f */
[----:B------:R-:W-:Y:S01]  /*25580*/  IMAD R5, R8, 0x80, R0 ;  /* 0x0000008008057824 */ /* 0x000fe200078e0200 */
[----:B------:R-:W-:Y:S01]  /*25590*/  PLOP3.LUT P0, PT, PT, PT, PT, 0x80, 0x0 ;  /* 0x000000000000781c */ /* 0x000fe20003f0f070 */
[----:B------:R-:W-:Y:S01]  /*255a0*/  UMOV UR6, 0x0 ;  /* 0x0000000000067882 */ /* 0x000fe20000000000 */
[----:B------:R-:W-:Y:S01]  /*255b0*/  R2UR UR10, R13 ;  /* 0x000000000d0a72ca */ /* 0x000fe200000e0000 */
[----:B------:R-:W-:Y:S01]  /*255c0*/  UIADD3.X UR5, URZ, UR41, URZ, UP0, !UPT ;  /* 0x000000293f057290 */ /* 0x000fe200087fe43f */
[----:B------:R-:W-:Y:S01]  /*255d0*/  IADD3 R5, R5, -0x80, RZ ;  /* 0xffffff8005057810 */ /* 0x000fe20007ffe0ff */
[----:B------:R-:W-:Y:S01]  /*255e0*/  UMOV UR7, 0x12f00000 ;  /* 0x12f0000000077882 */ /* 0x000fe20000000000 */
[----:B--2---:R-:W-:-:S02]  /*255f0*/  IMAD R9, R4, 0x8000, R18 ;  /* 0x0000800004097824 */ /* 0x004fc400078e0212 */
[----:B------:R-:W-:Y:S02]  /*25600*/  VIADD R4, R7, 0x38890 ;  /* 0x0003889007047836 */ /* 0x000fe40000000000 */
[----:B------:R-:W-:-:S07]  /*25610*/  VIADD R6, R9, 0x28400 ;  /* 0x0002840009067836 */ /* 0x000fce0000000000 */
.L_x_563:
[----:B------:R-:W-:-:S13]  /*25620*/  @P0 ELECT P3, URZ, PT ;  /* 0x00000000003f082f */ /* 0x000fda0003860000 */
[----:B------:R-:W-:Y:S02]  /*25630*/  @P3 R2UR UR13, R2 ;  /* 0x00000000020d32ca */ /* 0x000fe400000e0000 */
[----:B------:R-:W-:Y:S02]  /*25640*/  @P3 R2UR UR12, R16 ;  /* 0x00000000100c32ca */ /* 0x000fe400000e0000 */
[----:B------:R-:W-:Y:S02]  /*25650*/  @P3 R2UR UR11, R5 ;  /* 0x00000000050b32ca */ /* 0x000fe400000e0000 */
[----:B------:R-:W-:Y:S02]  /*25660*/  @P3 R2UR UR9, R4 ;  /* 0x00000000040932ca */ /* 0x000fe400000e0000 */
[----:B------:R-:W-:Y:S02]  /*25670*/  @P3 R2UR UR8, R6 ;  /* 0x00000000060832ca */ /* 0x000fe400000e0000 */
[----:B------:R-:W-:-:S02]  /*25680*/  @P3 PLOP3.LUT P0, PT, P3, PT, PT, 0x8, 0x0 ;  /* 0x000000000000381c */ /* 0x000fc40001f0e170 */
[----:B------:R-:W-:-:S09]  /*25690*/  PLOP3.LUT P3, PT, PT, PT, PT, 0x8, 0x0 ;  /* 0x000000000000781c */ /* 0x000fd20003f6e170 */
[----:B------:R0:W-:Y:S02]  /*256a0*/  UTMALDG.4D [UR8], [UR4], desc[UR6] ;  /* 0x00000608040075b4 */ /* 0x0001e40008019000 */
[----:B0-----:R-:W-:Y:S05]  /*256b0*/  @P0 BRA.U.ANY `(.L_x_563) ;  /* 0xfffffffd00d80947 */ /* 0x001fea000393ffff */
[----:B------:R-:W-:Y:S01]  /*256c0*/  IMAD.MOV.U32 R12, RZ, RZ, 0x80 ;  /* 0x00000080ff0c7424 */ /* 0x000fe200078e00ff */
[----:B------:R-:W-:Y:S01]  /*256d0*/  PLOP3.LUT P0, PT, PT, PT, PT, 0x80, 0x0 ;  /* 0x000000000000781c */ /* 0x000fe20003f0f070 */
[----:B------:R-:W-:Y:S01]  /*256e0*/  UMOV UR6, 0x0 ;  /* 0x0000000000067882 */ /* 0x000fe20000000000 */
[----:B------:R-:W-:Y:S01]  /*256f0*/  IADD3 R6, R9, 0x2c400, RZ ;  /* 0x0002c40009067810 */ /* 0x000fe20007ffe0ff */
[----:B------:R-:W-:Y:S01]  /*25700*/  UMOV UR7, 0x12f00000 ;  /* 0x12f0000000077882 */ /* 0x000fe20000000000 */
[----:B------:R-:W-:-:S15]  /*25710*/  R2UR UR10, R12 ;  /* 0x000000000c0a72ca */ /* 0x000fde00000e0000 */
.L_x_564:
        /* <DEDUP_REMOVED lines=10> */
[----:B------:R-:W0:Y:S01]  /*257c0*/  SYNCS.PHASECHK.TRANS64.TRYWAIT P0, [R7+URZ+0x388c0], R10 ;  /* 0x0388c00a070075a7 */ /* 0x000e22000800017f */
[----:B------:R-:W-:Y:S04]  /*257d0*/  BSSY B2, `(.L_x_565) ;  /* 0x0000002000027945 */ /* 0x000fe80003800000 */
[----:B0-----:R-:W-:Y:S05]  /*257e0*/  @!P0 BRA `(.L_x_566) ;  /* 0x000000a800888947 */ /* 0x001fea0003800000 */
.L_x_865:
[----:B------:R-:W-:Y:S05]  /*257f0*/  BSYNC B2 ;  /* 0x0000000000027941 */ /* 0x000fea0003800000 */
.L_x_565:
[----:B------:R-:W-:Y:S01]  /*25800*/  BSSY B2, `(.L_x_567) ;  /* 0x000000b000027945 */ /* 0x000fe20003800000 */
[----:B01----:R-:W-:Y:S02]  /*25810*/  IMAD.MOV.U32 R10, RZ, RZ, 0x0 ;  /* 0x00000000ff0a7424 */ /* 0x003fe400078e00ff */
[----:B------:R-:W-:Y:S01]  /*25820*/  IMAD.MOV.U32 R11, RZ, RZ, 0x12f00000 ;  /* 0x12f00000ff0b7424 */ /* 0x000fe200078e00ff */
[----:B------:R-:W-:Y:S06]  /*25830*/  @P2 BRA `(.L_x_568) ;  /* 0x00000000001c2947 */ /* 0x000fec0003800000 */
[----:B------:R-:W0:Y:S02]  /*25840*/  S2R R4, SR_TID.X ;  /* 0x0000000000047919 */ /* 0x000e240000002100 */
[----:B0-----:R-:W-:Y:S01]  /*25850*/  LOP3.LUT R6, R4, 0x1f, RZ, 0xc0, !PT ;  /* 0x0000001f04067812 */ /* 0x001fe200078ec0ff */
[----:B------:R-:W-:-:S03]  /*25860*/  IMAD.MOV.U32 R4, RZ, RZ, 0x8000 ;  /* 0x00008000ff047424 */ /* 0x000fc600078e00ff */
[----:B------:R-:W-:Y:S01]  /*25870*/  ISETP.NE.AND P0, PT, R6, RZ, PT ;  /* 0x000000ff0600720c */ /* 0x000fe20003f05270 */
[----:B------:R0:W-:-:S12]  /*25880*/  SYNCS.ARRIVE.TRANS64 RZ, [R7+URZ+0x388b0], R4 ;  /* 0x0388b00407ff79a7 */ /* 0x0001d8000800003f */
[----:B0-----:R-:W-:Y:S05]  /*25890*/  @!P0 BRA `(.L_x_568) ;  /* 0x0000000000048947 */ /* 0x001fea0003800000 */
[----:B------:R-:W-:Y:S01]  /*258a0*/  BPT.TRAP 0x1 ;  /* 0x000000040000795c */ /* 0x000fe20000300000 */
.L_x_568:
[----:B------:R-:W-:Y:S05]  /*258b0*/  BSYNC B2 ;  /* 0x0000000000027941 */ /* 0x000fea0003800000 */
.L_x_567:
[----:B------:R-:W-:Y:S01]  /*258c0*/  R2UR UR10, R13 ;  /* 0x000000000d0a72ca */ /* 0x000fe200000e0000 */
[----:B------:R-:W-:Y:S01]  /*258d0*/  UIADD3 UR4, UP0, UR40, 0x670, URZ ;  /* 0x0000067028047890 */ /* 0x000fe2000ff1e03f */
[----:B------:R-:W-:Y:S01]  /*258e0*/  R2UR UR6, R10 ;  /* 0x000000000a0672ca */ /* 0x000fe200000e0000 */
[----:B------:R-:W-:Y:S01]  /*258f0*/  VIADD R4, R9, 0x10400 ;  /* 0x0001040009047836 */ /* 0x000fe20000000000 */
[----:B------:R-:W-:Y:S01]  /*25900*/  R2UR UR7, R11 ;  /* 0x000000000b0772ca */ /* 0x000fe200000e0000 */
[----:B------:R-:W-:Y:S01]  /*25910*/  UIADD3.X UR5, URZ, UR41, URZ, UP0, !UPT ;  /* 0x000000293f057290 */ /* 0x000fe200087fe43f */
[----:B------:R-:W-:Y:S02]  /*25920*/  PLOP3.LUT P0, PT, PT, PT, PT, 0x80, 0x0 ;  /* 0x000000000000781c */ /* 0x000fe40003f0f070 */
[----:B------:R-:W-:-:S11]  /*25930*/  IADD3 R7, R7, 0x388b0, RZ ;  /* 0x000388b007077810 */ /* 0x000fd60007ffe0ff */
.L_x_569:
        /* <DEDUP_REMOVED lines=10> */
[----:B------:R-:W-:Y:S01]  /*259e0*/  R2UR UR10, R12 ;  /* 0x000000000c0a72ca */ /* 0x000fe200000e0000 */
[----:B------:R-:W-:Y:S01]  /*259f0*/  VIADD R4, R9, 0x14400 ;  /* 0x0001440009047836 */ /* 0x000fe20000000000 */
[----:B------:R-:W-:Y:S02]  /*25a00*/  R2UR UR6, R10 ;  /* 0x000000000a0672ca */ /* 0x000fe400000e0000 */
[----:B------:R-:W-:Y:S02]  /*25a10*/  R2UR UR7, R11 ;  /* 0x000000000b0772ca */ /* 0x000fe400000e0000 */
[----:B------:R-:W-:-:S13]  /*25a20*/  PLOP3.LUT P0, PT, PT, PT, PT, 0x80, 0x0 ;  /* 0x000000000000781c */ /* 0x000fda0003f0f070 */
.L_x_570:
        /* <DEDUP_REMOVED lines=9> */
[----:B-1----:R-:W-:Y:S05]  /*25ac0*/  @P0 BRA.U.ANY `(.L_x_570) ;  /* 0xfffffffd00d80947 */ /* 0x002fea000393ffff */
.L_x_558:
[----:B------:R-:W-:Y:S05]  /*25ad0*/  BSYNC B1 ;  /* 0x0000000000017941 */ /* 0x000fea0003800000 */
.L_x_557:
[----:B------:R-:W0:Y:S04]  /*25ae0*/  LDL.LU R9, [R1+0x18] ;  /* 0x0000180001097983 */ /* 0x000e280000300800 */
[----:B------:R-:W2:Y:S01]  /*25af0*/  LDL.LU R6, [R1+0x20] ;  /* 0x0000200001067983 */ /* 0x000ea20000300800 */
[----:B------:R-:W-:Y:S01]  /*25b00*/  PLOP3.LUT P0, PT, PT, PT, PT, 0x8, 0x0 ;  /* 0x000000000000781c */ /* 0x000fe20003f0e170 */
[----:B0-----:R-:W-:Y:S01]  /*25b10*/  VIADD R4, R9, 0x1 ;  /* 0x0000000109047836 */ /* 0x001fe20000000000 */
[----:B------:R-:W-:-:S04]  /*25b20*/  IADD3 R9, R8, -0x2, RZ ;  /* 0xfffffffe08097810 */ /* 0x000fc80007ffe0ff */
[C---:B------:R-:W-:Y:S02]  /*25b30*/  ISETP.NE.AND P2, PT, R4.reuse, 0x2, PT ;  /* 0x000000020400780c */ /* 0x040fe40003f45270 */
[----:B------:R-:W-:Y:S02]  /*25b40*/  ISETP.GE.AND P3, PT, R9, R3, PT ;  /* 0x000000030900720c */ /* 0x000fe40003f66270 */
[----:B------:R-:W-:Y:S02]  /*25b50*/  SEL R5, RZ, 0x1, P2 ;  /* 0x00000001ff057807 */ /* 0x000fe40001000000 */
[----:B------:R-:W-:Y:S02]  /*25b60*/  SEL R4, R4, RZ, P2 ;  /* 0x000000ff04047207 */ /* 0x000fe40001000000 */
[----:B--2---:R-:W-:-:S03]  /*25b70*/  LOP3.LUT R6, R6, R5, RZ, 0x3c, !PT ;  /* 0x0000000506067212 */ /* 0x004fc600078e3cff */
[----:B------:R0:W-:Y:S04]  /*25b80*/  STL [R1+0x18], R4 ;  /* 0x0000180401007387 */ /* 0x0001e80000100800 */
[----:B------:R0:W-:Y:S01]  /*25b90*/  STL [R1+0x20], R6 ;  /* 0x0000200601007387 */ /* 0x0001e20000100800 */
[----:B------:R-:W-:Y:S05]  /*25ba0*/  @!P3 BRA `(.L_x_551) ;  /* 0x0000000400f0b947 */ /* 0x000fea0003800000 */
.L_x_585:
[----:B------:R-:W-:Y:S05]  /*25bb0*/  YIELD ;  /* 0x0000000000007946 */ /* 0x000fea0003800000 */
[----:B------:R-:W-:Y:S04]  /*25bc0*/  BSSY B1, `(.L_x_571) ;  /* 0x000006e000017945 */ /* 0x000fe80003800000 */
[----:B-1----:R-:W-:Y:S05]  /*25bd0*/  @!P6 BRA `(.L_x_572) ;  /* 0x0000000400b0e947 */ /* 0x002fea0003800000 */
[----:B0-----:R-:W2:Y:S04]  /*25be0*/  LDL R6, [R1+0x18] ;  /* 0x0000180001067983 */ /* 0x001ea80000100800 */
[----:B------:R-:W3:Y:S01]  /*25bf0*/  LDL R5, [R1+0x20] ;  /* 0x0000200001057983 */ /* 0x000ee20000100800 */
[----:B------:R-:W0:Y:S01]  /*25c00*/  S2R R4, SR_TID.X ;  /* 0x0000000000047919 */ /* 0x000e220000002100 */
[----:B------:R-:W-:Y:S01]  /*25c10*/  BSSY B2, `(.L_x_573) ;  /* 0x0000007000027945 */ /* 0x000fe20003800000 */
[----:B0-----:R-:W-:-:S04]  /*25c20*/  LOP3.LUT R4, R4, 0x7f, RZ, 0xc0, !PT ;  /* 0x0000007f04047812 */ /* 0x001fc800078ec0ff */
[----:B------:R-:W-:Y:S01]  /*25c30*/  ISETP.NE.AND P3, PT, R4, RZ, PT ;  /* 0x000000ff0400720c */ /* 0x000fe20003f65270 */
[----:B--2---:R-:W-:Y:S01]  /*25c40*/  IMAD R8, R6, 0x8, R18 ;  /* 0x0000000806087824 */ /* 0x004fe200078e0212 */
[----:B---3--:R-:W-:-:S04]  /*25c50*/  SHF.L.U32 R7, R5, 0x1f, RZ ;  /* 0x0000001f05077819 */ /* 0x008fc800000006ff */
[----:B------:R-:W0:Y:S02]  /*25c60*/  SYNCS.PHASECHK.TRANS64.TRYWAIT P2, [R8+URZ+0x388a0], R7 ;  /* 0x0388a007080075a7 */ /* 0x000e24000804017f */
[----:B0-----:R-:W-:Y:S05]  /*25c70*/  @!P2 BRA `(.L_x_574) ;  /* 0x000000a40078a947 */ /* 0x001fea0003800000 */
.L_x_866:
[----:B------:R-:W-:Y:S05]  /*25c80*/  BSYNC B2 ;  /* 0x0000000000027941 */ /* 0x000fea0003800000 */
.L_x_573:
[----:B------:R-:W-:Y:S04]  /*25c90*/  BSSY B2, `(.L_x_575) ;  /* 0x0000009000027945 */ /* 0x000fe80003800000 */
[----:B------:R-:W-:Y:S05]  /*25ca0*/  @P3 BRA `(.L_x_576) ;  /* 0x00000000001c3947 */ /* 0x000fea0003800000 */
[----:B------:R-:W1:Y:S02]  /*25cb0*/  S2R R4, SR_TID.X ;  /* 0x0000000000047919 */ /* 0x000e640000002100 */
[----:B-1----:R-:W-:Y:S01]  /*25cc0*/  LOP3.LUT R5, R4, 0x1f, RZ, 0xc0, !PT ;  /* 0x0000001f04057812 */ /* 0x002fe200078ec0ff */
[----:B------:R-:W-:-:S03]  /*25cd0*/  IMAD.MOV.U32 R4, RZ, RZ, 0x8000 ;  /* 0x00008000ff047424 */ /* 0x000fc600078e00ff */
[----:B------:R-:W-:Y:S01]  /*25ce0*/  ISETP.NE.AND P2, PT, R5, RZ, PT ;  /* 0x000000ff0500720c */ /* 0x000fe20003f45270 */
[----:B------:R1:W-:-:S12]  /*25cf0*/  SYNCS.ARRIVE.TRANS64 RZ, [R8+URZ+0x38890], R4 ;  /* 0x0388900408ff79a7 */ /* 0x0003d8000800003f */
[----:B-1----:R-:W-:Y:S05]  /*25d00*/  @!P2 BRA `(.L_x_576) ;  /* 0x000000000004a947 */ /* 0x002fea0003800000 */
[----:B------:R-:W-:Y:S01]  /*25d10*/  BPT.TRAP 0x1 ;  /* 0x000000040000795c */ /* 0x000fe20000300000 */
.L_x_576:
[----:B------:R-:W-:Y:S05]  /*25d20*/  BSYNC B2 ;  /* 0x0000000000027941 */ /* 0x000fea0003800000 */
.L_x_575:
[----:B------:R-:W2:Y:S01]  /*25d30*/  LDL R4, [R1+0x18] ;  /* 0x0000180001047983 */ /* 0x000ea20000100800 */
[----:B------:R-:W-:Y:S01]  /*25d40*/  IMAD.MOV.U32 R12, RZ, RZ, RZ ;  /* 0x000000ffff0c7224 */ /* 0x000fe200078e00ff */
[----:B------:R-:W-:Y:S01]  /*25d50*/  UIADD3 UR4, UP0, UR40, 0x570, URZ ;  /* 0x0000057028047890 */ /* 0x000fe2000ff1e03f */
[----:B------:R-:W-:Y:S01]  /*25d60*/  PLOP3.LUT P2, PT, PT, PT, PT, 0x80, 0x0 ;  /* 0x000000000000781c */ /* 0x000fe20003f4f070 */
[----:B------:R-:W-:Y:S01]  /*25d70*/  IMAD R5, R9, 0x80, R0 ;  /* 0x0000008009057824 */ /* 0x000fe200078e0200 */
[----:B------:R-:W-:Y:S01]  /*25d80*/  UMOV UR6, 0x0 ;  /* 0x0000000000067882 */ /* 0x000fe20000000000 */
[----:B------:R-:W-:Y:S01]  /*25d90*/  R2UR UR10, R12 ;  /* 0x000000000c0a72ca */ /* 0x000fe200000e0000 */
[----:B------:R-:W-:Y:S01]  /*25da0*/  UIADD3.X UR5, URZ, UR41, URZ, UP0, !UPT ;  /* 0x000000293f057290 */ /* 0x000fe200087fe43f */
[----:B------:R-:W-:Y:S01]  /*25db0*/  UMOV UR7, 0x12f00000 ;  /* 0x12f0000000077882 */ /* 0x000fe20000000000 */
[----:B--2---:R-:W-:Y:S01]  /*25dc0*/  LEA R6, R4, R18, 0xf ;  /* 0x0000001204067211 */ /* 0x004fe200078e78ff */
[----:B------:R-:W-:-:S04]  /*25dd0*/  VIADD R4, R8, 0x38890 ;  /* 0x0003889008047836 */ /* 0x000fc80000000000 */
[----:B------:R-:W-:-:S07]  /*25de0*/  VIADD R10, R6, 0x28400 ;  /* 0x00028400060a7836 */ /* 0x000fce0000000000 */
.L_x_577:
        /* <DEDUP_REMOVED lines=10> */
[----:B------:R-:W-:Y:S01]  /*25e90*/  MOV R13, 0x80 ;  /* 0x00000080000d7802 */ /* 0x000fe20000000f00 */
[----:B------:R-:W-:Y:S01]  /*25ea0*/  VIADD R10, R6, 0x2c400 ;  /* 0x0002c400060a7836 */ /* 0x000fe20000000000 */
[----:B------:R-:W-:Y:S01]  /*25eb0*/  PLOP3.LUT P2, PT, PT, PT, PT, 0x80, 0x0 ;  /* 0x000000000000781c */ /* 0x000fe20003f4f070 */
[----:B------:R-:W-:Y:S01]  /*25ec0*/  UMOV UR6, 0x0 ;  /* 0x0000000000067882 */ /* 0x000fe20000000000 */
[----:B------:R-:W-:Y:S01]  /*25ed0*/  R2UR UR10, R13 ;  /* 0x000000000d0a72ca */ /* 0x000fe200000e0000 */
[----:B------:R-:W-:-:S14]  /*25ee0*/  UMOV UR7, 0x12f00000 ;  /* 0x12f0000000077882 */ /* 0x000fdc0000000000 */
.L_x_578:
        /* <DEDUP_REMOVED lines=10> */
[----:B------:R-:W1:Y:S01]  /*25f90*/  SYNCS.PHASECHK.TRANS64.TRYWAIT P2, [R8+URZ+0x388c0], R7 ;  /* 0x0388c007080075a7 */ /* 0x000e62000804017f */
[----:B------:R-:W-:Y:S04]  /*25fa0*/  BSSY B2, `(.L_x_579) ;  /* 0x0000002000027945 */ /* 0x000fe80003800000 */
[----:B-1----:R-:W-:Y:S05]  /*25fb0*/  @!P2 BRA `(.L_x_580) ;  /* 0x000000a000bca947 */ /* 0x002fea0003800000 */
.L_x_867:
[----:B------:R-:W-:Y:S05]  /*25fc0*/  BSYNC B2 ;  /* 0x0000000000027941 */ /* 0x000fea0003800000 */
.L_x_579:
[----:B------:R-:W-:Y:S01]  /*25fd0*/  BSSY B2, `(.L_x_581) ;  /* 0x000000b000027945 */ /* 0x000fe20003800000 */
[----:B------:R-:W-:Y:S02]  /*25fe0*/  IMAD.MOV.U32 R10, RZ, RZ, 0x0 ;  /* 0x00000000ff0a7424 */ /* 0x000fe400078e00ff */
[----:B------:R-:W-:Y:S01]  /*25ff0*/  IMAD.MOV.U32 R11, RZ, RZ, 0x12f00000 ;  /* 0x12f00000ff0b7424 */ /* 0x000fe200078e00ff */
[----:B------:R-:W-:Y:S06]  /*26000*/  @P3 BRA `(.L_x_582) ;  /* 0x00000000001c3947 */ /* 0x000fec0003800000 */
[----:B------:R-:W2:Y:S02]  /*26010*/  S2R R4, SR_TID.X ;  /* 0x0000000000047919 */ /* 0x000ea40000002100 */
[----:B--2---:R-:W-:Y:S02]  /*26020*/  LOP3.LUT R14, R4, 0x1f, RZ, 0xc0, !PT ;  /* 0x0000001f040e7812 */ /* 0x004fe400078ec0ff */
[----:B------:R-:W-:Y:S02]  /*26030*/  MOV R4, 0x8000 ;  /* 0x0000800000047802 */ /* 0x000fe40000000f00 */
[----:B------:R-:W-:Y:S02]  /*26040*/  ISETP.NE.AND P2, PT, R14, RZ, PT ;  /* 0x000000ff0e00720c */ /* 0x000fe40003f45270 */
[----:B------:R2:W-:Y:S11]  /*26050*/  SYNCS.ARRIVE.TRANS64 RZ, [R8+URZ+0x388b0], R4 ;  /* 0x0388b00408ff79a7 */ /* 0x0005f6000800003f */
[----:B--2---:R-:W-:Y:S05]  /*26060*/  @!P2 BRA `(.L_x_582) ;  /* 0x000000000004a947 */ /* 0x004fea0003800000 */
[----:B------:R-:W-:Y:S01]  /*26070*/  BPT.TRAP 0x1 ;  /* 0x000000040000795c */ /* 0x000fe20000300000 */
.L_x_582:
[----:B------:R-:W-:Y:S05]  /*26080*/  BSYNC B2 ;  /* 0x0000000000027941 */ /* 0x000fea0003800000 */
.L_x_581:
[----:B------:R-:W-:Y:S01]  /*26090*/  R2UR UR10, R12 ;  /* 0x000000000c0a72ca */ /* 0x000fe200000e0000 */
[----:B------:R-:W-:Y:S01]  /*260a0*/  UIADD3 UR4, UP0, UR40, 0x670, URZ ;  /* 0x0000067028047890 */ /* 0x000fe2000ff1e03f */
[----:B------:R-:W-:Y:S01]  /*260b0*/  R2UR UR6, R10 ;  /* 0x000000000a0672ca */ /* 0x000fe200000e0000 */
[----:B01----:R-:W-:Y:S01]  /*260c0*/  VIADD R8, R8, 0x388b0 ;  /* 0x000388b008087836 */ /* 0x003fe20000000000 */
[----:B------:R-:W-:Y:S01]  /*260d0*/  R2UR UR7, R11 ;  /* 0x000000000b0772ca */ /* 0x000fe200000e0000 */
[----:B------:R-:W-:Y:S01]  /*260e0*/  VIADD R4, R6, 0x10400 ;  /* 0x0001040006047836 */ /* 0x000fe20000000000 */
[----:B------:R-:W-:Y:S01]  /*260f0*/  PLOP3.LUT P2, PT, PT, PT, PT, 0x80, 0x0 ;  /* 0x000000000000781c */ /* 0x000fe20003f4f070 */
[----:B------:R-:W-:-:S12]  /*26100*/  UIADD3.X UR5, URZ, UR41, URZ, UP0, !UPT ;  /* 0x000000293f057290 */ /* 0x000fd800087fe43f */
.L_x_583:
        /* <DEDUP_REMOVED lines=15> */
.L_x_584:
        /* <DEDUP_REMOVED lines=10> */
.L_x_572:
[----:B------:R-:W-:Y:S05]  /*262a0*/  BSYNC B1 ;  /* 0x0000000000017941 */ /* 0x000fea0003800000 */
.L_x_571:
[----:B0-----:R-:W2:Y:S04]  /*262b0*/  LDL.LU R4, [R1+0x18] ;  /* 0x0000180001047983 */ /* 0x001ea80000300800 */
[----:B------:R-:W3:Y:S01]  /*262c0*/  LDL.LU R7, [R1+0x20] ;  /* 0x0000200001077983 */ /* 0x000ee20000300800 */
[C---:B------:R-:W-:Y:S01]  /*262d0*/  ISETP.GT.AND P3, PT, R9.reuse, R3, PT ;  /* 0x000000030900720c */ /* 0x040fe20003f64270 */
[----:B------:R-:W-:Y:S01]  /*262e0*/  VIADD R9, R9, 0xffffffff ;  /* 0xffffffff09097836 */ /* 0x000fe20000000000 */
[----:B--2---:R-:W-:-:S04]  /*262f0*/  IADD3 R4, R4, 0x1, RZ ;  /* 0x0000000104047810 */ /* 0x004fc80007ffe0ff */
[----:B------:R-:W-:-:S04]  /*26300*/  ISETP.NE.AND P2, PT, R4, 0x2, PT ;  /* 0x000000020400780c */ /* 0x000fc80003f45270 */
[----:B------:R-:W-:Y:S02]  /*26310*/  SEL R5, RZ, 0x1, P2 ;  /* 0x00000001ff057807 */ /* 0x000fe40001000000 */
[----:B------:R-:W-:Y:S02]  /*26320*/  SEL R4, R4, RZ, P2 ;  /* 0x000000ff04047207 */ /* 0x000fe40001000000 */
[----:B---3--:R-:W-:-:S05]  /*26330*/  LOP3.LUT R7, R7, R5, RZ, 0x3c, !PT ;  /* 0x0000000507077212 */ /* 0x008fca00078e3cff */
[----:B------:R1:W-:Y:S04]  /*26340*/  STL [R1+0x20], R7 ;  /* 0x0000200701007387 */ /* 0x0003e80000100800 */
[----:B------:R1:W-:Y:S01]  /*26350*/  STL [R1+0x18], R4 ;  /* 0x0000180401007387 */ /* 0x0003e20000100800 */
[----:B------:R-:W-:Y:S05]  /*26360*/  @P3 BRA `(.L_x_585) ;  /* 0xfffffff800103947 */ /* 0x000fea000383ffff */
.L_x_551:
[----:B------:R-:W-:Y:S05]  /*26370*/  BSYNC B0 ;  /* 0x0000000000007941 */ /* 0x000fea0003800000 */
.L_x_550:
[----:B------:R-:W-:Y:S05]  /*26380*/  @!P0 WARPSYNC.ALL ;  /* 0x0000000000008948 */ /* 0x000fea0003800000 */
[----:B------:R-:W-:Y:S01]  /*26390*/  @!P0 BAR.SYNC.DEFER_BLOCKING 0xc, 0x180 ;  /* 0x0306000000008b1d */ /* 0x000fe20000010000 */
[----:B------:R-:W-:-:S05]  /*263a0*/  IMAD.MOV.U32 R0, RZ, RZ, RZ ;  /* 0x000000ffff007224 */ /* 0x000fca00078e00ff */
[----:B------:R-:W-:Y:S04]  /*263b0*/  BSSY B0, `(.L_x_586) ;  /* 0x000001e000007945 */ /* 0x000fe80003800000 */
[----:B------:R-:W-:Y:S05]  /*263c0*/  @!P1 BRA `(.L_x_587) ;  /* 0x0000000000709947 */ /* 0x000fea0003800000 */
[----:B------:R-:W-:-:S13]  /*263d0*/  ISETP.NE.AND P0, PT, R17, RZ, PT ;  /* 0x000000ff1100720c */ /* 0x000fda0003f05270 */
[----:B------:R-:W2:Y:S02]  /*263e0*/  @!P0 LDC R17, c[0x0][0x9f0] ;  /* 0x00027c00ff118b82 */ /* 0x000ea40000000800 */
[----:B--2---:R-:W-:-:S04]  /*263f0*/  IABS R2, R17 ;  /* 0x0000001100027213 */ /* 0x004fc80000000000 */
[----:B01----:R-:W0:Y:S08]  /*26400*/  I2F.RP R4, R2 ;  /* 0x0000000200047306 */ /* 0x003e300000209400 */
[----:B0-----:R-:W0:Y:S02]  /*26410*/  MUFU.RCP R4, R4 ;  /* 0x0000000400047308 */ /* 0x001e240000001000 */
[----:B0-----:R-:W-:-:S06]  /*26420*/  VIADD R4, R4, 0xffffffe ;  /* 0x0ffffffe04047836 */ /* 0x001fcc0000000000 */
[----:B------:R0:W1:Y:S02]  /*26430*/  F2I.FTZ.U32.TRUNC.NTZ R5, R4 ;  /* 0x0000000400057305 */ /* 0x000064000021f000 */
[----:B0-----:R-:W-:Y:S01]  /*26440*/  IMAD.MOV.U32 R4, RZ, RZ, RZ ;  /* 0x000000ffff047224 */ /* 0x001fe200078e00ff */
[----:B-1----:R-:W-:-:S05]  /*26450*/  IADD3 R0, RZ, -R5, RZ ;  /* 0x80000005ff007210 */ /* 0x002fca0007ffe0ff */
[----:B------:R-:W-:-:S04]  /*26460*/  IMAD R0, R0, R2, RZ ;  /* 0x0000000200007224 */ /* 0x000fc800078e02ff */
[----:B------:R-:W-:Y:S01]  /*26470*/  IMAD.HI.U32 R6, R5, R0, R4 ;  /* 0x0000000005067227 */ /* 0x000fe200078e0004 */
[----:B------:R-:W-:Y:S02]  /*26480*/  IABS R0, R17 ;  /* 0x0000001100007213 */ /* 0x000fe40000000000 */
[----:B------:R-:W-:-:S03]  /*26490*/  IADD3 R4, R20, -0x1, R17 ;  /* 0xffffffff14047810 */ /* 0x000fc60007ffe011 */
[----:B------:R-:W-:Y:S01]  /*264a0*/  IMAD.MOV R0, RZ, RZ, -R0 ;  /* 0x000000ffff007224 */ /* 0x000fe200078e0a00 */
[----:B------:R-:W-:Y:S02]  /*264b0*/  IABS R3, R4 ;  /* 0x0000000400037213 */ /* 0x000fe40000000000 */
[----:B------:R-:W-:Y:S01]  /*264c0*/  LOP3.LUT R4, R4, R17, RZ, 0x3c, !PT ;  /* 0x0000001104047212 */ /* 0x000fe200078e3cff */
[----:B------:R-:W-:Y:S02]  /*264d0*/  IMAD.MOV.U32 R5, RZ, RZ, R0 ;  /* 0x000000ffff057224 */ /* 0x000fe400078e0000 */
[----:B------:R-:W-:Y:S01]  /*264e0*/  IMAD.HI.U32 R0, R6, R3, RZ ;  /* 0x0000000306007227 */ /* 0x000fe200078e00ff */
[----:B------:R-:W-:-:S03]  /*264f0*/  ISETP.GE.AND P2, PT, R4, RZ, PT ;  /* 0x000000ff0400720c */ /* 0x000fc60003f46270 */
[----:B------:R-:W-:-:S05]  /*26500*/  IMAD R3, R0, R5, R3 ;  /* 0x0000000500037224 */ /* 0x000fca00078e0203 */
[----:B------:R-:W-:-:S13]  /*26510*/  ISETP.GT.U32.AND P1, PT, R2, R3, PT ;  /* 0x000000030200720c */ /* 0x000fda0003f24070 */
[-C--:B------:R-:W-:Y:S01]  /*26520*/  @!P1 IADD3 R3, R3, -R2.reuse, RZ ;  /* 0x8000000203039210 */ /* 0x080fe20007ffe0ff */
[----:B------:R-:W-:Y:S01]  /*26530*/  @!P1 VIADD R0, R0, 0x1 ;  /* 0x0000000100009836 */ /* 0x000fe20000000000 */
[----:B------:R-:W-:Y:S02]  /*26540*/  ISETP.NE.AND P1, PT, R17, RZ, PT ;  /* 0x000000ff1100720c */ /* 0x000fe40003f25270 */
[----:B------:R-:W-:-:S13]  /*26550*/  ISETP.GE.U32.AND P0, PT, R3, R2, PT ;  /* 0x000000020300720c */ /* 0x000fda0003f06070 */
[----:B------:R-:W-:-:S04]  /*26560*/  @P0 VIADD R0, R0, 0x1 ;  /* 0x0000000100000836 */ /* 0x000fc80000000000 */
[----:B------:R-:W-:Y:S01]  /*26570*/  @!P2 IMAD.MOV R0, RZ, RZ, -R0 ;  /* 0x000000ffff00a224 */ /* 0x000fe200078e0a00 */
[----:B------:R-:W-:-:S07]  /*26580*/  @!P1 LOP3.LUT R0, RZ, R17, RZ, 0x33, !PT ;  /* 0x00000011ff009212 */ /* 0x000fce00078e33ff */
.L_x_587:
[----:B------:R-:W-:Y:S05]  /*26590*/  BSYNC B0 ;  /* 0x0000000000007941 */ /* 0x000fea0003800000 */
.L_x_586:
[----:B------:R-:W-:-:S05]  /*265a0*/  IMAD R3, R21, R0, RZ ;  /* 0x0000000015037224 */ /* 0x000fca00078e02ff */
[----:B------:R-:W-:Y:S01]  /*265b0*/  VIADDMNMX R2, R3, R0, R20, PT ;  /* 0x0000000003027246 */ /* 0x000fe20003800114 */
[----:B------:R2:W-:Y:S03]  /*265c0*/  STL [R1+0x2c], R3 ;  /* 0x00002c0301007387 */ /* 0x0005e60000100800 */
[----:B------:R-:W-:Y:S01]  /*265d0*/  ISETP.GT.AND P0, PT, R2, R3, PT ;  /* 0x000000030200720c */ /* 0x000fe20003f04270 */
[----:B------:R2:W-:-:S12]  /*265e0*/  STL [R1+0x4c], R2 ;  /* 0x00004c0201007387 */ /* 0x0005d80000100800 */
[----:B--2---:R-:W-:Y:S05]  /*265f0*/  @P0 BRA `(.L_x_588) ;  /* 0x0000000000480947 */ /* 0x004fea0003800000 */
[----:B------:R-:W2:Y:S02]  /*26600*/  S2R R2, SR_TID.X ;  /* 0x0000000000027919 */ /* 0x000ea40000002100 */
[----:B--2---:R-:W-:-:S04]  /*26610*/  LOP3.LUT R2, R2, 0x7f, RZ, 0xc0, !PT ;  /* 0x0000007f02027812 */ /* 0x004fc800078ec0ff */
[----:B------:R-:W-:-:S13]  /*26620*/  ISETP.NE.AND P0, PT, R2, RZ, PT ;  /* 0x000000ff0200720c */ /* 0x000fda0003f05270 */
[----:B------:R-:W-:Y:S05]  /*26630*/  @P0 BRA `(.L_x_589) ;  /* 0x0000003800940947 */ /* 0x000fea0003800000 */
[----:B------:R-:W2:Y:S01]  /*26640*/  S2R R2, SR_LANEID ;  /* 0x0000000000027919 */ /* 0x000ea20000000000 */
[----:B------:R-:W-:Y:S01]  /*26650*/  VOTEU.ANY UR4, UPT, PT ;  /* 0x0000000000047886 */ /* 0x000fe200038e0100 */
[----:B01----:R-:W0:Y:S01]  /*26660*/  LDC.64 R4, c[0x0][0xc60] ;  /* 0x00031800ff047b82 */ /* 0x003e220000000a00 */
[----:B------:R-:W2:Y:S02]  /*26670*/  FLO.U32 R0, UR4 ;  /* 0x0000000400007d00 */ /* 0x000ea400080e0000 */
[----:B--2---:R-:W-:-:S06]  /*26680*/  ISETP.EQ.U32.AND P0, PT, R0, R2, PT ;  /* 0x000000020000720c */ /* 0x004fcc0003f02070 */
[----:B------:R-:W0:Y:S07]  /*26690*/  POPC R2, UR4 ;  /* 0x0000000400027d09 */ /* 0x000e2e0008000000 */
[----:B0-----:R-:W2:Y:S04]  /*266a0*/  @P0 ATOMG.E.ADD.STRONG.GPU PT, R2, desc[UR42][R4.64], R2 ;  /* 0x00000002040209a8 */ /* 0x001ea800081ee1ea */
[----:B--2---:R0:W1:Y:S02]  /*266b0*/  SHFL.IDX PT, R2, R2, R0, 0x1f ;  /* 0x00001f0002027589 */ /* 0x00406400000e0000 */
[----:B0-----:R-:W0:Y:S02]  /*266c0*/  S2R R0, SR_LTMASK ;  /* 0x0000000000007919 */ /* 0x001e240000003900 */
[----:B0-----:R-:W-:-:S06]  /*266d0*/  LOP3.LUT R0, R0, UR4, RZ, 0xc0, !PT ;  /* 0x0000000400007c12 */ /* 0x001fcc000f8ec0ff */
[----:B------:R-:W1:Y:S02]  /*266e0*/  POPC R0, R0 ;  /* 0x0000000000007309 */ /* 0x000e640000000000 */
[----:B-1----:R-:W-:-:S05]  /*266f0*/  IADD3 R0, R2, UR38, R0 ;  /* 0x0000002602007c10 */ /* 0x002fca000fffe000 */
[----:B------:R2:W-:Y:S01]  /*26700*/  STL [R1], R0 ;  /* 0x0000000001007387 */ /* 0x0005e20000100800 */
[----:B------:R-:W-:Y:S05]  /*26710*/  BRA `(.L_x_589) ;  /* 0x00000038005c7947 */ /* 0x000fea0003800000 */
.L_x_588:
[----:B------:R-:W-:Y:S01]  /*26720*/  IADD3 R0, R18, 0x28400, RZ ;  /* 0x0002840012007810 */ /* 0x000fe20007ffe0ff */
[----:B------:R-:W-:Y:S03]  /*26730*/  BSSY B6, `(.L_x_590) ;  /* 0x0000013000067945 */ /* 0x000fe60003800000 */
[----:B------:R-:W-:-:S13]  /*26740*/  LOP3.LUT P0, RZ, R0, 0x3ff, RZ, 0xc0, !PT ;  /* 0x000003ff00ff7812 */ /* 0x000fda000780c0ff */
[----:B------:R-:W-:Y:S05]  /*26750*/  @!P0 BRA `(.L_x_591) ;  /* 0x0000000000408947 */ /* 0x000fea0003800000 */
[----:B------:R-:W-:Y:S01]  /*26760*/  MOV R2, 0x0 ;  /* 0x0000000000027802 */ /* 0x000fe20000000f00 */
[----:B------:R-:W-:Y:S01]  /*26770*/  ULDC.64 UR6, c[0x4][0xc0] ;  /* 0x0100300000067ab9 */ /* 0x000fe20000000a00 */
[----:B------:R-:W-:Y:S01]  /*26780*/  ULDC.64 UR8, c[0x4][0xc8] ;  /* 0x0100320000087ab9 */ /* 0x000fe20000000a00 */
[----:B------:R-:W-:Y:S01]  /*26790*/  ULDC.64 UR4, c[0x4][0x8] ;  /* 0x0100020000047ab9 */ /* 0x000fe20000000a00 */
[----:B01----:R-:W-:Y:S01]  /*267a0*/  IMAD.U32 R4, RZ, RZ, UR6 ;  /* 0x00000006ff047e24 */ /* 0x003fe2000f8e00ff */
[----:B------:R-:W-:Y:S01]  /*267b0*/  MOV R7, UR9 ;  /* 0x0000000900077c02 */ /* 0x000fe20008000f00 */
[----:B------:R-:W0:Y:S01]  /*267c0*/  LDC.64 R2, c[0x4][R2] ;  /* 0x0100000002027b82 */ /* 0x000e220000000a00 */
[----:B------:R-:W-:Y:S01]  /*267d0*/  IMAD.U32 R5, RZ, RZ, UR7 ;  /* 0x00000007ff057e24 */ /* 0x000fe2000f8e00ff */
[----:B------:R-:W-:Y:S01]  /*267e0*/  MOV R12, 0x1 ;  /* 0x00000001000c7802 */ /* 0x000fe20000000f00 */
[----:B------:R-:W-:Y:S02]  /*267f0*/  IMAD.U32 R6, RZ, RZ, UR8 ;  /* 0x00000008ff067e24 */ /* 0x000fe4000f8e00ff */
[----:B------:R-:W-:-:S02]  /*26800*/  IMAD.U32 R10, RZ, RZ, UR4 ;  /* 0x00000004ff0a7e24 */ /* 0x000fc4000f8e00ff */
[----:B------:R-:W-:Y:S02]  /*26810*/  IMAD.U32 R11, RZ, RZ, UR5 ;  /* 0x00000005ff0b7e24 */ /* 0x000fe4000f8e00ff */
[----:B------:R-:W-:Y:S02]  /*26820*/  IMAD.MOV.U32 R8, RZ, RZ, 0x70 ;  /* 0x00000070ff087424 */ /* 0x000fe400078e00ff */
[----:B------:R-:W-:-:S07]  /*26830*/  IMAD.MOV.U32 R13, RZ, RZ, RZ ;  /* 0x000000ffff0d7224 */ /* 0x000fce00078e00ff */
[----:B------:R-:W-:-:S07]  /*26840*/  LEPC R20, `(.L_x_591) ;  /* 0x000000001014794e */ /* 0x000fce0000000000 */
[----:B0-----:R-:W-:Y:S05]  /*26850*/  CALL.ABS.NOINC R2 ;  /* 0x0000000002007343 */ /* 0x001fea0003c00000 */
.L_x_591:
[----:B------:R-:W-:Y:S05]  /*26860*/  BSYNC B6 ;  /* 0x0000000000067941 */ /* 0x000fea0003800000 */
.L_x_590:
        /* <DEDUP_REMOVED lines=23> */
[----:B0-2---:R-:W-:Y:S05]  /*269e0*/  CALL.ABS.NOINC R2 ;  /* 0x0000000002007343 */ /* 0x005fea0003c00000 */
.L_x_593:
[----:B------:R-:W-:Y:S05]  /*269f0*/  BSYNC B6 ;  /* 0x0000000000067941 */ /* 0x000fea0003800000 */
.L_x_592:
        /* <DEDUP_REMOVED lines=19> */
[----:B0-2---:R-:W-:Y:S05]  /*26b30*/  CALL.ABS.NOINC R2 ;  /* 0x0000000002007343 */ /* 0x005fea0003c00000 */
.L_x_595:
[----:B------:R-:W-:Y:S05]  /*26b40*/  BSYNC B6 ;  /* 0x0000000000067941 */ /* 0x000fea0003800000 */
.L_x_594:
[----:B------:R-:W-:Y:S01]  /*26b50*/  LOP3.LUT P6, RZ, R17, 0x1, RZ, 0xc0, !PT ;  /* 0x0000000111ff7812 */ /* 0x000fe200078cc0ff */
[----:B------:R-:W-:-:S12]  /*26b60*/  BSSY B6, `(.L_x_596) ;  /* 0x0000012000067945 */ /* 0x000fd80003800000 */
        /* <DEDUP_REMOVED lines=17> */
.L_x_597:
[----:B------:R-:W-:Y:S05]  /*26c80*/  BSYNC B6 ;  /* 0x0000000000067941 */ /* 0x000fea0003800000 */
.L_x_596:
[----:B------:R-:W3:Y:S01]  /*26c90*/  LDL.LU R2, [R1+0x30] ;  /* 0x0000300001027983 */ /* 0x000ee20000300800 */
[----:B------:R-:W-:-:S03]  /*26ca0*/  ULDC.64 UR4, c[0x0][0x9f8] ;  /* 0x00027e0000047ab9 */ /* 0x000fc60000000a00 */
[----:B--2---:R-:W2:Y:S04]  /*26cb0*/  LDL.LU R17, [R1+0x44] ;  /* 0x0000440001117983 */ /* 0x004ea80000300800 */
[----:B------:R-:W4:Y:S01]  /*26cc0*/  LDL R9, [R1+0x8] ;  /* 0x0000080001097983 */ /* 0x000f220000100800 */
[----:B------:R-:W-:-:S04]  /*26cd0*/  ISETP.NE.U32.AND P0, PT, RZ, UR4, PT ;  /* 0x00000004ff007c0c */ /* 0x000fc8000bf05070 */
[----:B------:R-:W-:-:S13]  /*26ce0*/  ISETP.NE.AND.EX P0, PT, RZ, UR5, PT, P0 ;  /* 0x00000005ff007c0c */ /* 0x000fda000bf05300 */
[----:B---3--:R-:W-:-:S04]  /*26cf0*/  @P0 IADD3 R2, P1, R2, UR4, RZ ;  /* 0x0000000402020c10 */ /* 0x008fc8000ff3e0ff */
[----:B--2---:R-:W-:Y:S01]  /*26d00*/  @P0 IADD3.X R3, R17, UR5, RZ, P1, !PT ;  /* 0x0000000511030c10 */ /* 0x004fe20008ffe4ff */
[----:B------:R-:W-:-:S04]  /*26d10*/  ULDC.64 UR4, c[0x0][0xa08] ;  /* 0x0002820000047ab9 */ /* 0x000fc80000000a00 */
[----:B----4-:R2:W3:Y:S02]  /*26d20*/  @P0 LDG.E R9, desc[UR42][R2.64] ;  /* 0x0000002a02090981 */ /* 0x0104e4000c1e1900 */
[----:B--2---:R-:W2:Y:S01]  /*26d30*/  LDC.64 R2, c[0x0][0x418] ;  /* 0x00010600ff027b82 */ /* 0x004ea20000000a00 */
[----:B---3--:R-:W-:Y:S01]  /*26d40*/  SHF.R.S32.HI R10, RZ, 0x1f, R9 ;  /* 0x0000001fff0a7819 */ /* 0x008fe20000011409 */
[----:B------:R3:W-:Y:S01]  /*26d50*/  @P0 STL [R1+0x8], R9 ;  /* 0x0000080901000387 */ /* 0x0007e20000100800 */
[----:B--2---:R-:W-:Y:S01]  /*26d60*/  LOP3.LUT P0, RZ, R2, UR4, RZ, 0xfc, !PT ;  /* 0x0000000402ff7c12 */ /* 0x004fe2000f80fcff */
[----:B------:R-:W-:Y:S02]  /*26d70*/  UMOV UR4, 0xffffffff ;  /* 0xffffffff00047882 */ /* 0x000fe40000000000 */
[----:B------:R3:W-:Y:S01]  /*26d80*/  STL [R1+0x30], R10 ;  /* 0x0000300a01007387 */ /* 0x0007e20000100800 */
[----:B------:R-:W-:-:S04]  /*26d90*/  LOP3.LUT P0, RZ, R3, UR5, RZ, 0xfc, P0 ;  /* 0x0000000503ff7c12 */ /* 0x000fc8000800fcff */
[----:B------:R-:W-:Y:S01]  /*26da0*/  SEL R17, R9, RZ, !P0 ;  /* 0x000000ff09117207 */ /* 0x000fe20004000000 */
[----:B------:R-:W-:Y:S08]  /*26db0*/  BRA.DIV UR4, `(.L_x_598) ;  /* 0x0000009604507947 */ /* 0x000ff0000b800000 */
[----:B------:R-:W2:Y:S02]  /*26dc0*/  S2R R0, SR_TID.X ;  /* 0x0000000000007919 */ /* 0x000ea40000002100 */
[----:B--2---:R-:W-:-:S04]  /*26dd0*/  SHF.R.U32.HI R0, RZ, 0x5, R0 ;  /* 0x00000005ff007819 */ /* 0x004fc80000011600 */
[----:B------:R-:W-:-:S05]  /*26de0*/  LOP3.LUT R0, R0, 0x3, RZ, 0xc0, !PT ;  /* 0x0000000300007812 */ /* 0x000fca00078ec0ff */
[----:B------:R2:W4:Y:S02]  /*26df0*/  SHFL.IDX PT, R14, R0, RZ, 0x1f ;  /* 0x00001fff000e7589 */ /* 0x00052400000e0000 */
.L_x_870:
[----:B--2---:R-:W2:Y:S01]  /*26e00*/  LDL.LU R0, [R1+0x10] ;  /* 0x0000100001007983 */ /* 0x004ea20000300800 */
[----:B------:R-:W-:Y:S02]  /*26e10*/  PLOP3.LUT P1, PT, PT, PT, PT, 0x8, 0x0 ;  /* 0x000000000000781c */ /* 0x000fe40003f2e170 */
[----:B----4-:R-:W-:Y:S02]  /*26e20*/  ISETP.NE.AND P0, PT, R14, RZ, PT ;  /* 0x000000ff0e00720c */ /* 0x010fe40003f05270 */
[----:B--2---:R-:W-:-:S09]  /*26e30*/  LOP3.LUT R0, R0, 0xfffffffe, RZ, 0xc0, !PT ;  /* 0xfffffffe00007812 */ /* 0x004fd200078ec0ff */
[----:B------:R-:W-:-:S05]  /*26e40*/  @P1 LOP3.LUT R0, R0, 0x1, RZ, 0xfc, !PT ;  /* 0x0000000100001812 */ /* 0x000fca00078efcff */
[----:B------:R2:W-:Y:S01]  /*26e50*/  STL [R1+0x10], R0 ;  /* 0x0000100001007387 */ /* 0x0005e20000100800 */
[----:B------:R-:W-:Y:S05]  /*26e60*/  @P0 BRA `(.L_x_599) ;  /* 0x0000000400900947 */ /* 0x000fea0003800000 */
[----:B------:R-:W-:-:S03]  /*26e70*/  UMOV UR4, 0xffffffff ;  /* 0xffffffff00047882 */ /* 0x000fc60000000000 */
[----:B------:R-:W-:Y:S05]  /*26e80*/  BRA.DIV UR4, `(.L_x_600) ;  /* 0x0000009604507947 */ /* 0x000fea000b800000 */
[----:B------:R-:W-:-:S13]  /*26e90*/  ELECT P6, URZ, PT ;  /* 0x00000000003f782f */ /* 0x000fda00038c0000 */
.L_x_873:
[----:B------:R-:W-:Y:S05]  /*26ea0*/  @!P6 BRA `(.L_x_599) ;  /* 0x000000040080e947 */ /* 0x000fea0003800000 */
[----:B--2---:R-:W0:Y:S01]  /*26eb0*/  LDL R0, [R1+0x4c] ;  /* 0x00004c0001007983 */ /* 0x004e220000100800 */
[----:B------:R-:W-:-:S04]  /*26ec0*/  ISETP.NE.U32.AND P0, PT, R2, RZ, PT ;  /* 0x000000ff0200720c */ /* 0x000fc80003f05070 */
[----:B------:R-:W-:Y:S01]  /*26ed0*/  ISETP.NE.AND.EX P0, PT, R3, RZ, PT, P0 ;  /* 0x000000ff0300720c */ /* 0x000fe20003f05300 */
[----:B01----:R-:W-:-:S12]  /*26ee0*/  VIADD R4, R0, 0xffffffff ;  /* 0xffffffff00047836 */ /* 0x003fd80000000000 */
[----:B------:R-:W-:Y:S05]  /*26ef0*/  @!P0 BRA `(.L_x_601) ;  /* 0x0000000000488947 */ /* 0x000fea0003800000 */
[----:B------:R-:W0:Y:S01]  /*26f00*/  LDC R8, c[0x0][0x43c] ;  /* 0x00010f00ff087b82 */ /* 0x000e220000000800 */
[----:B------:R-:W-:Y:S01]  /*26f10*/  MOV R0, R4 ;  /* 0x0000000400007202 */ /* 0x000fe20000000f00 */
[----:B------:R-:W-:Y:S01]  /*26f20*/  ULDC.64 UR4, c[0x0][0x428] ;  /* 0x00010a0000047ab9 */ /* 0x000fe20000000a00 */
[----:B0-----:R-:W-:-:S13]  /*26f30*/  ISETP.NE.AND P0, PT, R8, 0x1, PT ;  /* 0x000000010800780c */ /* 0x001fda0003f05270 */
[----:B------:R-:W0:Y:S02]  /*26f40*/  @P0 LDC.64 R6, c[0x0][0x440] ;  /* 0x00011000ff060b82 */ /* 0x000e240000000a00 */
[----:B0-----:R-:W-:-:S05]  /*26f50*/  @P0 IMAD.HI.U32 R6, R4, R6, RZ ;  /* 0x0000000604060227 */ /* 0x001fca00078e00ff */
[----:B------:R-:W-:-:S04]  /*26f60*/  @P0 SHF.R.U32.HI R0, RZ, R7, R6 ;  /* 0x00000007ff000219 */ /* 0x000fc80000011606 */
[--C-:B------:R-:W-:Y:S01]  /*26f70*/  SHF.R.S32.HI R7, RZ, 0x1f, R0.reuse ;  /* 0x0000001fff077819 */ /* 0x100fe20000011400 */
[--C-:B------:R-:W-:Y:S02]  /*26f80*/  IMAD.MOV R5, RZ, RZ, -R0.reuse ;  /* 0x000000ffff057224 */ /* 0x100fe400078e0a00 */
[----:B------:R-:W-:Y:S02]  /*26f90*/  IMAD.MOV.U32 R6, RZ, RZ, R0 ;  /* 0x000000ffff067224 */ /* 0x000fe400078e0000 */
[----:B------:R-:W-:Y:S02]  /*26fa0*/  IMAD R4, R8, R5, R4 ;  /* 0x0000000508047224 */ /* 0x000fe400078e0204 */
[----:B------:R-:W-:Y:S02]  /*26fb0*/  IMAD R5, R10, UR4, RZ ;  /* 0x000000040a057c24 */ /* 0x000fe4000f8e02ff */
[----:B------:R-:W-:-:S04]  /*26fc0*/  IMAD.WIDE.U32 R6, R9, UR4, R6 ;  /* 0x0000000409067c25 */ /* 0x000fc8000f8e0006 */
[----:B------:R-:W-:Y:S01]  /*26fd0*/  IMAD R0, R9, UR5, R5 ;  /* 0x0000000509007c24 */ /* 0x000fe2000f8e0205 */
[----:B------:R-:W-:-:S03]  /*26fe0*/  LEA R2, P0, R6, R2, 0x2 ;  /* 0x0000000206027211 */ /* 0x000fc600078010ff */
[----:B------:R-:W-:-:S05]  /*26ff0*/  IMAD.IADD R0, R7, 0x1, R0 ;  /* 0x0000000107007824 */ /* 0x000fca00078e0200 */
[----:B------:R-:W-:-:S05]  /*27000*/  LEA.HI.X R3, R6, R3, R0, 0x2, P0 ;  /* 0x0000000306037211 */ /* 0x000fca00000f1400 */
[----:B------:R0:W5:Y:S02]  /*27010*/  LDG.E R17, desc[UR42][R2.64] ;  /* 0x0000002a02117981 */ /* 0x000164000c1e1900 */
.L_x_601:
[----:B------:R-:W2:Y:S04]  /*27020*/  LDL R0, [R1+0x14] ;  /* 0x0000140001007983 */ /* 0x000ea80000100800 */
[----:B0-----:R-:W4:Y:S01]  /*27030*/  LDL R2, [R1+0x1c] ;  /* 0x00001c0001027983 */ /* 0x001f220000100800 */
[----:B---3--:R-:W0:Y:S02]  /*27040*/  S2R R9, SR_TID.X ;  /* 0x0000000000097919 */ /* 0x008e240000002100 */
[----:B0-----:R-:W-:-:S04]  /*27050*/  LOP3.LUT R9, R9, 0x7f, RZ, 0xc0, !PT ;  /* 0x0000007f09097812 */ /* 0x001fc800078ec0ff */
[----:B------:R-:W-:Y:S02]  /*27060*/  ISETP.NE.AND P1, PT, R9, RZ, PT ;  /* 0x000000ff0900720c */ /* 0x000fe40003f25270 */
[----:B--2---:R-:W-:Y:S02]  /*27070*/  LEA R0, R0, R18, 0x3 ;  /* 0x0000001200007211 */ /* 0x004fe400078e18ff */
[----:B----4-:R-:W-:-:S04]  /*27080*/  SHF.L.U32 R3, R2, 0x1f, RZ ;  /* 0x0000001f02037819 */ /* 0x010fc800000006ff */
[----:B------:R-:W0:Y:S02]  /*27090*/  SYNCS.PHASECHK.TRANS64.TRYWAIT P0, [R0+URZ+0x38880], R3 ;  /* 0x03888003000075a7 */ /* 0x000e24000800017f */
[----:B0-----:R-:W-:Y:S05]  /*270a0*/  @!P0 BRA `(.L_x_602) ;  /* 0x0000009000e88947 */ /* 0x001fea0003800000 */
.L_x_874:
        /* <DEDUP_REMOVED lines=8> */
.L_x_603:
[----:B------:R-:W2:Y:S04]  /*27130*/  LDL R2, [R1+0x14] ;  /* 0x0000140001027983 */ /* 0x000ea80000100800 */
[----:B------:R-:W3:Y:S01]  /*27140*/  LDL R5, [R1+0x34] ;  /* 0x0000340001057983 */ /* 0x000ee20000100800 */
[----:B------:R-:W-:Y:S01]  /*27150*/  R2UR UR9, R0 ;  /* 0x00000000000972ca */ /* 0x000fe200000e0000 */
[----:B------:R-:W-:Y:S01]  /*27160*/  UIADD3 UR4, UP0, UR40, 0x470, URZ ;  /* 0x0000047028047890 */ /* 0x000fe2000ff1e03f */
[----:B------:R-:W-:Y:S01]  /*27170*/  R2UR UR12, R16 ;  /* 0x00000000100c72ca */ /* 0x000fe200000e0000 */
[----:B------:R-:W-:Y:S01]  /*27180*/  UMOV UR10, URZ ;  /* 0x0000003f000a7c82 */ /* 0x000fe20008000000 */
[----:B-----5:R-:W-:Y:S01]  /*27190*/  R2UR UR13, R17 ;  /* 0x00000000110d72ca */ /* 0x020fe200000e0000 */
[----:B------:R-:W-:Y:S01]  /*271a0*/  UIADD3.X UR5, URZ, UR41, URZ, UP0, !UPT ;  /* 0x000000293f057290 */ /* 0x000fe200087fe43f */
[----:B------:R-:W-:Y:S01]  /*271b0*/  UMOV UR6, 0x0 ;  /* 0x0000000000067882 */ /* 0x000fe20000000000 */
[----:B------:R-:W-:Y:S01]  /*271c0*/  UMOV UR7, 0x14f00000 ;  /* 0x14f0000000077882 */ /* 0x000fe20000000000 */
[----:B------:R-:W-:-:S05]  /*271d0*/  UMOV UR15, 0x80 ;  /* 0x00000080000f7882 */ /* 0x000fca0000000000 */
[----:B------:R-:W-:Y:S01]  /*271e0*/  UIADD3 UR9, UR9, 0x38870, URZ ;  /* 0x0003887009097890 */ /* 0x000fe2000fffe03f */
[----:B--2---:R-:W-:Y:S02]  /*271f0*/  IMAD R2, R2, 0x8000, R18 ;  /* 0x0000800002027824 */ /* 0x004fe400078e0212 */
[----:B---3--:R-:W-:-:S03]  /*27200*/  IMAD R4, R4, 0x80, R5 ;  /* 0x0000008004047824 */ /* 0x008fc600078e0205 */
[----:B------:R-:W-:Y:S02]  /*27210*/  R2UR UR14, R2 ;  /* 0x00000000020e72ca */ /* 0x000fe400000e0000 */
[----:B------:R-:W-:-:S11]  /*27220*/  R2UR UR11, R4 ;  /* 0x00000000040b72ca */ /* 0x000fd600000e0000 */
[----:B------:R-:W-:Y:S02]  /*27230*/  UIADD3 UR8, UR14, 0x10400, URZ ;  /* 0x000104000e087890 */ /* 0x000fe4000fffe03f */
[----:B------:R-:W-:-:S07]  /*27240*/  UIADD3 UR14, UR14, 0x14400, URZ ;  /* 0x000144000e0e7890 */ /* 0x000fce000fffe03f */
[----:B------:R1:W-:Y:S02]  /*27250*/  UTMALDG.4D [UR8], [UR4], desc[UR6] ;  /* 0x00000608040075b4 */ /* 0x0003e40008019000 */
[----:B-1----:R-:W-:Y:S01]  /*27260*/  UMOV UR8, UR14 ;  /* 0x0000000e00087c82 */ /* 0x002fe20008000000 */
[----:B------:R-:W-:Y:S02]  /*27270*/  UMOV UR10, UR15 ;  /* 0x0000000f000a7c82 */ /* 0x000fe40008000000 */
[----:B------:R1:W-:Y:S01]  /*27280*/  UTMALDG.4D [UR8], [UR4], desc[UR6] ;  /* 0x00000608040075b4 */ /* 0x0003e20008019000 */
[----:B------:R-:W2:Y:S02]  /*27290*/  SYNCS.PHASECHK.TRANS64.TRYWAIT P0, [R0+URZ+0x38840], R3 ;  /* 0x03884003000075a7 */ /* 0x000ea4000800017f */
[----:B-12---:R-:W-:Y:S05]  /*272a0*/  @!P0 BRA `(.L_x_604) ;  /* 0x00000090007c8947 */ /* 0x006fea0003800000 */
.L_x_875:
[----:B------:R-:W-:Y:S05]  /*272b0*/  @P1 BRA `(.L_x_605) ;  /* 0x00000000001c1947 */ /* 0x000fea0003800000 */
[----:B------:R-:W2:Y:S01]  /*272c0*/  S2R R5, SR_TID.X ;  /* 0x0000000000057919 */ /* 0x000ea20000002100 */
[----:B01----:R-:W-:-:S04]  /*272d0*/  MOV R3, 0x8000 ;  /* 0x0000800000037802 */ /* 0x003fc80000000f00 */
[----:B------:R3:W-:Y:S01]  /*272e0*/  SYNCS.ARRIVE.TRANS64 RZ, [R0+URZ+0x38830], R3 ;  /* 0x0388300300ff79a7 */ /* 0x0007e2000800003f */
[----:B--2---:R-:W-:-:S04]  /*272f0*/  LOP3.LUT R5, R5, 0x1f, RZ, 0xc0, !PT ;  /* 0x0000001f05057812 */ /* 0x004fc800078ec0ff */
[----:B------:R-:W-:-:S13]  /*27300*/  ISETP.NE.AND P0, PT, R5, RZ, PT ;  /* 0x000000ff0500720c */ /* 0x000fda0003f05270 */
[----:B---3--:R-:W-:Y:S05]  /*27310*/  @!P0 BRA `(.L_x_605) ;  /* 0x0000000000048947 */ /* 0x008fea0003800000 */
[----:B------:R-:W-:Y:S01]  /*27320*/  BPT.TRAP 0x1 ;  /* 0x000000040000795c */ /* 0x000fe20000300000 */
.L_x_605:
[----:B01----:R-:W2:Y:S01]  /*27330*/  LDL.LU R3, [R1+0x10] ;  /* 0x0000100001037983 */ /* 0x003ea20000300800 */
[----:B------:R-:W-:Y:S01]  /*27340*/  R2UR UR14, R2 ;  /* 0x00000000020e72ca */ /* 0x000fe200000e0000 */
[----:B------:R-:W-:Y:S01]  /*27350*/  UIADD3 UR4, UP0, UR40, 0x370, URZ ;  /* 0x0000037028047890 */ /* 0x000fe2000ff1e03f */
[----:B------:R-:W-:Y:S01]  /*27360*/  R2UR UR9, R0 ;  /* 0x00000000000972ca */ /* 0x000fe200000e0000 */
[----:B------:R-:W-:Y:S01]  /*27370*/  UMOV UR10, URZ ;  /* 0x0000003f000a7c82 */ /* 0x000fe20008000000 */
[----:B------:R-:W-:Y:S01]  /*27380*/  PLOP3.LUT P0, PT, PT, PT, PT, 0x80, 0x0 ;  /* 0x000000000000781c */ /* 0x000fe20003f0f070 */
[----:B------:R-:W-:Y:S01]  /*27390*/  UIADD3.X UR5, URZ, UR41, URZ, UP0, !UPT ;  /* 0x000000293f057290 */ /* 0x000fe200087fe43f */
[----:B------:R-:W-:Y:S01]  /*273a0*/  R2UR UR11, R4 ;  /* 0x00000000040b72ca */ /* 0x000fe200000e0000 */
[----:B------:R-:W-:Y:S01]  /*273b0*/  UMOV UR6, 0x0 ;  /* 0x0000000000067882 */ /* 0x000fe20000000000 */
[----:B------:R-:W-:Y:S01]  /*273c0*/  R2UR UR12, R16 ;  /* 0x00000000100c72ca */ /* 0x000fe200000e0000 */
[----:B------:R-:W-:Y:S01]  /*273d0*/  UMOV UR7, 0x14f00000 ;  /* 0x14f0000000077882 */ /* 0x000fe20000000000 */
[----:B------:R-:W-:Y:S01]  /*273e0*/  R2UR UR13, R17 ;  /* 0x00000000110d72ca */ /* 0x000fe200000e0000 */
[----:B------:R-:W-:-:S02]  /*273f0*/  UMOV UR15, 0x80 ;  /* 0x00000080000f7882 */ /* 0x000fc40000000000 */
[----:B------:R-:W-:Y:S02]  /*27400*/  UIADD3 UR8, UR14, 0x28400, URZ ;  /* 0x000284000e087890 */ /* 0x000fe4000fffe03f */
[----:B------:R-:W-:Y:S02]  /*27410*/  UIADD3 UR9, UR9, 0x38830, URZ ;  /* 0x0003883009097890 */ /* 0x000fe4000fffe03f */
[----:B------:R-:W-:-:S07]  /*27420*/  UIADD3 UR14, UR14, 0x2c400, URZ ;  /* 0x0002c4000e0e7890 */ /* 0x000fce000fffe03f */
[----:B------:R0:W-:Y:S02]  /*27430*/  UTMALDG.4D [UR8], [UR4], desc[UR6] ;  /* 0x00000608040075b4 */ /* 0x0001e40008019000 */
[----:B0-----:R-:W-:Y:S01]  /*27440*/  UMOV UR8, UR14 ;  /* 0x0000000e00087c82 */ /* 0x001fe20008000000 */
[----:B------:R-:W-:Y:S02]  /*27450*/  UMOV UR10, UR15 ;  /* 0x0000000f000a7c82 */ /* 0x000fe40008000000 */
[----:B------:R4:W-:Y:S01]  /*27460*/  UTMALDG.4D [UR8], [UR4], desc[UR6] ;  /* 0x00000608040075b4 */ /* 0x0009e20008019000 */
[----:B--2---:R-:W-:-:S04]  /*27470*/  LOP3.LUT R3, R3, 0xfffffffe, RZ, 0xc0, !PT ;  /* 0xfffffffe03037812 */ /* 0x004fc800078ec0ff */
[----:B------:R-:W-:-:S05]  /*27480*/  @P0 LOP3.LUT R3, R3, 0x1, RZ, 0xfc, !PT ;  /* 0x0000000103030812 */ /* 0x000fca00078efcff */
[----:B------:R4:W-:Y:S01]  /*27490*/  STL [R1+0x10], R3 ;  /* 0x0000100301007387 */ /* 0x0009e20000100800 */
[----:B------:R-:W-:Y:S01]  /*274a0*/  NOP ;  /* 0x0000000000007918 */ /* 0x000fe20000000000 */
.L_x_599:
[----:B----4-:R-:W2:Y:S04]  /*274b0*/  LDL.LU R3, [R1+0x48] ;  /* 0x0000480001037983 */ /* 0x010ea80000300800 */
[----:B01----:R-:W4:Y:S01]  /*274c0*/  LDL.LU R4, [R1+0x58] ;  /* 0x0000580001047983 */ /* 0x003f220000300800 */
[----:B------:R-:W-:Y:S05]  /*274d0*/  WARPSYNC.ALL ;  /* 0x0000000000007948 */ /* 0x000fea0003800000 */
[----:B------:R-:W-:Y:S01]  /*274e0*/  ULDC.64 UR4, c[0x0][0x298] ;  /* 0x0000a60000047ab9 */ /* 0x000fe20000000a00 */
[----:B------:R-:W-:Y:S01]  /*274f0*/  ULDC.64 UR6, c[0x0][0xa00] ;  /* 0x0002800000067ab9 */ /* 0x000fe20000000a00 */
[----:B------:R-:W-:Y:S01]  /*27500*/  VIADD R2, R18, 0x20400 ;  /* 0x0002040012027836 */ /* 0x000fe20000000000 */
[----:B------:R-:W-:Y:S01]  /*27510*/  BAR.SYNC.DEFER_BLOCKING 0x8, 0x180 ;  /* 0x0206000000007b1d */ /* 0x000fe20000010000 */
[----:B------:R-:W-:-:S03]  /*27520*/  ISETP.NE.U32.AND P0, PT, RZ, UR6, PT ;  /* 0x00000006ff007c0c */ /* 0x000fc6000bf05070 */
[----:B------:R-:W-:Y:S02]  /*27530*/  LOP3.LUT P1, RZ, R2, 0x3ff, RZ, 0xc0, !PT ;  /* 0x000003ff02ff7812 */ /* 0x000fe4000782c0ff */
[----:B------:R-:W-:Y:S01]  /*27540*/  ISETP.NE.AND.EX P0, PT, RZ, UR7, PT, P0 ;  /* 0x00000007ff007c0c */ /* 0x000fe2000bf05300 */
[----:B------:R-:W-:Y:S03]  /*27550*/  BSSY B6, `(.L_x_606) ;  /* 0x000001c000067945 */ /* 0x000fe60003800000 */
[----:B------:R-:W-:Y:S02]  /*27560*/  SEL R19, R19, RZ, !P0 ;  /* 0x000000ff13137207 */ /* 0x000fe40004000000 */
[----:B--2---:R-:W-:Y:S02]  /*27570*/  SHF.R.S32.HI R0, RZ, 0x1f, R3 ;  /* 0x0000001fff007819 */ /* 0x004fe40000011403 */
[----:B----4-:R-:W-:-:S03]  /*27580*/  SEL R4, R4, RZ, !P0 ;  /* 0x000000ff04047207 */ /* 0x010fc60004000000 */
[----:B------:R-:W-:-:S04]  /*27590*/  IMAD R0, R0, UR4, RZ ;  /* 0x0000000400007c24 */ /* 0x000fc8000f8e02ff */
[C---:B------:R-:W-:Y:S02]  /*275a0*/  IMAD R0, R3.reuse, UR5, R0 ;  /* 0x0000000503007c24 */ /* 0x040fe4000f8e0200 */
[----:B------:R-:W-:-:S04]  /*275b0*/  IMAD.WIDE.U32 R2, R3, UR4, RZ ;  /* 0x0000000403027c25 */ /* 0x000fc8000f8e00ff */
[----:B------:R-:W-:Y:S01]  /*275c0*/  IMAD.IADD R0, R3, 0x1, R0 ;  /* 0x0000000103007824 */ /* 0x000fe200078e0200 */
[----:B------:R0:W-:Y:S04]  /*275d0*/  STL.64 [R1+0x50], R2 ;  /* 0x0000500201007387 */ /* 0x0001e80000100a00 */
[----:B------:R0:W-:Y:S04]  /*275e0*/  STL [R1+0x48], R4 ;  /* 0x0000480401007387 */ /* 0x0001e80000100800 */
[----:B------:R0:W-:Y:S01]  /*275f0*/  STL [R1+0x44], R0 ;  /* 0x0000440001007387 */ /* 0x0001e20000100800 */
[----:B------:R-:W-:Y:S05]  /*27600*/  @!P1 BRA `(.L_x_607) ;  /* 0x0000000000409947 */ /* 0x000fea0003800000 */
[----:B0-----:R-:W-:Y:S01]  /*27610*/  MOV R2, 0x0 ;  /* 0x0000000000027802 */ /* 0x001fe20000000f00 */
[----:B------:R-:W-:Y:S01]  /*27620*/  ULDC.64 UR4, c[0x4][0xc0] ;  /* 0x0100300000047ab9 */ /* 0x000fe20000000a00 */
[----:B------:R-:W-:Y:S01]  /*27630*/  ULDC.64 UR6, c[0x4][0xc8] ;  /* 0x0100320000067ab9 */ /* 0x000fe20000000a00 */
[----:B------:R-:W-:Y:S01]  /*27640*/  ULDC.64 UR8, c[0x4][0x28] ;  /* 0x01000a0000087ab9 */ /* 0x000fe20000000a00 */
[----:B------:R-:W-:Y:S01]  /*27650*/  IMAD.U32 R4, RZ, RZ, UR4 ;  /* 0x00000004ff047e24 */ /* 0x000fe2000f8e00ff */
[----:B------:R-:W-:Y:S01]  /*27660*/  MOV R5, UR5 ;  /* 0x0000000500057c02 */ /* 0x000fe20008000f00 */
[----:B------:R-:W0:Y:S01]  /*27670*/  LDC.64 R2, c[0x4][R2] ;  /* 0x0100000002027b82 */ /* 0x000e220000000a00 */
[----:B------:R-:W-:Y:S01]  /*27680*/  IMAD.U32 R6, RZ, RZ, UR6 ;  /* 0x00000006ff067e24 */ /* 0x000fe2000f8e00ff */
[----:B------:R-:W-:Y:S01]  /*27690*/  MOV R11, UR9 ;  /* 0x00000009000b7c02 */ /* 0x000fe20008000f00 */
[----:B------:R-:W-:Y:S02]  /*276a0*/  IMAD.U32 R7, RZ, RZ, UR7 ;  /* 0x00000007ff077e24 */ /* 0x000fe4000f8e00ff */
[----:B---3--:R-:W-:-:S02]  /*276b0*/  IMAD.U32 R10, RZ, RZ, UR8 ;  /* 0x00000008ff0a7e24 */ /* 0x008fc4000f8e00ff */
[----:B------:R-:W-:Y:S02]  /*276c0*/  IMAD.MOV.U32 R8, RZ, RZ, 0x70 ;  /* 0x00000070ff087424 */ /* 0x000fe400078e00ff */
[----:B------:R-:W-:Y:S02]  /*276d0*/  IMAD.MOV.U32 R12, RZ, RZ, 0x1 ;  /* 0x00000001ff0c7424 */ /* 0x000fe400078e00ff */
[----:B------:R-:W-:-:S07]  /*276e0*/  IMAD.MOV.U32 R13, RZ, RZ, RZ ;  /* 0x000000ffff0d7224 */ /* 0x000fce00078e00ff */
[----:B------:R-:W-:-:S07]  /*276f0*/  LEPC R20, `(.L_x_607) ;  /* 0x000000001014794e */ /* 0x000fce0000000000 */
[----:B0-----:R-:W-:Y:S05]  /*27700*/  CALL.ABS.NOINC R2 ;  /* 0x0000000002007343 */ /* 0x001fea0003c00000 */
.L_x_607:
[----:B------:R-:W-:Y:S05]  /*27710*/  BSYNC B6 ;  /* 0x0000000000067941 */ /* 0x000fea0003800000 */
.L_x_606:
[----:B0-----:R-:W2:Y:S01]  /*27720*/  LDL.LU R0, [R1+0x48] ;  /* 0x0000480001007983 */ /* 0x001ea20000300800 */
[----:B------:R-:W0:Y:S01]  /*27730*/  LDC R8, c[0x0][0x448] ;  /* 0x00011200ff087b82 */ /* 0x000e220000000800 */
[----:B------:R-:W-:Y:S01]  /*27740*/  ULDC.64 UR4, c[0x0][0x2d8] ;  /* 0x0000b60000047ab9 */ /* 0x000fe20000000a00 */
[----:B------:R-:W-:Y:S01]  /*27750*/  ULDC.64 UR6, c[0x0][0x280] ;  /* 0x0000a00000067ab9 */ /* 0x000fe20000000a00 */
[----:B------:R-:W4:Y:S04]  /*27760*/  LDL.LU R4, [R1+0x44] ;  /* 0x0000440001047983 */ /* 0x000f280000300800 */
[----:B------:R-:W4:Y:S04]  /*27770*/  LDL.LU.64 R2, [R1+0x50] ;  /* 0x0000500001027983 */ /* 0x000f280000300a00 */
[----:B------:R-:W2:Y:S01]  /*27780*/  LDL.LU R5, [R1+0x4] ;  /* 0x0000040001057983 */ /* 0x000ea20000300800 */
[----:B0-----:R-:W-:Y:S01]  /*27790*/  ISETP.NE.AND P0, PT, R8, 0x1, PT ;  /* 0x000000010800780c */ /* 0x001fe20003f05270 */
[----:B---3--:R-:W0:-:S12]  /*277a0*/  S2R R9, SR_TID.X ;  /* 0x0000000000097919 */ /* 0x008e180000002100 */
[----:B------:R-:W1:Y:S01]  /*277b0*/  @P0 LDC R7, c[0x0][0x450] ;  /* 0x00011400ff070b82 */ /* 0x000e620000000800 */
[----:B0-----:R-:W-:-:S05]  /*277c0*/  IMAD.SHL.U32 R9, R9, 0x10, RZ ;  /* 0x0000001009097824 */ /* 0x001fca00078e00ff */
[----:B------:R-:W-:-:S04]  /*277d0*/  LOP3.LUT R9, R9, 0x70, RZ, 0xc0, !PT ;  /* 0x0000007009097812 */ /* 0x000fc800078ec0ff */
[----:B------:R-:W-:Y:S02]  /*277e0*/  LOP3.LUT R9, R9, 0x80, RZ, 0xfc, !PT ;  /* 0x0000008009097812 */ /* 0x000fe400078efcff */
[----:B----4-:R-:W-:Y:S02]  /*277f0*/  MOV R3, R4 ;  /* 0x0000000400037202 */ /* 0x010fe40000000f00 */
[----:B------:R-:W0:Y:S01]  /*27800*/  S2R R4, SR_TID.X ;  /* 0x0000000000047919 */ /* 0x000e220000002100 */
[----:B------:R-:W-:-:S04]  /*27810*/  IMAD.WIDE.U32 R2, R16, UR4, R2 ;  /* 0x0000000410027c25 */ /* 0x000fc8000f8e0002 */
[----:B--2---:R-:W-:Y:S01]  /*27820*/  IMAD.SHL.U32 R5, R5, 0x80, RZ ;  /* 0x0000008005057824 */ /* 0x004fe200078e00ff */
[C---:B0-----:R-:W-:Y:S01]  /*27830*/  LOP3.LUT R6, R4.reuse, 0x7f, RZ, 0xc0, !PT ;  /* 0x0000007f04067812 */ /* 0x041fe200078ec0ff */
[----:B------:R-:W-:-:S03]  /*27840*/  IMAD.SHL.U32 R4, R4, 0x10, RZ ;  /* 0x0000001004047824 */ /* 0x000fc600078e00ff */
[----:B------:R-:W-:-:S04]  /*27850*/  SHF.R.U32.HI R6, RZ, 0x3, R6 ;  /* 0x00000003ff067819 */ /* 0x000fc80000011606 */
[----:B------:R-:W-:Y:S02]  /*27860*/  LOP3.LUT R4, R6, 0x70, R4, 0xf8, !PT ;  /* 0x0000007006047812 */ /* 0x000fe400078ef804 */
[----:B------:R-:W0:Y:S01]  /*27870*/  @P0 LDC R6, c[0x0][0x44c] ;  /* 0x00011300ff060b82 */ /* 0x000e220000000800 */
[----:B------:R-:W-:Y:S01]  /*27880*/  IMAD R3, R16, UR5, R3 ;  /* 0x0000000510037c24 */ /* 0x000fe2000f8e0203 */
[----:B------:R-:W-:Y:S01]  /*27890*/  ULDC.64 UR4, c[0x0][0x2e0] ;  /* 0x0000b80000047ab9 */ /* 0x000fe20000000a00 */
[----:B------:R-:W-:Y:S01]  /*278a0*/  LOP3.LUT R4, R4, R5, RZ, 0xfc, !PT ;  /* 0x0000000504047212 */ /* 0x000fe200078efcff */
[----:B------:R-:W-:Y:S02]  /*278b0*/  IMAD R0, R0, UR4, RZ ;  /* 0x0000000400007c24 */ /* 0x000fe4000f8e02ff */
[----:B------:R-:W-:-:S04]  /*278c0*/  IMAD.WIDE.U32 R2, R19, UR4, R2 ;  /* 0x0000000413027c25 */ /* 0x000fc8000f8e0002 */
[----:B------:R-:W-:Y:S01]  /*278d0*/  IMAD R0, R19, UR5, R0 ;  /* 0x0000000513007c24 */ /* 0x000fe2000f8e0200 */
[----:B------:R-:W-:Y:S01]  /*278e0*/  ULDC.64 UR4, c[0x0][0x2d0] ;  /* 0x0000b40000047ab9 */ /* 0x000fe20000000a00 */
[----:B------:R2:W5:Y:S02]  /*278f0*/  LDL R19, [R1+0x5c] ;  /* 0x00005c0001137983 */ /* 0x0005640000100800 */
[----:B------:R-:W-:Y:S01]  /*27900*/  IMAD.IADD R3, R3, 0x1, R0 ;  /* 0x0000000103037824 */ /* 0x000fe200078e0200 */
[----:B------:R-:W-:Y:S01]  /*27910*/  MOV R0, R4 ;  /* 0x0000000400007202 */ /* 0x000fe20000000f00 */
[----:B0-----:R-:W-:-:S05]  /*27920*/  @P0 IMAD.HI.U32 R6, R4, R6, RZ ;  /* 0x0000000604060227 */ /* 0x001fca00078e00ff */
[----:B-1----:R-:W-:-:S05]  /*27930*/  @P0 SHF.R.U32.HI R0, RZ, R7, R6 ;  /* 0x00000007ff000219 */ /* 0x002fca0000011606 */
[----:B------:R-:W-:-:S04]  /*27940*/  IMAD.MOV R6, RZ, RZ, -R0 ;  /* 0x000000ffff067224 */ /* 0x000fc800078e0a00 */
[----:B------:R-:W-:Y:S01]  /*27950*/  IMAD R4, R8, R6, R4 ;  /* 0x0000000608047224 */ /* 0x000fe200078e0204 */
[----:B------:R-:W-:Y:S01]  /*27960*/  SHF.R.S32.HI R6, RZ, 0x1f, R0 ;  /* 0x0000001fff067819 */ /* 0x000fe20000011400 */
[----:B------:R-:W-:-:S04]  /*27970*/  IMAD.WIDE.U32 R2, R0, UR4, R2 ;  /* 0x0000000400027c25 */ /* 0x000fc8000f8e0002 */
[----:B------:R-:W-:-:S04]  /*27980*/  IMAD R6, R6, UR4, RZ ;  /* 0x0000000406067c24 */ /* 0x000fc8000f8e02ff */
[----:B------:R-:W-:Y:S01]  /*27990*/  IMAD R0, R0, UR5, R6 ;  /* 0x0000000500007c24 */ /* 0x000fe2000f8e0206 */
[----:B------:R-:W-:-:S03]  /*279a0*/  ULDC.64 UR4, c[0x0][0x2c8] ;  /* 0x0000b20000047ab9 */ /* 0x000fc60000000a00 */
[----:B------:R-:W-:Y:S01]  /*279b0*/  IMAD.IADD R3, R3, 0x1, R0 ;  /* 0x0000000103037824 */ /* 0x000fe200078e0200 */
[----:B------:R-:W-:Y:S01]  /*279c0*/  SHF.R.S32.HI R0, RZ, 0x1f, R4 ;  /* 0x0000001fff007819 */ /* 0x000fe20000011404 */
[----:B------:R-:W-:-:S04]  /*279d0*/  IMAD.WIDE.U32 R2, R4, UR4, R2 ;  /* 0x0000000404027c25 */ /* 0x000fc8000f8e0002 */
[----:B------:R-:W-:Y:S01]  /*279e0*/  IMAD R0, R0, UR4, RZ ;  /* 0x0000000400007c24 */ /* 0x000fe2000f8e02ff */
[----:B------:R-:W-:Y:S02]  /*279f0*/  ULDC UR4, c[0x0][0x2b8] ;  /* 0x0000ae0000047ab9 */ /* 0x000fe40000000800 */
[----:B------:R-:W-:Y:S02]  /*27a00*/  ISETP.GE.AND P1, PT, R9, UR4, PT ;  /* 0x0000000409007c0c */ /* 0x000fe4000bf26270 */
[----:B------:R2:W5:Y:S01]  /*27a10*/  LDL R9, [R1+0x40] ;  /* 0x0000400001097983 */ /* 0x0005620000100800 */
[----:B------:R-:W0:Y:S01]  /*27a20*/  S2R R7, SR_TID.X ;  /* 0x0000000000077919 */ /* 0x000e220000002100 */
[----:B------:R-:W-:Y:S01]  /*27a30*/  IMAD R0, R4, UR5, R0 ;  /* 0x0000000504007c24 */ /* 0x000fe2000f8e0200 */
[----:B------:R-:W-:-:S04]  /*27a40*/  IADD3 R4, P2, R2, UR6, RZ ;  /* 0x0000000602047c10 */ /* 0x000fc8000ff5e0ff */
[----:B------:R-:W-:Y:S02]  /*27a50*/  IADD3.X R3, R3, UR7, R0, P2, !PT ;  /* 0x0000000703037c10 */ /* 0x000fe400097fe400 */
[----:B0-----:R-:W-:-:S04]  /*27a60*/  SHF.L.U32 R10, R7, 0x4, RZ ;  /* 0x00000004070a7819 */ /* 0x001fc800000006ff */
[----:B------:R-:W-:-:S04]  /*27a70*/  LOP3.LUT R10, R10, 0x70, RZ, 0xc0, !PT ;  /* 0x000000700a0a7812 */ /* 0x000fc800078ec0ff */
[----:B------:R-:W-:Y:S01]  /*27a80*/  ISETP.GE.AND P0, PT, R10, UR4, PT ;  /* 0x000000040a007c0c */ /* 0x000fe2000bf06270 */
[----:B------:R-:W-:-:S03]  /*27a90*/  UMOV UR4, 0xffffffff ;  /* 0xffffffff00047882 */ /* 0x000fc60000000000 */
[----:B--2---:R-:W-:Y:S09]  /*27aa0*/  BRA.DIV UR4, `(.L_x_608) ;  /* 0x0000008a04907947 */ /* 0x004ff2000b800000 */
[----:B------:R-:W0:Y:S01]  /*27ab0*/  S2R R6, SR_TID.X ;  /* 0x0000000000067919 */ /* 0x000e220000002100 */
[----:B-----5:R-:W-:Y:S01]  /*27ac0*/  IMAD R2, R19, R8, RZ ;  /* 0x0000000813027224 */ /* 0x020fe200078e02ff */
[----:B------:R-:W1:Y:S04]  /*27ad0*/  SHFL.IDX PT, R7, R4, RZ, 0x181f ;  /* 0x00181fff04077589 */ /* 0x000e6800000e0000 */
        /* <DEDUP_REMOVED lines=8> */
[----:B------:R-:W2:Y:S07]  /*27b60*/  SHFL.IDX PT, R5, R4, 0x1, 0x181f ;  /* 0x00381f0004057f89 */ /* 0x000eae00000e0000 */
[----:B-1----:R-:W-:-:S05]  /*27b70*/  @!P4 IADD3 R7, P3, R10, R7, RZ ;  /* 0x000000070a07c210 */ /* 0x002fca0007f7e0ff */
[----:B0-----:R-:W-:-:S05]  /*27b80*/  @!P4 IMAD.X R6, RZ, RZ, R6, P3 ;  /* 0x000000ffff06c224 */ /* 0x001fca00018e0606 */
[----:B------:R-:W-:-:S04]  /*27b90*/  @!P4 LOP3.LUT R7, R7, R6, RZ, 0x3c, !PT ;  /* 0x000000060707c212 */ /* 0x000fc800078e3cff */
[----:B------:R-:W-:-:S04]  /*27ba0*/  @!P4 LOP3.LUT R6, R7, R6, RZ, 0x3c, !PT ;  /* 0x000000060706c212 */ /* 0x000fc800078e3cff */
[----:B------:R-:W-:-:S05]  /*27bb0*/  @!P4 LOP3.LUT R7, R7, R6, RZ, 0x3c, !PT ;  /* 0x000000060707c212 */ /* 0x000fca00078e3cff */
[----:B------:R-:W-:Y:S04]  /*27bc0*/  @!P4 LDGSTS.E.BYPASS.LTC128B.128 [R9+0x20400], desc[UR42][R6.64], !P0 ;  /* 0x204000000609cfae */ /* 0x000fe8000c101d6a */
[----:B------:R2:W-:Y:S02]  /*27bd0*/  @!P4 LDGSTS.E.BYPASS.LTC128B.128 [R9+0x24400], desc[UR42][R6.64+0x80], !P1 ;  /* 0x244000800609cfae */ /* 0x0005e4000c901d6a */
[----:B--2---:R-:W-:Y:S01]  /*27be0*/  @!P2 IADD3 R7, P3, R10, R5, RZ ;  /* 0x000000050a07a210 */ /* 0x004fe20007f7e0ff */
[----:B------:R-:W-:-:S03]  /*27bf0*/  VIADD R5, R0, 0x20 ;  /* 0x0000002000057836 */ /* 0x000fc60000000000 */
[----:B------:R-:W-:-:S04]  /*27c00*/  @!P2 IADD3.X R6, RZ, R8, RZ, P3, !PT ;  /* 0x00000008ff06a210 */ /* 0x000fc80001ffe4ff */
[----:B------:R-:W-:-:S04]  /*27c10*/  @!P2 LOP3.LUT R7, R7, R6, RZ, 0x3c, !PT ;  /* 0x000000060707a212 */ /* 0x000fc800078e3cff */
[----:B------:R-:W-:-:S04]  /*27c20*/  @!P2 LOP3.LUT R6, R7, R6, RZ, 0x3c, !PT ;  /* 0x000000060706a212 */ /* 0x000fc800078e3cff */
[----:B------:R-:W-:-:S05]  /*27c30*/  @!P2 LOP3.LUT R7, R7, R6, RZ, 0x3c, !PT ;  /* 0x000000060707a212 */ /* 0x000fca00078e3cff */
[----:B------:R-:W-:Y:S04]  /*27c40*/  @!P2 LDGSTS.E.BYPASS.LTC128B.128 [R9+0x20c00], desc[UR42][R6.64], !P0 ;  /* 0x20c000000609afae */ /* 0x000fe8000c101d6a */
[----:B------:R0:W-:Y:S01]  /*27c50*/  @!P2 LDGSTS.E.BYPASS.LTC128B.128 [R9+0x24c00], desc[UR42][R6.64+0x80], !P1 ;  /* 0x24c000800609afae */ /* 0x0001e2000c901d6a */
[----:B------:R-:W-:-:S03]  /*27c60*/  ISETP.GE.AND P2, PT, R5, R2, PT ;  /* 0x000000020500720c */ /* 0x000fc60003f46270 */
[----:B------:R-:W1:Y:S04]  /*27c70*/  SHFL.IDX PT, R5, R4, 0x2, 0x181f ;  /* 0x00581f0004057f89 */ /* 0x000e6800000e0000 */
[----:B0-----:R-:W0:Y:S06]  /*27c80*/  SHFL.IDX PT, R6, R3, 0x2, 0x181f ;  /* 0x00581f0003067f89 */ /* 0x001e2c00000e0000 */
[----:B-1----:R-:W-:-:S05]  /*27c90*/  @!P2 IADD3 R5, P3, R10, R5, RZ ;  /* 0x000000050a05a210 */ /* 0x002fca0007f7e0ff */
[----:B0-----:R-:W-:-:S04]  /*27ca0*/  @!P2 IMAD.X R6, RZ, RZ, R6, P3 ;  /* 0x000000ffff06a224 */ /* 0x001fc800018e0606 */
[----:B------:R-:W-:Y:S01]  /*27cb0*/  @!P2 IMAD.MOV.U32 R7, RZ, RZ, R6 ;  /* 0x000000ffff07a224 */ /* 0x000fe200078e0006 */
[----:B------:R-:W-:Y:S01]  /*27cc0*/  @!P2 MOV R6, R5 ;  /* 0x000000050006a202 */ /* 0x000fe20000000f00 */
[----:B------:R-:W-:-:S04]  /*27cd0*/  VIADD R5, R0, 0x30 ;  /* 0x0000003000057836 */ /* 0x000fc80000000000 */
        /* <DEDUP_REMOVED lines=38> */
[----:B------:R-:W-:Y:S02]  /*27f40*/  @!P2 MOV R6, R5 ;  /* 0x000000050006a202 */ /* 0x000fe40000000f00 */
[----:B------:R0:W1:Y:S04]  /*27f50*/  SHFL.IDX PT, R5, R3, 0x7, 0x181f ;  /* 0x00f81f0003057f89 */ /* 0x00006800000e0000 */
[----:B------:R0:W-:Y:S04]  /*27f60*/  @!P2 LDGSTS.E.BYPASS.LTC128B.128 [R9+0x23400], desc[UR42][R6.64], !P0 ;  /* 0x234000000609afae */ /* 0x0001e8000c101d6a */
[----:B------:R0:W-:Y:S04]  /*27f70*/  @!P2 LDGSTS.E.BYPASS.LTC128B.128 [R9+0x27400], desc[UR42][R6.64+0x80], !P1 ;  /* 0x274000800609afae */ /* 0x0001e8000c901d6a */
[----:B------:R0:W2:Y:S02]  /*27f80*/  SHFL.IDX PT, R3, R4, 0x7, 0x181f ;  /* 0x00f81f0004037f89 */ /* 0x0000a400000e0000 */
.L_x_892:
[----:B------:R-:W-:Y:S01]  /*27f90*/  VIADD R0, R0, 0x70 ;  /* 0x0000007000007836 */ /* 0x000fe20000000000 */
[----:B------:R-:W-:Y:S04]  /*27fa0*/  BSSY B0, `(.L_x_609) ;  /* 0x000000a000007945 */ /* 0x000fe80003800000 */
[----:B------:R-:W-:-:S13]  /*27fb0*/  ISETP.GE.AND P2, PT, R0, R2, PT ;  /* 0x000000020000720c */ /* 0x000fda0003f46270 */
[----:B------:R-:W-:Y:S05]  /*27fc0*/  @P2 BRA `(.L_x_610) ;  /* 0x00000000001c2947 */ /* 0x000fea0003800000 */
[----:B--2---:R-:W-:-:S05]  /*27fd0*/  IADD3 R2, P2, R10, R3, RZ ;  /* 0x000000030a027210 */ /* 0x004fca0007f5e0ff */
[----:B01----:R-:W-:-:S05]  /*27fe0*/  IMAD.X R3, RZ, RZ, R5, P2 ;  /* 0x000000ffff037224 */ /* 0x003fca00010e0605 */
[----:B------:R-:W-:Y:S01]  /*27ff0*/  @!PT LDS RZ, [RZ] ;  /* 0x00000000fffff984 */ /* 0x000fe20000000800 */
[----:B------:R-:W-:Y:S01]  /*28000*/  @!PT LDS RZ, [RZ] ;  /* 0x00000000fffff984 */ /* 0x000fe20000000800 */
[----:B------:R-:W-:Y:S01]  /*28010*/  @!PT LDS RZ, [RZ] ;  /* 0x00000000fffff984 */ /* 0x000fe20000000800 */
[----:B------:R3:W-:Y:S04]  /*28020*/  LDGSTS.E.BYPASS.LTC128B.128 [R9+0x23c00], desc[UR42][R2.64], !P0 ;  /* 0x23c0000002097fae */ /* 0x0007e8000c101d6a */
[----:B------:R3:W-:Y:S02]  /*28030*/  LDGSTS.E.BYPASS.LTC128B.128 [R9+0x27c00], desc[UR42][R2.64+0x80], !P1 ;  /* 0x27c0008002097fae */ /* 0x0007e4000c901d6a */
.L_x_610:
[----:B------:R-:W-:Y:S05]  /*28040*/  BSYNC B0 ;  /* 0x0000000000007941 */ /* 0x000fea0003800000 */
.L_x_609:
[----:B------:R-:W-:Y:S01]  /*28050*/  NOP ;  /* 0x0000000000007918 */ /* 0x000fe20000000000 */
[----:B------:R-:W-:-:S13]  /*28060*/  PLOP3.LUT P0, PT, PT, PT, PT, 0x80, 0x0 ;  /* 0x000000000000781c */ /* 0x000fda0003f0f070 */
.L_x_611:
[----:B------:R-:W-:Y:S02]  /*28070*/  PLOP3.LUT P1, PT, P1, P0, PT, 0xa2, 0x0 ;  /* 0x000000000000781c */ /* 0x000fe40000f21472 */
[----:B------:R-:W-:-:S08]  /*28080*/  @P0 R2UR P1, UR4, R18 ;  /* 0x00000000120402ca */ /* 0x000fd00000020000 */
[----:B------:R-:W-:-:S05]  /*28090*/  @P0 PLOP3.LUT P0, PT, P1, PT, PT, 0x80, 0x0 ;  /* 0x000000000000081c */ /* 0x000fca0000f0f070 */
[----:B------:R-:W-:Y:S01]  /*280a0*/  @!P1 SYNCS.ARRIVE.TRANS64.RED.A0T1 RZ, [UR4+0x38800], RZ ;  /* 0x038800ffffff99a7 */ /* 0x000fe20008200404 */
[----:B------:R-:W-:Y:S07]  /*280b0*/  @!P1 ARRIVES.LDGSTSBAR.64.TRANSCNT [UR4+0x38800] ;  /* 0x03880000ff0099b0 */ /* 0x000fee0008000a84 */
[----:B------:R-:W-:Y:S05]  /*280c0*/  @P0 BRA.U.ANY `(.L_x_611) ;  /* 0xfffffffd00e80947 */ /* 0x000fea000393ffff */
[----:B---3--:R-:W3:Y:S02]  /*280d0*/  LDL.LU R2, [R1+0x64] ;  /* 0x0000640001027983 */ /* 0x008ee40000300800 */
[----:B---3--:R-:W-:-:S05]  /*280e0*/  VIADD R2, R2, 0x1 ;  /* 0x0000000102027836 */ /* 0x008fca0000000000 */
[----:B------:R3:W-:Y:S01]  /*280f0*/  STL [R1+0x64], R2 ;  /* 0x0000640201007387 */ /* 0x0007e20000100800 */
[----:B------:R-:W-:-:S04]  /*28100*/  LEA.HI R0, R2, R2, RZ, 0x1 ;  /* 0x0000000202007211 */ /* 0x000fc800078f08ff */
[----:B------:R-:W-:-:S04]  /*28110*/  LOP3.LUT R0, R0, 0xfffffffe, RZ, 0xc0, !PT ;  /* 0xfffffffe00007812 */ /* 0x000fc800078ec0ff */
[----:B------:R-:W-:-:S04]  /*28120*/  IADD3 R0, R2, -R0, RZ ;  /* 0x8000000002007210 */ /* 0x000fc80007ffe0ff */
[----:B------:R-:W-:Y:S01]  /*28130*/  SHF.L.U32 R0, R0, 0x1f, RZ ;  /* 0x0000001f00007819 */ /* 0x000fe200000006ff */
[----:B------:R-:W-:Y:S01]  /*28140*/  NOP ;  /* 0x0000000000007918 */ /* 0x000fe20000000000 */
[----:B------:R3:W-:Y:S01]  /*28150*/  SYNCS.ARRIVE.TRANS64.A1T0 RZ, [R18+URZ+0x38800], RZ ;  /* 0x038800ff12ff79a7 */ /* 0x0007e2000810003f */
[----:B------:R-:W-:Y:S01]  /*28160*/  BSSY B0, `(.L_x_612) ;  /* 0x0000003000007945 */ /* 0x000fe20003800000 */
[----:B------:R-:W4:Y:S03]  /*28170*/  SYNCS.PHASECHK.TRANS64.TRYWAIT P0, [R18+URZ+0x38820], R0 ;  /* 0x03882000120075a7 */ /* 0x000f26000800017f */
[----:B---34-:R-:W-:Y:S05]  /*28180*/  @!P0 BRA `(.L_x_613) ;  /* 0x0000008c008c8947 */ /* 0x018fea0003800000 */
.L_x_893:
[----:B------:R-:W-:Y:S05]  /*28190*/  BSYNC B0 ;  /* 0x0000000000007941 */ /* 0x000fea0003800000 */
.L_x_612:
[----:B0-2---:R-:W2:Y:S04]  /*281a0*/  LDL.LU R3, [R1+0x4c] ;  /* 0x00004c0001037983 */ /* 0x005ea80000300800 */
[----:B------:R-:W4:Y:S01]  /*281b0*/  LDL R2, [R1+0x2c] ;  /* 0x00002c0001027983 */ /* 0x000f220000100800 */
[----:B--2---:R-:W-:-:S05]  /*281c0*/  VIADD R3, R3, 0xfffffffe ;  /* 0xfffffffe03037836 */ /* 0x004fca0000000000 */
[----:B----4-:R-:W-:-:S13]  /*281d0*/  ISETP.GE.AND P0, PT, R3, R2, PT ;  /* 0x000000020300720c */ /* 0x010fda0003f06270 */
[----:B------:R-:W-:Y:S05]  /*281e0*/  @!P0 BRA `(.L_x_614) ;  /* 0x0000001000d48947 */ /* 0x000fea0003800000 */
[----:B---3--:R0:W5:Y:S04]  /*281f0*/  LDL.LU R0, [R1+0x14] ;  /* 0x0000140001007983 */ /* 0x0081680000300800 */
[----:B------:R0:W5:Y:S02]  /*28200*/  LDL.LU R2, [R1+0x1c] ;  /* 0x00001c0001027983 */ /* 0x0001640000300800 */
.L_x_636:
[----:B--2---:R-:W2:Y:S01]  /*28210*/  LDL R4, [R1+0x10] ;  /* 0x0000100001047983 */ /* 0x004ea20000100800 */
[----:B-1---5:R-:W-:Y:S01]  /*28220*/  VIADD R5, R0, 0x1 ;  /* 0x0000000100057836 */ /* 0x022fe20000000000 */
[----:B------:R-:W-:Y:S05]  /*28230*/  YIELD ;  /* 0x0000000000007946 */ /* 0x000fea0003800000 */
[C---:B------:R-:W-:Y:S01]  /*28240*/  ISETP.NE.AND P0, PT, R5.reuse, 0x2, PT ;  /* 0x000000020500780c */ /* 0x040fe20003f05270 */
[----:B------:R-:W-:Y:S03]  /*28250*/  BSSY B0, `(.L_x_615) ;  /* 0x000008b000007945 */ /* 0x000fe60003800000 */
[----:B------:R-:W-:-:S02]  /*28260*/  SEL R10, R5, RZ, P0 ;  /* 0x000000ff050a7207 */ /* 0x000fc40000000000 */
[----:B--2---:R-:W-:Y:S02]  /*28270*/  LOP3.LUT P1, RZ, R4, 0x1, RZ, 0xc0, !PT ;  /* 0x0000000104ff7812 */ /* 0x004fe4000782c0ff */
[----:B------:R-:W-:-:S04]  /*28280*/  SEL R4, RZ, 0x1, P0 ;  /* 0x00000001ff047807 */ /* 0x000fc80000000000 */
[----:B------:R-:W-:-:S05]  /*28290*/  LOP3.LUT R9, R2, R4, RZ, 0x3c, !PT ;  /* 0x0000000402097212 */ /* 0x000fca00078e3cff */
[----:B------:R1:W-:Y:S04]  /*282a0*/  STL [R1+0x1c], R9 ;  /* 0x00001c0901007387 */ /* 0x0003e80000100800 */
[----:B------:R1:W-:Y:S01]  /*282b0*/  STL [R1+0x14], R10 ;  /* 0x0000140a01007387 */ /* 0x0003e20000100800 */
[----:B------:R-:W-:Y:S05]  /*282c0*/  @!P1 BRA `(.L_x_616) ;  /* 0x00000008000c9947 */ /* 0x000fea0003800000 */
[----:B------:R-:W-:Y:S01]  /*282d0*/  ULDC.64 UR4, c[0x0][0x418] ;  /* 0x0001060000047ab9 */ /* 0x000fe20000000a00 */
[----:B------:R-:W-:Y:S01]  /*282e0*/  IMAD.MOV.U32 R8, RZ, RZ, R3 ;  /* 0x000000ffff087224 */ /* 0x000fe200078e0003 */
[----:B------:R-:W-:-:S04]  /*282f0*/  ISETP.NE.U32.AND P0, PT, RZ, UR4, PT ;  /* 0x00000004ff007c0c */ /* 0x000fc8000bf05070 */
[----:B------:R-:W-:-:S13]  /*28300*/  ISETP.NE.AND.EX P0, PT, RZ, UR5, PT, P0 ;  /* 0x00000005ff007c0c */ /* 0x000fda000bf05300 */
[----:B------:R-:W-:Y:S05]  /*28310*/  @!P0 BRA `(.L_x_617) ;  /* 0x00000000004c8947 */ /* 0x000fea0003800000 */
[----:B------:R-:W2:Y:S01]  /*28320*/  LDL R12, [R1+0x30] ;  /* 0x00003000010c7983 */ /* 0x000ea20000100800 */
[----:B------:R-:W3:Y:S01]  /*28330*/  LDC R7, c[0x0][0x43c] ;  /* 0x00010f00ff077b82 */ /* 0x000ee20000000800 */
[----:B------:R-:W-:Y:S02]  /*28340*/  ULDC.64 UR6, c[0x0][0x428] ;  /* 0x00010a0000067ab9 */ /* 0x000fe40000000a00 */
[----:B------:R-:W4:Y:S01]  /*28350*/  LDL R11, [R1+0x8] ;  /* 0x00000800010b7983 */ /* 0x000f220000100800 */
[----:B---3--:R-:W-:-:S13]  /*28360*/  ISETP.NE.AND P0, PT, R7, 0x1, PT ;  /* 0x000000010700780c */ /* 0x008fda0003f05270 */
[----:B------:R-:W3:Y:S02]  /*28370*/  @P0 LDC.64 R4, c[0x0][0x440] ;  /* 0x00011000ff040b82 */ /* 0x000ee40000000a00 */
[----:B---3--:R-:W-:Y:S01]  /*28380*/  @P0 IMAD.HI.U32 R6, R3, R4, RZ ;  /* 0x0000000403060227 */ /* 0x008fe200078e00ff */
[----:B------:R-:W-:-:S04]  /*28390*/  MOV R4, R3 ;  /* 0x0000000300047202 */ /* 0x000fc80000000f00 */
[----:B------:R-:W-:-:S04]  /*283a0*/  @P0 SHF.R.U32.HI R4, RZ, R5, R6 ;  /* 0x00000005ff040219 */ /* 0x000fc80000011606 */
[--C-:B------:R-:W-:Y:S01]  /*283b0*/  SHF.R.S32.HI R5, RZ, 0x1f, R4.reuse ;  /* 0x0000001fff057819 */ /* 0x100fe20000011404 */
[----:B------:R-:W-:-:S04]  /*283c0*/  IMAD.MOV R8, RZ, RZ, -R4 ;  /* 0x000000ffff087224 */ /* 0x000fc800078e0a04 */
[----:B------:R-:W-:Y:S02]  /*283d0*/  IMAD R8, R7, R8, R3 ;  /* 0x0000000807087224 */ /* 0x000fe400078e0203 */
[----:B--2---:R-:W-:-:S04]  /*283e0*/  IMAD R6, R12, UR6, RZ ;  /* 0x000000060c067c24 */ /* 0x004fc8000f8e02ff */
[C---:B----4-:R-:W-:Y:S02]  /*283f0*/  IMAD R6, R11.reuse, UR7, R6 ;  /* 0x000000070b067c24 */ /* 0x050fe4000f8e0206 */
[----:B------:R-:W-:-:S04]  /*28400*/  IMAD.WIDE.U32 R4, R11, UR6, R4 ;  /* 0x000000060b047c25 */ /* 0x000fc8000f8e0004 */
[----:B------:R-:W-:Y:S01]  /*28410*/  IMAD.IADD R5, R6, 0x1, R5 ;  /* 0x0000000106057824 */ /* 0x000fe200078e0205 */
[----:B------:R-:W-:-:S04]  /*28420*/  LEA R6, P0, R4, UR4, 0x2 ;  /* 0x0000000404067c11 */ /* 0x000fc8000f8010ff */
[----:B------:R-:W-:-:S05]  /*28430*/  LEA.HI.X R7, R4, UR5, R5, 0x2, P0 ;  /* 0x0000000504077c11 */ /* 0x000fca00080f1405 */
[----:B------:R2:W5:Y:S04]  /*28440*/  LDG.E R17, desc[UR42][R6.64] ;  /* 0x0000002a06117981 */ /* 0x000568000c1e1900 */
.L_x_617:
[----:B--2---:R-:W-:Y:S01]  /*28450*/  IMAD R6, R10, 0x8, R18 ;  /* 0x000000080a067824 */ /* 0x004fe200078e0212 */
[----:B------:R-:W-:Y:S01]  /*28460*/  SHF.L.U32 R5, R9, 0x1f, RZ ;  /* 0x0000001f09057819 */ /* 0x000fe200000006ff */
[----:B------:R-:W2:Y:S01]  /*28470*/  S2R R4, SR_TID.X ;  /* 0x0000000000047919 */ /* 0x000ea20000002100 */
[----:B------:R-:W-:Y:S02]  /*28480*/  BSSY B1, `(.L_x_618) ;  /* 0x0000005000017945 */ /* 0x000fe40003800000 */
[----:B------:R-:W3:Y:S01]  /*28490*/  SYNCS.PHASECHK.TRANS64.TRYWAIT P0, [R6+URZ+0x38880], R5 ;  /* 0x03888005060075a7 */ /* 0x000ee2000800017f */
[----:B--2---:R-:W-:-:S04]  /*284a0*/  LOP3.LUT R4, R4, 0x7f, RZ, 0xc0, !PT ;  /* 0x0000007f04047812 */ /* 0x004fc800078ec0ff */
[----:B------:R-:W-:Y:S01]  /*284b0*/  ISETP.NE.AND P1, PT, R4, RZ, PT ;  /* 0x000000ff0400720c */ /* 0x000fe20003f25270 */
[----:B---3--:R-:W-:-:S12]  /*284c0*/  @!P0 BRA `(.L_x_619) ;  /* 0x0000008800d08947 */ /* 0x008fd80003800000 */
.L_x_894:
[----:B------:R-:W-:Y:S05]  /*284d0*/  BSYNC B1 ;  /* 0x0000000000017941 */ /* 0x000fea0003800000 */
.L_x_618:
[----:B------:R-:W-:Y:S04]  /*284e0*/  BSSY B1, `(.L_x_620) ;  /* 0x0000009000017945 */ /* 0x000fe80003800000 */
[----:B------:R-:W-:Y:S05]  /*284f0*/  @P1 BRA `(.L_x_621) ;  /* 0x00000000001c1947 */ /* 0x000fea0003800000 */
[----:B------:R-:W3:Y:S02]  /*28500*/  S2R R4, SR_TID.X ;  /* 0x0000000000047919 */ /* 0x000ee40000002100 */
[----:B---3--:R-:W-:Y:S02]  /*28510*/  LOP3.LUT R7, R4, 0x1f, RZ, 0xc0, !PT ;  /* 0x0000001f04077812 */ /* 0x008fe400078ec0ff */
[----:B------:R-:W-:Y:S02]  /*28520*/  MOV R4, 0x8000 ;  /* 0x0000800000047802 */ /* 0x000fe40000000f00 */
[----:B------:R-:W-:Y:S02]  /*28530*/  ISETP.NE.AND P0, PT, R7, RZ, PT ;  /* 0x000000ff0700720c */ /* 0x000fe40003f05270 */
[----:B------:R3:W-:Y:S11]  /*28540*/  SYNCS.ARRIVE.TRANS64 RZ, [R6+URZ+0x38870], R4 ;  /* 0x0388700406ff79a7 */ /* 0x0007f6000800003f */
[----:B---3--:R-:W-:Y:S05]  /*28550*/  @!P0 BRA `(.L_x_621) ;  /* 0x0000000000048947 */ /* 0x008fea0003800000 */
[----:B------:R-:W-:Y:S01]  /*28560*/  BPT.TRAP 0x1 ;  /* 0x000000040000795c */ /* 0x000fe20000300000 */
.L_x_621:
[----:B------:R-:W-:Y:S05]  /*28570*/  BSYNC B1 ;  /* 0x0000000000017941 */ /* 0x000fea0003800000 */
.L_x_620:
[----:B------:R-:W3:Y:S04]  /*28580*/  LDL R4, [R1+0x14] ;  /* 0x0000140001047983 */ /* 0x000ee80000100800 */
[----:B------:R-:W4:Y:S01]  /*28590*/  LDL R7, [R1+0x34] ;  /* 0x0000340001077983 */ /* 0x000f220000100800 */
[----:B------:R-:W-:Y:S01]  /*285a0*/  IMAD.MOV.U32 R13, RZ, RZ, RZ ;  /* 0x000000ffff0d7224 */ /* 0x000fe200078e00ff */
[----:B------:R-:W-:Y:S01]  /*285b0*/  UIADD3 UR4, UP0, UR40, 0x470, URZ ;  /* 0x0000047028047890 */ /* 0x000fe2000ff1e03f */
[----:B------:R-:W-:Y:S01]  /*285c0*/  PLOP3.LUT P0, PT, PT, PT, PT, 0x80, 0x0 ;  /* 0x000000000000781c */ /* 0x000fe20003f0f070 */
[----:B------:R-:W-:Y:S01]  /*285d0*/  UMOV UR6, 0x0 ;  /* 0x0000000000067882 */ /* 0x000fe20000000000 */
[----:B------:R-:W-:Y:S01]  /*285e0*/  UMOV UR7, 0x14f00000 ;  /* 0x14f0000000077882 */ /* 0x000fe20000000000 */
[----:B------:R-:W-:Y:S01]  /*285f0*/  R2UR UR10, R13 ;  /* 0x000000000d0a72ca */ /* 0x000fe200000e0000 */
[----:B------:R-:W-:Y:S01]  /*28600*/  UIADD3.X UR5, URZ, UR41, URZ, UP0, !UPT ;  /* 0x000000293f057290 */ /* 0x000fe200087fe43f */
[----:B---3--:R-:W-:-:S02]  /*28610*/  IMAD R4, R4, 0x8000, R18 ;  /* 0x0000800004047824 */ /* 0x008fc400078e0212 */
[----:B----4-:R-:W-:Y:S01]  /*28620*/  IMAD R8, R8, 0x80, R7 ;  /* 0x0000008008087824 */ /* 0x010fe200078e0207 */
[----:B------:R-:W-:Y:S01]  /*28630*/  IADD3 R7, R6, 0x38870, RZ ;  /* 0x0003887006077810 */ /* 0x000fe20007ffe0ff */
[----:B-1----:R-:W-:-:S09]  /*28640*/  VIADD R9, R4, 0x10400 ;  /* 0x0001040004097836 */ /* 0x002fd20000000000 */
.L_x_622:
[----:B------:R-:W-:-:S13]  /*28650*/  @P0 ELECT P2, URZ, PT ;  /* 0x00000000003f082f */ /* 0x000fda0003840000 */
[----:B-----5:R-:W-:Y:S02]  /*28660*/  @P2 R2UR UR13, R17 ;  /* 0x00000000110d22ca */ /* 0x020fe400000e0000 */
        /* <DEDUP_REMOVED lines=14> */
.L_x_623:
        /* <DEDUP_REMOVED lines=13> */
.L_x_895:
[----:B------:R-:W-:Y:S05]  /*28820*/  BSYNC B1 ;  /* 0x0000000000017941 */ /* 0x000fea0003800000 */
.L_x_624:
[----:B------:R-:W-:Y:S01]  /*28830*/  BSSY B1, `(.L_x_626) ;  /* 0x000000b000017945 */ /* 0x000fe20003800000 */
[----:B------:R-:W-:Y:S01]  /*28840*/  MOV R10, 0x0 ;  /* 0x00000000000a7802 */ /* 0x000fe20000000f00 */
[----:B------:R-:W-:Y:S02]  /*28850*/  IMAD.MOV.U32 R11, RZ, RZ, 0x14f00000 ;  /* 0x14f00000ff0b7424 */ /* 0x000fe400078e00ff */
[----:B------:R-:W-:Y:S05]  /*28860*/  @P1 BRA `(.L_x_627) ;  /* 0x00000000001c1947 */ /* 0x000fea0003800000 */
[----:B------:R-:W3:Y:S01]  /*28870*/  S2R R7, SR_TID.X ;  /* 0x0000000000077919 */ /* 0x000ee20000002100 */
[----:B-12---:R-:W-:-:S04]  /*28880*/  IMAD.MOV.U32 R5, RZ, RZ, 0x8000 ;  /* 0x00008000ff057424 */ /* 0x006fc800078e00ff */
[----:B------:R4:W-:Y:S01]  /*28890*/  SYNCS.ARRIVE.TRANS64 RZ, [R6+URZ+0x38830], R5 ;  /* 0x0388300506ff79a7 */ /* 0x0009e2000800003f */
[----:B---3--:R-:W-:-:S04]  /*288a0*/  LOP3.LUT R7, R7, 0x1f, RZ, 0xc0, !PT ;  /* 0x0000001f07077812 */ /* 0x008fc800078ec0ff */
[----:B------:R-:W-:-:S13]  /*288b0*/  ISETP.NE.AND P0, PT, R7, RZ, PT ;  /* 0x000000ff0700720c */ /* 0x000fda0003f05270 */
[----:B----4-:R-:W-:Y:S05]  /*288c0*/  @!P0 BRA `(.L_x_627) ;  /* 0x0000000000048947 */ /* 0x010fea0003800000 */
[----:B------:R-:W-:Y:S01]  /*288d0*/  BPT.TRAP 0x1 ;  /* 0x000000040000795c */ /* 0x000fe20000300000 */
.L_x_627:
[----:B------:R-:W-:Y:S05]  /*288e0*/  BSYNC B1 ;  /* 0x0000000000017941 */ /* 0x000fea0003800000 */
.L_x_626:
[----:B------:R-:W-:Y:S01]  /*288f0*/  R2UR UR10, R13 ;  /* 0x000000000d0a72ca */ /* 0x000fe200000e0000 */
[----:B------:R-:W-:Y:S01]  /*28900*/  UIADD3 UR4, UP0, UR40, 0x370, URZ ;  /* 0x0000037028047890 */ /* 0x000fe2000ff1e03f */
[----:B------:R-:W-:Y:S01]  /*28910*/  R2UR UR6, R10 ;  /* 0x000000000a0672ca */ /* 0x000fe200000e0000 */
[----:B-12---:R-:W-:Y:S01]  /*28920*/  VIADD R6, R6, 0x38830 ;  /* 0x0003883006067836 */ /* 0x006fe20000000000 */
[----:B------:R-:W-:Y:S01]  /*28930*/  R2UR UR7, R11 ;  /* 0x000000000b0772ca */ /* 0x000fe200000e0000 */
[----:B------:R-:W-:Y:S01]  /*28940*/  UIADD3.X UR5, URZ, UR41, URZ, UP0, !UPT ;  /* 0x000000293f057290 */ /* 0x000fe200087fe43f */
[----:B------:R-:W-:Y:S02]  /*28950*/  PLOP3.LUT P0, PT, PT, PT, PT, 0x80, 0x0 ;  /* 0x000000000000781c */ /* 0x000fe40003f0f070 */
[----:B------:R-:W-:-:S11]  /*28960*/  IADD3 R5, R4, 0x28400, RZ ;  /* 0x0002840004057810 */ /* 0x000fd60007ffe0ff */
.L_x_628:
        /* <DEDUP_REMOVED lines=15> */
.L_x_629:
        /* <DEDUP_REMOVED lines=9> */
[----:B--2---:R-:W-:Y:S05]  /*28af0*/  @P0 BRA.U.ANY `(.L_x_629) ;  /* 0xfffffffd00d80947 */ /* 0x004fea000393ffff */
.L_x_616:
[----:B------:R-:W-:Y:S05]  /*28b00*/  BSYNC B0 ;  /* 0x0000000000007941 */ /* 0x000fea0003800000 */
.L_x_615:
[----:B------:R-:W-:-:S06]  /*28b10*/  UISETP.NE.AND UP0, UPT, UR36, 0x3, UPT ;  /* 0x000000032400788c */ /* 0x000fcc000bf05270 */
[----:B------:R-:W-:-:S13]  /*28b20*/  PLOP3.LUT P0, PT, PT, PT, UP0, 0x80, 0x0 ;  /* 0x000000000000781c */ /* 0x000fda0003f0f008 */
[----:B------:R-:W-:Y:S05]  /*28b30*/  @!P0 BRA `(.L_x_630) ;  /* 0x0000000000048947 */ /* 0x000fea0003800000 */
[----:B------:R-:W-:Y:S01]  /*28b40*/  BPT.TRAP 0x1 ;  /* 0x000000040000795c */ /* 0x000fe20000300000 */
.L_x_630:
[----:B------:R-:W-:Y:S01]  /*28b50*/  IMAD.U32 R4, RZ, RZ, UR39 ;  /* 0x00000027ff047e24 */ /* 0x000fe2000f8e00ff */
[----:B------:R-:W-:Y:S01]  /*28b60*/  BSSY B0, `(.L_x_631) ;  /* 0x0000007000007945 */ /* 0x000fe20003800000 */
[----:B------:R-:W-:-:S03]  /*28b70*/  IMAD R20, R0, 0x8, R18 ;  /* 0x0000000800147824 */ /* 0x000fc600078e0212 */
[----:B------:R-:W-:Y:S02]  /*28b80*/  ISETP.NE.AND P1, PT, R4, 0x3, PT ;  /* 0x000000030400780c */ /* 0x000fe40003f25270 */
[----:B------:R-:W-:-:S04]  /*28b90*/  LOP3.LUT R4, R2, 0x1, RZ, 0x3c, !PT ;  /* 0x0000000102047812 */ /* 0x000fc800078e3cff */
[----:B------:R-:W-:-:S04]  /*28ba0*/  SHF.L.U32 R4, R4, 0x1f, RZ ;  /* 0x0000001f04047819 */ /* 0x000fc800000006ff */
[----:B------:R-:W2:Y:S02]  /*28bb0*/  SYNCS.PHASECHK.TRANS64.TRYWAIT P0, [R20+URZ+0x38870], R4 ;  /* 0x03887004140075a7 */ /* 0x000ea4000800017f */
[----:B--2---:R-:W-:Y:S05]  /*28bc0*/  @!P0 BRA `(.L_x_632) ;  /* 0x0000008400388947 */ /* 0x004fea0003800000 */
.L_x_896:
[----:B------:R-:W-:Y:S05]  /*28bd0*/  BSYNC B0 ;  /* 0x0000000000007941 */ /* 0x000fea0003800000 */
.L_x_631:
[----:B------:R-:W-:Y:S05]  /*28be0*/  @!P1 BRA `(.L_x_633) ;  /* 0x0000000000049947 */ /* 0x000fea0003800000 */
[----:B------:R-:W-:Y:S01]  /*28bf0*/  BPT.TRAP 0x1 ;  /* 0x000000040000795c */ /* 0x000fe20000300000 */
.L_x_633:
[----:B------:R-:W-:Y:S02]  /*28c00*/  SHF.L.U32 R2, R2, 0x1f, RZ ;  /* 0x0000001f02027819 */ /* 0x000fe400000006ff */
[----:B------:R-:W-:Y:S02]  /*28c10*/  SHF.L.U32 R12, R0, 0xf, RZ ;  /* 0x0000000f000c7819 */ /* 0x000fe400000006ff */
[----:B------:R-:W3:Y:S02]  /*28c20*/  SYNCS.PHASECHK.TRANS64.TRYWAIT P0, [R20+URZ+0x38860], R2 ;  /* 0x03886002140075a7 */ /* 0x000ee4000800017f */
[----:B---3--:R-:W-:Y:S05]  /*28c30*/  @!P0 BRA `(.L_x_634) ;  /* 0x0000008400308947 */ /* 0x008fea0003800000 */
.L_x_897:
[----:B------:R-:W4:Y:S04]  /*28c40*/  LDL R0, [R1+0x3c] ;  /* 0x00003c0001007983 */ /* 0x000f280000100800 */
[----:B------:R-:W3:Y:S04]  /*28c50*/  LDL R19, [R1+0x28] ;  /* 0x0000280001137983 */ /* 0x000ee80000100800 */
[----:B------:R-:W5:Y:S01]  /*28c60*/  LDL R13, [R1+0x38] ;  /* 0x00003800010d7983 */ /* 0x000f620000100800 */
[----:B------:R-:W-:Y:S05]  /*28c70*/  WARPSYNC.ALL ;  /* 0x0000000000007948 */ /* 0x000fea0003800000 */
[----:B----4-:R-:W-:-:S05]  /*28c80*/  LOP3.LUT R0, R12, R0, RZ, 0xfc, !PT ;  /* 0x000000000c007212 */ /* 0x010fca00078efcff */
[----:B------:R-:W-:-:S05]  /*28c90*/  IMAD.IADD R0, R18, 0x1, R0 ;  /* 0x0000000112007824 */ /* 0x000fca00078e0200 */
[----:B--2---:R-:W2:Y:S01]  /*28ca0*/  LDSM.16.MT88.4 R4, [R0+0x10400] ;  /* 0x010400000004783b */ /* 0x004ea20000004200 */
[----:B---3--:R-:W-:Y:S01]  /*28cb0*/  IMAD.IADD R2, R19, 0x1, R0 ;  /* 0x0000000113027824 */ /* 0x008fe200078e0200 */
[----:B-----5:R-:W-:Y:S02]  /*28cc0*/  LOP3.LUT R21, R12, R13, RZ, 0xfc, !PT ;  /* 0x0000000d0c157212 */ /* 0x020fe400078efcff */
[C-C-:B--2---:R-:W-:Y:S02]  /*28cd0*/  PRMT R8, R4.reuse, 0x6420, R5.reuse ;  /* 0x0000642004087816 */ /* 0x144fe40000000005 */
[----:B-1----:R-:W-:Y:S02]  /*28ce0*/  PRMT R9, R4, 0x7531, R5 ;  /* 0x0000753104097816 */ /* 0x002fe40000000005 */
[C-C-:B------:R-:W-:Y:S02]  /*28cf0*/  PRMT R10, R6.reuse, 0x6420, R7.reuse ;  /* 0x00006420060a7816 */ /* 0x140fe40000000007 */
[----:B------:R-:W-:-:S02]  /*28d00*/  PRMT R11, R6, 0x7531, R7 ;  /* 0x00007531060b7816 */ /* 0x000fc40000000007 */
[----:B------:R-:W1:Y:S01]  /*28d10*/  LDSM.16.MT88.4 R4, [R2+0x10400] ;  /* 0x010400000204783b */ /* 0x000e620000004200 */
[----:B------:R-:W-:-:S05]  /*28d20*/  IMAD.IADD R21, R18, 0x1, R21 ;  /* 0x0000000112157824 */ /* 0x000fca00078e0215 */
[----:B------:R1:W-:Y:S02]  /*28d30*/  STSM.16.M88.4 [R21+0x400], R8 ;  /* 0x0004000815007844 */ /* 0x0003e40000000200 */
        /* <DEDUP_REMOVED lines=24> */
[----:B------:R-:W-:Y:S02]  /*28ec0*/  MOV R10, R19 ;  /* 0x00000013000a7202 */ /* 0x000fe40000000f00 */
        /* <DEDUP_REMOVED lines=10> */
[----:B-1----:R-:W-:Y:S01]  /*28f70*/  IMAD.MOV.U32 R10, RZ, RZ, R14 ;  /* 0x000000ffff0a7224 */ /* 0x002fe200078e000e */
[----:B------:R-:W-:Y:S02]  /*28f80*/  MOV R11, R15 ;  /* 0x0000000f000b7202 */ /* 0x000fe40000000f00 */
        /* <DEDUP_REMOVED lines=20> */
[----:B------:R-:W1:Y:S01]  /*290d0*/  LDSM.16.MT88.4 R4, [R2+0x12400] ;  /* 0x012400000204783b */ /* 0x000e620000004200 */
[----:B------:R-:W-:-:S05]  /*290e0*/  IADD3 R19, R19, 0x400, R21 ;  /* 0x0000040013137810 */ /* 0x000fca0007ffe015 */
[----:B------:R2:W-:Y:S02]  /*290f0*/  STSM.16.M88.4 [R19], R12 ;  /* 0x0000000c13007844 */ /* 0x0005e40000000200 */
[----:B--2---:R-:W-:Y:S01]  /*29100*/  IMAD.MOV.U32 R15, RZ, RZ, R11 ;  /* 0x000000ffff0f7224 */ /* 0x004fe200078e000b */
[C-C-:B-1----:R-:W-:Y:S02]  /*29110*/  PRMT R8, R4.reuse, 0x6420, R5.reuse ;  /* 0x0000642004087816 */ /* 0x142fe40000000005 */
[----:B------:R-:W-:Y:S02]  /*29120*/  PRMT R9, R4, 0x7531, R5 ;  /* 0x0000753104097816 */ /* 0x000fe40000000005 */
[C-C-:B------:R-:W-:Y:S02]  /*29130*/  PRMT R10, R6.reuse, 0x6420, R7.reuse ;  /* 0x00006420060a7816 */ /* 0x140fe40000000007 */
[----:B------:R-:W-:-:S05]  /*29140*/  PRMT R11, R6, 0x7531, R7 ;  /* 0x00007531060b7816 */ /* 0x000fca0000000007 */
[----:B------:R1:W-:Y:S04]  /*29150*/  STSM.16.M88.4 [R19+0x2000], R8 ;  /* 0x0020000813007844 */ /* 0x0003e80000000200 */
[----:B------:R-:W2:Y:S01]  /*29160*/  LDSM.16.MT88.4 R4, [R0+0x16400] ;  /* 0x016400000004783b */ /* 0x000ea20000004200 */
[----:B-1----:R-:W-:Y:S01]  /*29170*/  IMAD.MOV.U32 R11, RZ, RZ, R15 ;  /* 0x000000ffff0b7224 */ /* 0x002fe200078e000f */
[C-C-:B--2---:R-:W-:Y:S02]  /*29180*/  PRMT R12, R4.reuse, 0x6420, R5.reuse ;  /* 0x00006420040c7816 */ /* 0x144fe40000000005 */
[----:B------:R-:W-:Y:S02]  /*29190*/  PRMT R13, R4, 0x7531, R5 ;  /* 0x00007531040d7816 */ /* 0x000fe40000000005 */
[----:B------:R-:W-:-:S02]  /*291a0*/  PRMT R14, R6, 0x6420, R7 ;  /* 0x00006420060e7816 */ /* 0x000fc40000000007 */
[----:B------:R-:W-:Y:S02]  /*291b0*/  PRMT R15, R6, 0x7531, R7 ;  /* 0x00007531060f7816 */ /* 0x000fe40000000007 */
[----:B------:R-:W1:Y:S04]  /*291c0*/  LDSM.16.MT88.4 R4, [R2+0x16400] ;  /* 0x016400000204783b */ /* 0x000e680000004200 */
[----:B------:R2:W-:Y:S02]  /*291d0*/  STSM.16.M88.4 [R19+0x4000], R12 ;  /* 0x0040000c13007844 */ /* 0x0005e40000000200 */
[----:B--2---:R-:W-:Y:S01]  /*291e0*/  IMAD.MOV.U32 R15, RZ, RZ, R11 ;  /* 0x000000ffff0f7224 */ /* 0x004fe200078e000b */
[C-C-:B-1----:R-:W-:Y:S02]  /*291f0*/  PRMT R8, R4.reuse, 0x6420, R5.reuse ;  /* 0x0000642004087816 */ /* 0x142fe40000000005 */
[----:B------:R-:W-:-:S02]  /*29200*/  PRMT R9, R4, 0x7531, R5 ;  /* 0x0000753104097816 */ /* 0x000fc40000000005 */
[C-C-:B------:R-:W-:Y:S02]  /*29210*/  PRMT R10, R6.reuse, 0x6420, R7.reuse ;  /* 0x00006420060a7816 */ /* 0x140fe40000000007 */
[----:B------:R-:W-:-:S05]  /*29220*/  PRMT R11, R6, 0x7531, R7 ;  /* 0x00007531060b7816 */ /* 0x000fca0000000007 */
[----:B------:R1:W-:Y:S04]  /*29230*/  STSM.16.M88.4 [R19+0x6000], R8 ;  /* 0x0060000813007844 */ /* 0x0003e80000000200 */
[----:B------:R-:W2:Y:S01]  /*29240*/  LDSM.16.MT88.4 R4, [R0+0x13400] ;  /* 0x013400000004783b */ /* 0x000ea20000004200 */
[----:B-1----:R-:W-:Y:S02]  /*29250*/  MOV R11, R15 ;  /* 0x0000000f000b7202 */ /* 0x002fe40000000f00 */
[C-C-:B--2---:R-:W-:Y:S02]  /*29260*/  PRMT R12, R4.reuse, 0x6420, R5.reuse ;  /* 0x00006420040c7816 */ /* 0x144fe40000000005 */
[----:B------:R-:W-:Y:S02]  /*29270*/  PRMT R13, R4, 0x7531, R5 ;  /* 0x00007531040d7816 */ /* 0x000fe40000000005 */
[----:B------:R-:W-:-:S02]  /*29280*/  PRMT R14, R6, 0x6420, R7 ;  /* 0x00006420060e7816 */ /* 0x000fc40000000007 */
[----:B------:R-:W-:Y:S02]  /*29290*/  PRMT R15, R6, 0x7531, R7 ;  /* 0x00007531060f7816 */ /* 0x000fe40000000007 */
[----:B------:R-:W1:Y:S01]  /*292a0*/  LDSM.16.MT88.4 R4, [R2+0x13400] ;  /* 0x013400000204783b */ /* 0x000e620000004200 */
[----:B------:R-:W-:-:S05]  /*292b0*/  IMAD.IADD R19, R11, 0x1, R19 ;  /* 0x000000010b137824 */ /* 0x000fca00078e0213 */
        /* <DEDUP_REMOVED lines=12> */
[----:B------:R2:W-:Y:S01]  /*29380*/  STSM.16.M88.4 [R19+0x4000], R12 ;  /* 0x0040000c13007844 */ /* 0x0005e20000000200 */
[C-C-:B-1----:R-:W-:Y:S02]  /*29390*/  PRMT R8, R4.reuse, 0x6420, R5.reuse ;  /* 0x0000642004087816 */ /* 0x142fe40000000005 */
        /* <DEDUP_REMOVED lines=12> */
.L_x_635:
[----:B------:R-:W3:Y:S01]  /*29460*/  S2R R0, SR_TID.X ;  /* 0x0000000000007919 */ /* 0x000ee20000002100 */
[----:B-1----:R1:W-:Y:S01]  /*29470*/  SYNCS.ARRIVE.TRANS64.A1T0 RZ, [R20+URZ+0x38850], RZ ;  /* 0x038850ff14ff79a7 */ /* 0x0023e2000810003f */
[----:B---3--:R-:W-:Y:S02]  /*29480*/  LOP3.LUT R2, R0, 0x7f, RZ, 0xc0, !PT ;  /* 0x0000007f00027812 */ /* 0x008fe400078ec0ff */
[----:B------:R-:W3:Y:S01]  /*29490*/  LDL R0, [R1+0x2c] ;  /* 0x00002c0001007983 */ /* 0x000ee20000100800 */
[----:B------:R-:W-:Y:S01]  /*294a0*/  BAR.SYNC.DEFER_BLOCKING 0x2, 0x80 ;  /* 0x0082000000007b1d */ /* 0x000fe20000010000 */
[----:B------:R-:W-:-:S05]  /*294b0*/  ISETP.NE.AND P0, PT, R2, RZ, PT ;  /* 0x000000ff0200720c */ /* 0x000fca0003f05270 */
[----:B------:R4:W5:Y:S08]  /*294c0*/  LDL R2, [R1+0x1c] ;  /* 0x00001c0001027983 */ /* 0x0009700000100800 */
[----:B-1----:R-:W-:-:S05]  /*294d0*/  @!P0 VIADD R20, R20, 0x38880 ;  /* 0x0003888014148836 */ /* 0x002fca0000000000 */
[----:B------:R-:W-:-:S04]  /*294e0*/  @!P0 PRMT R20, RZ, 0x654, R20 ;  /* 0x00000654ff148816 */ /* 0x000fc80000000014 */
[----:B------:R4:W-:Y:S01]  /*294f0*/  @!P0 SYNCS.ARRIVE.TRANS64.RED.A1T0 RZ, [R20+URZ], RZ ;  /* 0x000000ff14ff89a7 */ /* 0x0009e2000810043f */
[C---:B---3--:R-:W-:Y:S01]  /*29500*/  ISETP.GT.AND P0, PT, R3.reuse, R0, PT ;  /* 0x000000000300720c */ /* 0x048fe20003f04270 */
[----:B------:R-:W-:Y:S01]  /*29510*/  VIADD R3, R3, 0xffffffff ;  /* 0xffffffff03037836 */ /* 0x000fe20000000000 */
[----:B------:R4:W5:Y:S11]  /*29520*/  LDL R0, [R1+0x14] ;  /* 0x0000140001007983 */ /* 0x0009760000100800 */
[----:B----4-:R-:W-:Y:S05]  /*29530*/  @P0 BRA `(.L_x_636) ;  /* 0xffffffec00340947 */ /* 0x010fea000383ffff */
.L_x_614:
[----:B------:R-:W4:Y:S01]  /*29540*/  S2R R4, SR_TID.X ;  /* 0x0000000000047919 */ /* 0x000f220000002100 */
[----:B------:R-:W-:Y:S01]  /*29550*/  BSSY B0, `(.L_x_637) ;  /* 0x0000011000007945 */ /* 0x000fe20003800000 */
[----:B----4-:R-:W-:-:S04]  /*29560*/  LOP3.LUT R4, R4, 0x7f, RZ, 0xc0, !PT ;  /* 0x0000007f04047812 */ /* 0x010fc800078ec0ff */
[----:B------:R-:W-:-:S13]  /*29570*/  ISETP.NE.AND P0, PT, R4, RZ, PT ;  /* 0x000000ff0400720c */ /* 0x000fda0003f05270 */
[----:B------:R-:W-:Y:S05]  /*29580*/  @P0 BRA `(.L_x_638) ;  /* 0x0000000000340947 */ /* 0x000fea0003800000 */
[----:B-----5:R-:W4:Y:S01]  /*29590*/  S2R R2, SR_LANEID ;  /* 0x0000000000027919 */ /* 0x020f220000000000 */
[----:B------:R-:W-:Y:S01]  /*295a0*/  VOTEU.ANY UR4, UPT, PT ;  /* 0x0000000000047886 */ /* 0x000fe200038e0100 */
[----:B-1----:R-:W1:Y:S01]  /*295b0*/  LDC.64 R4, c[0x0][0xc60] ;  /* 0x00031800ff047b82 */ /* 0x002e620000000a00 */
[----:B---3--:R-:W4:Y:S02]  /*295c0*/  FLO.U32 R0, UR4 ;  /* 0x0000000400007d00 */ /* 0x008f2400080e0000 */
[----:B----4-:R-:W-:-:S06]  /*295d0*/  ISETP.EQ.U32.AND P1, PT, R0, R2, PT ;  /* 0x000000020000720c */ /* 0x010fcc0003f22070 */
[----:B------:R-:W1:Y:S07]  /*295e0*/  POPC R2, UR4 ;  /* 0x0000000400027d09 */ /* 0x000e6e0008000000 */
[----:B-1----:R-:W3:Y:S04]  /*295f0*/  @P1 ATOMG.E.ADD.STRONG.GPU PT, R2, desc[UR42][R4.64], R2 ;  /* 0x00000002040219a8 */ /* 0x002ee800081ee1ea */
[----:B---3--:R1:W3:Y:S02]  /*29600*/  SHFL.IDX PT, R2, R2, R0, 0x1f ;  /* 0x00001f0002027589 */ /* 0x0082e400000e0000 */
[----:B-1----:R-:W1:Y:S02]  /*29610*/  S2R R0, SR_LTMASK ;  /* 0x0000000000007919 */ /* 0x002e640000003900 */
[----:B-1----:R-:W-:-:S06]  /*29620*/  LOP3.LUT R0, R0, UR4, RZ, 0xc0, !PT ;  /* 0x0000000400007c12 */ /* 0x002fcc000f8ec0ff */
[----:B------:R-:W3:Y:S02]  /*29630*/  POPC R0, R0 ;  /* 0x0000000000007309 */ /* 0x000ee40000000000 */
[----:B---3--:R-:W-:-:S05]  /*29640*/  IADD3 R0, R2, UR38, R0 ;  /* 0x0000002602007c10 */ /* 0x008fca000fffe000 */
[----:B------:R4:W-:Y:S02]  /*29650*/  STL [R1], R0 ;  /* 0x0000000001007387 */ /* 0x0009e40000100800 */
.L_x_638:
[----:B------:R-:W-:Y:S05]  /*29660*/  BSYNC B0 ;  /* 0x0000000000007941 */ /* 0x000fea0003800000 */
.L_x_637:
[----:B------:R-:W-:-:S06]  /*29670*/  UISETP.NE.AND UP0, UPT, UR36, 0x3, UPT ;  /* 0x000000032400788c */ /* 0x000fcc000bf05270 */
[----:B------:R-:W-:-:S13]  /*29680*/  PLOP3.LUT P1, PT, PT, PT, UP0, 0x80, 0x0 ;  /* 0x000000000000781c */ /* 0x000fda0003f2f008 */
[----:B------:R-:W-:Y:S05]  /*29690*/  @!P1 BRA `(.L_x_639) ;  /* 0x0000000000049947 */ /* 0x000fea0003800000 */
[----:B------:R-:W-:Y:S01]  /*296a0*/  BPT.TRAP 0x1 ;  /* 0x000000040000795c */ /* 0x000fe20000300000 */
.L_x_639:
[----:B------:R-:W2:Y:S04]  /*296b0*/  LDL R3, [R1+0x1c] ;  /* 0x00001c0001037983 */ /* 0x000ea80000100800 */
[----:B-----5:R-:W2:Y:S01]  /*296c0*/  LDL R2, [R1+0x14] ;  /* 0x0000140001027983 */ /* 0x020ea20000100800 */
[----:B---34-:R-:W-:Y:S01]  /*296d0*/  MOV R0, UR39 ;  /* 0x0000002700007c02 */ /* 0x018fe20008000f00 */
[----:B------:R-:W-:Y:S03]  /*296e0*/  BSSY B0, `(.L_x_640) ;  /* 0x0000007000007945 */ /* 0x000fe60003800000 */
[----:B------:R-:W-:Y:S02]  /*296f0*/  ISETP.NE.AND P2, PT, R0, 0x3, PT ;  /* 0x000000030000780c */ /* 0x000fe40003f45270 */
[----:B--2---:R-:W-:-:S04]  /*29700*/  LOP3.LUT R0, R3, 0x1, RZ, 0x3c, !PT ;  /* 0x0000000103007812 */ /* 0x004fc800078e3cff */
[----:B------:R-:W-:Y:S01]  /*29710*/  SHF.L.U32 R0, R0, 0x1f, RZ ;  /* 0x0000001f00007819 */ /* 0x000fe200000006ff */
[----:B------:R-:W-:-:S04]  /*29720*/  IMAD R17, R2, 0x8, R18 ;  /* 0x0000000802117824 */ /* 0x000fc800078e0212 */
[----:B------:R-:W2:Y:S02]  /*29730*/  SYNCS.PHASECHK.TRANS64.TRYWAIT P1, [R17+URZ+0x38870], R0 ;  /* 0x03887000110075a7 */ /* 0x000ea4000802017f */
[----:B--2---:R-:W-:Y:S05]  /*29740*/  @!P1 BRA `(.L_x_641) ;  /* 0x0000007800809947 */ /* 0x004fea0003800000 */
.L_x_898:
[----:B------:R-:W-:Y:S05]  /*29750*/  BSYNC B0 ;  /* 0x0000000000007941 */ /* 0x000fea0003800000 */
.L_x_640:
[----:B------:R-:W-:Y:S05]  /*29760*/  @!P2 BRA `(.L_x_642) ;  /* 0x000000000004a947 */ /* 0x000fea0003800000 */
[----:B------:R-:W-:Y:S01]  /*29770*/  BPT.TRAP 0x1 ;  /* 0x000000040000795c */ /* 0x000fe20000300000 */
.L_x_642:
[----:B--2---:R-:W2:Y:S02]  /*29780*/  LDL R0, [R1+0x1c] ;  /* 0x00001c0001007983 */ /* 0x004ea40000100800 */
[----:B--2---:R-:W-:-:S04]  /*29790*/  SHF.L.U32 R0, R0, 0x1f, RZ ;  /* 0x0000001f00007819 */ /* 0x004fc800000006ff */
[----:B------:R-:W2:Y:S02]  /*297a0*/  SYNCS.PHASECHK.TRANS64.TRYWAIT P1, [R17+URZ+0x38860], R0 ;  /* 0x03886000110075a7 */ /* 0x000ea4000802017f */
[----:B--2---:R-:W-:Y:S05]  /*297b0*/  @!P1 BRA `(.L_x_643) ;  /* 0x0000007800789947 */ /* 0x004fea0003800000 */
.L_x_899:
[----:B------:R-:W3:Y:S04]  /*297c0*/  LDL R19, [R1+0x14] ;  /* 0x0000140001137983 */ /* 0x000ee80000100800 */
[----:B------:R-:W2:Y:S04]  /*297d0*/  LDL R2, [R1+0x3c] ;  /* 0x00003c0001027983 */ /* 0x000ea80000100800 */
[----:B------:R-:W4:Y:S04]  /*297e0*/  LDL R16, [R1+0x28] ;  /* 0x0000280001107983 */ /* 0x000f280000100800 */
[----:B------:R-:W5:Y:S01]  /*297f0*/  LDL R12, [R1+0x38] ;  /* 0x00003800010c7983 */ /* 0x000f620000100800 */
[----:B------:R-:W-:Y:S05]  /*29800*/  WARPSYNC.ALL ;  /* 0x0000000000007948 */ /* 0x000fea0003800000 */
[----:B---3--:R-:W-:-:S05]  /*29810*/  IMAD.SHL.U32 R3, R19, 0x8000, RZ ;  /* 0x0000800013037824 */ /* 0x008fca00078e00ff */
[----:B--2---:R-:W-:-:S05]  /*29820*/  LOP3.LUT R0, R3, R2, RZ, 0xfc, !PT ;  /* 0x0000000203007212 */ /* 0x004fca00078efcff */
[----:B------:R-:W-:-:S05]  /*29830*/  IMAD.IADD R0, R18, 0x1, R0 ;  /* 0x0000000112007824 */ /* 0x000fca00078e0200 */
[----:B-1----:R-:W1:Y:S01]  /*29840*/  LDSM.16.MT88.4 R4, [R0+0x10400] ;  /* 0x010400000004783b */ /* 0x002e620000004200 */
[----:B----4-:R-:W-:Y:S02]  /*29850*/  IADD3 R2, R16, R0, RZ ;  /* 0x0000000010027210 */ /* 0x010fe40007ffe0ff */
[----:B-----5:R-:W-:Y:S02]  /*29860*/  LOP3.LUT R3, R3, R12, RZ, 0xfc, !PT ;  /* 0x0000000c03037212 */ /* 0x020fe400078efcff */
[C-C-:B-1----:R-:W-:Y:S02]  /*29870*/  PRMT R8, R4.reuse, 0x6420, R5.reuse ;  /* 0x0000642004087816 */ /* 0x142fe40000000005 */
[----:B------:R-:W-:Y:S02]  /*29880*/  PRMT R9, R4, 0x7531, R5 ;  /* 0x0000753104097816 */ /* 0x000fe40000000005 */
        /* <DEDUP_REMOVED lines=35> */
[----:B------:R-:W-:Y:S02]  /*29ac0*/  MOV R15, R11 ;  /* 0x0000000b000f7202 */ /* 0x000fe40000000f00 */
        /* <DEDUP_REMOVED lines=12> */
[----:B--2---:R-:W-:Y:S01]  /*29b90*/  IMAD.MOV.U32 R14, RZ, RZ, R10 ;  /* 0x000000ffff0e7224 */ /* 0x004fe200078e000a */
[----:B------:R-:W-:-:S02]  /*29ba0*/  MOV R15, R11 ;  /* 0x0000000b000f7202 */ /* 0x000fc40000000f00 */
        /* <DEDUP_REMOVED lines=65> */
.L_x_644:
[----:B--2---:R-:W2:Y:S01]  /*29fc0*/  LDL.LU R3, [R1+0x1c] ;  /* 0x00001c0001037983 */ /* 0x004ea20000300800 */
[----:B-1----:R1:W-:Y:S01]  /*29fd0*/  SYNCS.ARRIVE.TRANS64.A1T0 RZ, [R17+URZ+0x38850], RZ ;  /* 0x038850ff11ff79a7 */ /* 0x0023e2000810003f */
[----:B------:R-:W-:Y:S01]  /*29fe0*/  VIADD R0, R19, 0x1 ;  /* 0x0000000113007836 */ /* 0x000fe20000000000 */
[----:B-1----:R-:W-:-:S04]  /*29ff0*/  @!P0 IADD3 R17, R17, 0x38880, RZ ;  /* 0x0003888011118810 */ /* 0x002fc80007ffe0ff */
[----:B------:R-:W-:Y:S01]  /*2a000*/  @!P0 PRMT R17, RZ, 0x654, R17 ;  /* 0x00000654ff118816 */ /* 0x000fe20000000011 */
[----:B------:R-:W-:Y:S06]  /*2a010*/  BAR.SYNC.DEFER_BLOCKING 0x2, 0x80 ;  /* 0x0082000000007b1d */ /* 0x000fec0000010000 */
[----:B------:R1:W-:Y:S01]  /*2a020*/  @!P0 SYNCS.ARRIVE.TRANS64.RED.A1T0 RZ, [R17+URZ], RZ ;  /* 0x000000ff11ff89a7 */ /* 0x0003e2000810043f */
[----:B------:R-:W-:-:S04]  /*2a030*/  ISETP.NE.AND P0, PT, R0, 0x2, PT ;  /* 0x000000020000780c */ /* 0x000fc80003f05270 */
[----:B------:R-:W-:Y:S02]  /*2a040*/  SEL R2, RZ, 0x1, P0 ;  /* 0x00000001ff027807 */ /* 0x000fe40000000000 */
[----:B------:R-:W-:-:S05]  /*2a050*/  SEL R0, R0, RZ, P0 ;  /* 0x000000ff00007207 */ /* 0x000fca0000000000 */
[----:B------:R1:W-:Y:S01]  /*2a060*/  STL [R1+0x14], R0 ;  /* 0x0000140001007387 */ /* 0x0003e20000100800 */
[----:B--2---:R-:W-:-:S05]  /*2a070*/  LOP3.LUT R3, R3, R2, RZ, 0x3c, !PT ;  /* 0x0000000203037212 */ /* 0x004fca00078e3cff */
[----:B------:R1:W-:Y:S02]  /*2a080*/  STL [R1+0x1c], R3 ;  /* 0x00001c0301007387 */ /* 0x0003e40000100800 */
.L_x_589:
[----:B-12---:R-:W2:Y:S02]  /*2a090*/  LDL R0, [R1+0x10] ;  /* 0x0000100001007983 */ /* 0x006ea40000100800 */
[----:B--2---:R-:W-:-:S13]  /*2a0a0*/  LOP3.LUT P0, RZ, R0, 0x2, RZ, 0xc0, !PT ;  /* 0x0000000200ff7812 */ /* 0x004fda000780c0ff */
[----:B------:R-:W-:Y:S05]  /*2a0b0*/  @!P0 BRA `(.L_x_645) ;  /* 0x00000000002c8947 */ /* 0x000fea0003800000 */
[----:B------:R-:W-:Y:S05]  /*2a0c0*/  WARPSYNC.ALL ;  /* 0x0000000000007948 */ /* 0x000fea0003800000 */
[----:B------:R-:W1:Y:S08]  /*2a0d0*/  S2UR UR5, SR_CgaCtaId ;  /* 0x00000000000579c3 */ /* 0x000e700000008800 */
[----:B------:R-:W-:Y:S06]  /*2a0e0*/  BAR.SYNC.DEFER_BLOCKING 0x5, 0x180 ;  /* 0x0146000000007b1d */ /* 0x000fec0000010000 */
[----:B------:R-:W-:-:S02]  /*2a0f0*/  UMOV UR4, 0x400 ;  /* 0x0000040000047882 */ /* 0x000fc40000000000 */
[----:B-1----:R-:W-:-:S06]  /*2a100*/  ULEA UR4, UR5, UR4, 0x18 ;  /* 0x0000000405047291 */ /* 0x002fcc000f8ec03f */
[----:B------:R-:W-:-:S05]  /*2a110*/  IMAD.U32 R18, RZ, RZ, UR4 ;  /* 0x00000004ff127e24 */ /* 0x000fca000f8e00ff */
[----:B0-----:R-:W0:Y:S04]  /*2a120*/  LDS.128 R4, [R18+0x388d0] ;  /* 0x0388d00012047984 */ /* 0x001e280000000c00 */
[----:B0-----:R1:W-:Y:S04]  /*2a130*/  STL.64 [R1], R4 ;  /* 0x0000000401007387 */ /* 0x0013e80000100a00 */
[----:B------:R1:W-:Y:S01]  /*2a140*/  STL.64 [R1+0x8], R6 ;  /* 0x0000080601007387 */ /* 0x0003e20000100a00 */
[----:B------:R-:W-:Y:S06]  /*2a150*/  BAR.ARV 0x4, 0x180 ;  /* 0x0106000000007b1d */ /* 0x000fec0000002000 */
[----:B------:R-:W-:Y:S05]  /*2a160*/  BRA `(.L_x_646) ;  /* 0x0000000c00287947 */ /* 0x000fea0003800000 */
.L_x_645:
[----:B------:R-:W1:Y:S01]  /*2a170*/  S2R R0, SR_TID.X ;  /* 0x0000000000007919 */ /* 0x000e620000002100 */
[----:B------:R-:W-:Y:S01]  /*2a180*/  UMOV UR4, 0xffffffff ;  /* 0xffffffff00047882 */ /* 0x000fe20000000000 */
[----:B-1----:R-:W-:-:S04]  /*2a190*/  LOP3.LUT R16, R0, 0x1f, RZ, 0xc0, !PT ;  /* 0x0000001f00107812 */ /* 0x002fc800078ec0ff */
[----:B------:R-:W-:Y:S01]  /*2a1a0*/  ISETP.NE.AND P0, PT, R16, 0x1f, PT ;  /* 0x0000001f1000780c */ /* 0x000fe20003f05270 */
[----:B------:R-:W-:-:S12]  /*2a1b0*/  BRA.DIV UR4, `(.L_x_647) ;  /* 0x00000072040c7947 */ /* 0x000fd8000b800000 */
[----:B------:R-:W2:Y:S01]  /*2a1c0*/  LDL.LU R0, [R1] ;  /* 0x0000000001007983 */ /* 0x000ea20000300800 */
[----:B------:R-:W-:-:S03]  /*2a1d0*/  ULDC UR4, c[0x0][0xc3c] ;  /* 0x00030f0000047ab9 */ /* 0x000fc60000000800 */
[----:B------:R-:W0:Y:S01]  /*2a1e0*/  LDL R2, [R1+0xc] ;  /* 0x00000c0001027983 */ /* 0x000e220000100800 */
[----:B--2---:R-:W-:Y:S01]  /*2a1f0*/  MOV R11, R0 ;  /* 0x00000000000b7202 */ /* 0x004fe20000000f00 */
[----:B0-----:R-:W-:-:S05]  /*2a200*/  IMAD.IADD R4, R2, 0x1, R16 ;  /* 0x0000000102047824 */ /* 0x001fca00078e0210 */
[----:B------:R-:W-:-:S13]  /*2a210*/  ISETP.GE.OR P1, PT, R4, UR4, !P0 ;  /* 0x0000000404007c0c */ /* 0x000fda000c726670 */
[----:B------:R-:W0:Y:S08]  /*2a220*/  @!P1 LDC.64 R2, c[0x0][0xc80] ;  /* 0x00032000ff029b82 */ /* 0x000e300000000a00 */
[----:B------:R-:W1:Y:S01]  /*2a230*/  @!P1 LDC.64 R6, c[0x0][0xc78] ;  /* 0x00031e00ff069b82 */ /* 0x000e620000000a00 */
[----:B0-----:R-:W-:-:S05]  /*2a240*/  @!P1 IMAD.WIDE R2, R4, 0x4, R2 ;  /* 0x0000000404029825 */ /* 0x001fca00078e0202 */
[----:B------:R1:W2:Y:S02]  /*2a250*/  @!P1 LDG.E R0, desc[UR42][R2.64] ;  /* 0x0000002a02009981 */ /* 0x0002a4000c1e1900 */
[----:B-1----:R-:W-:-:S06]  /*2a260*/  @!P1 IMAD.WIDE R2, R4, 0x4, R6 ;  /* 0x0000000404029825 */ /* 0x002fcc00078e0206 */
[----:B------:R-:W3:Y:S01]  /*2a270*/  @!P1 LDG.E R2, desc[UR42][R2.64] ;  /* 0x0000002a02029981 */ /* 0x000ee2000c1e1900 */
[----:B------:R-:W-:Y:S01]  /*2a280*/  IMAD.MOV.U32 R6, RZ, RZ, RZ ;  /* 0x000000ffff067224 */ /* 0x000fe200078e00ff */
[C---:B------:R-:W-:Y:S01]  /*2a290*/  ISETP.GE.U32.AND P2, PT, R16.reuse, 0x2, PT ;  /* 0x000000021000780c */ /* 0x040fe20003f46070 */
[----:B------:R-:W-:Y:S01]  /*2a2a0*/  IMAD.MOV.U32 R4, RZ, RZ, RZ ;  /* 0x000000ffff047224 */ /* 0x000fe200078e00ff */
[C---:B------:R-:W-:Y:S01]  /*2a2b0*/  ISETP.GE.U32.AND P3, PT, R16.reuse, 0x4, PT ;  /* 0x000000041000780c */ /* 0x040fe20003f66070 */
[----:B------:R-:W-:Y:S01]  /*2a2c0*/  SHFL.IDX PT, R5, R11, RZ, 0x1f ;  /* 0x00001fff0b057589 */ /* 0x000fe200000e0000 */
[C---:B------:R-:W-:Y:S01]  /*2a2d0*/  ISETP.GE.U32.AND P4, PT, R16.reuse, 0x8, PT ;  /* 0x000000081000780c */ /* 0x040fe20003f86070 */
[----:B------:R-:W-:Y:S01]  /*2a2e0*/  IMAD.MOV.U32 R8, RZ, RZ, RZ ;  /* 0x000000ffff087224 */ /* 0x000fe200078e00ff */
[----:B------:R-:W-:Y:S01]  /*2a2f0*/  ISETP.GE.U32.AND P5, PT, R16, 0x10, PT ;  /* 0x000000101000780c */ /* 0x000fe20003fa6070 */
[----:B------:R-:W-:Y:S01]  /*2a300*/  SHFL.IDX PT, R10, R11, 0x1, 0x1f ;  /* 0x00201f000b0a7f89 */ /* 0x000fe200000e0000 */
[----:B--2---:R-:W-:Y:S01]  /*2a310*/  @!P1 IMAD.MOV.U32 R4, RZ, RZ, R0 ;  /* 0x000000ffff049224 */ /* 0x004fe200078e0000 */
[----:B---3--:R-:W-:-:S02]  /*2a320*/  @!P1 MOV R6, R2 ;  /* 0x0000000200069202 */ /* 0x008fc40000000f00 */
[----:B------:R-:W-:-:S03]  /*2a330*/  ISETP.NE.AND P1, PT, R16, RZ, PT ;  /* 0x000000ff1000720c */ /* 0x000fc60003f25270 */
[----:B------:R-:W-:-:S05]  /*2a340*/  IMAD R0, R6, R4, RZ ;  /* 0x0000000406007224 */ /* 0x000fca00078e02ff */
        /* <DEDUP_REMOVED lines=15> */
[----:B------:R0:W1:Y:S02]  /*2a440*/  SHFL.IDX PT, R9, R3, 0x1f, 0x1f ;  /* 0x03e01f0003097f89 */ /* 0x00006400000e0000 */
.L_x_909:
[----:B------:R-:W-:Y:S01]  /*2a450*/  ULDC UR4, c[0x0][0xc38] ;  /* 0x00030e0000047ab9 */ /* 0x000fe20000000800 */
[----:B------:R-:W-:Y:S02]  /*2a460*/  IMAD.MOV.U32 R7, RZ, RZ, R3 ;  /* 0x000000ffff077224 */ /* 0x000fe400078e0003 */
[----:B------:R-:W-:-:S04]  /*2a470*/  IMAD.U32 R2, RZ, RZ, UR4 ;  /* 0x00000004ff027e24 */ /* 0x000fc8000f8e00ff */
[----:B-1----:R-:W-:-:S05]  /*2a480*/  IMAD R9, R9, R2, RZ ;  /* 0x0000000209097224 */ /* 0x002fca00078e02ff */
[----:B------:R-:W-:-:S04]  /*2a490*/  IADD3 R0, R10, R9, RZ ;  /* 0x000000090a007210 */ /* 0x000fc80007ffe0ff */
[----:B------:R-:W-:-:S13]  /*2a4a0*/  ISETP.GT.AND P6, PT, R0, R5, PT ;  /* 0x000000050000720c */ /* 0x000fda0003fc4270 */
[----:B------:R-:W-:Y:S05]  /*2a4b0*/  @P6 BRA `(.L_x_648) ;  /* 0x0000000000b06947 */ /* 0x000fea0003800000 */
.L_x_651:
[----:B0-----:R-:W2:Y:S01]  /*2a4c0*/  LDL.LU R3, [R1+0xc] ;  /* 0x00000c0001037983 */ /* 0x001ea20000300800 */
[----:B------:R-:W0:Y:S01]  /*2a4d0*/  LDC R2, c[0x0][0xc3c] ;  /* 0x00030f00ff027b82 */ /* 0x000e220000000800 */
[----:B--2---:R-:W-:-:S05]  /*2a4e0*/  VIADD R3, R3, 0x1f ;  /* 0x0000001f03037836 */ /* 0x004fca0000000000 */
[----:B0-----:R-:W-:-:S13]  /*2a4f0*/  ISETP.GE.AND P6, PT, R3, R2, PT ;  /* 0x000000020300720c */ /* 0x001fda0003fc6270 */
[----:B------:R-:W-:Y:S05]  /*2a500*/  @P6 BRA `(.L_x_649) ;  /* 0x0000000400d86947 */ /* 0x000fea0003800000 */
[----:B------:R-:W0:Y:S01]  /*2a510*/  S2R R4, SR_TID.X ;  /* 0x0000000000047919 */ /* 0x000e220000002100 */
[----:B------:R1:W-:Y:S01]  /*2a520*/  STL [R1+0xc], R3 ;  /* 0x00000c0301007387 */ /* 0x0003e20000100800 */
[----:B0-----:R-:W-:-:S05]  /*2a530*/  LOP3.LUT R4, R4, 0x1f, RZ, 0xc0, !PT ;  /* 0x0000001f04047812 */ /* 0x001fca00078ec0ff */
[----:B------:R-:W-:Y:S01]  /*2a540*/  IMAD.IADD R6, R3, 0x1, R4 ;  /* 0x0000000103067824 */ /* 0x000fe200078e0204 */
[----:B------:R-:W-:-:S04]  /*2a550*/  MOV R4, RZ ;  /* 0x000000ff00047202 */ /* 0x000fc80000000f00 */
[----:B------:R-:W-:-:S13]  /*2a560*/  ISETP.GE.OR P6, PT, R6, R2, !P0 ;  /* 0x000000020600720c */ /* 0x000fda00047c6670 */
[----:B-1----:R-:W0:Y:S02]  /*2a570*/  @!P6 LDC.64 R2, c[0x0][0xc80] ;  /* 0x00032000ff02eb82 */ /* 0x002e240000000a00 */
[----:B0-----:R-:W-:-:S05]  /*2a580*/  @!P6 IMAD.WIDE R2, R6, 0x4, R2 ;  /* 0x000000040602e825 */ /* 0x001fca00078e0202 */
[----:B------:R0:W2:Y:S02]  /*2a590*/  @!P6 LDG.E R4, desc[UR42][R2.64] ;  /* 0x0000002a0204e981 */ /* 0x0000a4000c1e1900 */
[----:B0-----:R-:W0:Y:S02]  /*2a5a0*/  @!P6 LDC.64 R2, c[0x0][0xc78] ;  /* 0x00031e00ff02eb82 */ /* 0x001e240000000a00 */
[----:B0-----:R-:W-:-:S04]  /*2a5b0*/  @!P6 IMAD.WIDE R2, R6, 0x4, R2 ;  /* 0x000000040602e825 */ /* 0x001fc800078e0202 */
[----:B------:R-:W-:-:S06]  /*2a5c0*/  IMAD.MOV.U32 R6, RZ, RZ, RZ ;  /* 0x000000ffff067224 */ /* 0x000fcc00078e00ff */
[----:B------:R-:W2:Y:S01]  /*2a5d0*/  @!P6 LDG.E R6, desc[UR42][R2.64] ;  /* 0x0000002a0206e981 */ /* 0x000ea2000c1e1900 */
[----:B------:R-:W-:Y:S01]  /*2a5e0*/  UMOV UR4, 0xffffffff ;  /* 0xffffffff00047882 */ /* 0x000fe20000000000 */
[----:B--2---:R-:W-:Y:S02]  /*2a5f0*/  IMAD R2, R6, R4, RZ ;  /* 0x0000000406027224 */ /* 0x004fe400078e02ff */
[----:B------:R-:W-:Y:S05]  /*2a600*/  BRA.DIV UR4, `(.L_x_650) ;  /* 0x0000007204587947 */ /* 0x000fea000b800000 */
        /* <DEDUP_REMOVED lines=15> */
[----:B------:R0:W1:Y:S02]  /*2a700*/  SHFL.IDX PT, R9, R3, 0x1f, 0x1f ;  /* 0x03e01f0003097f89 */ /* 0x00006400000e0000 */
.L_x_917:
[----:B------:R-:W-:Y:S02]  /*2a710*/  ULDC UR4, c[0x0][0xc38] ;  /* 0x00030e0000047ab9 */ /* 0x000fe40000000800 */
[----:B------:R-:W-:-:S04]  /*2a720*/  IMAD.U32 R2, RZ, RZ, UR4 ;  /* 0x00000004ff027e24 */ /* 0x000fc8000f8e00ff */
[----:B-1----:R-:W-:-:S05]  /*2a730*/  IMAD R9, R9, R2, RZ ;  /* 0x0000000209097224 */ /* 0x002fca00078e02ff */
[----:B------:R-:W-:-:S04]  /*2a740*/  IADD3 R0, R9, R0, RZ ;  /* 0x0000000009007210 */ /* 0x000fc80007ffe0ff */
[----:B------:R-:W-:-:S13]  /*2a750*/  ISETP.GT.AND P6, PT, R0, R5, PT ;  /* 0x000000050000720c */ /* 0x000fda0003fc4270 */
[----:B------:R-:W-:Y:S05]  /*2a760*/  @!P6 BRA `(.L_x_651) ;  /* 0xfffffffc0054e947 */ /* 0x000fea000383ffff */
[----:B------:R-:W-:-:S07]  /*2a770*/  IMAD.MOV.U32 R7, RZ, RZ, R3 ;  /* 0x000000ffff077224 */ /* 0x000fce00078e0003 */
.L_x_648:
[----:B------:R-:W-:Y:S01]  /*2a780*/  IMAD.IADD R9, R0, 0x1, -R9 ;  /* 0x0000000100097824 */ /* 0x000fe200078e0a09 */
[----:B------:R-:W-:-:S03]  /*2a790*/  UMOV UR4, 0xffffffff ;  /* 0xffffffff00047882 */ /* 0x000fc60000000000 */
[----:B------:R-:W-:-:S05]  /*2a7a0*/  IMAD R0, R7, R2, R9 ;  /* 0x0000000207007224 */ /* 0x000fca00078e0209 */
[----:B------:R-:W-:Y:S01]  /*2a7b0*/  ISETP.GT.AND P6, PT, R0, R5, PT ;  /* 0x000000050000720c */ /* 0x000fe20003fc4270 */
[----:B------:R-:W-:-:S12]  /*2a7c0*/  BRA.DIV UR4, `(.L_x_652) ;  /* 0x0000007204c07947 */ /* 0x000fd8000b800000 */
[----:B0-----:R-:W-:-:S04]  /*2a7d0*/  VOTE.ANY R3, PT, !P6 ;  /* 0x0000000000037806 */ /* 0x001fc800070e0100 */
[----:B------:R-:W0:Y:S02]  /*2a7e0*/  POPC R0, R3 ;  /* 0x0000000300007309 */ /* 0x000e240000000000 */
[----:B0-----:R0:W1:Y:S04]  /*2a7f0*/  SHFL.IDX PT, R4, R4, R0, 0x1f ;  /* 0x00001f0004047589 */ /* 0x00106800000e0000 */
[----:B------:R0:W2:Y:S02]  /*2a800*/  SHFL.IDX PT, R6, R6, R0, 0x1f ;  /* 0x00001f0006067589 */ /* 0x0000a400000e0000 */
.L_x_922:
[----:B------:R-:W-:-:S13]  /*2a810*/  ISETP.NE.AND P0, PT, R3, RZ, PT ;  /* 0x000000ff0300720c */ /* 0x000fda0003f05270 */
[----:B------:R-:W-:Y:S05]  /*2a820*/  @!P0 BRA `(.L_x_653) ;  /* 0x0000000000148947 */ /* 0x000fea0003800000 */
[----:B------:R-:W-:Y:S01]  /*2a830*/  UMOV UR4, 0xffffffff ;  /* 0xffffffff00047882 */ /* 0x000fe20000000000 */
[----:B------:R-:W-:Y:S02]  /*2a840*/  VIADD R12, R0, 0xffffffff ;  /* 0xffffffff000c7836 */ /* 0x000fe40000000000 */
[----:B------:R-:W-:Y:S05]  /*2a850*/  BRA.DIV UR4, `(.L_x_654) ;  /* 0x0000007204f87947 */ /* 0x000fea000b800000 */
[----:B------:R3:W4:Y:S02]  /*2a860*/  SHFL.IDX PT, R7, R7, R12, 0x1f ;  /* 0x00001f0c07077589 */ /* 0x00072400000e0000 */
.L_x_925:
[----:B----4-:R-:W-:-:S07]  /*2a870*/  MOV R8, R7 ;  /* 0x0000000700087202 */ /* 0x010fce0000000f00 */
.L_x_653:
[----:B------:R-:W4:Y:S01]  /*2a880*/  LDL.LU R10, [R1+0xc] ;  /* 0x00000c00010a7983 */ /* 0x000f220000300800 */
[----:B-1----:R-:W-:Y:S01]  /*2a890*/  IABS R7, R4 ;  /* 0x0000000400077213 */ /* 0x002fe20000000000 */
[----:B------:R-:W-:-:S03]  /*2a8a0*/  IMAD R8, R8, R2, R9 ;  /* 0x0000000208087224 */ /* 0x000fc600078e0209 */
[----:B------:R-:W1:Y:S02]  /*2a8b0*/  I2F.RP R2, R7 ;  /* 0x0000000700027306 */ /* 0x000e640000209400 */
[----:B------:R5:W-:Y:S02]  /*2a8c0*/  STL [R1], R8 ;  /* 0x0000000801007387 */ /* 0x000be40000100800 */
[----:B-----5:R-:W-:-:S04]  /*2a8d0*/  IADD3 R8, R5, -R8, RZ ;  /* 0x8000000805087210 */ /* 0x020fc80007ffe0ff */
[----:B-1----:R-:W1:Y:S02]  /*2a8e0*/  MUFU.RCP R2, R2 ;  /* 0x0000000200027308 */ /* 0x002e640000001000 */
[----:B-1----:R-:W-:-:S06]  /*2a8f0*/  VIADD R2, R2, 0xffffffe ;  /* 0x0ffffffe02027836 */ /* 0x002fcc0000000000 */
[----:B------:R-:W1:Y:S02]  /*2a900*/  F2I.FTZ.U32.TRUNC.NTZ R3, R2 ;  /* 0x0000000200037305 */ /* 0x000e64000021f000 */
[----:B-1----:R-:W-:-:S04]  /*2a910*/  IMAD.MOV R2, RZ, RZ, -R3 ;  /* 0x000000ffff027224 */ /* 0x002fc800078e0a03 */
[----:B------:R-:W-:Y:S02]  /*2a920*/  IMAD R9, R2, R7, RZ ;  /* 0x0000000702097224 */ /* 0x000fe400078e02ff */
[----:B------:R-:W-:-:S04]  /*2a930*/  IMAD.MOV.U32 R2, RZ, RZ, RZ ;  /* 0x000000ffff027224 */ /* 0x000fc800078e00ff */
[----:B------:R-:W-:Y:S01]  /*2a940*/  IMAD.HI.U32 R9, R3, R9, R2 ;  /* 0x0000000903097227 */ /* 0x000fe200078e0002 */
[----:B------:R-:W-:Y:S02]  /*2a950*/  IABS R3, R4 ;  /* 0x0000000400037213 */ /* 0x000fe40000000000 */
[----:B------:R-:W-:-:S03]  /*2a960*/  IABS R2, R8 ;  /* 0x0000000800027213 */ /* 0x000fc60000000000 */
[----:B------:R-:W-:Y:S02]  /*2a970*/  IMAD.MOV R3, RZ, RZ, -R3 ;  /* 0x000000ffff037224 */ /* 0x000fe400078e0a03 */
[----:B------:R-:W-:-:S04]  /*2a980*/  IMAD.HI.U32 R5, R9, R2, RZ ;  /* 0x0000000209057227 */ /* 0x000fc800078e00ff */
[----:B------:R-:W-:-:S05]  /*2a990*/  IMAD R2, R5, R3, R2 ;  /* 0x0000000305027224 */ /* 0x000fca00078e0202 */
[----:B------:R-:W-:-:S13]  /*2a9a0*/  ISETP.GT.U32.AND P1, PT, R7, R2, PT ;  /* 0x000000020700720c */ /* 0x000fda0003f24070 */
[----:B------:R-:W-:Y:S02]  /*2a9b0*/  @!P1 IMAD.IADD R2, R2, 0x1, -R7 ;  /* 0x0000000102029824 */ /* 0x000fe400078e0a07 */
[----:B------:R-:W-:Y:S01]  /*2a9c0*/  @!P1 VIADD R5, R5, 0x1 ;  /* 0x0000000105059836 */ /* 0x000fe20000000000 */
[----:B------:R-:W-:Y:S02]  /*2a9d0*/  ISETP.NE.AND P1, PT, R4, RZ, PT ;  /* 0x000000ff0400720c */ /* 0x000fe40003f25270 */
[----:B------:R-:W-:Y:S02]  /*2a9e0*/  ISETP.GE.U32.AND P0, PT, R2, R7, PT ;  /* 0x000000070200720c */ /* 0x000fe40003f06070 */
[----:B--2---:R-:W-:-:S04]  /*2a9f0*/  IABS R7, R6 ;  /* 0x0000000600077213 */ /* 0x004fc80000000000 */
[----:B------:R-:W1:Y:S07]  /*2aa00*/  I2F.RP R2, R7 ;  /* 0x0000000700027306 */ /* 0x000e6e0000209400 */
[----:B------:R-:W-:Y:S01]  /*2aa10*/  @P0 VIADD R5, R5, 0x1 ;  /* 0x0000000105050836 */ /* 0x000fe20000000000 */
[----:B-1----:R-:W1:Y:S02]  /*2aa20*/  MUFU.RCP R2, R2 ;  /* 0x0000000200027308 */ /* 0x002e640000001000 */
[----:B-1----:R-:W-:-:S06]  /*2aa30*/  VIADD R2, R2, 0xffffffe ;  /* 0x0ffffffe02027836 */ /* 0x002fcc0000000000 */
[----:B------:R-:W1:Y:S02]  /*2aa40*/  F2I.FTZ.U32.TRUNC.NTZ R3, R2 ;  /* 0x0000000200037305 */ /* 0x000e64000021f000 */
[----:B-1----:R-:W-:-:S05]  /*2aa50*/  IADD3 R2, RZ, -R3, RZ ;  /* 0x80000003ff027210 */ /* 0x002fca0007ffe0ff */
[----:B------:R-:W-:Y:S02]  /*2aa60*/  IMAD R9, R2, R7, RZ ;  /* 0x0000000702097224 */ /* 0x000fe400078e02ff */
[----:B------:R-:W-:-:S04]  /*2aa70*/  IMAD.MOV.U32 R2, RZ, RZ, RZ ;  /* 0x000000ffff027224 */ /* 0x000fc800078e00ff */
[----:B------:R-:W-:Y:S01]  /*2aa80*/  IMAD.HI.U32 R2, R3, R9, R2 ;  /* 0x0000000903027227 */ /* 0x000fe200078e0002 */
[----:B------:R-:W-:Y:S02]  /*2aa90*/  LOP3.LUT R3, R8, R4, RZ, 0x3c, !PT ;  /* 0x0000000408037212 */ /* 0x000fe400078e3cff */
[----:B------:R-:W-:Y:S02]  /*2aaa0*/  IABS R9, R6 ;  /* 0x0000000600097213 */ /* 0x000fe40000000000 */
[----:B------:R-:W-:-:S03]  /*2aab0*/  ISETP.GE.AND P2, PT, R3, RZ, PT ;  /* 0x000000ff0300720c */ /* 0x000fc60003f46270 */
[----:B------:R-:W-:-:S10]  /*2aac0*/  IMAD.MOV R9, RZ, RZ, -R9 ;  /* 0x000000ffff097224 */ /* 0x000fd400078e0a09 */
[----:B------:R-:W-:Y:S02]  /*2aad0*/  @!P2 IADD3 R5, -R5, RZ, RZ ;  /* 0x000000ff0505a210 */ /* 0x000fe40007ffe1ff */
        /* <DEDUP_REMOVED lines=13> */
[----:B------:R-:W-:-:S06]  /*2abb0*/  @P0 IADD3 R2, R2, 0x1, RZ ;  /* 0x0000000102020810 */ /* 0x000fcc0007ffe0ff */
[----:B------:R-:W-:Y:S01]  /*2abc0*/  @!P2 IMAD.MOV R2, RZ, RZ, -R2 ;  /* 0x000000ffff02a224 */ /* 0x000fe200078e0a02 */
[----:B------:R-:W-:-:S05]  /*2abd0*/  @!P1 LOP3.LUT R2, RZ, R6, RZ, 0x33, !PT ;  /* 0x00000006ff029212 */ /* 0x000fca00078e33ff */
[--C-:B------:R-:W-:Y:S02]  /*2abe0*/  IMAD.MOV R3, RZ, RZ, -R2.reuse ;  /* 0x000000ffff037224 */ /* 0x100fe400078e0a02 */
[C---:B------:R-:W-:Y:S02]  /*2abf0*/  IMAD R2, R6.reuse, 0x1000000, R2 ;  /* 0x0100000006027824 */ /* 0x040fe400078e0202 */
[----:B------:R-:W-:Y:S01]  /*2ac00*/  IMAD R3, R6, R3, R5 ;  /* 0x0000000306037224 */ /* 0x000fe200078e0205 */
[----:B----4-:R-:W-:-:S03]  /*2ac10*/  IADD3 R10, R0, R10, RZ ;  /* 0x0000000a000a7210 */ /* 0x010fc60007ffe0ff */
[----:B0-----:R-:W-:-:S05]  /*2ac20*/  IMAD R0, R3, 0x10000, R2 ;  /* 0x0001000003007824 */ /* 0x001fca00078e0202 */
[----:B------:R1:W-:Y:S04]  /*2ac30*/  STL [R1+0x8], R0 ;  /* 0x0000080001007387 */ /* 0x0003e80000100800 */
[----:B------:R1:W-:Y:S04]  /*2ac40*/  STL [R1+0xc], R10 ;  /* 0x00000c0a01007387 */ /* 0x0003e80000100800 */
[----:B------:R1:W-:Y:S01]  /*2ac50*/  STL [R1+0x4], R4 ;  /* 0x0000040401007387 */ /* 0x0003e20000100800 */
[----:B------:R-:W-:Y:S05]  /*2ac60*/  BRA `(.L_x_655) ;  /* 0x0000000000287947 */ /* 0x000fea0003800000 */
.L_x_649:
[----:B------:R-:W-:Y:S01]  /*2ac70*/  UMOV UR4, URZ ;  /* 0x0000003f00047c82 */ /* 0x000fe20008000000 */
[----:B------:R-:W-:Y:S01]  /*2ac80*/  ULDC UR6, c[0x0][0xc3c] ;  /* 0x00030f0000067ab9 */ /* 0x000fe20000000800 */
[----:B------:R-:W-:Y:S01]  /*2ac90*/  UMOV UR5, URZ ;  /* 0x0000003f00057c82 */ /* 0x000fe20008000000 */
[----:B------:R-:W-:Y:S01]  /*2aca0*/  IMAD.U32 R3, RZ, RZ, UR4 ;  /* 0x00000004ff037e24 */ /* 0x000fe2000f8e00ff */
[----:B------:R-:W-:Y:S01]  /*2acb0*/  MOV R2, UR5 ;  /* 0x0000000500027c02 */ /* 0x000fe20008000f00 */
[----:B------:R-:W-:Y:S01]  /*2acc0*/  IMAD.U32 R0, RZ, RZ, UR6 ;  /* 0x00000006ff007e24 */ /* 0x000fe2000f8e00ff */
[----:B------:R0:W-:Y:S04]  /*2acd0*/  STL [R1], R5 ;  /* 0x0000000501007387 */ /* 0x0001e80000100800 */
[----:B------:R0:W-:Y:S04]  /*2ace0*/  STL [R1+0x4], R3 ;  /* 0x0000040301007387 */ /* 0x0001e80000100800 */
[----:B------:R0:W-:Y:S04]  /*2acf0*/  STL [R1+0xc], R0 ;  /* 0x00000c0001007387 */ /* 0x0001e80000100800 */
[----:B------:R0:W-:Y:S02]  /*2ad00*/  STL [R1+0x8], R2 ;  /* 0x0000080201007387 */ /* 0x0001e40000100800 */
.L_x_655:
[----:B0-----:R-:W2:Y:S04]  /*2ad10*/  LDL R2, [R1+0xc] ;  /* 0x00000c0001027983 */ /* 0x001ea80000100800 */
[----:B------:R-:W4:Y:S04]  /*2ad20*/  LDL R3, [R1+0x8] ;  /* 0x0000080001037983 */ /* 0x000f280000100800 */
[----:B-1----:R-:W5:Y:S04]  /*2ad30*/  LDL R4, [R1] ;  /* 0x0000000001047983 */ /* 0x002f680000100800 */
[----:B------:R-:W5:Y:S01]  /*2ad40*/  LDL R5, [R1+0x4] ;  /* 0x0000040001057983 */ /* 0x000f620000100800 */
[----:B------:R-:W0:Y:S01]  /*2ad50*/  S2R R0, SR_TID.X ;  /* 0x0000000000007919 */ /* 0x000e220000002100 */
[----:B------:R-:W-:Y:S05]  /*2ad60*/  WARPSYNC.ALL ;  /* 0x0000000000007948 */ /* 0x000fea0003800000 */
[----:B0-----:R-:W-:Y:S01]  /*2ad70*/  LOP3.LUT R0, R0, 0x1f, RZ, 0xc0, !PT ;  /* 0x0000001f00007812 */ /* 0x001fe200078ec0ff */
[----:B------:R-:W-:Y:S03]  /*2ad80*/  BAR.SYNC.DEFER_BLOCKING 0x4, 0x180 ;  /* 0x0106000000007b1d */ /* 0x000fe60000010000 */
[----:B------:R-:W-:-:S13]  /*2ad90*/  ISETP.NE.AND P0, PT, R0, RZ, PT ;  /* 0x000000ff0000720c */ /* 0x000fda0003f05270 */
[----:B------:R-:W0:Y:S01]  /*2ada0*/  @!P0 S2R R0, SR_CgaCtaId ;  /* 0x0000000000008919 */ /* 0x000e220000008800 */
[----:B--2---:R-:W-:Y:S01]  /*2adb0*/  IMAD.MOV.U32 R7, RZ, RZ, R2 ;  /* 0x000000ffff077224 */ /* 0x004fe200078e0002 */
[----:B------:R-:W-:Y:S01]  /*2adc0*/  @!P0 MOV R2, 0x400 ;  /* 0x0000040000028802 */ /* 0x000fe20000000f00 */
[----:B----4-:R-:W-:-:S03]  /*2add0*/  IMAD.MOV.U32 R6, RZ, RZ, R3 ;  /* 0x000000ffff067224 */ /* 0x010fc600078e0003 */
[----:B0-----:R-:W-:-:S05]  /*2ade0*/  @!P0 LEA R18, R0, R2, 0x18 ;  /* 0x0000000200128211 */ /* 0x001fca00078ec0ff */
[----:B-----5:R0:W-:Y:S01]  /*2adf0*/  @!P0 STS.128 [R18+0x388d0], R4 ;  /* 0x0388d00412008388 */ /* 0x0201e20000000c00 */
[----:B------:R-:W-:Y:S06]  /*2ae00*/  BAR.ARV 0x5, 0x180 ;  /* 0x0146000000007b1d */ /* 0x000fec0000002000 */
.L_x_646:
[----:B------:R-:W2:Y:S01]  /*2ae10*/  LDL R0, [R1+0xc] ;  /* 0x00000c0001007983 */ /* 0x000ea20000100800 */
[----:B------:R-:W-:Y:S02]  /*2ae20*/  ULDC UR4, c[0x0][0xc3c] ;  /* 0x00030f0000047ab9 */ /* 0x000fe40000000800 */
[----:B--2---:R-:W-:-:S13]  /*2ae30*/  ISETP.GE.AND P0, PT, R0, UR4, PT ;  /* 0x0000000400007c0c */ /* 0x004fda000bf06270 */
[----:B------:R-:W-:Y:S05]  /*2ae40*/  @!P0 BRA `(.L_x_656) ;  /* 0xffffff9800b88947 */ /* 0x000fea000383ffff */
[----:B------:R-:W-:Y:S05]  /*2ae50*/  BSYNC B7 ;  /* 0x0000000000077941 */ /* 0x000fea0003800000 */
.L_x_544:
[----:B---3--:R-:W2:Y:S01]  /*2ae60*/  LDL.LU R0, [R1+0x64] ;  /* 0x0000640001007983 */ /* 0x008ea20000300800 */
[----:B------:R-:W-:Y:S01]  /*2ae70*/  BSSY B0, `(.L_x_657) ;  /* 0x000000b000007945 */ /* 0x000fe20003800000 */
[----:B01----:R-:W0:Y:S01]  /*2ae80*/  S2R R5, SR_CgaCtaId ;  /* 0x0000000000057919 */ /* 0x003e220000008800 */
[----:B--2---:R-:W-:-:S04]  /*2ae90*/  IADD3 R0, R0, 0x1, RZ ;  /* 0x0000000100007810 */ /* 0x004fc80007ffe0ff */
        /* <DEDUP_REMOVED lines=8> */
.L_x_926:
[----:B------:R-:W-:Y:S05]  /*2af20*/  BSYNC B0 ;  /* 0x0000000000007941 */ /* 0x000fea0003800000 */
.L_x_657:
[----:B------:R-:W-:-:S03]  /*2af30*/  UMOV UR4, 0xffffffff ;  /* 0xffffffff00047882 */ /* 0x000fc60000000000 */
[----:B------:R-:W-:Y:S05]  /*2af40*/  BRA.DIV UR4, `(.L_x_659) ;  /* 0x0000006e04787947 */ /* 0x000fea000b800000 */
[----:B------:R-:W1:Y:S02]  /*2af50*/  S2R R2, SR_TID.X ;  /* 0x0000000000027919 */ /* 0x000e640000002100 */
[----:B-1----:R-:W-:-:S04]  /*2af60*/  SHF.R.U32.HI R2, RZ, 0x5, R2 ;  /* 0x00000005ff027819 */ /* 0x002fc80000011602 */
[----:B------:R-:W-:-:S05]  /*2af70*/  LOP3.LUT R2, R2, 0x3, RZ, 0xc0, !PT ;  /* 0x0000000302027812 */ /* 0x000fca00078ec0ff */
[----:B------:R1:W2:Y:S02]  /*2af80*/  SHFL.IDX PT, R14, R2, RZ, 0x1f ;  /* 0x00001fff020e7589 */ /* 0x0002a400000e0000 */
.L_x_929:
[----:B--2---:R-:W-:-:S13]  /*2af90*/  ISETP.NE.AND P0, PT, R14, RZ, PT ;  /* 0x000000ff0e00720c */ /* 0x004fda0003f05270 */
[----:B------:R-:W-:Y:S05]  /*2afa0*/  @P0 BRA `(.L_x_340) ;  /* 0x0000000000b00947 */ /* 0x000fea0003800000 */
[----:B------:R-:W-:-:S03]  /*2afb0*/  UMOV UR4, 0xffffffff ;  /* 0xffffffff00047882 */ /* 0x000fc60000000000 */
[----:B------:R-:W-:Y:S05]  /*2afc0*/  BRA.DIV UR4, `(.L_x_660) ;  /* 0x0000006e048c7947 */ /* 0x000fea000b800000 */
[----:B------:R-:W-:-:S13]  /*2afd0*/  ELECT P6, URZ, PT ;  /* 0x00000000003f782f */ /* 0x000fda00038c0000 */
.L_x_932:
[----:B------:R-:W-:Y:S05]  /*2afe0*/  @!P6 BRA `(.L_x_340) ;  /* 0x0000000000a0e947 */ /* 0x000fea0003800000 */
[----:B------:R-:W-:-:S06]  /*2aff0*/  ULOP3.LUT UR4, UR37, 0x2, URZ, 0xfc, !UPT ;  /* 0x0000000225047892 */ /* 0x000fcc000f8efc3f */
[----:B-1----:R-:W-:-:S05]  /*2b000*/  IMAD.U32 R2, RZ, RZ, UR4 ;  /* 0x00000004ff027e24 */ /* 0x002fca000f8e00ff */
[----:B------:R-:W-:-:S13]  /*2b010*/  ISETP.NE.AND P0, PT, R2, 0x3, PT ;  /* 0x000000030200780c */ /* 0x000fda0003f05270 */
[----:B------:R-:W-:Y:S05]  /*2b020*/  @!P0 BRA `(.L_x_661) ;  /* 0x0000000000048947 */ /* 0x000fea0003800000 */
[----:B------:R-:W-:Y:S01]  /*2b030*/  BPT.TRAP 0x1 ;  /* 0x000000040000795c */ /* 0x000fe20000300000 */
.L_x_661:
[----:B0-----:R-:W2:Y:S04]  /*2b040*/  LDL R3, [R1+0x14] ;  /* 0x0000140001037983 */ /* 0x001ea80000100800 */
[----:B------:R-:W3:Y:S01]  /*2b050*/  LDL.LU R7, [R1+0x1c] ;  /* 0x00001c0001077983 */ /* 0x000ee20000300800 */
[----:B------:R-:W-:-:S05]  /*2b060*/  VIADD R2, R0, 0x38840 ;  /* 0x0003884000027836 */ /* 0x000fca0000000000 */
[C---:B--2---:R-:W-:Y:S01]  /*2b070*/  LEA R6, R3.reuse, R2, 0x3 ;  /* 0x0000000203067211 */ /* 0x044fe200078e18ff */
        /* <DEDUP_REMOVED lines=10> */
.L_x_933:
[----:B------:R-:W1:Y:S02]  /*2b120*/  SYNCS.PHASECHK.TRANS64.TRYWAIT P1, [R7+URZ], R2 ;  /* 0x00000002070075a7 */ /* 0x000e64000802017f */
[----:B-1----:R-:W-:Y:S05]  /*2b130*/  @!P1 BRA `(.L_x_663) ;  /* 0x0000006c00649947 */ /* 0x002fea0003800000 */
.L_x_934:
[----:B------:R-:W-:Y:S05]  /*2b140*/  @!P0 BRA `(.L_x_664) ;  /* 0x0000000000048947 */ /* 0x000fea0003800000 */
[----:B------:R-:W-:Y:S01]  /*2b150*/  BPT.TRAP 0x1 ;  /* 0x000000040000795c */ /* 0x000fe20000300000 */
.L_x_664:
[----:B------:R-:W2:Y:S02]  /*2b160*/  LDL.LU R4, [R1+0x14] ;  /* 0x0000140001047983 */ /* 0x000ea40000300800 */
[----:B--2---:R-:W-:-:S04]  /*2b170*/  IMAD R4, R4, 0x8, R0 ;  /* 0x0000000804047824 */ /* 0x004fc800078e0200 */
[----:B------:R-:W2:Y:S02]  /*2b180*/  SYNCS.PHASECHK.TRANS64.TRYWAIT P1, [R4+URZ+0x38860], R5 ;  /* 0x03886005040075a7 */ /* 0x000ea4000802017f */
[----:B--2---:R-:W-:Y:S05]  /*2b190*/  @!P1 BRA `(.L_x_665) ;  /* 0x0000006c00609947 */ /* 0x004fea0003800000 */
.L_x_935:
[----:B------:R-:W-:Y:S05]  /*2b1a0*/  @!P0 BRA `(.L_x_666) ;  /* 0x0000000000048947 */ /* 0x000fea0003800000 */
[----:B------:R-:W-:Y:S01]  /*2b1b0*/  BPT.TRAP 0x1 ;  /* 0x000000040000795c */ /* 0x000fe20000300000 */
.L_x_666:
[----:B------:R-:W-:-:S04]  /*2b1c0*/  LEA R3, R3, R0, 0x3 ;  /* 0x0000000003037211 */ /* 0x000fc800078e18ff */
[----:B------:R-:W3:Y:S02]  /*2b1d0*/  SYNCS.PHASECHK.TRANS64.TRYWAIT P1, [R3+URZ+0x38860], R2 ;  /* 0x03886002030075a7 */ /* 0x000ee4000802017f */
[----:B---3--:R-:W-:Y:S05]  /*2b1e0*/  @!P1 BRA `(.L_x_667) ;  /* 0x0000006c00609947 */ /* 0x008fea0003800000 */
.L_x_936:
[----:B------:R-:W-:Y:S05]  /*2b1f0*/  @!P0 BRA `(.L_x_668) ;  /* 0x0000000000048947 */ /* 0x000fea0003800000 */
[----:B------:R-:W-:Y:S01]  /*2b200*/  BPT.TRAP 0x1 ;  /* 0x000000040000795c */ /* 0x000fe20000300000 */
.L_x_668:
[----:B------:R-:W4:Y:S02]  /*2b210*/  SYNCS.PHASECHK.TRANS64.TRYWAIT P0, [R4+URZ+0x38880], R5 ;  /* 0x03888005040075a7 */ /* 0x000f24000800017f */
[----:B----4-:R-:W-:Y:S05]  /*2b220*/  @!P0 BRA `(.L_x_669) ;  /* 0x0000006c00648947 */ /* 0x010fea0003800000 */
.L_x_670:
[----:B------:R0:W0:Y:S02]  /*2b230*/  SYNCS.PHASECHK.TRANS64.TRYWAIT P0, [R3+URZ+0x38880], R2 ;  /* 0x03888002030075a7 */ /* 0x000024000800017f */
[----:B0-----:R-:W-:Y:S05]  /*2b240*/  @!P0 NANOSLEEP.SYNCS 0x989680 ;  /* 0x009896800000895d */ /* 0x001fea0003900000 */
[----:B------:R-:W0:Y:S02]  /*2b250*/  @!P0 SYNCS.PHASECHK.TRANS64 P0, [R3+URZ+0x38880], R2 ;  /* 0x03888002030085a7 */ /* 0x000e24000800007f */
[----:B0-----:R-:W-:Y:S05]  /*2b260*/  @!P0 BRA `(.L_x_670) ;  /* 0xfffffffc00f08947 */ /* 0x001fea000383ffff */
.L_x_340:
[----:B------:R-:W-:Y:S05]  /*2b270*/  BSYNC B8 ;  /* 0x0000000000087941 */ /* 0x000fea0003800000 */
.L_x_337:
[----:B------:R-:W-:Y:S05]  /*2b280*/  EXIT ;  /* 0x000000000000794d */ /* 0x000fea0003800000 */
.L_x_364:
[----:B-1----:R1:W2:Y:S02]  /*2b290*/  SYNCS.PHASECHK.TRANS64.TRYWAIT P6, [R112+URZ+0x38890], R127 ;  /* 0x0388907f700075a7 */ /* 0x0022a400080c017f */
[----:B--2---:R-:W-:Y:S05]  /*2b2a0*/  @!P6 NANOSLEEP.SYNCS 0x989680 ;  /* 0x009896800000e95d */ /* 0x004fea0003900000 */
[----:B------:R-:W2:Y:S02]  /*2b2b0*/  @!P6 SYNCS.PHASECHK.TRANS64 P6, [R112+URZ+0x38890], R127 ;  /* 0x0388907f7000e5a7 */ /* 0x000ea400080c007f */
[----:B--2---:R-:W-:Y:S05]  /*2b2c0*/  @!P6 BRA `(.L_x_364) ;  /* 0xfffffffc00f0e947 */ /* 0x004fea000383ffff */
[----:B------:R-:W-:Y:S05]  /*2b2d0*/  BRA `(.L_x_671) ;  /* 0xfffffd88007c7947 */ /* 0x000fea000383ffff */
.L_x_398:
[----:B-1----:R1:W2:Y:S02]  /*2b2e0*/  SYNCS.PHASECHK.TRANS64.TRYWAIT P3, [R112+URZ+0x38890], R127 ;  /* 0x0388907f700075a7 */ /* 0x0022a4000806017f */
[----:B--2---:R-:W-:Y:S05]  /*2b2f0*/  @!P3 NANOSLEEP.SYNCS 0x989680 ;  /* 0x009896800000b95d */ /* 0x004fea0003900000 */
[----:B------:R-:W2:Y:S02]  /*2b300*/  @!P3 SYNCS.PHASECHK.TRANS64 P3, [R112+URZ+0x38890], R127 ;  /* 0x0388907f7000b5a7 */ /* 0x000ea4000806007f */
[----:B--2---:R-:W-:Y:S05]  /*2b310*/  @!P3 BRA `(.L_x_398) ;  /* 0xfffffffc00f0b947 */ /* 0x004fea000383ffff */
[----:B------:R-:W-:Y:S05]  /*2b320*/  BRA `(.L_x_672) ;  /* 0xfffffdcc00087947 */ /* 0x000fea000383ffff */
.L_x_415:
[----:B-1----:R1:W2:Y:S02]  /*2b330*/  SYNCS.PHASECHK.TRANS64.TRYWAIT P2, [R112+URZ+0x38890], R127 ;  /* 0x0388907f700075a7 */ /* 0x0022a4000804017f */
[----:B--2---:R-:W-:Y:S05]  /*2b340*/  @!P2 NANOSLEEP.SYNCS 0x989680 ;  /* 0x009896800000a95d */ /* 0x004fea0003900000 */
[----:B------:R-:W2:Y:S02]  /*2b350*/  @!P2 SYNCS.PHASECHK.TRANS64 P2, [R112+URZ+0x38890], R127 ;  /* 0x0388907f7000a5a7 */ /* 0x000ea4000804007f */
[----:B--2---:R-:W-:Y:S05]  /*2b360*/  @!P2 BRA `(.L_x_415) ;  /* 0xfffffffc00f0a947 */ /* 0x004fea000383ffff */
[----:B------:R-:W-:Y:S05]  /*2b370*/  BRA `(.L_x_673) ;  /* 0xfffffe0c00bc7947 */ /* 0x000fea000383ffff */
.L_x_425:
[----:B--2---:R2:W3:Y:S02]  /*2b380*/  SYNCS.PHASECHK.TRANS64.TRYWAIT P3, [R112+URZ+0x388b0], R127 ;  /* 0x0388b07f700075a7 */ /* 0x0044e4000806017f */
[----:B---3--:R-:W-:Y:S05]  /*2b390*/  @!P3 NANOSLEEP.SYNCS 0x989680 ;  /* 0x009896800000b95d */ /* 0x008fea0003900000 */
[----:B------:R-:W3:Y:S02]  /*2b3a0*/  @!P3 SYNCS.PHASECHK.TRANS64 P3, [R112+URZ+0x388b0], R127 ;  /* 0x0388b07f7000b5a7 */ /* 0x000ee4000806007f */
[----:B---3--:R-:W-:Y:S05]  /*2b3b0*/  @!P3 BRA `(.L_x_425) ;  /* 0xfffffffc00f0b947 */ /* 0x008fea000383ffff */
[----:B------:R-:W-:Y:S05]  /*2b3c0*/  BRA `(.L_x_674) ;  /* 0xfffffe1400207947 */ /* 0x000fea000383ffff */
.L_x_439:
[----:B------:R-:W-:Y:S01]  /*2b3d0*/  BSSY B0, `(.L_x_675) ;  /* 0x0000007000007945 */ /* 0x000fe20003800000 */
[----:B------:R-:W-:Y:S02]  /*2b3e0*/  IMAD.MOV.U32 R12, RZ, RZ, RZ ;  /* 0x000000ffff0c7224 */ /* 0x000fe400078e00ff */
[----:B------:R-:W-:Y:S02]  /*2b3f0*/  IMAD.MOV.U32 R11, RZ, RZ, 0x1f ;  /* 0x0000001fff0b7424 */ /* 0x000fe400078e00ff */
[----:B------:R-:W-:-:S07]  /*2b400*/  IMAD.MOV.U32 R15, RZ, RZ, -0x1 ;  /* 0xffffffffff0f7424 */ /* 0x000fce00078e00ff */
[----:B-----5:R-:W-:Y:S05]  /*2b410*/  WARPSYNC.COLLECTIVE R15, `(.L_x_676) ;  /* 0x000000000f087348 */ /* 0x020fea0003c00000 */
[----:B------:R0:W1:Y:S02]  /*2b420*/  SHFL.IDX P6, R14, R13, R12, R11 ;  /* 0x0000000c0d0e7389 */ /* 0x00006400000c000b */
[----:B01---5:R-:W-:Y:S01]  /*2b430*/  ENDCOLLECTIVE ;  /* 0x000000000000791b */ /* 0x023fe20003800000 */
.L_x_676:
[----:B------:R-:W-:Y:S05]  /*2b440*/  BSYNC B0 ;  /* 0x0000000000007941 */ /* 0x000fea0003800000 */
.L_x_675:
[----:B------:R1:W-:Y:S01]  /*2b450*/  STL [R1+0x30], R14 ;  /* 0x0000300e01007387 */ /* 0x0003e20000100800 */
[----:B------:R-:W-:Y:S05]  /*2b460*/  BRA `(.L_x_677) ;  /* 0xfffffe2000847947 */ /* 0x000fea000383ffff */
.L_x_451:
[----:B------:R-:W-:Y:S01]  /*2b470*/  BSSY B1, `(.L_x_678) ;  /* 0x0000008000017945 */ /* 0x000fe20003800000 */
[----:B------:R-:W-:Y:S01]  /*2b480*/  MOV R13, R24 ;  /* 0x00000018000d7202 */ /* 0x000fe20000000f00 */
[----:B------:R-:W-:Y:S02]  /*2b490*/  IMAD.MOV.U32 R12, RZ, RZ, RZ ;  /* 0x000000ffff0c7224 */ /* 0x000fe400078e00ff */
[----:B------:R-:W-:Y:S02]  /*2b4a0*/  IMAD.MOV.U32 R11, RZ, RZ, 0x181f ;  /* 0x0000181fff0b7424 */ /* 0x000fe400078e00ff */
[----:B------:R-:W-:-:S07]  /*2b4b0*/  IMAD.MOV.U32 R15, RZ, RZ, -0x1 ;  /* 0xffffffffff0f7424 */ /* 0x000fce00078e00ff */
[----:B------:R-:W-:Y:S05]  /*2b4c0*/  WARPSYNC.COLLECTIVE R15, `(.L_x_679) ;  /* 0x000000000f087348 */ /* 0x000fea0003c00000 */
[----:B------:R0:W1:Y:S02]  /*2b4d0*/  SHFL.IDX P6, R14, R13, R12, R11 ;  /* 0x0000000c0d0e7389 */ /* 0x00006400000c000b */
[----:B01----:R-:W-:Y:S01]  /*2b4e0*/  ENDCOLLECTIVE ;  /* 0x000000000000791b */ /* 0x003fe20003800000 */
.L_x_679:
[----:B------:R-:W-:Y:S05]  /*2b4f0*/  BSYNC B1 ;  /* 0x0000000000017941 */ /* 0x000fea0003800000 */
.L_x_678:
[----:B------:R-:W-:Y:S01]  /*2b500*/  IMAD.MOV.U32 R13, RZ, RZ, R26 ;  /* 0x000000ffff0d7224 */ /* 0x000fe200078e001a */
[----:B------:R-:W-:Y:S01]  /*2b510*/  MOV R15, 0xffffffff ;  /* 0xffffffff000f7802 */ /* 0x000fe20000000f00 */
[----:B------:R-:W-:Y:S01]  /*2b520*/  IMAD.MOV.U32 R12, RZ, RZ, RZ ;  /* 0x000000ffff0c7224 */ /* 0x000fe200078e00ff */
[----:B------:R-:W-:Y:S01]  /*2b530*/  MOV R3, R14 ;  /* 0x0000000e00037202 */ /* 0x000fe20000000f00 */
[----:B------:R-:W-:-:S07]  /*2b540*/  IMAD.MOV.U32 R11, RZ, RZ, 0x181f ;  /* 0x0000181fff0b7424 */ /* 0x000fce00078e00ff */
[----:B------:R-:W-:Y:S05]  /*2b550*/  WARPSYNC.COLLECTIVE R15, `(.L_x_680) ;  /* 0x000000000f087348 */ /* 0x000fea0003c00000 */
[----:B------:R0:W1:Y:S02]  /*2b560*/  SHFL.IDX P6, R14, R13, R12, R11 ;  /* 0x0000000c0d0e7389 */ /* 0x00006400000c000b */
[----:B01----:R-:W-:Y:S01]  /*2b570*/  ENDCOLLECTIVE ;  /* 0x000000000000791b */ /* 0x003fe20003800000 */
.L_x_680:
[----:B------:R-:W-:Y:S02]  /*2b580*/  IMAD.MOV.U32 R13, RZ, RZ, R33 ;  /* 0x000000ffff0d7224 */ /* 0x000fe400078e0021 */
[----:B------:R-:W-:-:S07]  /*2b590*/  IMAD.MOV.U32 R26, RZ, RZ, R14 ;  /* 0x000000ffff1a7224 */ /* 0x000fce00078e000e */
[----:B------:R-:W-:Y:S05]  /*2b5a0*/  WARPSYNC.COLLECTIVE R15, `(.L_x_681) ;  /* 0x000000000f087348 */ /* 0x000fea0003c00000 */
[----:B------:R0:W1:Y:S02]  /*2b5b0*/  SHFL.IDX P6, R14, R13, R12, R11 ;  /* 0x0000000c0d0e7389 */ /* 0x00006400000c000b */
[----:B01----:R-:W-:Y:S01]  /*2b5c0*/  ENDCOLLECTIVE ;  /* 0x000000000000791b */ /* 0x003fe20003800000 */
.L_x_681:
[----:B------:R-:W-:Y:S01]  /*2b5d0*/  MOV R13, R30 ;  /* 0x0000001e000d7202 */ /* 0x000fe20000000f00 */
[----:B------:R-:W-:-:S07]  /*2b5e0*/  IMAD.MOV.U32 R27, RZ, RZ, R14 ;  /* 0x000000ffff1b7224 */ /* 0x000fce00078e000e */
[----:B------:R-:W-:Y:S05]  /*2b5f0*/  WARPSYNC.COLLECTIVE R15, `(.L_x_682) ;  /* 0x000000000f087348 */ /* 0x000fea0003c00000 */
[----:B------:R0:W1:Y:S02]  /*2b600*/  SHFL.IDX P6, R14, R13, R12, R11 ;  /* 0x0000000c0d0e7389 */ /* 0x00006400000c000b */
[----:B01----:R-:W-:Y:S01]  /*2b610*/  ENDCOLLECTIVE ;  /* 0x000000000000791b */ /* 0x003fe20003800000 */
.L_x_682:
[----:B------:R-:W-:Y:S01]  /*2b620*/  IMAD.MOV.U32 R20, RZ, RZ, R14 ;  /* 0x000000ffff147224 */ /* 0x000fe200078e000e */
[----:B------:R-:W-:Y:S06]  /*2b630*/  BRA `(.L_x_683) ;  /* 0xfffffe28000c7947 */ /* 0x000fec000383ffff */
.L_x_455:
[----:B0-----:R0:W1:Y:S02]  /*2b640*/  SYNCS.PHASECHK.TRANS64.TRYWAIT P0, [R22+URZ+0x38800], R35 ;  /* 0x03880023160075a7 */ /* 0x001064000800017f */
[----:B-1----:R-:W-:Y:S05]  /*2b650*/  @!P0 NANOSLEEP.SYNCS 0x989680 ;  /* 0x009896800000895d */ /* 0x002fea0003900000 */
[----:B------:R-:W1:Y:S02]  /*2b660*/  @!P0 SYNCS.PHASECHK.TRANS64 P0, [R22+URZ+0x38800], R35 ;  /* 0x03880023160085a7 */ /* 0x000e64000800007f */
[----:B-1----:R-:W-:Y:S05]  /*2b670*/  @!P0 BRA `(.L_x_455) ;  /* 0xfffffffc00f08947 */ /* 0x002fea000383ffff */
[----:B------:R-:W-:Y:S05]  /*2b680*/  BRA `(.L_x_684) ;  /* 0xfffffe2c006c7947 */ /* 0x000fea000383ffff */
.L_x_471:
[----:B------:R-:W-:Y:S01]  /*2b690*/  BSSY B1, `(.L_x_685) ;  /* 0x0000008000017945 */ /* 0x000fe20003800000 */
[----:B------:R-:W-:Y:S01]  /*2b6a0*/  IMAD.MOV.U32 R13, RZ, RZ, R24 ;  /* 0x000000ffff0d7224 */ /* 0x000fe200078e0018 */
[----:B------:R-:W-:Y:S01]  /*2b6b0*/  MOV R11, 0x181f ;  /* 0x0000181f000b7802 */ /* 0x000fe20000000f00 */
[----:B------:R-:W-:Y:S02]  /*2b6c0*/  IMAD.MOV.U32 R12, RZ, RZ, RZ ;  /* 0x000000ffff0c7224 */ /* 0x000fe400078e00ff */
[----:B------:R-:W-:-:S07]  /*2b6d0*/  IMAD.MOV.U32 R15, RZ, RZ, -0x1 ;  /* 0xffffffffff0f7424 */ /* 0x000fce00078e00ff */
[----:B------:R-:W-:Y:S05]  /*2b6e0*/  WARPSYNC.COLLECTIVE R15, `(.L_x_686) ;  /* 0x000000000f087348 */ /* 0x000fea0003c00000 */
[----:B------:R0:W1:Y:S02]  /*2b6f0*/  SHFL.IDX P6, R14, R13, R12, R11 ;  /* 0x0000000c0d0e7389 */ /* 0x00006400000c000b */
[----:B01----:R-:W-:Y:S01]  /*2b700*/  ENDCOLLECTIVE ;  /* 0x000000000000791b */ /* 0x003fe20003800000 */
.L_x_686:
[----:B------:R-:W-:Y:S05]  /*2b710*/  BSYNC B1 ;  /* 0x0000000000017941 */ /* 0x000fea0003800000 */
.L_x_685:
[----:B------:R-:W-:Y:S01]  /*2b720*/  IMAD.MOV.U32 R13, RZ, RZ, R26 ;  /* 0x000000ffff0d7224 */ /* 0x000fe200078e001a */
[----:B------:R-:W-:Y:S01]  /*2b730*/  MOV R12, RZ ;  /* 0x000000ff000c7202 */ /* 0x000fe20000000f00 */
[----:B------:R-:W-:Y:S02]  /*2b740*/  IMAD.MOV.U32 R11, RZ, RZ, 0x181f ;  /* 0x0000181fff0b7424 */ /* 0x000fe400078e00ff */
[----:B------:R-:W-:Y:S02]  /*2b750*/  IMAD.MOV.U32 R15, RZ, RZ, -0x1 ;  /* 0xffffffffff0f7424 */ /* 0x000fe400078e00ff */
[----:B------:R-:W-:-:S07]  /*2b760*/  IMAD.MOV.U32 R3, RZ, RZ, R14 ;  /* 0x000000ffff037224 */ /* 0x000fce00078e000e */
[----:B------:R-:W-:Y:S05]  /*2b770*/  WARPSYNC.COLLECTIVE R15, `(.L_x_687) ;  /* 0x000000000f087348 */ /* 0x000fea0003c00000 */
[----:B------:R0:W1:Y:S02]  /*2b780*/  SHFL.IDX P6, R14, R13, R12, R11 ;  /* 0x0000000c0d0e7389 */ /* 0x00006400000c000b */
[----:B01----:R-:W-:Y:S01]  /*2b790*/  ENDCOLLECTIVE ;  /* 0x000000000000791b */ /* 0x003fe20003800000 */
.L_x_687:
[----:B------:R-:W-:Y:S01]  /*2b7a0*/  MOV R13, R33 ;  /* 0x00000021000d7202 */ /* 0x000fe20000000f00 */
[----:B------:R-:W-:-:S07]  /*2b7b0*/  IMAD.MOV.U32 R27, RZ, RZ, R14 ;  /* 0x000000ffff1b7224 */ /* 0x000fce00078e000e */
[----:B------:R-:W-:Y:S05]  /*2b7c0*/  WARPSYNC.COLLECTIVE R15, `(.L_x_688) ;  /* 0x000000000f087348 */ /* 0x000fea0003c00000 */
[----:B------:R0:W1:Y:S02]  /*2b7d0*/  SHFL.IDX P6, R14, R13, R12, R11 ;  /* 0x0000000c0d0e7389 */ /* 0x00006400000c000b */
[----:B01----:R-:W-:Y:S01]  /*2b7e0*/  ENDCOLLECTIVE ;  /* 0x000000000000791b */ /* 0x003fe20003800000 */
.L_x_688:
[----:B------:R-:W-:Y:S02]  /*2b7f0*/  IMAD.MOV.U32 R13, RZ, RZ, R30 ;  /* 0x000000ffff0d7224 */ /* 0x000fe400078e001e */
[----:B------:R-:W-:-:S07]  /*2b800*/  IMAD.MOV.U32 R21, RZ, RZ, R14 ;  /* 0x000000ffff157224 */ /* 0x000fce00078e000e */
[----:B------:R-:W-:Y:S05]  /*2b810*/  WARPSYNC.COLLECTIVE R15, `(.L_x_689) ;  /* 0x000000000f087348 */ /* 0x000fea0003c00000 */
[----:B------:R0:W1:Y:S02]  /*2b820*/  SHFL.IDX P6, R14, R13, R12, R11 ;  /* 0x0000000c0d0e7389 */ /* 0x00006400000c000b */
[----:B01----:R-:W-:Y:S01]  /*2b830*/  ENDCOLLECTIVE ;  /* 0x000000000000791b */ /* 0x003fe20003800000 */
.L_x_689:
[----:B------:R-:W-:Y:S05]  /*2b840*/  BRA `(.L_x_690) ;  /* 0xfffffe5c00247947 */ /* 0x000fea000383ffff */
.L_x_475:
[----:B0-----:R0:W1:Y:S02]  /*2b850*/  SYNCS.PHASECHK.TRANS64.TRYWAIT P4, [R22+URZ+0x38800], R37 ;  /* 0x03880025160075a7 */ /* 0x001064000808017f */
[----:B-1----:R-:W-:Y:S05]  /*2b860*/  @!P4 NANOSLEEP.SYNCS 0x989680 ;  /* 0x009896800000c95d */ /* 0x002fea0003900000 */
[----:B------:R-:W1:Y:S02]  /*2b870*/  @!P4 SYNCS.PHASECHK.TRANS64 P4, [R22+URZ+0x38800], R37 ;  /* 0x038800251600c5a7 */ /* 0x000e64000808007f */
[----:B-1----:R-:W-:Y:S05]  /*2b880*/  @!P4 BRA `(.L_x_475) ;  /* 0xfffffffc00f0c947 */ /* 0x002fea000383ffff */
[----:B------:R-:W-:Y:S05]  /*2b890*/  BRA `(.L_x_691) ;  /* 0xfffffe60008c7947 */ /* 0x000fea000383ffff */
.L_x_485:
[----:B--2---:R2:W3:Y:S02]  /*2b8a0*/  SYNCS.PHASECHK.TRANS64.TRYWAIT P1, [R0+URZ+0x38830], R7 ;  /* 0x03883007000075a7 */ /* 0x0044e4000802017f */
[----:B---3--:R-:W-:Y:S05]  /*2b8b0*/  @!P1 NANOSLEEP.SYNCS 0x989680 ;  /* 0x009896800000995d */ /* 0x008fea0003900000 */
[----:B------:R-:W3:Y:S02]  /*2b8c0*/  @!P1 SYNCS.PHASECHK.TRANS64 P1, [R0+URZ+0x38830], R7 ;  /* 0x03883007000095a7 */ /* 0x000ee4000802007f */
[----:B---3--:R-:W-:Y:S05]  /*2b8d0*/  @!P1 BRA `(.L_x_485) ;  /* 0xfffffffc00f09947 */ /* 0x008fea000383ffff */
[----:B------:R-:W-:Y:S05]  /*2b8e0*/  BRA `(.L_x_484) ;  /* 0xfffffe9400ac7947 */ /* 0x000fea000383ffff */
.L_x_491:
[----:B-1----:R1:W2:Y:S02]  /*2b8f0*/  SYNCS.PHASECHK.TRANS64.TRYWAIT P2, [R9+URZ+0x38830], R10 ;  /* 0x0388300a090075a7 */ /* 0x0022a4000804017f */
[----:B--2---:R-:W-:Y:S05]  /*2b900*/  @!P2 NANOSLEEP.SYNCS 0x989680 ;  /* 0x009896800000a95d */ /* 0x004fea0003900000 */
[----:B------:R-:W2:Y:S02]  /*2b910*/  @!P2 SYNCS.PHASECHK.TRANS64 P2, [R9+URZ+0x38830], R10 ;  /* 0x0388300a0900a5a7 */ /* 0x000ea4000804007f */
[----:B--2---:R-:W-:Y:S05]  /*2b920*/  @!P2 BRA `(.L_x_491) ;  /* 0xfffffffc00f0a947 */ /* 0x004fea000383ffff */
[----:B------:R-:W-:Y:S05]  /*2b930*/  BRA `(.L_x_490) ;  /* 0xfffffec800d47947 */ /* 0x000fea000383ffff */
.L_x_495:
[----:B-1----:R1:W2:Y:S02]  /*2b940*/  SYNCS.PHASECHK.TRANS64.TRYWAIT P1, [R9+URZ+0x38850], R8 ;  /* 0x03885008090075a7 */ /* 0x0022a4000802017f */
[----:B--2---:R-:W-:Y:S05]  /*2b950*/  @!P1 NANOSLEEP.SYNCS 0x989680 ;  /* 0x009896800000995d */ /* 0x004fea0003900000 */
[----:B------:R-:W2:Y:S02]  /*2b960*/  @!P1 SYNCS.PHASECHK.TRANS64 P1, [R9+URZ+0x38850], R8 ;  /* 0x03885008090095a7 */ /* 0x000ea4000802007f */
[----:B--2---:R-:W-:Y:S05]  /*2b970*/  @!P1 BRA `(.L_x_495) ;  /* 0xfffffffc00f09947 */ /* 0x004fea000383ffff */
[----:B------:R-:W-:Y:S05]  /*2b980*/  BRA `(.L_x_492) ;  /* 0xfffffed000587947 */ /* 0x000fea000383ffff */
.L_x_501:
[----:B-1----:R1:W2:Y:S02]  /*2b990*/  SYNCS.PHASECHK.TRANS64.TRYWAIT P1, [R2+URZ+0x38850], R4 ;  /* 0x03885004020075a7 */ /* 0x0022a4000802017f */
[----:B--2---:R-:W-:Y:S05]  /*2b9a0*/  @!P1 NANOSLEEP.SYNCS 0x989680 ;  /* 0x009896800000995d */ /* 0x004fea0003900000 */
[----:B------:R-:W2:Y:S02]  /*2b9b0*/  @!P1 SYNCS.PHASECHK.TRANS64 P1, [R2+URZ+0x38850], R4 ;  /* 0x03885004020095a7 */ /* 0x000ea4000802007f */
[----:B--2---:R-:W-:Y:S05]  /*2b9c0*/  @!P1 BRA `(.L_x_501) ;  /* 0xfffffffc00f09947 */ /* 0x004fea000383ffff */
[----:B------:R-:W-:Y:S05]  /*2b9d0*/  BRA `(.L_x_500) ;  /* 0xfffffef8006c7947 */ /* 0x000fea000383ffff */
.L_x_505:
        /* <DEDUP_REMOVED lines=9> */
[----:B------:R-:W-:Y:S01]  /*2ba70*/  SEL R35, R57, R11, P0 ;  /* 0x0000000b39237207 */ /* 0x000fe20000000000 */
[----:B------:R-:W-:Y:S01]  /*2ba80*/  IMAD.MOV.U32 R11, RZ, RZ, 0x1c1f ;  /* 0x00001c1fff0b7424 */ /* 0x000fe200078e00ff */
[----:B------:R-:W-:Y:S02]  /*2ba90*/  SEL R60, R12, R60, P0 ;  /* 0x0000003c0c3c7207 */ /* 0x000fe40000000000 */
[----:B------:R-:W-:Y:S01]  /*2baa0*/  SEL R33, R33, R13, P0 ;  /* 0x0000000d21217207 */ /* 0x000fe20000000000 */
[----:B------:R-:W-:Y:S01]  /*2bab0*/  IMAD.MOV.U32 R13, RZ, RZ, R51 ;  /* 0x000000ffff0d7224 */ /* 0x000fe200078e0033 */
[----:B------:R-:W-:-:S02]  /*2bac0*/  SEL R32, R15, R73, P0 ;  /* 0x000000490f207207 */ /* 0x000fc40000000000 */
[----:B------:R-:W-:Y:S01]  /*2bad0*/  SEL R28, R73, R15, P0 ;  /* 0x0000000f491c7207 */ /* 0x000fe20000000000 */
[----:B------:R-:W-:Y:S01]  /*2bae0*/  IMAD.MOV.U32 R15, RZ, RZ, -0x1 ;  /* 0xffffffffff0f7424 */ /* 0x000fe200078e00ff */
[----:B-----5:R-:W-:Y:S02]  /*2baf0*/  MOV R12, R0 ;  /* 0x00000000000c7202 */ /* 0x020fe40000000f00 */
[----:B------:R-:W-:Y:S02]  /*2bb00*/  SEL R46, R68, R14, P0 ;  /* 0x0000000e442e7207 */ /* 0x000fe40000000000 */
[----:B------:R-:W-:-:S07]  /*2bb10*/  SEL R68, R14, R68, P0 ;  /* 0x000000440e447207 */ /* 0x000fce0000000000 */
[----:B01----:R-:W-:Y:S05]  /*2bb20*/  WARPSYNC.COLLECTIVE R15, `(.L_x_692) ;  /* 0x000000000f087348 */ /* 0x003fea0003c00000 */
[----:B------:R2:W3:Y:S02]  /*2bb30*/  SHFL.IDX P6, R14, R13, R12, R11 ;  /* 0x0000000c0d0e7389 */ /* 0x0004e400000c000b */
[----:B0123--:R-:W-:Y:S01]  /*2bb40*/  ENDCOLLECTIVE ;  /* 0x000000000000791b */ /* 0x00ffe20003800000 */
.L_x_692:
[----:B------:R-:W-:Y:S02]  /*2bb50*/  LOP3.LUT R2, R0, 0x2, RZ, 0x3c, !PT ;  /* 0x0000000200027812 */ /* 0x000fe400078e3cff */
[----:B------:R-:W-:Y:S02]  /*2bb60*/  SEL R20, R21, R25, P0 ;  /* 0x0000001915147207 */ /* 0x000fe40000000000 */
[----:B------:R-:W-:Y:S02]  /*2bb70*/  SEL R24, R25, R21, P0 ;  /* 0x0000001519187207 */ /* 0x000fe40000000000 */
[----:B------:R-:W-:Y:S02]  /*2bb80*/  SEL R21, R44, R153, P0 ;  /* 0x000000992c157207 */ /* 0x000fe40000000000 */
[----:B------:R-:W-:Y:S02]  /*2bb90*/  SEL R153, R153, R44, P0 ;  /* 0x0000002c99997207 */ /* 0x000fe40000000000 */
[----:B------:R-:W-:-:S02]  /*2bba0*/  SEL R38, R37, R49, P0 ;  /* 0x0000003125267207 */ /* 0x000fc40000000000 */
[----:B------:R-:W-:Y:S02]  /*2bbb0*/  SEL R37, R49, R37, P0 ;  /* 0x0000002531257207 */ /* 0x000fe40000000000 */
[----:B------:R-:W-:Y:S02]  /*2bbc0*/  MOV R13, R4 ;  /* 0x00000004000d7202 */ /* 0x000fe40000000f00 */
[----:B------:R-:W-:Y:S02]  /*2bbd0*/  SEL R44, R76, R45, P0 ;  /* 0x0000002d4c2c7207 */ /* 0x000fe40000000000 */
[----:B------:R-:W-:Y:S02]  /*2bbe0*/  SEL R45, R45, R76, P0 ;  /* 0x0000004c2d2d7207 */ /* 0x000fe40000000000 */
[----:B------:R-:W-:Y:S02]  /*2bbf0*/  SEL R43, R84, R53, P0 ;  /* 0x00000035542b7207 */ /* 0x000fe40000000000 */
[----:B------:R-:W-:Y:S01]  /*2bc00*/  SEL R27, R48, R81, P0 ;  /* 0x00000051301b7207 */ /* 0x000fe20000000000 */
[----:B------:R-:W-:Y:S01]  /*2bc10*/  IMAD.MOV.U32 R3, RZ, RZ, R14 ;  /* 0x000000ffff037224 */ /* 0x000fe200078e000e */
[----:B------:R-:W-:-:S07]  /*2bc20*/  SEL R53, R53, R84, P0 ;  /* 0x0000005435357207 */ /* 0x000fce0000000000 */
[----:B------:R-:W-:Y:S05]  /*2bc30*/  WARPSYNC.COLLECTIVE R15, `(.L_x_693) ;  /* 0x000000000f087348 */ /* 0x000fea0003c00000 */
[----:B------:R0:W1:Y:S02]  /*2bc40*/  SHFL.IDX P6, R14, R13, R12, R11 ;  /* 0x0000000c0d0e7389 */ /* 0x00006400000c000b */
[----:B01----:R-:W-:Y:S01]  /*2bc50*/  ENDCOLLECTIVE ;  /* 0x000000000000791b */ /* 0x003fe20003800000 */
.L_x_693:
[----:B------:R-:W-:Y:S02]  /*2bc60*/  SEL R26, R81, R48, P0 ;  /* 0x00000030511a7207 */ /* 0x000fe40000000000 */
[----:B------:R-:W-:Y:S02]  /*2bc70*/  SEL R48, R92, R61, P0 ;  /* 0x0000003d5c307207 */ /* 0x000fe40000000000 */
[----:B------:R-:W-:Y:S02]  /*2bc80*/  SEL R42, R56, R89, P0 ;  /* 0x00000059382a7207 */ /* 0x000fe40000000000 */
[----:B------:R-:W-:Y:S02]  /*2bc90*/  SEL R61, R61, R92, P0 ;  /* 0x0000005c3d3d7207 */ /* 0x000fe40000000000 */
[----:B------:R-:W-:Y:S02]  /*2bca0*/  SEL R56, R89, R56, P0 ;  /* 0x0000003859387207 */ /* 0x000fe40000000000 */
[----:B------:R-:W-:-:S02]  /*2bcb0*/  SEL R54, R100, R69, P0 ;  /* 0x0000004564367207 */ /* 0x000fc40000000000 */
[----:B------:R-:W-:Y:S01]  /*2bcc0*/  SEL R49, R64, R97, P0 ;  /* 0x0000006140317207 */ /* 0x000fe20000000000 */
[----:B------:R-:W-:Y:S01]  /*2bcd0*/  IMAD.MOV.U32 R13, RZ, RZ, R6 ;  /* 0x000000ffff0d7224 */ /* 0x000fe200078e0006 */
[----:B------:R-:W-:Y:S01]  /*2bce0*/  SEL R69, R69, R100, P0 ;  /* 0x0000006445457207 */ /* 0x000fe20000000000 */
[----:B------:R-:W-:Y:S01]  /*2bcf0*/  IMAD.MOV.U32 R12, RZ, RZ, R2 ;  /* 0x000000ffff0c7224 */ /* 0x000fe200078e0002 */
        /* <DEDUP_REMOVED lines=9> */
.L_x_694:
        /* <DEDUP_REMOVED lines=8> */
[----:B------:R-:W-:Y:S02]  /*2be10*/  SEL R88, R121, R88, P0 ;  /* 0x0000005879587207 */ /* 0x000fe40000000000 */
[----:B------:R-:W-:Y:S02]  /*2be20*/  SEL R67, R132, R101, P0 ;  /* 0x0000006584437207 */ /* 0x000fe40000000000 */
[----:B------:R-:W-:Y:S02]  /*2be30*/  SEL R66, R96, R129, P0 ;  /* 0x0000008160427207 */ /* 0x000fe40000000000 */
[----:B------:R-:W-:Y:S02]  /*2be40*/  SEL R101, R101, R132, P0 ;  /* 0x0000008465657207 */ /* 0x000fe40000000000 */
[----:B------:R-:W-:-:S02]  /*2be50*/  SEL R96, R129, R96, P0 ;  /* 0x0000006081607207 */ /* 0x000fc40000000000 */
[----:B------:R-:W-:-:S07]  /*2be60*/  MOV R6, R14 ;  /* 0x0000000e00067202 */ /* 0x000fce0000000f00 */
[----:B------:R-:W-:Y:S05]  /*2be70*/  WARPSYNC.COLLECTIVE R15, `(.L_x_695) ;  /* 0x000000000f087348 */ /* 0x000fea0003c00000 */
[----:B------:R0:W1:Y:S02]  /*2be80*/  SHFL.IDX P6, R14, R13, R12, R11 ;  /* 0x0000000c0d0e7389 */ /* 0x00006400000c000b */
[----:B01----:R-:W-:Y:S01]  /*2be90*/  ENDCOLLECTIVE ;  /* 0x000000000000791b */ /* 0x003fe20003800000 */
.L_x_695:
        /* <DEDUP_REMOVED lines=18> */
.L_x_696:
        /* <DEDUP_REMOVED lines=18> */
.L_x_697:
        /* <DEDUP_REMOVED lines=18> */
.L_x_698:
        /* <DEDUP_REMOVED lines=18> */
.L_x_699:
        /* <DEDUP_REMOVED lines=18> */
.L_x_700:
[----:B------:R-:W-:Y:S02]  /*2c440*/  SEL R134, R135, R134, P0 ;  /* 0x0000008687867207 */ /* 0x000fe40000000000 */
        /* <DEDUP_REMOVED lines=16> */
.L_x_701:
[----:B------:R-:W-:Y:S02]  /*2c550*/  SEL R207, R4, R5, P0 ;  /* 0x0000000504cf7207 */ /* 0x000fe40000000000 */
[----:B------:R-:W-:Y:S02]  /*2c560*/  SEL R208, R5, R4, P0 ;  /* 0x0000000405d07207 */ /* 0x000fe40000000000 */
[----:B------:R-:W-:Y:S02]  /*2c570*/  SEL R203, R8, R9, P0 ;  /* 0x0000000908cb7207 */ /* 0x000fe40000000000 */
[----:B------:R-:W-:Y:S02]  /*2c580*/  SEL R204, R9, R8, P0 ;  /* 0x0000000809cc7207 */ /* 0x000fe40000000000 */
[----:B------:R-:W-:Y:S02]  /*2c590*/  SEL R201, R7, R10, P0 ;  /* 0x0000000a07c97207 */ /* 0x000fe40000000000 */
[----:B------:R-:W-:Y:S01]  /*2c5a0*/  SEL R202, R10, R7, P0 ;  /* 0x000000070aca7207 */ /* 0x000fe20000000000 */
[----:B------:R-:W-:-:S02]  /*2c5b0*/  IMAD.MOV.U32 R13, RZ, RZ, R153 ;  /* 0x000000ffff0d7224 */ /* 0x000fc400078e0099 */
[----:B------:R-:W-:Y:S02]  /*2c5c0*/  IMAD.MOV.U32 R12, RZ, RZ, R2 ;  /* 0x000000ffff0c7224 */ /* 0x000fe400078e0002 */
[----:B------:R-:W-:-:S07]  /*2c5d0*/  IMAD.MOV.U32 R20, RZ, RZ, R14 ;  /* 0x000000ffff147224 */ /* 0x000fce00078e000e */
[----:B------:R-:W-:Y:S05]  /*2c5e0*/  WARPSYNC.COLLECTIVE R15, `(.L_x_702) ;  /* 0x000000000f087348 */ /* 0x000fea0003c00000 */
[----:B------:R0:W1:Y:S02]  /*2c5f0*/  SHFL.IDX P6, R14, R13, R12, R11 ;  /* 0x0000000c0d0e7389 */ /* 0x00006400000c000b */
[----:B01----:R-:W-:Y:S01]  /*2c600*/  ENDCOLLECTIVE ;  /* 0x000000000000791b */ /* 0x003fe20003800000 */
.L_x_702:
[----:B------:R-:W-:Y:S01]  /*2c610*/  IMAD.MOV.U32 R13, RZ, RZ, R24 ;  /* 0x000000ffff0d7224 */ /* 0x000fe200078e0018 */
[----:B------:R-:W-:-:S07]  /*2c620*/  MOV R25, R14 ;  /* 0x0000000e00197202 */ /* 0x000fce0000000f00 */
[----:B------:R-:W-:Y:S05]  /*2c630*/  WARPSYNC.COLLECTIVE R15, `(.L_x_703) ;  /* 0x000000000f087348 */ /* 0x000fea0003c00000 */
[----:B------:R0:W1:Y:S02]  /*2c640*/  SHFL.IDX P6, R14, R13, R12, R11 ;  /* 0x0000000c0d0e7389 */ /* 0x00006400000c000b */
[----:B01----:R-:W-:Y:S01]  /*2c650*/  ENDCOLLECTIVE ;  /* 0x000000000000791b */ /* 0x003fe20003800000 */
.L_x_703:
[----:B------:R-:W-:Y:S02]  /*2c660*/  SEL R197, R21, R25, P0 ;  /* 0x0000001915c57207 */ /* 0x000fe40000000000 */
[----:B------:R-:W-:Y:S01]  /*2c670*/  SEL R198, R25, R21, P0 ;  /* 0x0000001519c67207 */ /* 0x000fe20000000000 */
[----:B------:R-:W-:Y:S01]  /*2c680*/  IMAD.MOV.U32 R13, RZ, RZ, R39 ;  /* 0x000000ffff0d7224 */ /* 0x000fe200078e0027 */
[----:B------:R-:W-:Y:S01]  /*2c690*/  MOV R12, R0 ;  /* 0x00000000000c7202 */ /* 0x000fe20000000f00 */
[----:B------:R-:W-:-:S07]  /*2c6a0*/  IMAD.MOV.U32 R24, RZ, RZ, R14 ;  /* 0x000000ffff187224 */ /* 0x000fce00078e000e */
[----:B------:R-:W-:Y:S05]  /*2c6b0*/  WARPSYNC.COLLECTIVE R15, `(.L_x_704) ;  /* 0x000000000f087348 */ /* 0x000fea0003c00000 */
[----:B------:R0:W1:Y:S02]  /*2c6c0*/  SHFL.IDX P6, R14, R13, R12, R11 ;  /* 0x0000000c0d0e7389 */ /* 0x00006400000c000b */
[----:B01----:R-:W-:Y:S01]  /*2c6d0*/  ENDCOLLECTIVE ;  /* 0x000000000000791b */ /* 0x003fe20003800000 */
.L_x_704:
[----:B------:R-:W-:Y:S02]  /*2c6e0*/  SEL R199, R20, R24, P0 ;  /* 0x0000001814c77207 */ /* 0x000fe40000000000 */
[----:B------:R-:W-:Y:S01]  /*2c6f0*/  SEL R200, R24, R20, P0 ;  /* 0x0000001418c87207 */ /* 0x000fe20000000000 */
[----:B------:R-:W-:Y:S02]  /*2c700*/  IMAD.MOV.U32 R13, RZ, RZ, R38 ;  /* 0x000000ffff0d7224 */ /* 0x000fe400078e0026 */
[----:B------:R-:W-:-:S07]  /*2c710*/  IMAD.MOV.U32 R39, RZ, RZ, R14 ;  /* 0x000000ffff277224 */ /* 0x000fce00078e000e */
[----:B------:R-:W-:Y:S05]  /*2c720*/  WARPSYNC.COLLECTIVE R15, `(.L_x_705) ;  /* 0x000000000f087348 */ /* 0x000fea0003c00000 */
[----:B------:R0:W1:Y:S02]  /*2c730*/  SHFL.IDX P6, R14, R13, R12, R11 ;  /* 0x0000000c0d0e7389 */ /* 0x00006400000c000b */
[----:B01----:R-:W-:Y:S01]  /*2c740*/  ENDCOLLECTIVE ;  /* 0x000000000000791b */ /* 0x003fe20003800000 */
.L_x_705:
[----:B------:R-:W-:Y:S01]  /*2c750*/  MOV R13, R52 ;  /* 0x00000034000d7202 */ /* 0x000fe20000000f00 */
[----:B------:R-:W-:Y:S02]  /*2c760*/  IMAD.MOV.U32 R12, RZ, RZ, R2 ;  /* 0x000000ffff0c7224 */ /* 0x000fe400078e0002 */
[----:B------:R-:W-:-:S07]  /*2c770*/  IMAD.MOV.U32 R38, RZ, RZ, R14 ;  /* 0x000000ffff267224 */ /* 0x000fce00078e000e */
[----:B------:R-:W-:Y:S05]  /*2c780*/  WARPSYNC.COLLECTIVE R15, `(.L_x_706) ;  /* 0x000000000f087348 */ /* 0x000fea0003c00000 */
[----:B------:R0:W1:Y:S02]  /*2c790*/  SHFL.IDX P6, R14, R13, R12, R11 ;  /* 0x0000000c0d0e7389 */ /* 0x00006400000c000b */
[----:B01----:R-:W-:Y:S01]  /*2c7a0*/  ENDCOLLECTIVE ;  /* 0x000000000000791b */ /* 0x003fe20003800000 */
.L_x_706:
[----:B------:R-:W-:Y:S02]  /*2c7b0*/  IMAD.MOV.U32 R13, RZ, RZ, R37 ;  /* 0x000000ffff0d7224 */ /* 0x000fe400078e0025 */
[----:B------:R-:W-:-:S07]  /*2c7c0*/  IMAD.MOV.U32 R52, RZ, RZ, R14 ;  /* 0x000000ffff347224 */ /* 0x000fce00078e000e */
[----:B------:R-:W-:Y:S05]  /*2c7d0*/  WARPSYNC.COLLECTIVE R15, `(.L_x_707) ;  /* 0x000000000f087348 */ /* 0x000fea0003c00000 */
[----:B------:R0:W1:Y:S02]  /*2c7e0*/  SHFL.IDX P6, R14, R13, R12, R11 ;  /* 0x0000000c0d0e7389 */ /* 0x00006400000c000b */
[----:B01----:R-:W-:Y:S01]  /*2c7f0*/  ENDCOLLECTIVE ;  /* 0x000000000000791b */ /* 0x003fe20003800000 */
.L_x_707:
[----:B------:R-:W-:Y:S02]  /*2c800*/  SEL R193, R39, R52, P0 ;  /* 0x0000003427c17207 */ /* 0x000fe40000000000 */
[----:B------:R-:W-:Y:S01]  /*2c810*/  SEL R194, R52, R39, P0 ;  /* 0x0000002734c27207 */ /* 0x000fe20000000000 */
[----:B------:R-:W-:Y:S02]  /*2c820*/  IMAD.MOV.U32 R13, RZ, RZ, R47 ;  /* 0x000000ffff0d7224 */ /* 0x000fe400078e002f */
[----:B------:R-:W-:Y:S01]  /*2c830*/  IMAD.MOV.U32 R12, RZ, RZ, R0 ;  /* 0x000000ffff0c7224 */ /* 0x000fe200078e0000 */
[----:B------:R-:W-:-:S07]  /*2c840*/  MOV R37, R14 ;  /* 0x0000000e00257202 */ /* 0x000fce0000000f00 */
[----:B------:R-:W-:Y:S05]  /*2c850*/  WARPSYNC.COLLECTIVE R15, `(.L_x_708) ;  /* 0x000000000f087348 */ /* 0x000fea0003c00000 */
[----:B------:R0:W1:Y:S02]  /*2c860*/  SHFL.IDX P6, R14, R13, R12, R11 ;  /* 0x0000000c0d0e7389 */ /* 0x00006400000c000b */
[----:B01----:R-:W-:Y:S01]  /*2c870*/  ENDCOLLECTIVE ;  /* 0x000000000000791b */ /* 0x003fe20003800000 */
.L_x_708:
[----:B------:R-:W-:Y:S02]  /*2c880*/  SEL R195, R38, R37, P0 ;  /* 0x0000002526c37207 */ /* 0x000fe40000000000 */
[----:B------:R-:W-:Y:S02]  /*2c890*/  SEL R196, R37, R38, P0 ;  /* 0x0000002625c47207 */ /* 0x000fe40000000000 */
[----:B------:R-:W-:Y:S01]  /*2c8a0*/  MOV R13, R36 ;  /* 0x00000024000d7202 */ /* 0x000fe20000000f00 */
[----:B------:R-:W-:-:S07]  /*2c8b0*/  IMAD.MOV.U32 R47, RZ, RZ, R14 ;  /* 0x000000ffff2f7224 */ /* 0x000fce00078e000e */
[----:B------:R-:W-:Y:S05]  /*2c8c0*/  WARPSYNC.COLLECTIVE R15, `(.L_x_709) ;  /* 0x000000000f087348 */ /* 0x000fea0003c00000 */
[----:B------:R0:W1:Y:S02]  /*2c8d0*/  SHFL.IDX P6, R14, R13, R12, R11 ;  /* 0x0000000c0d0e7389 */ /* 0x00006400000c000b */
[----:B01----:R-:W-:Y:S01]  /*2c8e0*/  ENDCOLLECTIVE ;  /* 0x000000000000791b */ /* 0x003fe20003800000 */
.L_x_709:
[----:B------:R-:W-:Y:S02]  /*2c8f0*/  IMAD.MOV.U32 R13, RZ, RZ, R60 ;  /* 0x000000ffff0d7224 */ /* 0x000fe400078e003c */
[----:B------:R-:W-:Y:S02]  /*2c900*/  IMAD.MOV.U32 R12, RZ, RZ, R2 ;  /* 0x000000ffff0c7224 */ /* 0x000fe400078e0002 */
[----:B------:R-:W-:-:S07]  /*2c910*/  IMAD.MOV.U32 R36, RZ, RZ, R14 ;  /* 0x000000ffff247224 */ /* 0x000fce00078e000e */
[----:B------:R-:W-:Y:S05]  /*2c920*/  WARPSYNC.COLLECTIVE R15, `(.L_x_710) ;  /* 0x000000000f087348 */ /* 0x000fea0003c00000 */
[----:B------:R0:W1:Y:S02]  /*2c930*/  SHFL.IDX P6, R14, R13, R12, R11 ;  /* 0x0000000c0d0e7389 */ /* 0x00006400000c000b */
[----:B01----:R-:W-:Y:S01]  /*2c940*/  ENDCOLLECTIVE ;  /* 0x000000000000791b */ /* 0x003fe20003800000 */
.L_x_710:
[----:B------:R-:W-:Y:S01]  /*2c950*/  IMAD.MOV.U32 R13, RZ, RZ, R35 ;  /* 0x000000ffff0d7224 */ /* 0x000fe200078e0023 */
[----:B------:R-:W-:-:S07]  /*2c960*/  MOV R60, R14 ;  /* 0x0000000e003c7202 */ /* 0x000fce0000000f00 */
[----:B------:R-:W-:Y:S05]  /*2c970*/  WARPSYNC.COLLECTIVE R15, `(.L_x_711) ;  /* 0x000000000f087348 */ /* 0x000fea0003c00000 */
[----:B------:R0:W1:Y:S02]  /*2c980*/  SHFL.IDX P6, R14, R13, R12, R11 ;  /* 0x0000000c0d0e7389 */ /* 0x00006400000c000b */
[----:B01----:R-:W-:Y:S01]  /*2c990*/  ENDCOLLECTIVE ;  /* 0x000000000000791b */ /* 0x003fe20003800000 */
.L_x_711:
        /* <DEDUP_REMOVED lines=8> */
.L_x_712:
[----:B------:R-:W-:Y:S02]  /*2ca20*/  SEL R191, R36, R35, P0 ;  /* 0x0000002324bf7207 */ /* 0x000fe40000000000 */
[----:B------:R-:W-:Y:S01]  /*2ca30*/  SEL R192, R35, R36, P0 ;  /* 0x0000002423c07207 */ /* 0x000fe20000000000 */
[----:B------:R-:W-:Y:S02]  /*2ca40*/  IMAD.MOV.U32 R13, RZ, RZ, R34 ;  /* 0x000000ffff0d7224 */ /* 0x000fe400078e0022 */
[----:B------:R-:W-:-:S07]  /*2ca50*/  IMAD.MOV.U32 R46, RZ, RZ, R14 ;  /* 0x000000ffff2e7224 */ /* 0x000fce00078e000e */
[----:B------:R-:W-:Y:S05]  /*2ca60*/  WARPSYNC.COLLECTIVE R15, `(.L_x_713) ;  /* 0x000000000f087348 */ /* 0x000fea0003c00000 */
[----:B------:R0:W1:Y:S02]  /*2ca70*/  SHFL.IDX P6, R14, R13, R12, R11 ;  /* 0x0000000c0d0e7389 */ /* 0x00006400000c000b */
[----:B01----:R-:W-:Y:S01]  /*2ca80*/  ENDCOLLECTIVE ;  /* 0x000000000000791b */ /* 0x003fe20003800000 */
.L_x_713:
[----:B------:R-:W-:Y:S01]  /*2ca90*/  MOV R13, R68 ;  /* 0x00000044000d7202 */ /* 0x000fe20000000f00 */
[----:B------:R-:W-:Y:S02]  /*2caa0*/  IMAD.MOV.U32 R12, RZ, RZ, R2 ;  /* 0x000000ffff0c7224 */ /* 0x000fe400078e0002 */
[----:B------:R-:W-:-:S07]  /*2cab0*/  IMAD.MOV.U32 R34, RZ, RZ, R14 ;  /* 0x000000ffff227224 */ /* 0x000fce00078e000e */
[----:B------:R-:W-:Y:S05]  /*2cac0*/  WARPSYNC.COLLECTIVE R15, `(.L_x_714) ;  /* 0x000000000f087348 */ /* 0x000fea0003c00000 */
[----:B------:R0:W1:Y:S02]  /*2cad0*/  SHFL.IDX P6, R14, R13, R12, R11 ;  /* 0x0000000c0d0e7389 */ /* 0x00006400000c000b */
[----:B01----:R-:W-:Y:S01]  /*2cae0*/  ENDCOLLECTIVE ;  /* 0x000000000000791b */ /* 0x003fe20003800000 */
.L_x_714:
[----:B------:R-:W-:Y:S02]  /*2caf0*/  IMAD.MOV.U32 R13, RZ, RZ, R33 ;  /* 0x000000ffff0d7224 */ /* 0x000fe400078e0021 */
[----:B------:R-:W-:-:S07]  /*2cb00*/  IMAD.MOV.U32 R68, RZ, RZ, R14 ;  /* 0x000000ffff447224 */ /* 0x000fce00078e000e */
[----:B------:R-:W-:Y:S05]  /*2cb10*/  WARPSYNC.COLLECTIVE R15, `(.L_x_715) ;  /* 0x000000000f087348 */ /* 0x000fea0003c00000 */
[----:B------:R0:W1:Y:S02]  /*2cb20*/  SHFL.IDX P6, R14, R13, R12, R11 ;  /* 0x0000000c0d0e7389 */ /* 0x00006400000c000b */
[----:B01----:R-:W-:Y:S01]  /*2cb30*/  ENDCOLLECTIVE ;  /* 0x000000000000791b */ /* 0x003fe20003800000 */
.L_x_715:
        /* <DEDUP_REMOVED lines=8> */
.L_x_716:
[----:B------:R-:W-:Y:S02]  /*2cbc0*/  SEL R188, R34, R33, P0 ;  /* 0x0000002122bc7207 */ /* 0x000fe40000000000 */
[----:B------:R-:W-:Y:S02]  /*2cbd0*/  SEL R187, R33, R34, P0 ;  /* 0x0000002221bb7207 */ /* 0x000fe40000000000 */
[----:B------:R-:W-:Y:S01]  /*2cbe0*/  MOV R13, R32 ;  /* 0x00000020000d7202 */ /* 0x000fe20000000f00 */
[----:B------:R-:W-:-:S07]  /*2cbf0*/  IMAD.MOV.U32 R44, RZ, RZ, R14 ;  /* 0x000000ffff2c7224 */ /* 0x000fce00078e000e */
[----:B------:R-:W-:Y:S05]  /*2cc00*/  WARPSYNC.COLLECTIVE R15, `(.L_x_717) ;  /* 0x000000000f087348 */ /* 0x000fea0003c00000 */
[----:B------:R0:W1:Y:S02]  /*2cc10*/  SHFL.IDX P6, R14, R13, R12, R11 ;  /* 0x0000000c0d0e7389 */ /* 0x00006400000c000b */
[----:B01----:R-:W-:Y:S01]  /*2cc20*/  ENDCOLLECTIVE ;  /* 0x000000000000791b */ /* 0x003fe20003800000 */
.L_x_717:
[----:B------:R-:W-:Y:S02]  /*2cc30*/  IMAD.MOV.U32 R13, RZ, RZ, R45 ;  /* 0x000000ffff0d7224 */ /* 0x000fe400078e002d */
[----:B------:R-:W-:Y:S02]  /*2cc40*/  IMAD.MOV.U32 R12, RZ, RZ, R2 ;  /* 0x000000ffff0c7224 */ /* 0x000fe400078e0002 */
[----:B------:R-:W-:-:S07]  /*2cc50*/  IMAD.MOV.U32 R32, RZ, RZ, R14 ;  /* 0x000000ffff207224 */ /* 0x000fce00078e000e */
[----:B------:R-:W-:Y:S05]  /*2cc60*/  WARPSYNC.COLLECTIVE R15, `(.L_x_718) ;  /* 0x000000000f087348 */ /* 0x000fea0003c00000 */
[----:B------:R0:W1:Y:S02]  /*2cc70*/  SHFL.IDX P6, R14, R13, R12, R11 ;  /* 0x0000000c0d0e7389 */ /* 0x00006400000c000b */
[----:B01----:R-:W-:Y:S01]  /*2cc80*/  ENDCOLLECTIVE ;  /* 0x000000000000791b */ /* 0x003fe20003800000 */
.L_x_718:
[----:B------:R-:W-:Y:S01]  /*2cc90*/  IMAD.MOV.U32 R13, RZ, RZ, R28 ;  /* 0x000000ffff0d7224 */ /* 0x000fe200078e001c */
[----:B------:R-:W-:-:S07]  /*2cca0*/  MOV R45, R14 ;  /* 0x0000000e002d7202 */ /* 0x000fce0000000f00 */
[----:B------:R-:W-:Y:S05]  /*2ccb0*/  WARPSYNC.COLLECTIVE R15, `(.L_x_719) ;  /* 0x000000000f087348 */ /* 0x000fea0003c00000 */
[----:B------:R0:W1:Y:S02]  /*2ccc0*/  SHFL.IDX P6, R14, R13, R12, R11 ;  /* 0x0000000c0d0e7389 */ /* 0x00006400000c000b */
[----:B01----:R-:W-:Y:S01]  /*2ccd0*/  ENDCOLLECTIVE ;  /* 0x000000000000791b */ /* 0x003fe20003800000 */
.L_x_719:
        /* <DEDUP_REMOVED lines=8> */
.L_x_720:
[----:B------:R-:W-:Y:S02]  /*2cd60*/  SEL R184, R32, R28, P0 ;  /* 0x0000001c20b87207 */ /* 0x000fe40000000000 */
[----:B------:R-:W-:Y:S01]  /*2cd70*/  SEL R183, R28, R32, P0 ;  /* 0x000000201cb77207 */ /* 0x000fe20000000000 */
[----:B------:R-:W-:Y:S02]  /*2cd80*/  IMAD.MOV.U32 R13, RZ, RZ, R27 ;  /* 0x000000ffff0d7224 */ /* 0x000fe400078e001b */
[----:B------:R-:W-:-:S07]  /*2cd90*/  IMAD.MOV.U32 R43, RZ, RZ, R14 ;  /* 0x000000ffff2b7224 */ /* 0x000fce00078e000e */
[----:B------:R-:W-:Y:S05]  /*2cda0*/  WARPSYNC.COLLECTIVE R15, `(.L_x_721) ;  /* 0x000000000f087348 */ /* 0x000fea0003c00000 */
[----:B------:R0:W1:Y:S02]  /*2cdb0*/  SHFL.IDX P6, R14, R13, R12, R11 ;  /* 0x0000000c0d0e7389 */ /* 0x00006400000c000b */
[----:B01----:R-:W-:Y:S01]  /*2cdc0*/  ENDCOLLECTIVE ;  /* 0x000000000000791b */ /* 0x003fe20003800000 */
.L_x_721:
[----:B------:R-:W-:Y:S01]  /*2cdd0*/  MOV R13, R53 ;  /* 0x00000035000d7202 */ /* 0x000fe20000000f00 */
[----:B------:R-:W-:Y:S02]  /*2cde0*/  IMAD.MOV.U32 R12, RZ, RZ, R2 ;  /* 0x000000ffff0c7224 */ /* 0x000fe400078e0002 */
[----:B------:R-:W-:-:S07]  /*2cdf0*/  IMAD.MOV.U32 R27, RZ, RZ, R14 ;  /* 0x000000ffff1b7224 */ /* 0x000fce00078e000e */
[----:B------:R-:W-:Y:S05]  /*2ce00*/  WARPSYNC.COLLECTIVE R15, `(.L_x_722) ;  /* 0x000000000f087348 */ /* 0x000fea0003c00000 */
[----:B------:R0:W1:Y:S02]  /*2ce10*/  SHFL.IDX P6, R14, R13, R12, R11 ;  /* 0x0000000c0d0e7389 */ /* 0x00006400000c000b */
[----:B01----:R-:W-:Y:S01]  /*2ce20*/  ENDCOLLECTIVE ;  /* 0x000000000000791b */ /* 0x003fe20003800000 */
.L_x_722:
[----:B------:R-:W-:Y:S02]  /*2ce30*/  IMAD.MOV.U32 R13, RZ, RZ, R26 ;  /* 0x000000ffff0d7224 */ /* 0x000fe400078e001a */
[----:B------:R-:W-:-:S07]  /*2ce40*/  IMAD.MOV.U32 R53, RZ, RZ, R14 ;  /* 0x000000ffff357224 */ /* 0x000fce00078e000e */
[----:B------:R-:W-:Y:S05]  /*2ce50*/  WARPSYNC.COLLECTIVE R15, `(.L_x_723) ;  /* 0x000000000f087348 */ /* 0x000fea0003c00000 */
[----:B------:R0:W1:Y:S02]  /*2ce60*/  SHFL.IDX P6, R14, R13, R12, R11 ;  /* 0x0000000c0d0e7389 */ /* 0x00006400000c000b */
[----:B01----:R-:W-:Y:S01]  /*2ce70*/  ENDCOLLECTIVE ;  /* 0x000000000000791b */ /* 0x003fe20003800000 */
.L_x_723:
        /* <DEDUP_REMOVED lines=8> */
.L_x_724:
[----:B------:R-:W-:Y:S02]  /*2cf00*/  SEL R180, R27, R26, P0 ;  /* 0x0000001a1bb47207 */ /* 0x000fe40000000000 */
[----:B------:R-:W-:Y:S02]  /*2cf10*/  SEL R179, R26, R27, P0 ;  /* 0x0000001b1ab37207 */ /* 0x000fe40000000000 */
[----:B------:R-:W-:Y:S01]  /*2cf20*/  MOV R13, R42 ;  /* 0x0000002a000d7202 */ /* 0x000fe20000000f00 */
[----:B------:R-:W-:-:S07]  /*2cf30*/  IMAD.MOV.U32 R48, RZ, RZ, R14 ;  /* 0x000000ffff307224 */ /* 0x000fce00078e000e */
[----:B------:R-:W-:Y:S05]  /*2cf40*/  WARPSYNC.COLLECTIVE R15, `(.L_x_725) ;  /* 0x000000000f087348 */ /* 0x000fea0003c00000 */
[----:B------:R0:W1:Y:S02]  /*2cf50*/  SHFL.IDX P6, R14, R13, R12, R11 ;  /* 0x0000000c0d0e7389 */ /* 0x00006400000c000b */
[----:B01----:R-:W-:Y:S01]  /*2cf60*/  ENDCOLLECTIVE ;  /* 0x000000000000791b */ /* 0x003fe20003800000 */
.L_x_725:
[----:B------:R-:W-:Y:S02]  /*2cf70*/  IMAD.MOV.U32 R13, RZ, RZ, R61 ;  /* 0x000000ffff0d7224 */ /* 0x000fe400078e003d */
[----:B------:R-:W-:Y:S02]  /*2cf80*/  IMAD.MOV.U32 R12, RZ, RZ, R2 ;  /* 0x000000ffff0c7224 */ /* 0x000fe400078e0002 */
[----:B------:R-:W-:-:S07]  /*2cf90*/  IMAD.MOV.U32 R42, RZ, RZ, R14 ;  /* 0x000000ffff2a7224 */ /* 0x000fce00078e000e */
[----:B------:R-:W-:Y:S05]  /*2cfa0*/  WARPSYNC.COLLECTIVE R15, `(.L_x_726) ;  /* 0x000000000f087348 */ /* 0x000fea0003c00000 */
[----:B------:R0:W1:Y:S02]  /*2cfb0*/  SHFL.IDX P6, R14, R13, R12, R11 ;  /* 0x0000000c0d0e7389 */ /* 0x00006400000c000b */
[----:B01----:R-:W-:Y:S01]  /*2cfc0*/  ENDCOLLECTIVE ;  /* 0x000000000000791b */ /* 0x003fe20003800000 */
.L_x_726:
[----:B------:R-:W-:Y:S01]  /*2cfd0*/  IMAD.MOV.U32 R13, RZ, RZ, R56 ;  /* 0x000000ffff0d7224 */ /* 0x000fe200078e0038 */
[----:B------:R-:W-:-:S07]  /*2cfe0*/  MOV R61, R14 ;  /* 0x0000000e003d7202 */ /* 0x000fce0000000f00 */
[----:B------:R-:W-:Y:S05]  /*2cff0*/  WARPSYNC.COLLECTIVE R15, `(.L_x_727) ;  /* 0x000000000f087348 */ /* 0x000fea0003c00000 */
[----:B------:R0:W1:Y:S02]  /*2d000*/  SHFL.IDX P6, R14, R13, R12, R11 ;  /* 0x0000000c0d0e7389 */ /* 0x00006400000c000b */
[----:B01----:R-:W-:Y:S01]  /*2d010*/  ENDCOLLECTIVE ;  /* 0x000000000000791b */ /* 0x003fe20003800000 */
.L_x_727:
        /* <DEDUP_REMOVED lines=8> */
.L_x_728:
[----:B------:R-:W-:Y:S02]  /*2d0a0*/  SEL R176, R42, R56, P0 ;  /* 0x000000382ab07207 */ /* 0x000fe40000000000 */
[----:B------:R-:W-:Y:S01]  /*2d0b0*/  SEL R175, R56, R42, P0 ;  /* 0x0000002a38af7207 */ /* 0x000fe20000000000 */
[----:B------:R-:W-:Y:S02]  /*2d0c0*/  IMAD.MOV.U32 R13, RZ, RZ, R49 ;  /* 0x000000ffff0d7224 */ /* 0x000fe400078e0031 */
[----:B------:R-:W-:-:S07]  /*2d0d0*/  IMAD.MOV.U32 R54, RZ, RZ, R14 ;  /* 0x000000ffff367224 */ /* 0x000fce00078e000e */
[----:B------:R-:W-:Y:S05]  /*2d0e0*/  WARPSYNC.COLLECTIVE R15, `(.L_x_729) ;  /* 0x000000000f087348 */ /* 0x000fea0003c00000 */
[----:B------:R0:W1:Y:S02]  /*2d0f0*/  SHFL.IDX P6, R14, R13, R12, R11 ;  /* 0x0000000c0d0e7389 */ /* 0x00006400000c000b */
[----:B01----:R-:W-:Y:S01]  /*2d100*/  ENDCOLLECTIVE ;  /* 0x000000000000791b */ /* 0x003fe20003800000 */
.L_x_729:
[----:B------:R-:W-:Y:S01]  /*2d110*/  MOV R13, R69 ;  /* 0x00000045000d7202 */ /* 0x000fe20000000f00 */
[----:B------:R-:W-:Y:S02]  /*2d120*/  IMAD.MOV.U32 R12, RZ, RZ, R2 ;  /* 0x000000ffff0c7224 */ /* 0x000fe400078e0002 */
[----:B------:R-:W-:-:S07]  /*2d130*/  IMAD.MOV.U32 R49, RZ, RZ, R14 ;  /* 0x000000ffff317224 */ /* 0x000fce00078e000e */
[----:B------:R-:W-:Y:S05]  /*2d140*/  WARPSYNC.COLLECTIVE R15, `(.L_x_730) ;  /* 0x000000000f087348 */ /* 0x000fea0003c00000 */
[----:B------:R0:W1:Y:S02]  /*2d150*/  SHFL.IDX P6, R14, R13, R12, R11 ;  /* 0x0000000c0d0e7389 */ /* 0x00006400000c000b */
[----:B01----:R-:W-:Y:S01]  /*2d160*/  ENDCOLLECTIVE ;  /* 0x000000000000791b */ /* 0x003fe20003800000 */
.L_x_730:
[----:B------:R-:W-:Y:S02]  /*2d170*/  IMAD.MOV.U32 R13, RZ, RZ, R64 ;  /* 0x000000ffff0d7224 */ /* 0x000fe400078e0040 */
[----:B------:R-:W-:-:S07]  /*2d180*/  IMAD.MOV.U32 R69, RZ, RZ, R14 ;  /* 0x000000ffff457224 */ /* 0x000fce00078e000e */
[----:B------:R-:W-:Y:S05]  /*2d190*/  WARPSYNC.COLLECTIVE R15, `(.L_x_731) ;  /* 0x000000000f087348 */ /* 0x000fea0003c00000 */
[----:B------:R0:W1:Y:S02]  /*2d1a0*/  SHFL.IDX P6, R14, R13, R12, R11 ;  /* 0x0000000c0d0e7389 */ /* 0x00006400000c000b */
[----:B01----:R-:W-:Y:S01]  /*2d1b0*/  ENDCOLLECTIVE ;  /* 0x000000000000791b */ /* 0x003fe20003800000 */
.L_x_731:
        /* <DEDUP_REMOVED lines=8> */
.L_x_732:
[----:B------:R-:W-:Y:S02]  /*2d240*/  SEL R153, R49, R64, P0 ;  /* 0x0000004031997207 */ /* 0x000fe40000000000 */
[----:B------:R-:W-:Y:S02]  /*2d250*/  SEL R147, R64, R49, P0 ;  /* 0x0000003140937207 */ /* 0x000fe40000000000 */
[----:B------:R-:W-:Y:S01]  /*2d260*/  MOV R13, R55 ;  /* 0x00000037000d7202 */ /* 0x000fe20000000f00 */
[----:B------:R-:W-:-:S07]  /*2d270*/  IMAD.MOV.U32 R57, RZ, RZ, R14 ;  /* 0x000000ffff397224 */ /* 0x000fce00078e000e */
[----:B------:R-:W-:Y:S05]  /*2d280*/  WARPSYNC.COLLECTIVE R15, `(.L_x_733) ;  /* 0x000000000f087348 */ /* 0x000fea0003c00000 */
[----:B------:R0:W1:Y:S02]  /*2d290*/  SHFL.IDX P6, R14, R13, R12, R11 ;  /* 0x0000000c0d0e7389 */ /* 0x00006400000c000b */
[----:B01----:R-:W-:Y:S01]  /*2d2a0*/  ENDCOLLECTIVE ;  /* 0x000000000000791b */ /* 0x003fe20003800000 */
.L_x_733:
[----:B------:R-:W-:Y:S02]  /*2d2b0*/  IMAD.MOV.U32 R13, RZ, RZ, R77 ;  /* 0x000000ffff0d7224 */ /* 0x000fe400078e004d */
[----:B------:R-:W-:Y:S02]  /*2d2c0*/  IMAD.MOV.U32 R12, RZ, RZ, R2 ;  /* 0x000000ffff0c7224 */ /* 0x000fe400078e0002 */
[----:B------:R-:W-:-:S07]  /*2d2d0*/  IMAD.MOV.U32 R55, RZ, RZ, R14 ;  /* 0x000000ffff377224 */ /* 0x000fce00078e000e */
[----:B------:R-:W-:Y:S05]  /*2d2e0*/  WARPSYNC.COLLECTIVE R15, `(.L_x_734) ;  /* 0x000000000f087348 */ /* 0x000fea0003c00000 */
[----:B------:R0:W1:Y:S02]  /*2d2f0*/  SHFL.IDX P6, R14, R13, R12, R11 ;  /* 0x0000000c0d0e7389 */ /* 0x00006400000c000b */
[----:B01----:R-:W-:Y:S01]  /*2d300*/  ENDCOLLECTIVE ;  /* 0x000000000000791b */ /* 0x003fe20003800000 */
.L_x_734:
[----:B------:R-:W-:Y:S01]  /*2d310*/  IMAD.MOV.U32 R13, RZ, RZ, R72 ;  /* 0x000000ffff0d7224 */ /* 0x000fe200078e0048 */
[----:B------:R-:W-:-:S07]  /*2d320*/  MOV R77, R14 ;  /* 0x0000000e004d7202 */ /* 0x000fce0000000f00 */
[----:B------:R-:W-:Y:S05]  /*2d330*/  WARPSYNC.COLLECTIVE R15, `(.L_x_735) ;  /* 0x000000000f087348 */ /* 0x000fea0003c00000 */
[----:B------:R0:W1:Y:S02]  /*2d340*/  SHFL.IDX P6, R14, R13, R12, R11 ;  /* 0x0000000c0d0e7389 */ /* 0x00006400000c000b */
[----:B01----:R-:W-:Y:S01]  /*2d350*/  ENDCOLLECTIVE ;  /* 0x000000000000791b */ /* 0x003fe20003800000 */
.L_x_735:
        /* <DEDUP_REMOVED lines=8> */
.L_x_736:
[----:B------:R-:W-:Y:S02]  /*2d3e0*/  SEL R4, R55, R72, P0 ;  /* 0x0000004837047207 */ /* 0x000fe40000000000 */
[----:B------:R-:W-:Y:S01]  /*2d3f0*/  SEL R55, R72, R55, P0 ;  /* 0x0000003748377207 */ /* 0x000fe20000000000 */
[----:B------:R-:W-:Y:S02]  /*2d400*/  IMAD.MOV.U32 R13, RZ, RZ, R58 ;  /* 0x000000ffff0d7224 */ /* 0x000fe400078e003a */
[----:B------:R-:W-:-:S07]  /*2d410*/  IMAD.MOV.U32 R59, RZ, RZ, R14 ;  /* 0x000000ffff3b7224 */ /* 0x000fce00078e000e */
[----:B------:R-:W-:Y:S05]  /*2d420*/  WARPSYNC.COLLECTIVE R15, `(.L_x_737) ;  /* 0x000000000f087348 */ /* 0x000fea0003c00000 */
[----:B------:R0:W1:Y:S02]  /*2d430*/  SHFL.IDX P6, R14, R13, R12, R11 ;  /* 0x0000000c0d0e7389 */ /* 0x00006400000c000b */
[----:B01----:R-:W-:Y:S01]  /*2d440*/  ENDCOLLECTIVE ;  /* 0x000000000000791b */ /* 0x003fe20003800000 */
.L_x_737:
[----:B------:R-:W-:Y:S01]  /*2d450*/  MOV R13, R85 ;  /* 0x00000055000d7202 */ /* 0x000fe20000000f00 */
[----:B------:R-:W-:Y:S02]  /*2d460*/  IMAD.MOV.U32 R12, RZ, RZ, R2 ;  /* 0x000000ffff0c7224 */ /* 0x000fe400078e0002 */
[----:B------:R-:W-:-:S07]  /*2d470*/  IMAD.MOV.U32 R58, RZ, RZ, R14 ;  /* 0x000000ffff3a7224 */ /* 0x000fce00078e000e */
[----:B------:R-:W-:Y:S05]  /*2d480*/  WARPSYNC.COLLECTIVE R15, `(.L_x_738) ;  /* 0x000000000f087348 */ /* 0x000fea0003c00000 */
[----:B------:R0:W1:Y:S02]  /*2d490*/  SHFL.IDX P6, R14, R13, R12, R11 ;  /* 0x0000000c0d0e7389 */ /* 0x00006400000c000b */
[----:B01----:R-:W-:Y:S01]  /*2d4a0*/  ENDCOLLECTIVE ;  /* 0x000000000000791b */ /* 0x003fe20003800000 */
.L_x_738:
[----:B------:R-:W-:Y:S02]  /*2d4b0*/  IMAD.MOV.U32 R13, RZ, RZ, R80 ;  /* 0x000000ffff0d7224 */ /* 0x000fe400078e0050 */
[----:B------:R-:W-:-:S07]  /*2d4c0*/  IMAD.MOV.U32 R85, RZ, RZ, R14 ;  /* 0x000000ffff557224 */ /* 0x000fce00078e000e */
[----:B------:R-:W-:Y:S05]  /*2d4d0*/  WARPSYNC.COLLECTIVE R15, `(.L_x_739) ;  /* 0x000000000f087348 */ /* 0x000fea0003c00000 */
[----:B------:R0:W1:Y:S02]  /*2d4e0*/  SHFL.IDX P6, R14, R13, R12, R11 ;  /* 0x0000000c0d0e7389 */ /* 0x00006400000c000b */
[----:B01----:R-:W-:Y:S01]  /*2d4f0*/  ENDCOLLECTIVE ;  /* 0x000000000000791b */ /* 0x003fe20003800000 */
.L_x_739:
        /* <DEDUP_REMOVED lines=8> */
.L_x_740:
[----:B------:R-:W-:Y:S02]  /*2d580*/  SEL R6, R58, R80, P0 ;  /* 0x000000503a067207 */ /* 0x000fe40000000000 */
[----:B------:R-:W-:Y:S02]  /*2d590*/  SEL R58, R80, R58, P0 ;  /* 0x0000003a503a7207 */ /* 0x000fe40000000000 */
[----:B------:R-:W-:Y:S01]  /*2d5a0*/  MOV R13, R62 ;  /* 0x0000003e000d7202 */ /* 0x000fe20000000f00 */
[----:B------:R-:W-:-:S07]  /*2d5b0*/  IMAD.MOV.U32 R63, RZ, RZ, R14 ;  /* 0x000000ffff3f7224 */ /* 0x000fce00078e000e */
[----:B------:R-:W-:Y:S05]  /*2d5c0*/  WARPSYNC.COLLECTIVE R15, `(.L_x_741) ;  /* 0x000000000f087348 */ /* 0x000fea0003c00000 */
[----:B------:R0:W1:Y:S02]  /*2d5d0*/  SHFL.IDX P6, R14, R13, R12, R11 ;  /* 0x0000000c0d0e7389 */ /* 0x00006400000c000b */
[----:B01----:R-:W-:Y:S01]  /*2d5e0*/  ENDCOLLECTIVE ;  /* 0x000000000000791b */ /* 0x003fe20003800000 */
.L_x_741:
[----:B------:R-:W-:Y:S02]  /*2d5f0*/  IMAD.MOV.U32 R13, RZ, RZ, R93 ;  /* 0x000000ffff0d7224 */ /* 0x000fe400078e005d */
[----:B------:R-:W-:Y:S02]  /*2d600*/  IMAD.MOV.U32 R12, RZ, RZ, R2 ;  /* 0x000000ffff0c7224 */ /* 0x000fe400078e0002 */
[----:B------:R-:W-:-:S07]  /*2d610*/  IMAD.MOV.U32 R62, RZ, RZ, R14 ;  /* 0x000000ffff3e7224 */ /* 0x000fce00078e000e */
[----:B------:R-:W-:Y:S05]  /*2d620*/  WARPSYNC.COLLECTIVE R15, `(.L_x_742) ;  /* 0x000000000f087348 */ /* 0x000fea0003c00000 */
[----:B------:R0:W1:Y:S02]  /*2d630*/  SHFL.IDX P6, R14, R13, R12, R11 ;  /* 0x0000000c0d0e7389 */ /* 0x00006400000c000b */
[----:B01----:R-:W-:Y:S01]  /*2d640*/  ENDCOLLECTIVE ;  /* 0x000000000000791b */ /* 0x003fe20003800000 */
.L_x_742:
[----:B------:R-:W-:Y:S01]  /*2d650*/  IMAD.MOV.U32 R13, RZ, RZ, R88 ;  /* 0x000000ffff0d7224 */ /* 0x000fe200078e0058 */
[----:B------:R-:W-:-:S07]  /*2d660*/  MOV R93, R14 ;  /* 0x0000000e005d7202 */ /* 0x000fce0000000f00 */
[----:B------:R-:W-:Y:S05]  /*2d670*/  WARPSYNC.COLLECTIVE R15, `(.L_x_743) ;  /* 0x000000000f087348 */ /* 0x000fea0003c00000 */
[----:B------:R0:W1:Y:S02]  /*2d680*/  SHFL.IDX P6, R14, R13, R12, R11 ;  /* 0x0000000c0d0e7389 */ /* 0x00006400000c000b */
[----:B01----:R-:W-:Y:S01]  /*2d690*/  ENDCOLLECTIVE ;  /* 0x000000000000791b */ /* 0x003fe20003800000 */
.L_x_743:
        /* <DEDUP_REMOVED lines=8> */
.L_x_744:
[----:B------:R-:W-:Y:S02]  /*2d720*/  SEL R8, R62, R88, P0 ;  /* 0x000000583e087207 */ /* 0x000fe40000000000 */
[----:B------:R-:W-:Y:S01]  /*2d730*/  SEL R62, R88, R62, P0 ;  /* 0x0000003e583e7207 */ /* 0x000fe20000000000 */
[----:B------:R-:W-:Y:S02]  /*2d740*/  IMAD.MOV.U32 R13, RZ, RZ, R66 ;  /* 0x000000ffff0d7224 */ /* 0x000fe400078e0042 */
[----:B------:R-:W-:-:S07]  /*2d750*/  IMAD.MOV.U32 R67, RZ, RZ, R14 ;  /* 0x000000ffff437224 */ /* 0x000fce00078e000e */
[----:B------:R-:W-:Y:S05]  /*2d760*/  WARPSYNC.COLLECTIVE R15, `(.L_x_745) ;  /* 0x000000000f087348 */ /* 0x000fea0003c00000 */
[----:B------:R0:W1:Y:S02]  /*2d770*/  SHFL.IDX P6, R14, R13, R12, R11 ;  /* 0x0000000c0d0e7389 */ /* 0x00006400000c000b */
[----:B01----:R-:W-:Y:S01]  /*2d780*/  ENDCOLLECTIVE ;  /* 0x000000000000791b */ /* 0x003fe20003800000 */
.L_x_745:
[----:B------:R-:W-:Y:S01]  /*2d790*/  MOV R13, R101 ;  /* 0x00000065000d7202 */ /* 0x000fe20000000f00 */
[----:B------:R-:W-:Y:S02]  /*2d7a0*/  IMAD.MOV.U32 R12, RZ, RZ, R2 ;  /* 0x000000ffff0c7224 */ /* 0x000fe400078e0002 */
[----:B------:R-:W-:-:S07]  /*2d7b0*/  IMAD.MOV.U32 R66, RZ, RZ, R14 ;  /* 0x000000ffff427224 */ /* 0x000fce00078e000e */
[----:B------:R-:W-:Y:S05]  /*2d7c0*/  WARPSYNC.COLLECTIVE R15, `(.L_x_746) ;  /* 0x000000000f087348 */ /* 0x000fea0003c00000 */
[----:B------:R0:W1:Y:S02]  /*2d7d0*/  SHFL.IDX P6, R14, R13, R12, R11 ;  /* 0x0000000c0d0e7389 */ /* 0x00006400000c000b */
[----:B01----:R-:W-:Y:S01]  /*2d7e0*/  ENDCOLLECTIVE ;  /* 0x000000000000791b */ /* 0x003fe20003800000 */
.L_x_746:
[----:B------:R-:W-:Y:S02]  /*2d7f0*/  IMAD.MOV.U32 R13, RZ, RZ, R96 ;  /* 0x000000ffff0d7224 */ /* 0x000fe400078e0060 */
[----:B------:R-:W-:-:S07]  /*2d800*/  IMAD.MOV.U32 R101, RZ, RZ, R14 ;  /* 0x000000ffff657224 */ /* 0x000fce00078e000e */
[----:B------:R-:W-:Y:S05]  /*2d810*/  WARPSYNC.COLLECTIVE R15, `(.L_x_747) ;  /* 0x000000000f087348 */ /* 0x000fea0003c00000 */
[----:B------:R0:W1:Y:S02]  /*2d820*/  SHFL.IDX P6, R14, R13, R12, R11 ;  /* 0x0000000c0d0e7389 */ /* 0x00006400000c000b */
[----:B01----:R-:W-:Y:S01]  /*2d830*/  ENDCOLLECTIVE ;  /* 0x000000000000791b */ /* 0x003fe20003800000 */
.L_x_747:
        /* <DEDUP_REMOVED lines=8> */
.L_x_748:
[----:B------:R-:W-:Y:S02]  /*2d8c0*/  SEL R10, R66, R96, P0 ;  /* 0x00000060420a7207 */ /* 0x000fe40000000000 */
[----:B------:R-:W-:Y:S02]  /*2d8d0*/  SEL R66, R96, R66, P0 ;  /* 0x0000004260427207 */ /* 0x000fe40000000000 */
[----:B------:R-:W-:Y:S01]  /*2d8e0*/  MOV R13, R70 ;  /* 0x00000046000d7202 */ /* 0x000fe20000000f00 */
[----:B------:R-:W-:-:S07]  /*2d8f0*/  IMAD.MOV.U32 R71, RZ, RZ, R14 ;  /* 0x000000ffff477224 */ /* 0x000fce00078e000e */
[----:B------:R-:W-:Y:S05]  /*2d900*/  WARPSYNC.COLLECTIVE R15, `(.L_x_749) ;  /* 0x000000000f087348 */ /* 0x000fea0003c00000 */
[----:B------:R0:W1:Y:S02]  /*2d910*/  SHFL.IDX P6, R14, R13, R12, R11 ;  /* 0x0000000c0d0e7389 */ /* 0x00006400000c000b */
[----:B01----:R-:W-:Y:S01]  /*2d920*/  ENDCOLLECTIVE ;  /* 0x000000000000791b */ /* 0x003fe20003800000 */
.L_x_749:
[----:B------:R-:W-:Y:S02]  /*2d930*/  IMAD.MOV.U32 R13, RZ, RZ, R109 ;  /* 0x000000ffff0d7224 */ /* 0x000fe400078e006d */
[----:B------:R-:W-:Y:S02]  /*2d940*/  IMAD.MOV.U32 R12, RZ, RZ, R2 ;  /* 0x000000ffff0c7224 */ /* 0x000fe400078e0002 */
[----:B------:R-:W-:-:S07]  /*2d950*/  IMAD.MOV.U32 R70, RZ, RZ, R14 ;  /* 0x000000ffff467224 */ /* 0x000fce00078e000e */
[----:B------:R-:W-:Y:S05]  /*2d960*/  WARPSYNC.COLLECTIVE R15, `(.L_x_750) ;  /* 0x000000000f087348 */ /* 0x000fea0003c00000 */
[----:B------:R0:W1:Y:S02]  /*2d970*/  SHFL.IDX P6, R14, R13, R12, R11 ;  /* 0x0000000c0d0e7389 */ /* 0x00006400000c000b */
[----:B01----:R-:W-:Y:S01]  /*2d980*/  ENDCOLLECTIVE ;  /* 0x000000000000791b */ /* 0x003fe20003800000 */
.L_x_750:
[----:B------:R-:W-:Y:S01]  /*2d990*/  IMAD.MOV.U32 R13, RZ, RZ, R104 ;  /* 0x000000ffff0d7224 */ /* 0x000fe200078e0068 */
[----:B------:R-:W-:-:S07]  /*2d9a0*/  MOV R109, R14 ;  /* 0x0000000e006d7202 */ /* 0x000fce0000000f00 */
[----:B------:R-:W-:Y:S05]  /*2d9b0*/  WARPSYNC.COLLECTIVE R15, `(.L_x_751) ;  /* 0x000000000f087348 */ /* 0x000fea0003c00000 */
[----:B------:R0:W1:Y:S02]  /*2d9c0*/  SHFL.IDX P6, R14, R13, R12, R11 ;  /* 0x0000000c0d0e7389 */ /* 0x00006400000c000b */
[----:B01----:R-:W-:Y:S01]  /*2d9d0*/  ENDCOLLECTIVE ;  /* 0x000000000000791b */ /* 0x003fe20003800000 */
.L_x_751:
        /* <DEDUP_REMOVED lines=8> */
.L_x_752:
[----:B------:R-:W-:Y:S02]  /*2da60*/  SEL R21, R70, R104, P0 ;  /* 0x0000006846157207 */ /* 0x000fe40000000000 */
[----:B------:R-:W-:Y:S01]  /*2da70*/  SEL R70, R104, R70, P0 ;  /* 0x0000004668467207 */ /* 0x000fe20000000000 */
[----:B------:R-:W-:Y:S02]  /*2da80*/  IMAD.MOV.U32 R13, RZ, RZ, R73 ;  /* 0x000000ffff0d7224 */ /* 0x000fe400078e0049 */
[----:B------:R-:W-:-:S07]  /*2da90*/  IMAD.MOV.U32 R76, RZ, RZ, R14 ;  /* 0x000000ffff4c7224 */ /* 0x000fce00078e000e */
[----:B------:R-:W-:Y:S05]  /*2daa0*/  WARPSYNC.COLLECTIVE R15, `(.L_x_753) ;  /* 0x000000000f087348 */ /* 0x000fea0003c00000 */
[----:B------:R0:W1:Y:S02]  /*2dab0*/  SHFL.IDX P6, R14, R13, R12, R11 ;  /* 0x0000000c0d0e7389 */ /* 0x00006400000c000b */
[----:B01----:R-:W-:Y:S01]  /*2dac0*/  ENDCOLLECTIVE ;  /* 0x000000000000791b */ /* 0x003fe20003800000 */
.L_x_753:
[----:B------:R-:W-:Y:S01]  /*2dad0*/  MOV R13, R117 ;  /* 0x00000075000d7202 */ /* 0x000fe20000000f00 */
[----:B------:R-:W-:Y:S02]  /*2dae0*/  IMAD.MOV.U32 R12, RZ, RZ, R2 ;  /* 0x000000ffff0c7224 */ /* 0x000fe400078e0002 */
[----:B------:R-:W-:-:S07]  /*2daf0*/  IMAD.MOV.U32 R73, RZ, RZ, R14 ;  /* 0x000000ffff497224 */ /* 0x000fce00078e000e */
[----:B------:R-:W-:Y:S05]  /*2db00*/  WARPSYNC.COLLECTIVE R15, `(.L_x_754) ;  /* 0x000000000f087348 */ /* 0x000fea0003c00000 */
[----:B------:R0:W1:Y:S02]  /*2db10*/  SHFL.IDX P6, R14, R13, R12, R11 ;  /* 0x0000000c0d0e7389 */ /* 0x00006400000c000b */
[----:B01----:R-:W-:Y:S01]  /*2db20*/  ENDCOLLECTIVE ;  /* 0x000000000000791b */ /* 0x003fe20003800000 */
.L_x_754:
[----:B------:R-:W-:Y:S02]  /*2db30*/  IMAD.MOV.U32 R13, RZ, RZ, R112 ;  /* 0x000000ffff0d7224 */ /* 0x000fe400078e0070 */
[----:B------:R-:W-:-:S07]  /*2db40*/  IMAD.MOV.U32 R117, RZ, RZ, R14 ;  /* 0x000000ffff757224 */ /* 0x000fce00078e000e */
[----:B------:R-:W-:Y:S05]  /*2db50*/  WARPSYNC.COLLECTIVE R15, `(.L_x_755) ;  /* 0x000000000f087348 */ /* 0x000fea0003c00000 */
[----:B------:R0:W1:Y:S02]  /*2db60*/  SHFL.IDX P6, R14, R13, R12, R11 ;  /* 0x0000000c0d0e7389 */ /* 0x00006400000c000b */
[----:B01----:R-:W-:Y:S01]  /*2db70*/  ENDCOLLECTIVE ;  /* 0x000000000000791b */ /* 0x003fe20003800000 */
.L_x_755:
        /* <DEDUP_REMOVED lines=8> */
.L_x_756:
[----:B------:R-:W-:Y:S02]  /*2dc00*/  SEL R25, R73, R112, P0 ;  /* 0x0000007049197207 */ /* 0x000fe40000000000 */
[----:B------:R-:W-:Y:S02]  /*2dc10*/  SEL R73, R112, R73, P0 ;  /* 0x0000004970497207 */ /* 0x000fe40000000000 */
[----:B------:R-:W-:Y:S01]  /*2dc20*/  MOV R13, R81 ;  /* 0x00000051000d7202 */ /* 0x000fe20000000f00 */
[----:B------:R-:W-:-:S07]  /*2dc30*/  IMAD.MOV.U32 R65, RZ, RZ, R14 ;  /* 0x000000ffff417224 */ /* 0x000fce00078e000e */
[----:B------:R-:W-:Y:S05]  /*2dc40*/  WARPSYNC.COLLECTIVE R15, `(.L_x_757) ;  /* 0x000000000f087348 */ /* 0x000fea0003c00000 */
[----:B------:R0:W1:Y:S02]  /*2dc50*/  SHFL.IDX P6, R14, R13, R12, R11 ;  /* 0x0000000c0d0e7389 */ /* 0x00006400000c000b */
[----:B01----:R-:W-:Y:S01]  /*2dc60*/  ENDCOLLECTIVE ;  /* 0x000000000000791b */ /* 0x003fe20003800000 */
.L_x_757:
[----:B------:R-:W-:Y:S02]  /*2dc70*/  IMAD.MOV.U32 R13, RZ, RZ, R120 ;  /* 0x000000ffff0d7224 */ /* 0x000fe400078e0078 */
[----:B------:R-:W-:Y:S02]  /*2dc80*/  IMAD.MOV.U32 R12, RZ, RZ, R2 ;  /* 0x000000ffff0c7224 */ /* 0x000fe400078e0002 */
[----:B------:R-:W-:-:S07]  /*2dc90*/  IMAD.MOV.U32 R81, RZ, RZ, R14 ;  /* 0x000000ffff517224 */ /* 0x000fce00078e000e */
[----:B------:R-:W-:Y:S05]  /*2dca0*/  WARPSYNC.COLLECTIVE R15, `(.L_x_758) ;  /* 0x000000000f087348 */ /* 0x000fea0003c00000 */
[----:B------:R0:W1:Y:S02]  /*2dcb0*/  SHFL.IDX P6, R14, R13, R12, R11 ;  /* 0x0000000c0d0e7389 */ /* 0x00006400000c000b */
[----:B01----:R-:W-:Y:S01]  /*2dcc0*/  ENDCOLLECTIVE ;  /* 0x000000000000791b */ /* 0x003fe20003800000 */
.L_x_758:
[----:B------:R-:W-:Y:S01]  /*2dcd0*/  IMAD.MOV.U32 R13, RZ, RZ, R158 ;  /* 0x000000ffff0d7224 */ /* 0x000fe200078e009e */
[----:B------:R-:W-:-:S07]  /*2dce0*/  MOV R120, R14 ;  /* 0x0000000e00787202 */ /* 0x000fce0000000f00 */
[----:B------:R-:W-:Y:S05]  /*2dcf0*/  WARPSYNC.COLLECTIVE R15, `(.L_x_759) ;  /* 0x000000000f087348 */ /* 0x000fea0003c00000 */
[----:B------:R0:W1:Y:S02]  /*2dd00*/  SHFL.IDX P6, R14, R13, R12, R11 ;  /* 0x0000000c0d0e7389 */ /* 0x00006400000c000b */
[----:B01----:R-:W-:Y:S01]  /*2dd10*/  ENDCOLLECTIVE ;  /* 0x000000000000791b */ /* 0x003fe20003800000 */
.L_x_759:
        /* <DEDUP_REMOVED lines=8> */
.L_x_760:
[----:B------:R-:W-:Y:S02]  /*2dda0*/  SEL R27, R81, R158, P0 ;  /* 0x0000009e511b7207 */ /* 0x000fe40000000000 */
[----:B------:R-:W-:Y:S01]  /*2ddb0*/  SEL R81, R158, R81, P0 ;  /* 0x000000519e517207 */ /* 0x000fe20000000000 */
[----:B------:R-:W-:Y:S02]  /*2ddc0*/  IMAD.MOV.U32 R13, RZ, RZ, R84 ;  /* 0x000000ffff0d7224 */ /* 0x000fe400078e0054 */
[----:B------:R-:W-:-:S07]  /*2ddd0*/  IMAD.MOV.U32 R89, RZ, RZ, R14 ;  /* 0x000000ffff597224 */ /* 0x000fce00078e000e */
[----:B------:R-:W-:Y:S05]  /*2dde0*/  WARPSYNC.COLLECTIVE R15, `(.L_x_761) ;  /* 0x000000000f087348 */ /* 0x000fea0003c00000 */
[----:B------:R0:W1:Y:S02]  /*2ddf0*/  SHFL.IDX P6, R14, R13, R12, R11 ;  /* 0x0000000c0d0e7389 */ /* 0x00006400000c000b */
[----:B01----:R-:W-:Y:S01]  /*2de00*/  ENDCOLLECTIVE ;  /* 0x000000000000791b */ /* 0x003fe20003800000 */
.L_x_761:
[----:B------:R-:W-:Y:S01]  /*2de10*/  MOV R13, R128 ;  /* 0x00000080000d7202 */ /* 0x000fe20000000f00 */
[----:B------:R-:W-:Y:S02]  /*2de20*/  IMAD.MOV.U32 R12, RZ, RZ, R2 ;  /* 0x000000ffff0c7224 */ /* 0x000fe400078e0002 */
[----:B------:R-:W-:-:S07]  /*2de30*/  IMAD.MOV.U32 R84, RZ, RZ, R14 ;  /* 0x000000ffff547224 */ /* 0x000fce00078e000e */
[----:B------:R-:W-:Y:S05]  /*2de40*/  WARPSYNC.COLLECTIVE R15, `(.L_x_762) ;  /* 0x000000000f087348 */ /* 0x000fea0003c00000 */
[----:B------:R0:W1:Y:S02]  /*2de50*/  SHFL.IDX P6, R14, R13, R12, R11 ;  /* 0x0000000c0d0e7389 */ /* 0x00006400000c000b */
[----:B01----:R-:W-:Y:S01]  /*2de60*/  ENDCOLLECTIVE ;  /* 0x000000000000791b */ /* 0x003fe20003800000 */
.L_x_762:
[----:B------:R-:W-:Y:S02]  /*2de70*/  IMAD.MOV.U32 R13, RZ, RZ, R125 ;  /* 0x000000ffff0d7224 */ /* 0x000fe400078e007d */
[----:B------:R-:W-:-:S07]  /*2de80*/  IMAD.MOV.U32 R128, RZ, RZ, R14 ;  /* 0x000000ffff807224 */ /* 0x000fce00078e000e */
[----:B------:R-:W-:Y:S05]  /*2de90*/  WARPSYNC.COLLECTIVE R15, `(.L_x_763) ;  /* 0x000000000f087348 */ /* 0x000fea0003c00000 */
[----:B------:R0:W1:Y:S02]  /*2dea0*/  SHFL.IDX P6, R14, R13, R12, R11 ;  /* 0x0000000c0d0e7389 */ /* 0x00006400000c000b */
[----:B01----:R-:W-:Y:S01]  /*2deb0*/  ENDCOLLECTIVE ;  /* 0x000000000000791b */ /* 0x003fe20003800000 */
.L_x_763:
        /* <DEDUP_REMOVED lines=8> */
.L_x_764:
[----:B------:R-:W-:Y:S02]  /*2df40*/  SEL R42, R84, R125, P0 ;  /* 0x0000007d542a7207 */ /* 0x000fe40000000000 */
[----:B------:R-:W-:Y:S02]  /*2df50*/  SEL R84, R125, R84, P0 ;  /* 0x000000547d547207 */ /* 0x000fe40000000000 */
[----:B------:R-:W-:Y:S01]  /*2df60*/  MOV R13, R119 ;  /* 0x00000077000d7202 */ /* 0x000fe20000000f00 */
[----:B------:R-:W-:-:S07]  /*2df70*/  IMAD.MOV.U32 R92, RZ, RZ, R14 ;  /* 0x000000ffff5c7224 */ /* 0x000fce00078e000e */
[----:B------:R-:W-:Y:S05]  /*2df80*/  WARPSYNC.COLLECTIVE R15, `(.L_x_765) ;  /* 0x000000000f087348 */ /* 0x000fea0003c00000 */
[----:B------:R0:W1:Y:S02]  /*2df90*/  SHFL.IDX P6, R14, R13, R12, R11 ;  /* 0x0000000c0d0e7389 */ /* 0x00006400000c000b */
[----:B01----:R-:W-:Y:S01]  /*2dfa0*/  ENDCOLLECTIVE ;  /* 0x000000000000791b */ /* 0x003fe20003800000 */
.L_x_765:
[----:B------:R-:W-:Y:S02]  /*2dfb0*/  IMAD.MOV.U32 R13, RZ, RZ, R136 ;  /* 0x000000ffff0d7224 */ /* 0x000fe400078e0088 */
[----:B------:R-:W-:Y:S02]  /*2dfc0*/  IMAD.MOV.U32 R12, RZ, RZ, R2 ;  /* 0x000000ffff0c7224 */ /* 0x000fe400078e0002 */
[----:B------:R-:W-:-:S07]  /*2dfd0*/  IMAD.MOV.U32 R51, RZ, RZ, R14 ;  /* 0x000000ffff337224 */ /* 0x000fce00078e000e */
[----:B------:R-:W-:Y:S05]  /*2dfe0*/  WARPSYNC.COLLECTIVE R15, `(.L_x_766) ;  /* 0x000000000f087348 */ /* 0x000fea0003c00000 */
[----:B------:R0:W1:Y:S02]  /*2dff0*/  SHFL.IDX P6, R14, R13, R12, R11 ;  /* 0x0000000c0d0e7389 */ /* 0x00006400000c000b */
[----:B01----:R-:W-:Y:S01]  /*2e000*/  ENDCOLLECTIVE ;  /* 0x000000000000791b */ /* 0x003fe20003800000 */
.L_x_766:
[----:B------:R-:W-:Y:S01]  /*2e010*/  IMAD.MOV.U32 R13, RZ, RZ, R133 ;  /* 0x000000ffff0d7224 */ /* 0x000fe200078e0085 */
[----:B------:R-:W-:-:S07]  /*2e020*/  MOV R136, R14 ;  /* 0x0000000e00887202 */ /* 0x000fce0000000f00 */
[----:B------:R-:W-:Y:S05]  /*2e030*/  WARPSYNC.COLLECTIVE R15, `(.L_x_767) ;  /* 0x000000000f087348 */ /* 0x000fea0003c00000 */
[----:B------:R0:W1:Y:S02]  /*2e040*/  SHFL.IDX P6, R14, R13, R12, R11 ;  /* 0x0000000c0d0e7389 */ /* 0x00006400000c000b */
[----:B01----:R-:W-:Y:S01]  /*2e050*/  ENDCOLLECTIVE ;  /* 0x000000000000791b */ /* 0x003fe20003800000 */
.L_x_767:
        /* <DEDUP_REMOVED lines=8> */
.L_x_768:
[----:B------:R-:W-:Y:S02]  /*2e0e0*/  SEL R44, R51, R50, P0 ;  /* 0x00000032332c7207 */ /* 0x000fe40000000000 */
[----:B------:R-:W-:Y:S01]  /*2e0f0*/  SEL R50, R50, R51, P0 ;  /* 0x0000003332327207 */ /* 0x000fe20000000000 */
[----:B------:R-:W-:Y:S02]  /*2e100*/  IMAD.MOV.U32 R13, RZ, RZ, R118 ;  /* 0x000000ffff0d7224 */ /* 0x000fe400078e0076 */
[----:B------:R-:W-:-:S07]  /*2e110*/  IMAD.MOV.U32 R97, RZ, RZ, R14 ;  /* 0x000000ffff617224 */ /* 0x000fce00078e000e */
[----:B------:R-:W-:Y:S05]  /*2e120*/  WARPSYNC.COLLECTIVE R15, `(.L_x_769) ;  /* 0x000000000f087348 */ /* 0x000fea0003c00000 */
[----:B------:R0:W1:Y:S02]  /*2e130*/  SHFL.IDX P6, R14, R13, R12, R11 ;  /* 0x0000000c0d0e7389 */ /* 0x00006400000c000b */
[----:B01----:R-:W-:Y:S01]  /*2e140*/  ENDCOLLECTIVE ;  /* 0x000000000000791b */ /* 0x003fe20003800000 */
.L_x_769:
[----:B------:R-:W-:Y:S01]  /*2e150*/  MOV R13, R144 ;  /* 0x00000090000d7202 */ /* 0x000fe20000000f00 */
[----:B------:R-:W-:Y:S02]  /*2e160*/  IMAD.MOV.U32 R12, RZ, RZ, R2 ;  /* 0x000000ffff0c7224 */ /* 0x000fe400078e0002 */
[----:B------:R-:W-:-:S07]  /*2e170*/  IMAD.MOV.U32 R118, RZ, RZ, R14 ;  /* 0x000000ffff767224 */ /* 0x000fce00078e000e */
[----:B------:R-:W-:Y:S05]  /*2e180*/  WARPSYNC.COLLECTIVE R15, `(.L_x_770) ;  /* 0x000000000f087348 */ /* 0x000fea0003c00000 */
[----:B------:R0:W1:Y:S02]  /*2e190*/  SHFL.IDX P6, R14, R13, R12, R11 ;  /* 0x0000000c0d0e7389 */ /* 0x00006400000c000b */
[----:B01----:R-:W-:Y:S01]  /*2e1a0*/  ENDCOLLECTIVE ;  /* 0x000000000000791b */ /* 0x003fe20003800000 */
.L_x_770:
[----:B------:R-:W-:Y:S02]  /*2e1b0*/  IMAD.MOV.U32 R13, RZ, RZ, R141 ;  /* 0x000000ffff0d7224 */ /* 0x000fe400078e008d */
[----:B------:R-:W-:-:S07]  /*2e1c0*/  IMAD.MOV.U32 R144, RZ, RZ, R14 ;  /* 0x000000ffff907224 */ /* 0x000fce00078e000e */
[----:B------:R-:W-:Y:S05]  /*2e1d0*/  WARPSYNC.COLLECTIVE R15, `(.L_x_771) ;  /* 0x000000000f087348 */ /* 0x000fea0003c00000 */
[----:B------:R0:W1:Y:S02]  /*2e1e0*/  SHFL.IDX P6, R14, R13, R12, R11 ;  /* 0x0000000c0d0e7389 */ /* 0x00006400000c000b */
[----:B01----:R-:W-:Y:S01]  /*2e1f0*/  ENDCOLLECTIVE ;  /* 0x000000000000791b */ /* 0x003fe20003800000 */
.L_x_771:
        /* <DEDUP_REMOVED lines=8> */
.L_x_772:
[----:B------:R-:W-:Y:S02]  /*2e280*/  SEL R46, R118, R141, P0 ;  /* 0x0000008d762e7207 */ /* 0x000fe40000000000 */
[----:B------:R-:W-:Y:S02]  /*2e290*/  SEL R118, R141, R118, P0 ;  /* 0x000000768d767207 */ /* 0x000fe40000000000 */
[----:B------:R-:W-:Y:S01]  /*2e2a0*/  MOV R13, R100 ;  /* 0x00000064000d7202 */ /* 0x000fe20000000f00 */
[----:B------:R-:W-:-:S07]  /*2e2b0*/  IMAD.MOV.U32 R105, RZ, RZ, R14 ;  /* 0x000000ffff697224 */ /* 0x000fce00078e000e */
[----:B------:R-:W-:Y:S05]  /*2e2c0*/  WARPSYNC.COLLECTIVE R15, `(.L_x_773) ;  /* 0x000000000f087348 */ /* 0x000fea0003c00000 */
[----:B------:R0:W1:Y:S02]  /*2e2d0*/  SHFL.IDX P6, R14, R13, R12, R11 ;  /* 0x0000000c0d0e7389 */ /* 0x00006400000c000b */
[----:B01----:R-:W-:Y:S01]  /*2e2e0*/  ENDCOLLECTIVE ;  /* 0x000000000000791b */ /* 0x003fe20003800000 */
.L_x_773:
[----:B------:R-:W-:Y:S02]  /*2e2f0*/  IMAD.MOV.U32 R13, RZ, RZ, R154 ;  /* 0x000000ffff0d7224 */ /* 0x000fe400078e009a */
[----:B------:R-:W-:Y:S02]  /*2e300*/  IMAD.MOV.U32 R12, RZ, RZ, R2 ;  /* 0x000000ffff0c7224 */ /* 0x000fe400078e0002 */
[----:B------:R-:W-:-:S07]  /*2e310*/  IMAD.MOV.U32 R100, RZ, RZ, R14 ;  /* 0x000000ffff647224 */ /* 0x000fce00078e000e */
[----:B------:R-:W-:Y:S05]  /*2e320*/  WARPSYNC.COLLECTIVE R15, `(.L_x_774) ;  /* 0x000000000f087348 */ /* 0x000fea0003c00000 */
[----:B------:R0:W1:Y:S02]  /*2e330*/  SHFL.IDX P6, R14, R13, R12, R11 ;  /* 0x0000000c0d0e7389 */ /* 0x00006400000c000b */
[----:B01----:R-:W-:Y:S01]  /*2e340*/  ENDCOLLECTIVE ;  /* 0x000000000000791b */ /* 0x003fe20003800000 */
.L_x_774:
[----:B------:R-:W-:Y:S01]  /*2e350*/  IMAD.MOV.U32 R13, RZ, RZ, R149 ;  /* 0x000000ffff0d7224 */ /* 0x000fe200078e0095 */
[----:B------:R-:W-:-:S07]  /*2e360*/  MOV R154, R14 ;  /* 0x0000000e009a7202 */ /* 0x000fce0000000f00 */
[----:B------:R-:W-:Y:S05]  /*2e370*/  WARPSYNC.COLLECTIVE R15, `(.L_x_775) ;  /* 0x000000000f087348 */ /* 0x000fea0003c00000 */
[----:B------:R0:W1:Y:S02]  /*2e380*/  SHFL.IDX P6, R14, R13, R12, R11 ;  /* 0x0000000c0d0e7389 */ /* 0x00006400000c000b */
[----:B01----:R-:W-:Y:S01]  /*2e390*/  ENDCOLLECTIVE ;  /* 0x000000000000791b */ /* 0x003fe20003800000 */
.L_x_775:
        /* <DEDUP_REMOVED lines=8> */
.L_x_776:
[----:B------:R-:W-:Y:S02]  /*2e420*/  SEL R48, R100, R149, P0 ;  /* 0x0000009564307207 */ /* 0x000fe40000000000 */
[----:B------:R-:W-:Y:S01]  /*2e430*/  SEL R100, R149, R100, P0 ;  /* 0x0000006495647207 */ /* 0x000fe20000000000 */
[----:B------:R-:W-:Y:S02]  /*2e440*/  IMAD.MOV.U32 R13, RZ, RZ, R108 ;  /* 0x000000ffff0d7224 */ /* 0x000fe400078e006c */
[----:B------:R-:W-:-:S07]  /*2e450*/  IMAD.MOV.U32 R113, RZ, RZ, R14 ;  /* 0x000000ffff717224 */ /* 0x000fce00078e000e */
[----:B------:R-:W-:Y:S05]  /*2e460*/  WARPSYNC.COLLECTIVE R15, `(.L_x_777) ;  /* 0x000000000f087348 */ /* 0x000fea0003c00000 */
[----:B------:R0:W1:Y:S02]  /*2e470*/  SHFL.IDX P6, R14, R13, R12, R11 ;  /* 0x0000000c0d0e7389 */ /* 0x00006400000c000b */
[----:B01----:R-:W-:Y:S01]  /*2e480*/  ENDCOLLECTIVE ;  /* 0x000000000000791b */ /* 0x003fe20003800000 */
.L_x_777:
[----:B------:R-:W-:Y:S01]  /*2e490*/  MOV R13, R156 ;  /* 0x0000009c000d7202 */ /* 0x000fe20000000f00 */
[----:B------:R-:W-:Y:S02]  /*2e4a0*/  IMAD.MOV.U32 R12, RZ, RZ, R2 ;  /* 0x000000ffff0c7224 */ /* 0x000fe400078e0002 */
[----:B------:R-:W-:-:S07]  /*2e4b0*/  IMAD.MOV.U32 R108, RZ, RZ, R14 ;  /* 0x000000ffff6c7224 */ /* 0x000fce00078e000e */
[----:B------:R-:W-:Y:S05]  /*2e4c0*/  WARPSYNC.COLLECTIVE R15, `(.L_x_778) ;  /* 0x000000000f087348 */ /* 0x000fea0003c00000 */
[----:B------:R0:W1:Y:S02]  /*2e4d0*/  SHFL.IDX P6, R14, R13, R12, R11 ;  /* 0x0000000c0d0e7389 */ /* 0x00006400000c000b */
[----:B01----:R-:W-:Y:S01]  /*2e4e0*/  ENDCOLLECTIVE ;  /* 0x000000000000791b */ /* 0x003fe20003800000 */
.L_x_778:
[----:B------:R-:W-:Y:S02]  /*2e4f0*/  IMAD.MOV.U32 R13, RZ, RZ, R155 ;  /* 0x000000ffff0d7224 */ /* 0x000fe400078e009b */
[----:B------:R-:W-:-:S07]  /*2e500*/  IMAD.MOV.U32 R156, RZ, RZ, R14 ;  /* 0x000000ffff9c7224 */ /* 0x000fce00078e000e */
[----:B------:R-:W-:Y:S05]  /*2e510*/  WARPSYNC.COLLECTIVE R15, `(.L_x_779) ;  /* 0x000000000f087348 */ /* 0x000fea0003c00000 */
[----:B------:R0:W1:Y:S02]  /*2e520*/  SHFL.IDX P6, R14, R13, R12, R11 ;  /* 0x0000000c0d0e7389 */ /* 0x00006400000c000b */
[----:B01----:R-:W-:Y:S01]  /*2e530*/  ENDCOLLECTIVE ;  /* 0x000000000000791b */ /* 0x003fe20003800000 */
.L_x_779:
        /* <DEDUP_REMOVED lines=8> */
.L_x_780:
[----:B------:R-:W-:Y:S02]  /*2e5c0*/  SEL R51, R108, R155, P0 ;  /* 0x0000009b6c337207 */ /* 0x000fe40000000000 */
[----:B------:R-:W-:Y:S02]  /*2e5d0*/  SEL R108, R155, R108, P0 ;  /* 0x0000006c9b6c7207 */ /* 0x000fe40000000000 */
[----:B------:R-:W-:Y:S01]  /*2e5e0*/  MOV R13, R116 ;  /* 0x00000074000d7202 */ /* 0x000fe20000000f00 */
[----:B------:R-:W-:-:S07]  /*2e5f0*/  IMAD.MOV.U32 R119, RZ, RZ, R14 ;  /* 0x000000ffff777224 */ /* 0x000fce00078e000e */
[----:B------:R-:W-:Y:S05]  /*2e600*/  WARPSYNC.COLLECTIVE R15, `(.L_x_781) ;  /* 0x000000000f087348 */ /* 0x000fea0003c00000 */
[----:B------:R0:W1:Y:S02]  /*2e610*/  SHFL.IDX P6, R14, R13, R12, R11 ;  /* 0x0000000c0d0e7389 */ /* 0x00006400000c000b */
[----:B01----:R-:W-:Y:S01]  /*2e620*/  ENDCOLLECTIVE ;  /* 0x000000000000791b */ /* 0x003fe20003800000 */
.L_x_781:
[----:B------:R-:W-:Y:S02]  /*2e630*/  IMAD.MOV.U32 R13, RZ, RZ, R78 ;  /* 0x000000ffff0d7224 */ /* 0x000fe400078e004e */
[----:B------:R-:W-:Y:S02]  /*2e640*/  IMAD.MOV.U32 R12, RZ, RZ, R2 ;  /* 0x000000ffff0c7224 */ /* 0x000fe400078e0002 */
[----:B------:R-:W-:-:S07]  /*2e650*/  IMAD.MOV.U32 R116, RZ, RZ, R14 ;  /* 0x000000ffff747224 */ /* 0x000fce00078e000e */
[----:B------:R-:W-:Y:S05]  /*2e660*/  WARPSYNC.COLLECTIVE R15, `(.L_x_782) ;  /* 0x000000000f087348 */ /* 0x000fea0003c00000 */
[----:B------:R0:W1:Y:S02]  /*2e670*/  SHFL.IDX P6, R14, R13, R12, R11 ;  /* 0x0000000c0d0e7389 */ /* 0x00006400000c000b */
[----:B01----:R-:W-:Y:S01]  /*2e680*/  ENDCOLLECTIVE ;  /* 0x000000000000791b */ /* 0x003fe20003800000 */
.L_x_782:
[----:B------:R-:W-:Y:S01]  /*2e690*/  IMAD.MOV.U32 R13, RZ, RZ, R75 ;  /* 0x000000ffff0d7224 */ /* 0x000fe200078e004b */
[----:B------:R-:W-:-:S07]  /*2e6a0*/  MOV R78, R14 ;  /* 0x0000000e004e7202 */ /* 0x000fce0000000f00 */
[----:B------:R-:W-:Y:S05]  /*2e6b0*/  WARPSYNC.COLLECTIVE R15, `(.L_x_783) ;  /* 0x000000000f087348 */ /* 0x000fea0003c00000 */
[----:B------:R0:W1:Y:S02]  /*2e6c0*/  SHFL.IDX P6, R14, R13, R12, R11 ;  /* 0x0000000c0d0e7389 */ /* 0x00006400000c000b */
[----:B01----:R-:W-:Y:S01]  /*2e6d0*/  ENDCOLLECTIVE ;  /* 0x000000000000791b */ /* 0x003fe20003800000 */
.L_x_783:
        /* <DEDUP_REMOVED lines=8> */
.L_x_784:
[----:B------:R-:W-:Y:S02]  /*2e760*/  SEL R53, R116, R75, P0 ;  /* 0x0000004b74357207 */ /* 0x000fe40000000000 */
[----:B------:R-:W-:Y:S01]  /*2e770*/  SEL R75, R75, R116, P0 ;  /* 0x000000744b4b7207 */ /* 0x000fe20000000000 */
[----:B------:R-:W-:Y:S02]  /*2e780*/  IMAD.MOV.U32 R13, RZ, RZ, R121 ;  /* 0x000000ffff0d7224 */ /* 0x000fe400078e0079 */
[----:B------:R-:W-:-:S07]  /*2e790*/  IMAD.MOV.U32 R79, RZ, RZ, R14 ;  /* 0x000000ffff4f7224 */ /* 0x000fce00078e000e */
[----:B------:R-:W-:Y:S05]  /*2e7a0*/  WARPSYNC.COLLECTIVE R15, `(.L_x_785) ;  /* 0x000000000f087348 */ /* 0x000fea0003c00000 */
[----:B------:R0:W1:Y:S02]  /*2e7b0*/  SHFL.IDX P6, R14, R13, R12, R11 ;  /* 0x0000000c0d0e7389 */ /* 0x00006400000c000b */
[----:B01----:R-:W-:Y:S01]  /*2e7c0*/  ENDCOLLECTIVE ;  /* 0x000000000000791b */ /* 0x003fe20003800000 */
.L_x_785:
[----:B------:R-:W-:Y:S01]  /*2e7d0*/  MOV R13, R86 ;  /* 0x00000056000d7202 */ /* 0x000fe20000000f00 */
[----:B------:R-:W-:Y:S02]  /*2e7e0*/  IMAD.MOV.U32 R12, RZ, RZ, R2 ;  /* 0x000000ffff0c7224 */ /* 0x000fe400078e0002 */
[----:B------:R-:W-:-:S07]  /*2e7f0*/  IMAD.MOV.U32 R121, RZ, RZ, R14 ;  /* 0x000000ffff797224 */ /* 0x000fce00078e000e */
[----:B------:R-:W-:Y:S05]  /*2e800*/  WARPSYNC.COLLECTIVE R15, `(.L_x_786) ;  /* 0x000000000f087348 */ /* 0x000fea0003c00000 */
[----:B------:R0:W1:Y:S02]  /*2e810*/  SHFL.IDX P6, R14, R13, R12, R11 ;  /* 0x0000000c0d0e7389 */ /* 0x00006400000c000b */
[----:B01----:R-:W-:Y:S01]  /*2e820*/  ENDCOLLECTIVE ;  /* 0x000000000000791b */ /* 0x003fe20003800000 */
.L_x_786:
[----:B------:R-:W-:Y:S02]  /*2e830*/  IMAD.MOV.U32 R13, RZ, RZ, R124 ;  /* 0x000000ffff0d7224 */ /* 0x000fe400078e007c */
[----:B------:R-:W-:-:S07]  /*2e840*/  IMAD.MOV.U32 R86, RZ, RZ, R14 ;  /* 0x000000ffff567224 */ /* 0x000fce00078e000e */
[----:B------:R-:W-:Y:S05]  /*2e850*/  WARPSYNC.COLLECTIVE R15, `(.L_x_787) ;  /* 0x000000000f087348 */ /* 0x000fea0003c00000 */
[----:B------:R0:W1:Y:S02]  /*2e860*/  SHFL.IDX P6, R14, R13, R12, R11 ;  /* 0x0000000c0d0e7389 */ /* 0x00006400000c000b */
[----:B01----:R-:W-:Y:S01]  /*2e870*/  ENDCOLLECTIVE ;  /* 0x000000000000791b */ /* 0x003fe20003800000 */
.L_x_787:
        /* <DEDUP_REMOVED lines=8> */
.L_x_788:
[----:B------:R-:W-:Y:S02]  /*2e900*/  SEL R60, R121, R124, P0 ;  /* 0x0000007c793c7207 */ /* 0x000fe40000000000 */
[----:B------:R-:W-:Y:S02]  /*2e910*/  SEL R121, R124, R121, P0 ;  /* 0x000000797c797207 */ /* 0x000fe40000000000 */
[----:B------:R-:W-:Y:S01]  /*2e920*/  MOV R13, R129 ;  /* 0x00000081000d7202 */ /* 0x000fe20000000f00 */
[----:B------:R-:W-:-:S07]  /*2e930*/  IMAD.MOV.U32 R82, RZ, RZ, R14 ;  /* 0x000000ffff527224 */ /* 0x000fce00078e000e */
[----:B------:R-:W-:Y:S05]  /*2e940*/  WARPSYNC.COLLECTIVE R15, `(.L_x_789) ;  /* 0x000000000f087348 */ /* 0x000fea0003c00000 */
[----:B------:R0:W1:Y:S02]  /*2e950*/  SHFL.IDX P6, R14, R13, R12, R11 ;  /* 0x0000000c0d0e7389 */ /* 0x00006400000c000b */
[----:B01----:R-:W-:Y:S01]  /*2e960*/  ENDCOLLECTIVE ;  /* 0x000000000000791b */ /* 0x003fe20003800000 */
.L_x_789:
[----:B------:R-:W-:Y:S02]  /*2e970*/  IMAD.MOV.U32 R13, RZ, RZ, R94 ;  /* 0x000000ffff0d7224 */ /* 0x000fe400078e005e */
[----:B------:R-:W-:Y:S02]  /*2e980*/  IMAD.MOV.U32 R12, RZ, RZ, R2 ;  /* 0x000000ffff0c7224 */ /* 0x000fe400078e0002 */
[----:B------:R-:W-:-:S07]  /*2e990*/  IMAD.MOV.U32 R129, RZ, RZ, R14 ;  /* 0x000000ffff817224 */ /* 0x000fce00078e000e */
[----:B------:R-:W-:Y:S05]  /*2e9a0*/  WARPSYNC.COLLECTIVE R15, `(.L_x_790) ;  /* 0x000000000f087348 */ /* 0x000fea0003c00000 */
[----:B------:R0:W1:Y:S02]  /*2e9b0*/  SHFL.IDX P6, R14, R13, R12, R11 ;  /* 0x0000000c0d0e7389 */ /* 0x00006400000c000b */
[----:B01----:R-:W-:Y:S01]  /*2e9c0*/  ENDCOLLECTIVE ;  /* 0x000000000000791b */ /* 0x003fe20003800000 */
.L_x_790:
[----:B------:R-:W-:Y:S01]  /*2e9d0*/  IMAD.MOV.U32 R13, RZ, RZ, R126 ;  /* 0x000000ffff0d7224 */ /* 0x000fe200078e007e */
[----:B------:R-:W-:-:S07]  /*2e9e0*/  MOV R94, R14 ;  /* 0x0000000e005e7202 */ /* 0x000fce0000000f00 */
[----:B------:R-:W-:Y:S05]  /*2e9f0*/  WARPSYNC.COLLECTIVE R15, `(.L_x_791) ;  /* 0x000000000f087348 */ /* 0x000fea0003c00000 */
[----:B------:R0:W1:Y:S02]  /*2ea00*/  SHFL.IDX P6, R14, R13, R12, R11 ;  /* 0x0000000c0d0e7389 */ /* 0x00006400000c000b */
[----:B01----:R-:W-:Y:S01]  /*2ea10*/  ENDCOLLECTIVE ;  /* 0x000000000000791b */ /* 0x003fe20003800000 */
.L_x_791:
        /* <DEDUP_REMOVED lines=8> */
.L_x_792:
[----:B------:R-:W-:Y:S02]  /*2eaa0*/  SEL R64, R129, R126, P0 ;  /* 0x0000007e81407207 */ /* 0x000fe40000000000 */
[----:B------:R-:W-:Y:S01]  /*2eab0*/  SEL R126, R126, R129, P0 ;  /* 0x000000817e7e7207 */ /* 0x000fe20000000000 */
[----:B------:R-:W-:Y:S02]  /*2eac0*/  IMAD.MOV.U32 R13, RZ, RZ, R83 ;  /* 0x000000ffff0d7224 */ /* 0x000fe400078e0053 */
[----:B------:R-:W-:-:S07]  /*2ead0*/  IMAD.MOV.U32 R87, RZ, RZ, R14 ;  /* 0x000000ffff577224 */ /* 0x000fce00078e000e */
[----:B------:R-:W-:Y:S05]  /*2eae0*/  WARPSYNC.COLLECTIVE R15, `(.L_x_793) ;  /* 0x000000000f087348 */ /* 0x000fea0003c00000 */
[----:B------:R0:W1:Y:S02]  /*2eaf0*/  SHFL.IDX P6, R14, R13, R12, R11 ;  /* 0x0000000c0d0e7389 */ /* 0x00006400000c000b */
[----:B01----:R-:W-:Y:S01]  /*2eb00*/  ENDCOLLECTIVE ;  /* 0x000000000000791b */ /* 0x003fe20003800000 */
.L_x_793:
[----:B------:R-:W-:Y:S01]  /*2eb10*/  MOV R13, R102 ;  /* 0x00000066000d7202 */ /* 0x000fe20000000f00 */
[----:B------:R-:W-:Y:S02]  /*2eb20*/  IMAD.MOV.U32 R12, RZ, RZ, R2 ;  /* 0x000000ffff0c7224 */ /* 0x000fe400078e0002 */
[----:B------:R-:W-:-:S07]  /*2eb30*/  IMAD.MOV.U32 R83, RZ, RZ, R14 ;  /* 0x000000ffff537224 */ /* 0x000fce00078e000e */
[----:B------:R-:W-:Y:S05]  /*2eb40*/  WARPSYNC.COLLECTIVE R15, `(.L_x_794) ;  /* 0x000000000f087348 */ /* 0x000fea0003c00000 */
[----:B------:R0:W1:Y:S02]  /*2eb50*/  SHFL.IDX P6, R14, R13, R12, R11 ;  /* 0x0000000c0d0e7389 */ /* 0x00006400000c000b */
[----:B01----:R-:W-:Y:S01]  /*2eb60*/  ENDCOLLECTIVE ;  /* 0x000000000000791b */ /* 0x003fe20003800000 */
.L_x_794:
[----:B------:R-:W-:Y:S02]  /*2eb70*/  IMAD.MOV.U32 R13, RZ, RZ, R98 ;  /* 0x000000ffff0d7224 */ /* 0x000fe400078e0062 */
[----:B------:R-:W-:-:S07]  /*2eb80*/  IMAD.MOV.U32 R102, RZ, RZ, R14 ;  /* 0x000000ffff667224 */ /* 0x000fce00078e000e */
[----:B------:R-:W-:Y:S05]  /*2eb90*/  WARPSYNC.COLLECTIVE R15, `(.L_x_795) ;  /* 0x000000000f087348 */ /* 0x000fea0003c00000 */
[----:B------:R0:W1:Y:S02]  /*2eba0*/  SHFL.IDX P6, R14, R13, R12, R11 ;  /* 0x0000000c0d0e7389 */ /* 0x00006400000c000b */
[----:B01----:R-:W-:Y:S01]  /*2ebb0*/  ENDCOLLECTIVE ;  /* 0x000000000000791b */ /* 0x003fe20003800000 */
.L_x_795:
        /* <DEDUP_REMOVED lines=8> */
.L_x_796:
[----:B------:R-:W-:Y:S02]  /*2ec40*/  SEL R69, R83, R98, P0 ;  /* 0x0000006253457207 */ /* 0x000fe40000000000 */
[----:B------:R-:W-:Y:S02]  /*2ec50*/  SEL R83, R98, R83, P0 ;  /* 0x0000005362537207 */ /* 0x000fe40000000000 */
[----:B------:R-:W-:Y:S01]  /*2ec60*/  MOV R13, R132 ;  /* 0x00000084000d7202 */ /* 0x000fe20000000f00 */
[----:B------:R-:W-:-:S07]  /*2ec70*/  IMAD.MOV.U32 R90, RZ, RZ, R14 ;  /* 0x000000ffff5a7224 */ /* 0x000fce00078e000e */
[----:B------:R-:W-:Y:S05]  /*2ec80*/  WARPSYNC.COLLECTIVE R15, `(.L_x_797) ;  /* 0x000000000f087348 */ /* 0x000fea0003c00000 */
[----:B------:R0:W1:Y:S02]  /*2ec90*/  SHFL.IDX P6, R14, R13, R12, R11 ;  /* 0x0000000c0d0e7389 */ /* 0x00006400000c000b */
[----:B01----:R-:W-:Y:S01]  /*2eca0*/  ENDCOLLECTIVE ;  /* 0x000000000000791b */ /* 0x003fe20003800000 */
.L_x_797:
[----:B------:R-:W-:Y:S02]  /*2ecb0*/  IMAD.MOV.U32 R13, RZ, RZ, R110 ;  /* 0x000000ffff0d7224 */ /* 0x000fe400078e006e */
[----:B------:R-:W-:Y:S02]  /*2ecc0*/  IMAD.MOV.U32 R12, RZ, RZ, R2 ;  /* 0x000000ffff0c7224 */ /* 0x000fe400078e0002 */
[----:B------:R-:W-:-:S07]  /*2ecd0*/  IMAD.MOV.U32 R132, RZ, RZ, R14 ;  /* 0x000000ffff847224 */ /* 0x000fce00078e000e */
[----:B------:R-:W-:Y:S05]  /*2ece0*/  WARPSYNC.COLLECTIVE R15, `(.L_x_798) ;  /* 0x000000000f087348 */ /* 0x000fea0003c00000 */
[----:B------:R0:W1:Y:S02]  /*2ecf0*/  SHFL.IDX P6, R14, R13, R12, R11 ;  /* 0x0000000c0d0e7389 */ /* 0x00006400000c000b */
[----:B01----:R-:W-:Y:S01]  /*2ed00*/  ENDCOLLECTIVE ;  /* 0x000000000000791b */ /* 0x003fe20003800000 */
.L_x_798:
[----:B------:R-:W-:Y:S01]  /*2ed10*/  IMAD.MOV.U32 R13, RZ, RZ, R137 ;  /* 0x000000ffff0d7224 */ /* 0x000fe200078e0089 */
[----:B------:R-:W-:-:S07]  /*2ed20*/  MOV R110, R14 ;  /* 0x0000000e006e7202 */ /* 0x000fce0000000f00 */
[----:B------:R-:W-:Y:S05]  /*2ed30*/  WARPSYNC.COLLECTIVE R15, `(.L_x_799) ;  /* 0x000000000f087348 */ /* 0x000fea0003c00000 */
[----:B------:R0:W1:Y:S02]  /*2ed40*/  SHFL.IDX P6, R14, R13, R12, R11 ;  /* 0x0000000c0d0e7389 */ /* 0x00006400000c000b */
[----:B01----:R-:W-:Y:S01]  /*2ed50*/  ENDCOLLECTIVE ;  /* 0x000000000000791b */ /* 0x003fe20003800000 */
.L_x_799:
        /* <DEDUP_REMOVED lines=8> */
.L_x_800:
[----:B------:R-:W-:Y:S02]  /*2ede0*/  SEL R77, R132, R133, P0 ;  /* 0x00000085844d7207 */ /* 0x000fe40000000000 */
[----:B------:R-:W-:Y:S01]  /*2edf0*/  SEL R132, R133, R132, P0 ;  /* 0x0000008485847207 */ /* 0x000fe20000000000 */
[----:B------:R-:W-:Y:S02]  /*2ee00*/  IMAD.MOV.U32 R13, RZ, RZ, R91 ;  /* 0x000000ffff0d7224 */ /* 0x000fe400078e005b */
[----:B------:R-:W-:-:S07]  /*2ee10*/  IMAD.MOV.U32 R95, RZ, RZ, R14 ;  /* 0x000000ffff5f7224 */ /* 0x000fce00078e000e */
[----:B------:R-:W-:Y:S05]  /*2ee20*/  WARPSYNC.COLLECTIVE R15, `(.L_x_801) ;  /* 0x000000000f087348 */ /* 0x000fea0003c00000 */
[----:B------:R0:W1:Y:S02]  /*2ee30*/  SHFL.IDX P6, R14, R13, R12, R11 ;  /* 0x0000000c0d0e7389 */ /* 0x00006400000c000b */
[----:B01----:R-:W-:Y:S01]  /*2ee40*/  ENDCOLLECTIVE ;  /* 0x000000000000791b */ /* 0x003fe20003800000 */
.L_x_801:
[----:B------:R-:W-:Y:S01]  /*2ee50*/  MOV R13, R157 ;  /* 0x0000009d000d7202 */ /* 0x000fe20000000f00 */
[----:B------:R-:W-:Y:S02]  /*2ee60*/  IMAD.MOV.U32 R12, RZ, RZ, R2 ;  /* 0x000000ffff0c7224 */ /* 0x000fe400078e0002 */
[----:B------:R-:W-:-:S07]  /*2ee70*/  IMAD.MOV.U32 R114, RZ, RZ, R14 ;  /* 0x000000ffff727224 */ /* 0x000fce00078e000e */
[----:B------:R-:W-:Y:S05]  /*2ee80*/  WARPSYNC.COLLECTIVE R15, `(.L_x_802) ;  /* 0x000000000f087348 */ /* 0x000fea0003c00000 */
[----:B------:R0:W1:Y:S02]  /*2ee90*/  SHFL.IDX P6, R14, R13, R12, R11 ;  /* 0x0000000c0d0e7389 */ /* 0x00006400000c000b */
[----:B01----:R-:W-:Y:S01]  /*2eea0*/  ENDCOLLECTIVE ;  /* 0x000000000000791b */ /* 0x003fe20003800000 */
.L_x_802:
[----:B------:R-:W-:Y:S02]  /*2eeb0*/  IMAD.MOV.U32 R13, RZ, RZ, R115 ;  /* 0x000000ffff0d7224 */ /* 0x000fe400078e0073 */
[----:B------:R-:W-:-:S07]  /*2eec0*/  IMAD.MOV.U32 R157, RZ, RZ, R14 ;  /* 0x000000ffff9d7224 */ /* 0x000fce00078e000e */
[----:B------:R-:W-:Y:S05]  /*2eed0*/  WARPSYNC.COLLECTIVE R15, `(.L_x_803) ;  /* 0x000000000f087348 */ /* 0x000fea0003c00000 */
[----:B------:R0:W1:Y:S02]  /*2eee0*/  SHFL.IDX P6, R14, R13, R12, R11 ;  /* 0x0000000c0d0e7389 */ /* 0x00006400000c000b */
[----:B01----:R-:W-:Y:S01]  /*2eef0*/  ENDCOLLECTIVE ;  /* 0x000000000000791b */ /* 0x003fe20003800000 */
.L_x_803:
        /* <DEDUP_REMOVED lines=8> */
.L_x_804:
[----:B------:R-:W-:Y:S02]  /*2ef80*/  SEL R85, R114, R91, P0 ;  /* 0x0000005b72557207 */ /* 0x000fe40000000000 */
[----:B------:R-:W-:Y:S02]  /*2ef90*/  SEL R91, R91, R114, P0 ;  /* 0x000000725b5b7207 */ /* 0x000fe40000000000 */
[----:B------:R-:W-:Y:S01]  /*2efa0*/  MOV R13, R99 ;  /* 0x00000063000d7202 */ /* 0x000fe20000000f00 */
[----:B------:R-:W-:-:S07]  /*2efb0*/  IMAD.MOV.U32 R103, RZ, RZ, R14 ;  /* 0x000000ffff677224 */ /* 0x000fce00078e000e */
[----:B------:R-:W-:Y:S05]  /*2efc0*/  WARPSYNC.COLLECTIVE R15, `(.L_x_805) ;  /* 0x000000000f087348 */ /* 0x000fea0003c00000 */
[----:B------:R0:W1:Y:S02]  /*2efd0*/  SHFL.IDX P6, R14, R13, R12, R11 ;  /* 0x0000000c0d0e7389 */ /* 0x00006400000c000b */
[----:B01----:R-:W-:Y:S01]  /*2efe0*/  ENDCOLLECTIVE ;  /* 0x000000000000791b */ /* 0x003fe20003800000 */
.L_x_805:
[----:B------:R-:W-:Y:S02]  /*2eff0*/  IMAD.MOV.U32 R13, RZ, RZ, R127 ;  /* 0x000000ffff0d7224 */ /* 0x000fe400078e007f */
[----:B------:R-:W-:Y:S02]  /*2f000*/  IMAD.MOV.U32 R12, RZ, RZ, R2 ;  /* 0x000000ffff0c7224 */ /* 0x000fe400078e0002 */
[----:B------:R-:W-:-:S07]  /*2f010*/  IMAD.MOV.U32 R115, RZ, RZ, R14 ;  /* 0x000000ffff737224 */ /* 0x000fce00078e000e */
[----:B------:R-:W-:Y:S05]  /*2f020*/  WARPSYNC.COLLECTIVE R15, `(.L_x_806) ;  /* 0x000000000f087348 */ /* 0x000fea0003c00000 */
[----:B------:R0:W1:Y:S02]  /*2f030*/  SHFL.IDX P6, R14, R13, R12, R11 ;  /* 0x0000000c0d0e7389 */ /* 0x00006400000c000b */
[----:B01----:R-:W-:Y:S01]  /*2f040*/  ENDCOLLECTIVE ;  /* 0x000000000000791b */ /* 0x003fe20003800000 */
.L_x_806:
[----:B------:R-:W-:Y:S01]  /*2f050*/  IMAD.MOV.U32 R13, RZ, RZ, R122 ;  /* 0x000000ffff0d7224 */ /* 0x000fe200078e007a */
[----:B------:R-:W-:-:S07]  /*2f060*/  MOV R127, R14 ;  /* 0x0000000e007f7202 */ /* 0x000fce0000000f00 */
[----:B------:R-:W-:Y:S05]  /*2f070*/  WARPSYNC.COLLECTIVE R15, `(.L_x_807) ;  /* 0x000000000f087348 */ /* 0x000fea0003c00000 */
[----:B------:R0:W1:Y:S02]  /*2f080*/  SHFL.IDX P6, R14, R13, R12, R11 ;  /* 0x0000000c0d0e7389 */ /* 0x00006400000c000b */
[----:B01----:R-:W-:Y:S01]  /*2f090*/  ENDCOLLECTIVE ;  /* 0x000000000000791b */ /* 0x003fe20003800000 */
.L_x_807:
        /* <DEDUP_REMOVED lines=8> */
.L_x_808:
[----:B------:R-:W-:Y:S02]  /*2f120*/  SEL R88, R115, R99, P0 ;  /* 0x0000006373587207 */ /* 0x000fe40000000000 */
[----:B------:R-:W-:Y:S01]  /*2f130*/  SEL R99, R99, R115, P0 ;  /* 0x0000007363637207 */ /* 0x000fe20000000000 */
[----:B------:R-:W-:Y:S02]  /*2f140*/  IMAD.MOV.U32 R13, RZ, RZ, R123 ;  /* 0x000000ffff0d7224 */ /* 0x000fe400078e007b */
[----:B------:R-:W-:-:S07]  /*2f150*/  IMAD.MOV.U32 R106, RZ, RZ, R14 ;  /* 0x000000ffff6a7224 */ /* 0x000fce00078e000e */
[----:B------:R-:W-:Y:S05]  /*2f160*/  WARPSYNC.COLLECTIVE R15, `(.L_x_809) ;  /* 0x000000000f087348 */ /* 0x000fea0003c00000 */
[----:B------:R0:W1:Y:S02]  /*2f170*/  SHFL.IDX P6, R14, R13, R12, R11 ;  /* 0x0000000c0d0e7389 */ /* 0x00006400000c000b */
[----:B01----:R-:W-:Y:S01]  /*2f180*/  ENDCOLLECTIVE ;  /* 0x000000000000791b */ /* 0x003fe20003800000 */
.L_x_809:
[----:B------:R-:W-:Y:S01]  /*2f190*/  MOV R13, R134 ;  /* 0x00000086000d7202 */ /* 0x000fe20000000f00 */
[----:B------:R-:W-:Y:S02]  /*2f1a0*/  IMAD.MOV.U32 R12, RZ, RZ, R2 ;  /* 0x000000ffff0c7224 */ /* 0x000fe400078e0002 */
[----:B------:R-:W-:-:S07]  /*2f1b0*/  IMAD.MOV.U32 R123, RZ, RZ, R14 ;  /* 0x000000ffff7b7224 */ /* 0x000fce00078e000e */
[----:B------:R-:W-:Y:S05]  /*2f1c0*/  WARPSYNC.COLLECTIVE R15, `(.L_x_810) ;  /* 0x000000000f087348 */ /* 0x000fea0003c00000 */
[----:B------:R0:W1:Y:S02]  /*2f1d0*/  SHFL.IDX P6, R14, R13, R12, R11 ;  /* 0x0000000c0d0e7389 */ /* 0x00006400000c000b */
[----:B01----:R-:W-:Y:S01]  /*2f1e0*/  ENDCOLLECTIVE ;  /* 0x000000000000791b */ /* 0x003fe20003800000 */
.L_x_810:
[----:B------:R-:W-:Y:S02]  /*2f1f0*/  IMAD.MOV.U32 R13, RZ, RZ, R130 ;  /* 0x000000ffff0d7224 */ /* 0x000fe400078e0082 */
[----:B------:R-:W-:-:S07]  /*2f200*/  IMAD.MOV.U32 R134, RZ, RZ, R14 ;  /* 0x000000ffff867224 */ /* 0x000fce00078e000e */
[----:B------:R-:W-:Y:S05]  /*2f210*/  WARPSYNC.COLLECTIVE R15, `(.L_x_811) ;  /* 0x000000000f087348 */ /* 0x000fea0003c00000 */
[----:B------:R0:W1:Y:S02]  /*2f220*/  SHFL.IDX P6, R14, R13, R12, R11 ;  /* 0x0000000c0d0e7389 */ /* 0x00006400000c000b */
[----:B01----:R-:W-:Y:S01]  /*2f230*/  ENDCOLLECTIVE ;  /* 0x000000000000791b */ /* 0x003fe20003800000 */
.L_x_811:
        /* <DEDUP_REMOVED lines=8> */
.L_x_812:
[----:B------:R-:W-:Y:S02]  /*2f2c0*/  SEL R94, R123, R122, P0 ;  /* 0x0000007a7b5e7207 */ /* 0x000fe40000000000 */
[----:B------:R-:W-:Y:S02]  /*2f2d0*/  SEL R122, R122, R123, P0 ;  /* 0x0000007b7a7a7207 */ /* 0x000fe40000000000 */
[----:B------:R-:W-:Y:S01]  /*2f2e0*/  MOV R13, R131 ;  /* 0x00000083000d7202 */ /* 0x000fe20000000f00 */
[----:B------:R-:W-:-:S07]  /*2f2f0*/  IMAD.MOV.U32 R107, RZ, RZ, R14 ;  /* 0x000000ffff6b7224 */ /* 0x000fce00078e000e */
[----:B------:R-:W-:Y:S05]  /*2f300*/  WARPSYNC.COLLECTIVE R15, `(.L_x_813) ;  /* 0x000000000f087348 */ /* 0x000fea0003c00000 */
[----:B------:R0:W1:Y:S02]  /*2f310*/  SHFL.IDX P6, R14, R13, R12, R11 ;  /* 0x0000000c0d0e7389 */ /* 0x00006400000c000b */
[----:B01----:R-:W-:Y:S01]  /*2f320*/  ENDCOLLECTIVE ;  /* 0x000000000000791b */ /* 0x003fe20003800000 */
.L_x_813:
[----:B------:R-:W-:Y:S02]  /*2f330*/  IMAD.MOV.U32 R13, RZ, RZ, R142 ;  /* 0x000000ffff0d7224 */ /* 0x000fe400078e008e */
[----:B------:R-:W-:Y:S02]  /*2f340*/  IMAD.MOV.U32 R12, RZ, RZ, R2 ;  /* 0x000000ffff0c7224 */ /* 0x000fe400078e0002 */
[----:B------:R-:W-:-:S07]  /*2f350*/  IMAD.MOV.U32 R130, RZ, RZ, R14 ;  /* 0x000000ffff827224 */ /* 0x000fce00078e000e */
[----:B------:R-:W-:Y:S05]  /*2f360*/  WARPSYNC.COLLECTIVE R15, `(.L_x_814) ;  /* 0x000000000f087348 */ /* 0x000fea0003c00000 */
[----:B------:R0:W1:Y:S02]  /*2f370*/  SHFL.IDX P6, R14, R13, R12, R11 ;  /* 0x0000000c0d0e7389 */ /* 0x00006400000c000b */
[----:B01----:R-:W-:Y:S01]  /*2f380*/  ENDCOLLECTIVE ;  /* 0x000000000000791b */ /* 0x003fe20003800000 */
.L_x_814:
[----:B------:R-:W-:Y:S01]  /*2f390*/  IMAD.MOV.U32 R13, RZ, RZ, R138 ;  /* 0x000000ffff0d7224 */ /* 0x000fe200078e008a */
[----:B------:R-:W-:-:S07]  /*2f3a0*/  MOV R142, R14 ;  /* 0x0000000e008e7202 */ /* 0x000fce0000000f00 */
[----:B------:R-:W-:Y:S05]  /*2f3b0*/  WARPSYNC.COLLECTIVE R15, `(.L_x_815) ;  /* 0x000000000f087348 */ /* 0x000fea0003c00000 */
[----:B------:R0:W1:Y:S02]  /*2f3c0*/  SHFL.IDX P6, R14, R13, R12, R11 ;  /* 0x0000000c0d0e7389 */ /* 0x00006400000c000b */
[----:B01----:R-:W-:Y:S01]  /*2f3d0*/  ENDCOLLECTIVE ;  /* 0x000000000000791b */ /* 0x003fe20003800000 */
.L_x_815:
        /* <DEDUP_REMOVED lines=8> */
.L_x_816:
[----:B------:R-:W-:Y:S02]  /*2f460*/  SEL R98, R130, R131, P0 ;  /* 0x0000008382627207 */ /* 0x000fe40000000000 */
[----:B------:R-:W-:Y:S01]  /*2f470*/  SEL R130, R131, R130, P0 ;  /* 0x0000008283827207 */ /* 0x000fe20000000000 */
[----:B------:R-:W-:Y:S02]  /*2f480*/  IMAD.MOV.U32 R13, RZ, RZ, R209 ;  /* 0x000000ffff0d7224 */ /* 0x000fe400078e00d1 */
[----:B------:R-:W-:-:S07]  /*2f490*/  IMAD.MOV.U32 R111, RZ, RZ, R14 ;  /* 0x000000ffff6f7224 */ /* 0x000fce00078e000e */
[----:B------:R-:W-:Y:S05]  /*2f4a0*/  WARPSYNC.COLLECTIVE R15, `(.L_x_817) ;  /* 0x000000000f087348 */ /* 0x000fea0003c00000 */
[----:B------:R0:W1:Y:S02]  /*2f4b0*/  SHFL.IDX P6, R14, R13, R12, R11 ;  /* 0x0000000c0d0e7389 */ /* 0x00006400000c000b */
[----:B01----:R-:W-:Y:S01]  /*2f4c0*/  ENDCOLLECTIVE ;  /* 0x000000000000791b */ /* 0x003fe20003800000 */
.L_x_817:
[----:B------:R-:W-:Y:S01]  /*2f4d0*/  MOV R13, R150 ;  /* 0x00000096000d7202 */ /* 0x000fe20000000f00 */
[----:B------:R-:W-:Y:S02]  /*2f4e0*/  IMAD.MOV.U32 R12, RZ, RZ, R2 ;  /* 0x000000ffff0c7224 */ /* 0x000fe400078e0002 */
[----:B------:R-:W-:Y:S02]  /*2f4f0*/  IMAD.MOV.U32 R2, RZ, RZ, RZ ;  /* 0x000000ffff027224 */ /* 0x000fe400078e00ff */
[----:B------:R-:W-:-:S07]  /*2f500*/  IMAD.MOV.U32 R74, RZ, RZ, R14 ;  /* 0x000000ffff4a7224 */ /* 0x000fce00078e000e */
[----:B------:R-:W-:Y:S05]  /*2f510*/  WARPSYNC.COLLECTIVE R15, `(.L_x_818) ;  /* 0x000000000f087348 */ /* 0x000fea0003c00000 */
[----:B------:R0:W1:Y:S02]  /*2f520*/  SHFL.IDX P6, R14, R13, R12, R11 ;  /* 0x0000000c0d0e7389 */ /* 0x00006400000c000b */
[----:B01----:R-:W-:Y:S01]  /*2f530*/  ENDCOLLECTIVE ;  /* 0x000000000000791b */ /* 0x003fe20003800000 */
.L_x_818:
[----:B------:R-:W-:Y:S02]  /*2f540*/  IMAD.MOV.U32 R13, RZ, RZ, R210 ;  /* 0x000000ffff0d7224 */ /* 0x000fe400078e00d2 */
[----:B------:R-:W-:-:S07]  /*2f550*/  IMAD.MOV.U32 R150, RZ, RZ, R14 ;  /* 0x000000ffff967224 */ /* 0x000fce00078e000e */
[----:B------:R-:W-:Y:S05]  /*2f560*/  WARPSYNC.COLLECTIVE R15, `(.L_x_819) ;  /* 0x000000000f087348 */ /* 0x000fea0003c00000 */
[----:B------:R0:W1:Y:S02]  /*2f570*/  SHFL.IDX P6, R14, R13, R12, R11 ;  /* 0x0000000c0d0e7389 */ /* 0x00006400000c000b */
[----:B01----:R-:W-:Y:S01]  /*2f580*/  ENDCOLLECTIVE ;  /* 0x000000000000791b */ /* 0x003fe20003800000 */
.L_x_819:
[----:B------:R-:W-:Y:S01]  /*2f590*/  MOV R0, R14 ;  /* 0x0000000e00007202 */ /* 0x000fe20000000f00 */
[----:B------:R-:W-:Y:S06]  /*2f5a0*/  BRA `(.L_x_820) ;  /* 0xfffffee800dc7947 */ /* 0x000fec000383ffff */
.L_x_508:
[----:B------:R-:W-:Y:S01]  /*2f5b0*/  IMAD.MOV.U32 R13, RZ, RZ, R28 ;  /* 0x000000ffff0d7224 */ /* 0x000fe200078e001c */
[----:B------:R-:W-:Y:S01]  /*2f5c0*/  MOV R11, 0x181f ;  /* 0x0000181f000b7802 */ /* 0x000fe20000000f00 */
[----:B------:R-:W-:Y:S02]  /*2f5d0*/  IMAD.MOV.U32 R12, RZ, RZ, RZ ;  /* 0x000000ffff0c7224 */ /* 0x000fe400078e00ff */
[----:B------:R-:W-:-:S07]  /*2f5e0*/  IMAD.MOV.U32 R15, RZ, RZ, -0x1 ;  /* 0xffffffffff0f7424 */ /* 0x000fce00078e00ff */
[----:B-----5:R-:W-:Y:S05]  /*2f5f0*/  WARPSYNC.COLLECTIVE R15, `(.L_x_821) ;  /* 0x000000000f087348 */ /* 0x020fea0003c00000 */
[----:B------:R0:W1:Y:S02]  /*2f600*/  SHFL.IDX P6, R14, R13, R12, R11 ;  /* 0x0000000c0d0e7389 */ /* 0x00006400000c000b */
[----:B01---5:R-:W-:Y:S01]  /*2f610*/  ENDCOLLECTIVE ;  /* 0x000000000000791b */ /* 0x023fe20003800000 */
.L_x_821:
[----:B------:R-:W-:Y:S02]  /*2f620*/  IMAD.MOV.U32 R13, RZ, RZ, R21 ;  /* 0x000000ffff0d7224 */ /* 0x000fe400078e0015 */
[----:B------:R-:W-:-:S07]  /*2f630*/  IMAD.MOV.U32 R20, RZ, RZ, R14 ;  /* 0x000000ffff147224 */ /* 0x000fce00078e000e */
[----:B------:R-:W-:Y:S05]  /*2f640*/  WARPSYNC.COLLECTIVE R15, `(.L_x_822) ;  /* 0x000000000f087348 */ /* 0x000fea0003c00000 */
[----:B------:R0:W1:Y:S02]  /*2f650*/  SHFL.IDX P6, R14, R13, R12, R11 ;  /* 0x0000000c0d0e7389 */ /* 0x00006400000c000b */
[----:B01----:R-:W-:Y:S01]  /*2f660*/  ENDCOLLECTIVE ;  /* 0x000000000000791b */ /* 0x003fe20003800000 */
.L_x_822:
[----:B------:R-:W-:Y:S05]  /*2f670*/  BRA `(.L_x_823) ;  /* 0xfffffefc00d47947 */ /* 0x000fea000383ffff */
.L_x_511:
[----:B------:R-:W-:Y:S01]  /*2f680*/  BSSY B1, `(.L_x_824) ;  /* 0x0000008000017945 */ /* 0x000fe20003800000 */
[----:B-1----:R-:W-:Y:S01]  /*2f690*/  MOV R13, R28 ;  /* 0x0000001c000d7202 */ /* 0x002fe20000000f00 */
[----:B------:R-:W-:Y:S02]  /*2f6a0*/  IMAD.MOV.U32 R12, RZ, RZ, 0x1 ;  /* 0x00000001ff0c7424 */ /* 0x000fe400078e00ff */
[----:B------:R-:W-:Y:S02]  /*2f6b0*/  IMAD.MOV.U32 R11, RZ, RZ, 0x181f ;  /* 0x0000181fff0b7424 */ /* 0x000fe400078e00ff */
[----:B------:R-:W-:-:S07]  /*2f6c0*/  IMAD.MOV.U32 R15, RZ, RZ, -0x1 ;  /* 0xffffffffff0f7424 */ /* 0x000fce00078e00ff */
[----:B0-2--5:R-:W-:Y:S05]  /*2f6d0*/  WARPSYNC.COLLECTIVE R15, `(.L_x_825) ;  /* 0x000000000f087348 */ /* 0x025fea0003c00000 */
[----:B--2---:R1:W2:Y:S02]  /*2f6e0*/  SHFL.IDX P6, R14, R13, R12, R11 ;  /* 0x0000000c0d0e7389 */ /* 0x0042a400000c000b */
[----:B012--5:R-:W-:Y:S01]  /*2f6f0*/  ENDCOLLECTIVE ;  /* 0x000000000000791b */ /* 0x027fe20003800000 */
.L_x_825:
[----:B------:R-:W-:Y:S05]  /*2f700*/  BSYNC B1 ;  /* 0x0000000000017941 */ /* 0x000fea0003800000 */
.L_x_824:
[----:B------:R-:W-:Y:S01]  /*2f710*/  IMAD.MOV.U32 R13, RZ, RZ, R21 ;  /* 0x000000ffff0d7224 */ /* 0x000fe200078e0015 */
[----:B------:R-:W-:Y:S01]  /*2f720*/  MOV R15, 0xffffffff ;  /* 0xffffffff000f7802 */ /* 0x000fe20000000f00 */
[----:B------:R-:W-:Y:S01]  /*2f730*/  IMAD.MOV.U32 R12, RZ, RZ, 0x1 ;  /* 0x00000001ff0c7424 */ /* 0x000fe200078e00ff */
[----:B------:R-:W-:Y:S01]  /*2f740*/  MOV R9, R14 ;  /* 0x0000000e00097202 */ /* 0x000fe20000000f00 */
[----:B------:R-:W-:-:S07]  /*2f750*/  IMAD.MOV.U32 R11, RZ, RZ, 0x181f ;  /* 0x0000181fff0b7424 */ /* 0x000fce00078e00ff */
[----:B------:R-:W-:Y:S05]  /*2f760*/  WARPSYNC.COLLECTIVE R15, `(.L_x_826) ;  /* 0x000000000f087348 */ /* 0x000fea0003c00000 */
[----:B------:R0:W1:Y:S02]  /*2f770*/  SHFL.IDX P6, R14, R13, R12, R11 ;  /* 0x0000000c0d0e7389 */ /* 0x00006400000c000b */
[----:B01----:R-:W-:Y:S01]  /*2f780*/  ENDCOLLECTIVE ;  /* 0x000000000000791b */ /* 0x003fe20003800000 */
.L_x_826:
[----:B------:R-:W-:Y:S05]  /*2f790*/  BRA `(.L_x_827) ;  /* 0xffffff0000047947 */ /* 0x000fea000383ffff */
.L_x_514:
[----:B------:R-:W-:Y:S01]  /*2f7a0*/  BSSY B1, `(.L_x_828) ;  /* 0x0000008000017945 */ /* 0x000fe20003800000 */
[----:B------:R-:W-:Y:S01]  /*2f7b0*/  IMAD.MOV.U32 R13, RZ, RZ, R28 ;  /* 0x000000ffff0d7224 */ /* 0x000fe200078e001c */
[----:B------:R-:W-:Y:S01]  /*2f7c0*/  MOV R15, 0xffffffff ;  /* 0xffffffff000f7802 */ /* 0x000fe20000000f00 */
[----:B------:R-:W-:Y:S02]  /*2f7d0*/  IMAD.MOV.U32 R12, RZ, RZ, 0x2 ;  /* 0x00000002ff0c7424 */ /* 0x000fe400078e00ff */
[----:B------:R-:W-:-:S07]  /*2f7e0*/  IMAD.MOV.U32 R11, RZ, RZ, 0x181f ;  /* 0x0000181fff0b7424 */ /* 0x000fce00078e00ff */
[----:B0123-5:R-:W-:Y:S05]  /*2f7f0*/  WARPSYNC.COLLECTIVE R15, `(.L_x_829) ;  /* 0x000000000f087348 */ /* 0x02ffea0003c00000 */
[----:B--2---:R2:W4:Y:S02]  /*2f800*/  SHFL.IDX P6, R14, R13, R12, R11 ;  /* 0x0000000c0d0e7389 */ /* 0x00452400000c000b */
[----:B012345:R-:W-:Y:S01]  /*2f810*/  ENDCOLLECTIVE ;  /* 0x000000000000791b */ /* 0x03ffe20003800000 */
.L_x_829:
[----:B------:R-:W-:Y:S05]  /*2f820*/  BSYNC B1 ;  /* 0x0000000000017941 */ /* 0x000fea0003800000 */
.L_x_828:
[----:B------:R-:W-:Y:S01]  /*2f830*/  IMAD.MOV.U32 R13, RZ, RZ, R21 ;  /* 0x000000ffff0d7224 */ /* 0x000fe200078e0015 */
[----:B------:R-:W-:Y:S01]  /*2f840*/  MOV R11, 0x181f ;  /* 0x0000181f000b7802 */ /* 0x000fe20000000f00 */
[----:B------:R-:W-:Y:S02]  /*2f850*/  IMAD.MOV.U32 R12, RZ, RZ, 0x2 ;  /* 0x00000002ff0c7424 */ /* 0x000fe400078e00ff */
[----:B------:R-:W-:Y:S02]  /*2f860*/  IMAD.MOV.U32 R15, RZ, RZ, -0x1 ;  /* 0xffffffffff0f7424 */ /* 0x000fe400078e00ff */
[----:B------:R-:W-:-:S07]  /*2f870*/  IMAD.MOV.U32 R9, RZ, RZ, R14 ;  /* 0x000000ffff097224 */ /* 0x000fce00078e000e */
[----:B------:R-:W-:Y:S05]  /*2f880*/  WARPSYNC.COLLECTIVE R15, `(.L_x_830) ;  /* 0x000000000f087348 */ /* 0x000fea0003c00000 */
[----:B------:R0:W1:Y:S02]  /*2f890*/  SHFL.IDX P6, R14, R13, R12, R11 ;  /* 0x0000000c0d0e7389 */ /* 0x00006400000c000b */
[----:B01----:R-:W-:Y:S01]  /*2f8a0*/  ENDCOLLECTIVE ;  /* 0x000000000000791b */ /* 0x003fe20003800000 */
.L_x_830:
[----:B------:R-:W-:Y:S05]  /*2f8b0*/  BRA `(.L_x_831) ;  /* 0xffffff00003c7947 */ /* 0x000fea000383ffff */
.L_x_517:
[----:B------:R-:W-:Y:S01]  /*2f8c0*/  BSSY B1, `(.L_x_832) ;  /* 0x0000008000017945 */ /* 0x000fe20003800000 */
[----:B------:R-:W-:Y:S01]  /*2f8d0*/  IMAD.MOV.U32 R13, RZ, RZ, R28 ;  /* 0x000000ffff0d7224 */ /* 0x000fe200078e001c */
[----:B------:R-:W-:Y:S01]  /*2f8e0*/  MOV R11, 0x181f ;  /* 0x0000181f000b7802 */ /* 0x000fe20000000f00 */
[----:B------:R-:W-:Y:S02]  /*2f8f0*/  IMAD.MOV.U32 R12, RZ, RZ, 0x3 ;  /* 0x00000003ff0c7424 */ /* 0x000fe400078e00ff */
[----:B------:R-:W-:-:S07]  /*2f900*/  IMAD.MOV.U32 R15, RZ, RZ, -0x1 ;  /* 0xffffffffff0f7424 */ /* 0x000fce00078e00ff */
[----:B012345:R-:W-:Y:S05]  /*2f910*/  WARPSYNC.COLLECTIVE R15, `(.L_x_833) ;  /* 0x000000000f087348 */ /* 0x03ffea0003c00000 */
[----:B----4-:R4:W0:Y:S02]  /*2f920*/  SHFL.IDX P6, R14, R13, R12, R11 ;  /* 0x0000000c0d0e7389 */ /* 0x01082400000c000b */
[----:B012345:R-:W-:Y:S01]  /*2f930*/  ENDCOLLECTIVE ;  /* 0x000000000000791b */ /* 0x03ffe20003800000 */
.L_x_833:
[----:B------:R-:W-:Y:S05]  /*2f940*/  BSYNC B1 ;  /* 0x0000000000017941 */ /* 0x000fea0003800000 */
.L_x_832:
        /* <DEDUP_REMOVED lines=8> */
.L_x_834:
[----:B------:R-:W-:Y:S05]  /*2f9d0*/  BRA `(.L_x_835) ;  /* 0xffffff00006c7947 */ /* 0x000fea000383ffff */
.L_x_519:
[----:B------:R-:W-:Y:S01]  /*2f9e0*/  IMAD.MOV.U32 R13, RZ, RZ, R40 ;  /* 0x000000ffff0d7224 */ /* 0x000fe200078e0028 */
[----:B------:R-:W-:Y:S01]  /*2f9f0*/  MOV R12, RZ ;  /* 0x000000ff000c7202 */ /* 0x000fe20000000f00 */
[----:B------:R-:W-:Y:S02]  /*2fa00*/  IMAD.MOV.U32 R11, RZ, RZ, 0x1c1f ;  /* 0x00001c1fff0b7424 */ /* 0x000fe400078e00ff */
[----:B------:R-:W-:-:S07]  /*2fa10*/  IMAD.MOV.U32 R15, RZ, RZ, -0x1 ;  /* 0xffffffffff0f7424 */ /* 0x000fce00078e00ff */
[----:B------:R-:W-:Y:S05]  /*2fa20*/  WARPSYNC.COLLECTIVE R15, `(.L_x_836) ;  /* 0x000000000f087348 */ /* 0x000fea0003c00000 */
[----:B------:R0:W1:Y:S02]  /*2fa30*/  SHFL.IDX P6, R14, R13, R12, R11 ;  /* 0x0000000c0d0e7389 */ /* 0x00006400000c000b */
[----:B01----:R-:W-:Y:S01]  /*2fa40*/  ENDCOLLECTIVE ;  /* 0x000000000000791b */ /* 0x003fe20003800000 */
.L_x_836:
[----:B------:R-:W-:Y:S01]  /*2fa50*/  MOV R13, R39 ;  /* 0x00000027000d7202 */ /* 0x000fe20000000f00 */
[----:B------:R-:W-:-:S07]  /*2fa60*/  IMAD.MOV.U32 R41, RZ, RZ, R14 ;  /* 0x000000ffff297224 */ /* 0x000fce00078e000e */
[----:B------:R-:W-:Y:S05]  /*2fa70*/  WARPSYNC.COLLECTIVE R15, `(.L_x_837) ;  /* 0x000000000f087348 */ /* 0x000fea0003c00000 */
[----:B------:R0:W1:Y:S02]  /*2fa80*/  SHFL.IDX P6, R14, R13, R12, R11 ;  /* 0x0000000c0d0e7389 */ /* 0x00006400000c000b */
[----:B01----:R-:W-:Y:S01]  /*2fa90*/  ENDCOLLECTIVE ;  /* 0x000000000000791b */ /* 0x003fe20003800000 */
.L_x_837:
[----:B------:R-:W-:Y:S01]  /*2faa0*/  IMAD.MOV.U32 R11, RZ, RZ, R14 ;  /* 0x000000ffff0b7224 */ /* 0x000fe200078e000e */
[----:B------:R-:W-:Y:S06]  /*2fab0*/  BRA `(.L_x_838) ;  /* 0xffffff0400547947 */ /* 0x000fec000383ffff */
.L_x_522:
[----:B------:R-:W-:Y:S01]  /*2fac0*/  BSSY B1, `(.L_x_839) ;  /* 0x0000008000017945 */ /* 0x000fe20003800000 */
[----:B------:R-:W-:Y:S01]  /*2fad0*/  IMAD.MOV.U32 R13, RZ, RZ, R40 ;  /* 0x000000ffff0d7224 */ /* 0x000fe200078e0028 */
[----:B--2---:R-:W-:Y:S01]  /*2fae0*/  MOV R11, 0x1c1f ;  /* 0x00001c1f000b7802 */ /* 0x004fe20000000f00 */
[----:B------:R-:W-:Y:S02]  /*2faf0*/  IMAD.MOV.U32 R12, RZ, RZ, 0x1 ;  /* 0x00000001ff0c7424 */ /* 0x000fe400078e00ff */
[----:B------:R-:W-:-:S07]  /*2fb00*/  IMAD.MOV.U32 R15, RZ, RZ, -0x1 ;  /* 0xffffffffff0f7424 */ /* 0x000fce00078e00ff */
[----:B01-3--:R-:W-:Y:S05]  /*2fb10*/  WARPSYNC.COLLECTIVE R15, `(.L_x_840) ;  /* 0x000000000f087348 */ /* 0x00bfea0003c00000 */
[----:B------:R2:W4:Y:S02]  /*2fb20*/  SHFL.IDX P6, R14, R13, R12, R11 ;  /* 0x0000000c0d0e7389 */ /* 0x00052400000c000b */
[----:B01234-:R-:W-:Y:S01]  /*2fb30*/  ENDCOLLECTIVE ;  /* 0x000000000000791b */ /* 0x01ffe20003800000 */
.L_x_840:
[----:B------:R-:W-:Y:S05]  /*2fb40*/  BSYNC B1 ;  /* 0x0000000000017941 */ /* 0x000fea0003800000 */
.L_x_839:
        /* <DEDUP_REMOVED lines=8> */
.L_x_841:
[----:B------:R-:W-:Y:S01]  /*2fbd0*/  IMAD.MOV.U32 R39, RZ, RZ, R14 ;  /* 0x000000ffff277224 */ /* 0x000fe200078e000e */
[----:B------:R-:W-:Y:S06]  /*2fbe0*/  BRA `(.L_x_842) ;  /* 0xffffff1000f47947 */ /* 0x000fec000383ffff */
.L_x_526:
[----:B------:R-:W-:Y:S01]  /*2fbf0*/  MOV R13, R3 ;  /* 0x00000003000d7202 */ /* 0x000fe20000000f00 */
[----:B------:R-:W-:Y:S02]  /*2fc00*/  IMAD.MOV.U32 R12, RZ, RZ, RZ ;  /* 0x000000ffff0c7224 */ /* 0x000fe400078e00ff */
[----:B------:R-:W-:Y:S02]  /*2fc10*/  IMAD.MOV.U32 R11, RZ, RZ, 0x181f ;  /* 0x0000181fff0b7424 */ /* 0x000fe400078e00ff */
[----:B------:R-:W-:-:S07]  /*2fc20*/  IMAD.MOV.U32 R15, RZ, RZ, -0x1 ;  /* 0xffffffffff0f7424 */ /* 0x000fce00078e00ff */
[----:B0-----:R-:W-:Y:S05]  /*2fc30*/  WARPSYNC.COLLECTIVE R15, `(.L_x_843) ;  /* 0x000000000f087348 */ /* 0x001fea0003c00000 */
[----:B------:R1:W2:Y:S02]  /*2fc40*/  SHFL.IDX P6, R14, R13, R12, R11 ;  /* 0x0000000c0d0e7389 */ /* 0x0002a400000c000b */
[----:B012---:R-:W-:Y:S01]  /*2fc50*/  ENDCOLLECTIVE ;  /* 0x000000000000791b */ /* 0x007fe20003800000 */
.L_x_843:
[----:B------:R-:W-:Y:S01]  /*2fc60*/  IMAD.MOV.U32 R13, RZ, RZ, R2 ;  /* 0x000000ffff0d7224 */ /* 0x000fe200078e0002 */
[----:B------:R-:W-:-:S07]  /*2fc70*/  MOV R0, R14 ;  /* 0x0000000e00007202 */ /* 0x000fce0000000f00 */
[----:B------:R-:W-:Y:S05]  /*2fc80*/  WARPSYNC.COLLECTIVE R15, `(.L_x_844) ;  /* 0x000000000f087348 */ /* 0x000fea0003c00000 */
[----:B------:R0:W1:Y:S02]  /*2fc90*/  SHFL.IDX P6, R14, R13, R12, R11 ;  /* 0x0000000c0d0e7389 */ /* 0x00006400000c000b */
[----:B01----:R-:W-:Y:S01]  /*2fca0*/  ENDCOLLECTIVE ;  /* 0x000000000000791b */ /* 0x003fe20003800000 */
.L_x_844:
[----:B------:R-:W-:Y:S05]  /*2fcb0*/  BRA `(.L_x_845) ;  /* 0xffffff34005c7947 */ /* 0x000fea000383ffff */
.L_x_529:
[----:B------:R-:W-:Y:S01]  /*2fcc0*/  BSSY B1, `(.L_x_846) ;  /* 0x0000008000017945 */ /* 0x000fe20003800000 */
[----:B--2---:R-:W-:Y:S01]  /*2fcd0*/  IMAD.MOV.U32 R13, RZ, RZ, R3 ;  /* 0x000000ffff0d7224 */ /* 0x004fe200078e0003 */
[----:B------:R-:W-:Y:S01]  /*2fce0*/  MOV R11, 0x181f ;  /* 0x0000181f000b7802 */ /* 0x000fe20000000f00 */
[----:B------:R-:W-:Y:S02]  /*2fcf0*/  IMAD.MOV.U32 R12, RZ, RZ, 0x1 ;  /* 0x00000001ff0c7424 */ /* 0x000fe400078e00ff */
[----:B------:R-:W-:-:S07]  /*2fd00*/  IMAD.MOV.U32 R15, RZ, RZ, -0x1 ;  /* 0xffffffffff0f7424 */ /* 0x000fce00078e00ff */
[----:B01-3--:R-:W-:Y:S05]  /*2fd10*/  WARPSYNC.COLLECTIVE R15, `(.L_x_847) ;  /* 0x000000000f087348 */ /* 0x00bfea0003c00000 */
[----:B---3--:R2:W3:Y:S02]  /*2fd20*/  SHFL.IDX P6, R14, R13, R12, R11 ;  /* 0x0000000c0d0e7389 */ /* 0x0084e400000c000b */
[----:B0123--:R-:W-:Y:S01]  /*2fd30*/  ENDCOLLECTIVE ;  /* 0x000000000000791b */ /* 0x00ffe20003800000 */
.L_x_847:
[----:B------:R-:W-:Y:S05]  /*2fd40*/  BSYNC B1 ;  /* 0x0000000000017941 */ /* 0x000fea0003800000 */
.L_x_846:
        /* <DEDUP_REMOVED lines=8> */
.L_x_848:
[----:B------:R-:W-:Y:S05]  /*2fdd0*/  BRA `(.L_x_849) ;  /* 0xffffff34008c7947 */ /* 0x000fea000383ffff */
.L_x_532:
[----:B------:R-:W-:Y:S01]  /*2fde0*/  BSSY B1, `(.L_x_850) ;  /* 0x0000008000017945 */ /* 0x000fe20003800000 */
[----:B---3--:R-:W-:Y:S01]  /*2fdf0*/  IMAD.MOV.U32 R13, RZ, RZ, R3 ;  /* 0x000000ffff0d7224 */ /* 0x008fe200078e0003 */
[----:B------:R-:W-:Y:S01]  /*2fe00*/  MOV R12, 0x2 ;  /* 0x00000002000c7802 */ /* 0x000fe20000000f00 */
[----:B------:R-:W-:Y:S02]  /*2fe10*/  IMAD.MOV.U32 R11, RZ, RZ, 0x181f ;  /* 0x0000181fff0b7424 */ /* 0x000fe400078e00ff */
[----:B------:R-:W-:-:S07]  /*2fe20*/  IMAD.MOV.U32 R15, RZ, RZ, -0x1 ;  /* 0xffffffffff0f7424 */ /* 0x000fce00078e00ff */
[----:B012-4-:R-:W-:Y:S05]  /*2fe30*/  WARPSYNC.COLLECTIVE R15, `(.L_x_851) ;  /* 0x000000000f087348 */ /* 0x017fea0003c00000 */
[----:B------:R3:W0:Y:S02]  /*2fe40*/  SHFL.IDX P6, R14, R13, R12, R11 ;  /* 0x0000000c0d0e7389 */ /* 0x00062400000c000b */
[----:B01234-:R-:W-:Y:S01]  /*2fe50*/  ENDCOLLECTIVE ;  /* 0x000000000000791b */ /* 0x01ffe20003800000 */
.L_x_851:
[----:B------:R-:W-:Y:S05]  /*2fe60*/  BSYNC B1 ;  /* 0x0000000000017941 */ /* 0x000fea0003800000 */
.L_x_850:
[----:B------:R-:W-:Y:S01]  /*2fe70*/  MOV R13, R2 ;  /* 0x00000002000d7202 */ /* 0x000fe20000000f00 */
[----:B------:R-:W-:Y:S02]  /*2fe80*/  IMAD.MOV.U32 R12, RZ, RZ, 0x2 ;  /* 0x00000002ff0c7424 */ /* 0x000fe400078e00ff */
[----:B------:R-:W-:Y:S02]  /*2fe90*/  IMAD.MOV.U32 R11, RZ, RZ, 0x181f ;  /* 0x0000181fff0b7424 */ /* 0x000fe400078e00ff */
[----:B------:R-:W-:Y:S02]  /*2fea0*/  IMAD.MOV.U32 R15, RZ, RZ, -0x1 ;  /* 0xffffffffff0f7424 */ /* 0x000fe400078e00ff */
[----:B------:R-:W-:-:S07]  /*2feb0*/  IMAD.MOV.U32 R0, RZ, RZ, R14 ;  /* 0x000000ffff007224 */ /* 0x000fce00078e000e */
[----:B------:R-:W-:Y:S05]  /*2fec0*/  WARPSYNC.COLLECTIVE R15, `(.L_x_852) ;  /* 0x000000000f087348 */ /* 0x000fea0003c00000 */
[----:B------:R0:W1:Y:S02]  /*2fed0*/  SHFL.IDX P6, R14, R13, R12, R11 ;  /* 0x0000000c0d0e7389 */ /* 0x00006400000c000b */
[----:B01----:R-:W-:Y:S01]  /*2fee0*/  ENDCOLLECTIVE ;  /* 0x000000000000791b */ /* 0x003fe20003800000 */
.L_x_852:
[----:B------:R-:W-:Y:S05]  /*2fef0*/  BRA `(.L_x_853) ;  /* 0xffffff3400bc7947 */ /* 0x000fea000383ffff */
.L_x_535:
[----:B------:R-:W-:Y:S01]  /*2ff00*/  BSSY B1, `(.L_x_854) ;  /* 0x0000008000017945 */ /* 0x000fe20003800000 */
[----:B0-----:R-:W-:Y:S01]  /*2ff10*/  MOV R13, R3 ;  /* 0x00000003000d7202 */ /* 0x001fe20000000f00 */
[----:B------:R-:W-:Y:S02]  /*2ff20*/  IMAD.MOV.U32 R12, RZ, RZ, 0x3 ;  /* 0x00000003ff0c7424 */ /* 0x000fe400078e00ff */
[----:B------:R-:W-:Y:S02]  /*2ff30*/  IMAD.MOV.U32 R11, RZ, RZ, 0x181f ;  /* 0x0000181fff0b7424 */ /* 0x000fe400078e00ff */
[----:B------:R-:W-:-:S07]  /*2ff40*/  IMAD.MOV.U32 R15, RZ, RZ, -0x1 ;  /* 0xffffffffff0f7424 */ /* 0x000fce00078e00ff */
[----:B-1234-:R-:W-:Y:S05]  /*2ff50*/  WARPSYNC.COLLECTIVE R15, `(.L_x_855) ;  /* 0x000000000f087348 */ /* 0x01efea0003c00000 */
[----:B---3--:R0:W3:Y:S02]  /*2ff60*/  SHFL.IDX P6, R14, R13, R12, R11 ;  /* 0x0000000c0d0e7389 */ /* 0x0080e400000c000b */
[----:B01234-:R-:W-:Y:S01]  /*2ff70*/  ENDCOLLECTIVE ;  /* 0x000000000000791b */ /* 0x01ffe20003800000 */
.L_x_855:
[----:B------:R-:W-:Y:S05]  /*2ff80*/  BSYNC B1 ;  /* 0x0000000000017941 */ /* 0x000fea0003800000 */
.L_x_854:
        /* <DEDUP_REMOVED lines=8> */
.L_x_856:
[----:B------:R-:W-:Y:S05]  /*30010*/  BRA `(.L_x_857) ;  /* 0xffffff3400ec7947 */ /* 0x000fea000383ffff */
.L_x_552:
[----:B------:R-:W0:Y:S01]  /*30020*/  S2R R4, SR_TID.X ;  /* 0x0000000000047919 */ /* 0x000e220000002100 */
[----:B------:R-:W-:Y:S01]  /*30030*/  BSSY B1, `(.L_x_858) ;  /* 0x000000a000017945 */ /* 0x000fe20003800000 */
[----:B------:R-:W-:Y:S01]  /*30040*/  IMAD.MOV.U32 R12, RZ, RZ, RZ ;  /* 0x000000ffff0c7224 */ /* 0x000fe200078e00ff */
[----:B------:R-:W-:Y:S01]  /*30050*/  MOV R15, 0xffffffff ;  /* 0xffffffff000f7802 */ /* 0x000fe20000000f00 */
[----:B------:R-:W-:Y:S01]  /*30060*/  IMAD.MOV.U32 R11, RZ, RZ, 0x1f ;  /* 0x0000001fff0b7424 */ /* 0x000fe200078e00ff */
[----:B0-----:R-:W-:-:S04]  /*30070*/  SHF.R.U32.HI R4, RZ, 0x5, R4 ;  /* 0x00000005ff047819 */ /* 0x001fc80000011604 */
[----:B------:R-:W-:-:S05]  /*30080*/  LOP3.LUT R4, R4, 0x3, RZ, 0xc0, !PT ;  /* 0x0000000304047812 */ /* 0x000fca00078ec0ff */
[----:B------:R-:W-:-:S07]  /*30090*/  IMAD.MOV.U32 R13, RZ, RZ, R4 ;  /* 0x000000ffff0d7224 */ /* 0x000fce00078e0004 */
[----:B------:R-:W-:Y:S05]  /*300a0*/  WARPSYNC.COLLECTIVE R15, `(.L_x_859) ;  /* 0x000000000f087348 */ /* 0x000fea0003c00000 */
[----:B------:R0:W1:Y:S02]  /*300b0*/  SHFL.IDX P6, R14, R13, R12, R11 ;  /* 0x0000000c0d0e7389 */ /* 0x00006400000c000b */
[----:B01----:R-:W-:Y:S01]  /*300c0*/  ENDCOLLECTIVE ;  /* 0x000000000000791b */ /* 0x003fe20003800000 */
.L_x_859:
[----:B------:R-:W-:Y:S05]  /*300d0*/  BSYNC B1 ;  /* 0x0000000000017941 */ /* 0x000fea0003800000 */
.L_x_858:
[----:B------:R-:W-:Y:S05]  /*300e0*/  BRA `(.L_x_860) ;  /* 0xffffff50007c7947 */ /* 0x000fea000383ffff */
.L_x_554:
[----:B------:R-:W-:Y:S01]  /*300f0*/  BSSY B1, `(.L_x_861) ;  /* 0x0000006000017945 */ /* 0x000fe20003800000 */
[----:B------:R-:W-:-:S07]  /*30100*/  IMAD.MOV.U32 R15, RZ, RZ, -0x1 ;  /* 0xffffffffff0f7424 */ /* 0x000fce00078e00ff */
[----:B0-----:R-:W-:Y:S05]  /*30110*/  WARPSYNC.COLLECTIVE R15, `(.L_x_862) ;  /* 0x000000000f0c7348 */ /* 0x001fea0003c00000 */
[----:B------:R-:W-:Y:S02]  /*30120*/  ELECT P6, UR62, PT ;  /* 0x00000000003e782f */ /* 0x000fe400038c0000 */
[----:B------:R-:W-:Y:S01]  /*30130*/  MOV R14, UR62 ;  /* 0x0000003e000e7c02 */ /* 0x000fe20008000f00 */
[----:B0-----:R-:W-:Y:S10]  /*30140*/  ENDCOLLECTIVE ;  /* 0x000000000000791b */ /* 0x001ff40003800000 */
.L_x_862:
[----:B------:R-:W-:Y:S05]  /*30150*/  BSYNC B1 ;  /* 0x0000000000017941 */ /* 0x000fea0003800000 */
.L_x_861:
[----:B------:R-:W-:Y:S05]  /*30160*/  BRA `(.L_x_553) ;  /* 0xffffff5000747947 */ /* 0x000fea000383ffff */
.L_x_556:
[----:B0-----:R0:W1:Y:S02]  /*30170*/  SYNCS.PHASECHK.TRANS64.TRYWAIT P0, [R18+URZ+0x38820], R4 ;  /* 0x03882004120075a7 */ /* 0x001064000800017f */
[----:B-1----:R-:W-:Y:S05]  /*30180*/  @!P0 NANOSLEEP.SYNCS 0x989680 ;  /* 0x009896800000895d */ /* 0x002fea0003900000 */
[----:B------:R-:W1:Y:S02]  /*30190*/  @!P0 SYNCS.PHASECHK.TRANS64 P0, [R18+URZ+0x38820], R4 ;  /* 0x03882004120085a7 */ /* 0x000e64000800007f */
[----:B-1----:R-:W-:Y:S05]  /*301a0*/  @!P0 BRA `(.L_x_556) ;  /* 0xfffffffc00f08947 */ /* 0x002fea000383ffff */
[----:B------:R-:W-:Y:S05]  /*301b0*/  BRA `(.L_x_863) ;  /* 0xffffff5000847947 */ /* 0x000fea000383ffff */
.L_x_560:
[----:B-1----:R1:W2:Y:S02]  /*301c0*/  SYNCS.PHASECHK.TRANS64.TRYWAIT P0, [R7+URZ+0x388a0], R10 ;  /* 0x0388a00a070075a7 */ /* 0x0022a4000800017f */
[----:B--2---:R-:W-:Y:S05]  /*301d0*/  @!P0 NANOSLEEP.SYNCS 0x989680 ;  /* 0x009896800000895d */ /* 0x004fea0003900000 */
[----:B------:R-:W2:Y:S02]  /*301e0*/  @!P0 SYNCS.PHASECHK.TRANS64 P0, [R7+URZ+0x388a0], R10 ;  /* 0x0388a00a070085a7 */ /* 0x000ea4000800007f */
[----:B--2---:R-:W-:Y:S05]  /*301f0*/  @!P0 BRA `(.L_x_560) ;  /* 0xfffffffc00f08947 */ /* 0x004fea000383ffff */
[----:B------:R-:W-:Y:S05]  /*30200*/  BRA `(.L_x_864) ;  /* 0xffffff5000a47947 */ /* 0x000fea000383ffff */
.L_x_566:
[----:B0-----:R0:W2:Y:S02]  /*30210*/  SYNCS.PHASECHK.TRANS64.TRYWAIT P0, [R7+URZ+0x388c0], R10 ;  /* 0x0388c00a070075a7 */ /* 0x0010a4000800017f */
[----:B--2---:R-:W-:Y:S05]  /*30220*/  @!P0 NANOSLEEP.SYNCS 0x989680 ;  /* 0x009896800000895d */ /* 0x004fea0003900000 */
[----:B------:R-:W2:Y:S02]  /*30230*/  @!P0 SYNCS.PHASECHK.TRANS64 P0, [R7+URZ+0x388c0], R10 ;  /* 0x0388c00a070085a7 */ /* 0x000ea4000800007f */
[----:B--2---:R-:W-:Y:S05]  /*30240*/  @!P0 BRA `(.L_x_566) ;  /* 0xfffffffc00f08947 */ /* 0x004fea000383ffff */
[----:B------:R-:W-:Y:S05]  /*30250*/  BRA `(.L_x_865) ;  /* 0xffffff5400647947 */ /* 0x000fea000383ffff */
.L_x_574:
[----:B0-----:R0:W1:Y:S02]  /*30260*/  SYNCS.PHASECHK.TRANS64.TRYWAIT P2, [R8+URZ+0x388a0], R7 ;  /* 0x0388a007080075a7 */ /* 0x001064000804017f */
[----:B-1----:R-:W-:Y:S05]  /*30270*/  @!P2 NANOSLEEP.SYNCS 0x989680 ;  /* 0x009896800000a95d */ /* 0x002fea0003900000 */
[----:B------:R-:W1:Y:S02]  /*30280*/  @!P2 SYNCS.PHASECHK.TRANS64 P2, [R8+URZ+0x388a0], R7 ;  /* 0x0388a0070800a5a7 */ /* 0x000e64000804007f */
[----:B-1----:R-:W-:Y:S05]  /*30290*/  @!P2 BRA `(.L_x_574) ;  /* 0xfffffffc00f0a947 */ /* 0x002fea000383ffff */
[----:B------:R-:W-:Y:S05]  /*302a0*/  BRA `(.L_x_866) ;  /* 0xffffff5800747947 */ /* 0x000fea000383ffff */
.L_x_580:
[----:B-1----:R1:W2:Y:S02]  /*302b0*/  SYNCS.PHASECHK.TRANS64.TRYWAIT P2, [R8+URZ+0x388c0], R7 ;  /* 0x0388c007080075a7 */ /* 0x0022a4000804017f */
[----:B--2---:R-:W-:Y:S05]  /*302c0*/  @!P2 NANOSLEEP.SYNCS 0x989680 ;  /* 0x009896800000a95d */ /* 0x004fea0003900000 */
[----:B------:R-:W2:Y:S02]  /*302d0*/  @!P2 SYNCS.PHASECHK.TRANS64 P2, [R8+URZ+0x388c0], R7 ;  /* 0x0388c0070800a5a7 */ /* 0x000ea4000804007f */
[----:B--2---:R-:W-:Y:S05]  /*302e0*/  @!P2 BRA `(.L_x_580) ;  /* 0xfffffffc00f0a947 */ /* 0x004fea000383ffff */
[----:B------:R-:W-:Y:S05]  /*302f0*/  BRA `(.L_x_867) ;  /* 0xffffff5c00307947 */ /* 0x000fea000383ffff */
.L_x_598:
[----:B------:R-:W2:Y:S01]  /*30300*/  S2R R0, SR_TID.X ;  /* 0x0000000000007919 */ /* 0x000ea20000002100 */
[----:B------:R-:W-:Y:S01]  /*30310*/  BSSY B0, `(.L_x_868) ;  /* 0x000000a000007945 */ /* 0x000fe20003800000 */
[----:B------:R-:W-:Y:S01]  /*30320*/  IMAD.MOV.U32 R12, RZ, RZ, RZ ;  /* 0x000000ffff0c7224 */ /* 0x000fe200078e00ff */
[----:B------:R-:W-:Y:S01]  /*30330*/  MOV R11, 0x1f ;  /* 0x0000001f000b7802 */ /* 0x000fe20000000f00 */
[----:B------:R-:W-:Y:S01]  /*30340*/  IMAD.MOV.U32 R15, RZ, RZ, -0x1 ;  /* 0xffffffffff0f7424 */ /* 0x000fe200078e00ff */
[----:B--2---:R-:W-:-:S04]  /*30350*/  SHF.R.U32.HI R0, RZ, 0x5, R0 ;  /* 0x00000005ff007819 */ /* 0x004fc80000011600 */
[----:B------:R-:W-:-:S05]  /*30360*/  LOP3.LUT R0, R0, 0x3, RZ, 0xc0, !PT ;  /* 0x0000000300007812 */ /* 0x000fca00078ec0ff */
[----:B------:R-:W-:-:S07]  /*30370*/  IMAD.MOV.U32 R13, RZ, RZ, R0 ;  /* 0x000000ffff0d7224 */ /* 0x000fce00078e0000 */
[----:B01-3--:R-:W-:Y:S05]  /*30380*/  WARPSYNC.COLLECTIVE R15, `(.L_x_869) ;  /* 0x000000000f087348 */ /* 0x00bfea0003c00000 */
[----:B------:R2:W4:Y:S02]  /*30390*/  SHFL.IDX P6, R14, R13, R12, R11 ;  /* 0x0000000c0d0e7389 */ /* 0x00052400000c000b */
[----:B01234-:R-:W-:Y:S01]  /*303a0*/  ENDCOLLECTIVE ;  /* 0x000000000000791b */ /* 0x01ffe20003800000 */
.L_x_869:
[----:B------:R-:W-:Y:S05]  /*303b0*/  BSYNC B0 ;  /* 0x0000000000007941 */ /* 0x000fea0003800000 */
.L_x_868:
[----:B------:R-:W-:Y:S05]  /*303c0*/  BRA `(.L_x_870) ;  /* 0xffffff68008c7947 */ /* 0x000fea000383ffff */
.L_x_600:
[----:B------:R-:W-:Y:S01]  /*303d0*/  BSSY B0, `(.L_x_871) ;  /* 0x0000006000007945 */ /* 0x000fe20003800000 */
[----:B------:R-:W-:-:S07]  /*303e0*/  IMAD.MOV.U32 R15, RZ, RZ, -0x1 ;  /* 0xffffffffff0f7424 */ /* 0x000fce00078e00ff */
[----:B0123--:R-:W-:Y:S05]  /*303f0*/  WARPSYNC.COLLECTIVE R15, `(.L_x_872) ;  /* 0x000000000f0c7348 */ /* 0x00ffea0003c00000 */
[----:B------:R-:W-:Y:S02]  /*30400*/  ELECT P6, UR62, PT ;  /* 0x00000000003e782f */ /* 0x000fe400038c0000 */
[----:B------:R-:W-:Y:S01]  /*30410*/  MOV R14, UR62 ;  /* 0x0000003e000e7c02 */ /* 0x000fe20008000f00 */
[----:B0123--:R-:W-:Y:S10]  /*30420*/  ENDCOLLECTIVE ;  /* 0x000000000000791b */ /* 0x00fff40003800000 */
.L_x_872:
[----:B------:R-:W-:Y:S05]  /*30430*/  BSYNC B0 ;  /* 0x0000000000007941 */ /* 0x000fea0003800000 */
.L_x_871:
[----:B------:R-:W-:Y:S05]  /*30440*/  BRA `(.L_x_873) ;  /* 0xffffff6800947947 */ /* 0x000fea000383ffff */
.L_x_602:
[----:B0-----:R0:W1:Y:S02]  /*30450*/  SYNCS.PHASECHK.TRANS64.TRYWAIT P0, [R0+URZ+0x38880], R3 ;  /* 0x03888003000075a7 */ /* 0x001064000800017f */
[----:B-1----:R-:W-:Y:S05]  /*30460*/  @!P0 NANOSLEEP.SYNCS 0x989680 ;  /* 0x009896800000895d */ /* 0x002fea0003900000 */
[----:B------:R-:W1:Y:S02]  /*30470*/  @!P0 SYNCS.PHASECHK.TRANS64 P0, [R0+URZ+0x38880], R3 ;  /* 0x03888003000085a7 */ /* 0x000e64000800007f */
[----:B-1----:R-:W-:Y:S05]  /*30480*/  @!P0 BRA `(.L_x_602) ;  /* 0xfffffffc00f08947 */ /* 0x002fea000383ffff */
[----:B------:R-:W-:Y:S05]  /*30490*/  BRA `(.L_x_874) ;  /* 0xffffff6c00047947 */ /* 0x000fea000383ffff */
.L_x_604:
[----:B-1----:R1:W2:Y:S02]  /*304a0*/  SYNCS.PHASECHK.TRANS64.TRYWAIT P0, [R0+URZ+0x38840], R3 ;  /* 0x03884003000075a7 */ /* 0x0022a4000800017f */
[----:B--2---:R-:W-:Y:S05]  /*304b0*/  @!P0 NANOSLEEP.SYNCS 0x989680 ;  /* 0x009896800000895d */ /* 0x004fea0003900000 */
[----:B------:R-:W2:Y:S02]  /*304c0*/  @!P0 SYNCS.PHASECHK.TRANS64 P0, [R0+URZ+0x38840], R3 ;  /* 0x03884003000085a7 */ /* 0x000ea4000800007f */
[----:B--2---:R-:W-:Y:S05]  /*304d0*/  @!P0 BRA `(.L_x_604) ;  /* 0xfffffffc00f08947 */ /* 0x004fea000383ffff */
[----:B------:R-:W-:Y:S05]  /*304e0*/  BRA `(.L_x_875) ;  /* 0xffffff6c00707947 */ /* 0x000fea000383ffff */
.L_x_608:
[----:B------:R-:W-:Y:S01]  /*304f0*/  IMAD.MOV.U32 R13, RZ, RZ, R3 ;  /* 0x000000ffff0d7224 */ /* 0x000fe200078e0003 */
[----:B------:R-:W-:Y:S01]  /*30500*/  MOV R12, RZ ;  /* 0x000000ff000c7202 */ /* 0x000fe20000000f00 */
[----:B------:R-:W-:Y:S01]  /*30510*/  IMAD.MOV.U32 R11, RZ, RZ, 0x181f ;  /* 0x0000181fff0b7424 */ /* 0x000fe200078e00ff */
[----:B------:R-:W-:Y:S01]  /*30520*/  LOP3.LUT R7, R7, 0x7f, RZ, 0xc0, !PT ;  /* 0x0000007f07077812 */ /* 0x000fe200078ec0ff */
[----:B------:R-:W-:Y:S02]  /*30530*/  IMAD.MOV.U32 R15, RZ, RZ, -0x1 ;  /* 0xffffffffff0f7424 */ /* 0x000fe400078e00ff */
[----:B-----5:R-:W-:Y:S01]  /*30540*/  IMAD R2, R19, R8, RZ ;  /* 0x0000000813027224 */ /* 0x020fe200078e02ff */
[----:B------:R-:W-:-:S07]  /*30550*/  SHF.R.U32.HI R0, RZ, 0x3, R7 ;  /* 0x00000003ff007819 */ /* 0x000fce0000011607 */
[----:B------:R-:W-:Y:S05]  /*30560*/  WARPSYNC.COLLECTIVE R15, `(.L_x_876) ;  /* 0x000000000f087348 */ /* 0x000fea0003c00000 */
[----:B------:R0:W1:Y:S02]  /*30570*/  SHFL.IDX P6, R14, R13, R12, R11 ;  /* 0x0000000c0d0e7389 */ /* 0x00006400000c000b */
[----:B01----:R-:W-:Y:S01]  /*30580*/  ENDCOLLECTIVE ;  /* 0x000000000000791b */ /* 0x003fe20003800000 */
.L_x_876:
[----:B------:R-:W-:-:S05]  /*30590*/  IMAD.IADD R0, R0, 0x1, R5 ;  /* 0x0000000100007824 */ /* 0x000fca00078e0205 */
[C---:B------:R-:W-:Y:S02]  /*305a0*/  ISETP.GE.AND P2, PT, R0.reuse, R2, PT ;  /* 0x000000020000720c */ /* 0x040fe40003f46270 */
[----:B------:R-:W-:Y:S02]  /*305b0*/  IADD3 R5, R0, 0x10, RZ ;  /* 0x0000001000057810 */ /* 0x000fe40007ffe0ff */
[----:B------:R-:W-:Y:S01]  /*305c0*/  MOV R13, R4 ;  /* 0x00000004000d7202 */ /* 0x000fe20000000f00 */
[----:B------:R-:W-:-:S08]  /*305d0*/  IMAD.MOV.U32 R6, RZ, RZ, R14 ;  /* 0x000000ffff067224 */ /* 0x000fd000078e000e */
[----:B------:R-:W-:Y:S05]  /*305e0*/  WARPSYNC.COLLECTIVE R15, `(.L_x_877) ;  /* 0x000000000f087348 */ /* 0x000fea0003c00000 */
[----:B------:R0:W1:Y:S02]  /*305f0*/  SHFL.IDX P6, R14, R13, R12, R11 ;  /* 0x0000000c0d0e7389 */ /* 0x00006400000c000b */
[----:B01----:R-:W-:Y:S01]  /*30600*/  ENDCOLLECTIVE ;  /* 0x000000000000791b */ /* 0x003fe20003800000 */
.L_x_877:
[----:B------:R-:W-:Y:S02]  /*30610*/  IMAD.MOV.U32 R13, RZ, RZ, R3 ;  /* 0x000000ffff0d7224 */ /* 0x000fe400078e0003 */
[----:B------:R-:W-:Y:S02]  /*30620*/  IMAD.MOV.U32 R12, RZ, RZ, 0x1 ;  /* 0x00000001ff0c7424 */ /* 0x000fe400078e00ff */
[----:B------:R-:W-:-:S07]  /*30630*/  IMAD.MOV.U32 R7, RZ, RZ, R14 ;  /* 0x000000ffff077224 */ /* 0x000fce00078e000e */
[----:B------:R-:W-:Y:S05]  /*30640*/  WARPSYNC.COLLECTIVE R15, `(.L_x_878) ;  /* 0x000000000f087348 */ /* 0x000fea0003c00000 */
[----:B------:R0:W1:Y:S02]  /*30650*/  SHFL.IDX P6, R14, R13, R12, R11 ;  /* 0x0000000c0d0e7389 */ /* 0x00006400000c000b */
[----:B01----:R-:W-:Y:S01]  /*30660*/  ENDCOLLECTIVE ;  /* 0x000000000000791b */ /* 0x003fe20003800000 */
.L_x_878:
[----:B------:R-:W-:-:S05]  /*30670*/  @!P2 IADD3 R7, P3, R10, R7, RZ ;  /* 0x000000070a07a210 */ /* 0x000fca0007f7e0ff */
[----:B------:R-:W-:-:S05]  /*30680*/  @!P2 IMAD.X R6, RZ, RZ, R6, P3 ;  /* 0x000000ffff06a224 */ /* 0x000fca00018e0606 */
[----:B------:R-:W-:Y:S02]  /*30690*/  @!P2 LOP3.LUT R7, R7, R6, RZ, 0x3c, !PT ;  /* 0x000000060707a212 */ /* 0x000fe400078e3cff */
[----:B------:R-:W-:Y:S02]  /*306a0*/  MOV R13, R4 ;  /* 0x00000004000d7202 */ /* 0x000fe40000000f00 */
[----:B------:R-:W-:-:S04]  /*306b0*/  @!P2 LOP3.LUT R6, R7, R6, RZ, 0x3c, !PT ;  /* 0x000000060706a212 */ /* 0x000fc800078e3cff */
[----:B------:R-:W-:Y:S01]  /*306c0*/  @!P2 LOP3.LUT R7, R7, R6, RZ, 0x3c, !PT ;  /* 0x000000060707a212 */ /* 0x000fe200078e3cff */
[----:B------:R-:W-:-:S07]  /*306d0*/  IMAD.MOV.U32 R8, RZ, RZ, R14 ;  /* 0x000000ffff087224 */ /* 0x000fce00078e000e */
[----:B------:R-:W-:Y:S05]  /*306e0*/  WARPSYNC.COLLECTIVE R15, `(.L_x_879) ;  /* 0x000000000f087348 */ /* 0x000fea0003c00000 */
[----:B------:R0:W1:Y:S02]  /*306f0*/  SHFL.IDX P6, R14, R13, R12, R11 ;  /* 0x0000000c0d0e7389 */ /* 0x00006400000c000b */
[----:B01----:R-:W-:Y:S01]  /*30700*/  ENDCOLLECTIVE ;  /* 0x000000000000791b */ /* 0x003fe20003800000 */
.L_x_879:
[----:B------:R-:W-:Y:S01]  /*30710*/  @!PT LDS RZ, [RZ] ;  /* 0x00000000fffff984 */ /* 0x000fe20000000800 */
[----:B------:R-:W-:Y:S01]  /*30720*/  @!PT LDS RZ, [RZ] ;  /* 0x00000000fffff984 */ /* 0x000fe20000000800 */
[----:B------:R-:W-:Y:S01]  /*30730*/  @!PT LDS RZ, [RZ] ;  /* 0x00000000fffff984 */ /* 0x000fe20000000800 */
[----:B------:R0:W-:Y:S04]  /*30740*/  @!P2 LDGSTS.E.BYPASS.LTC128B.128 [R9+0x20400], desc[UR42][R6.64], !P0 ;  /* 0x204000000609afae */ /* 0x0001e8000c101d6a */
[----:B------:R0:W-:Y:S01]  /*30750*/  @!P2 LDGSTS.E.BYPASS.LTC128B.128 [R9+0x24400], desc[UR42][R6.64+0x80], !P1 ;  /* 0x244000800609afae */ /* 0x0001e2000c901d6a */
[----:B------:R-:W-:Y:S02]  /*30760*/  ISETP.GE.AND P2, PT, R5, R2, PT ;  /* 0x000000020500720c */ /* 0x000fe40003f46270 */
[----:B------:R-:W-:Y:S01]  /*30770*/  MOV R13, R3 ;  /* 0x00000003000d7202 */ /* 0x000fe20000000f00 */
[----:B------:R-:W-:Y:S02]  /*30780*/  IMAD.MOV.U32 R12, RZ, RZ, 0x2 ;  /* 0x00000002ff0c7424 */ /* 0x000fe400078e00ff */
[----:B------:R-:W-:-:S08]  /*30790*/  IMAD.MOV.U32 R5, RZ, RZ, R14 ;  /* 0x000000ffff057224 */ /* 0x000fd000078e000e */
[----:B0-----:R-:W-:Y:S05]  /*307a0*/  WARPSYNC.COLLECTIVE R15, `(.L_x_880) ;  /* 0x000000000f087348 */ /* 0x001fea0003c00000 */
[----:B------:R1:W2:Y:S02]  /*307b0*/  SHFL.IDX P6, R14, R13, R12, R11 ;  /* 0x0000000c0d0e7389 */ /* 0x0002a400000c000b */
[----:B012---:R-:W-:Y:S01]  /*307c0*/  ENDCOLLECTIVE ;  /* 0x000000000000791b */ /* 0x007fe20003800000 */
.L_x_880:
[----:B------:R-:W-:Y:S01]  /*307d0*/  @!P2 IADD3 R7, P3, R10, R5, RZ ;  /* 0x000000050a07a210 */ /* 0x000fe20007f7e0ff */
[----:B------:R-:W-:-:S04]  /*307e0*/  VIADD R5, R0, 0x20 ;  /* 0x0000002000057836 */ /* 0x000fc80000000000 */
        /* <DEDUP_REMOVED lines=15> */
.L_x_881:
[----:B------:R-:W-:Y:S02]  /*308e0*/  IMAD.MOV.U32 R13, RZ, RZ, R3 ;  /* 0x000000ffff0d7224 */ /* 0x000fe400078e0003 */
[----:B------:R-:W-:Y:S01]  /*308f0*/  IMAD.MOV.U32 R12, RZ, RZ, 0x3 ;  /* 0x00000003ff0c7424 */ /* 0x000fe200078e00ff */
[----:B------:R-:W-:-:S07]  /*30900*/  MOV R5, R14 ;  /* 0x0000000e00057202 */ /* 0x000fce0000000f00 */
[----:B------:R-:W-:Y:S05]  /*30910*/  WARPSYNC.COLLECTIVE R15, `(.L_x_882) ;  /* 0x000000000f087348 */ /* 0x000fea0003c00000 */
[----:B------:R0:W1:Y:S02]  /*30920*/  SHFL.IDX P6, R14, R13, R12, R11 ;  /* 0x0000000c0d0e7389 */ /* 0x00006400000c000b */
[----:B01----:R-:W-:Y:S01]  /*30930*/  ENDCOLLECTIVE ;  /* 0x000000000000791b */ /* 0x003fe20003800000 */
.L_x_882:
[----:B------:R-:W-:-:S05]  /*30940*/  @!P2 IADD3 R5, P3, R10, R5, RZ ;  /* 0x000000050a05a210 */ /* 0x000fca0007f7e0ff */
[----:B------:R-:W-:-:S04]  /*30950*/  @!P2 IMAD.X R6, RZ, RZ, R6, P3 ;  /* 0x000000ffff06a224 */ /* 0x000fc800018e0606 */
[----:B------:R-:W-:Y:S02]  /*30960*/  @!P2 IMAD.MOV.U32 R7, RZ, RZ, R6 ;  /* 0x000000ffff07a224 */ /* 0x000fe400078e0006 */
[----:B------:R-:W-:Y:S01]  /*30970*/  @!P2 IMAD.MOV.U32 R6, RZ, RZ, R5 ;  /* 0x000000ffff06a224 */ /* 0x000fe200078e0005 */
[----:B------:R-:W-:Y:S02]  /*30980*/  MOV R13, R4 ;  /* 0x00000004000d7202 */ /* 0x000fe40000000f00 */
[----:B------:R-:W-:Y:S02]  /*30990*/  IADD3 R5, R0, 0x30, RZ ;  /* 0x0000003000057810 */ /* 0x000fe40007ffe0ff */
        /* <DEDUP_REMOVED lines=10> */
.L_x_883:
[----:B------:R-:W-:Y:S02]  /*30a40*/  IMAD.MOV.U32 R13, RZ, RZ, R3 ;  /* 0x000000ffff0d7224 */ /* 0x000fe400078e0003 */
[----:B------:R-:W-:Y:S02]  /*30a50*/  IMAD.MOV.U32 R12, RZ, RZ, 0x4 ;  /* 0x00000004ff0c7424 */ /* 0x000fe400078e00ff */
[----:B------:R-:W-:-:S07]  /*30a60*/  IMAD.MOV.U32 R5, RZ, RZ, R14 ;  /* 0x000000ffff057224 */ /* 0x000fce00078e000e */
[----:B------:R-:W-:Y:S05]  /*30a70*/  WARPSYNC.COLLECTIVE R15, `(.L_x_884) ;  /* 0x000000000f087348 */ /* 0x000fea0003c00000 */
[----:B------:R0:W1:Y:S02]  /*30a80*/  SHFL.IDX P6, R14, R13, R12, R11 ;  /* 0x0000000c0d0e7389 */ /* 0x00006400000c000b */
[----:B01----:R-:W-:Y:S01]  /*30a90*/  ENDCOLLECTIVE ;  /* 0x000000000000791b */ /* 0x003fe20003800000 */
.L_x_884:
[----:B------:R-:W-:-:S05]  /*30aa0*/  @!P2 IADD3 R5, P3, R10, R5, RZ ;  /* 0x000000050a05a210 */ /* 0x000fca0007f7e0ff */
[----:B------:R-:W-:-:S04]  /*30ab0*/  @!P2 IMAD.X R6, RZ, RZ, R6, P3 ;  /* 0x000000ffff06a224 */ /* 0x000fc800018e0606 */
[----:B------:R-:W-:Y:S01]  /*30ac0*/  @!P2 IMAD.MOV.U32 R7, RZ, RZ, R6 ;  /* 0x000000ffff07a224 */ /* 0x000fe200078e0006 */
[----:B------:R-:W-:Y:S01]  /*30ad0*/  @!P2 MOV R6, R5 ;  /* 0x000000050006a202 */ /* 0x000fe20000000f00 */
[----:B------:R-:W-:Y:S02]  /*30ae0*/  IMAD.MOV.U32 R13, RZ, RZ, R4 ;  /* 0x000000ffff0d7224 */ /* 0x000fe400078e0004 */
[----:B------:R-:W-:Y:S02]  /*30af0*/  VIADD R5, R0, 0x40 ;  /* 0x0000004000057836 */ /* 0x000fe40000000000 */
[----:B------:R-:W-:Y:S01]  /*30b00*/  @!PT LDS RZ, [RZ] ;  /* 0x00000000fffff984 */ /* 0x000fe20000000800 */
[----:B------:R-:W-:Y:S01]  /*30b10*/  @!PT LDS RZ, [RZ] ;  /* 0x00000000fffff984 */ /* 0x000fe20000000800 */
[----:B------:R-:W-:Y:S01]  /*30b20*/  @!PT LDS RZ, [RZ] ;  /* 0x00000000fffff984 */ /* 0x000fe20000000800 */
[----:B------:R-:W-:Y:S04]  /*30b30*/  @!P2 LDGSTS.E.BYPASS.LTC128B.128 [R9+0x21c00], desc[UR42][R6.64], !P0 ;  /* 0x21c000000609afae */ /* 0x000fe8000c101d6a */
[----:B------:R0:W-:Y:S01]  /*30b40*/  @!P2 LDGSTS.E.BYPASS.LTC128B.128 [R9+0x25c00], desc[UR42][R6.64+0x80], !P1 ;  /* 0x25c000800609afae */ /* 0x0001e2000c901d6a */
[----:B------:R-:W-:-:S02]  /*30b50*/  ISETP.GE.AND P2, PT, R5, R2, PT ;  /* 0x000000020500720c */ /* 0x000fc40003f46270 */
[----:B0-----:R-:W-:-:S11]  /*30b60*/  MOV R6, R14 ;  /* 0x0000000e00067202 */ /* 0x001fd60000000f00 */
[----:B------:R-:W-:Y:S05]  /*30b70*/  WARPSYNC.COLLECTIVE R15, `(.L_x_885) ;  /* 0x000000000f087348 */ /* 0x000fea0003c00000 */
[----:B------:R0:W1:Y:S02]  /*30b80*/  SHFL.IDX P6, R14, R13, R12, R11 ;  /* 0x0000000c0d0e7389 */ /* 0x00006400000c000b */
[----:B01----:R-:W-:Y:S01]  /*30b90*/  ENDCOLLECTIVE ;  /* 0x000000000000791b */ /* 0x003fe20003800000 */
.L_x_885:
[----:B------:R-:W-:Y:S01]  /*30ba0*/  IMAD.MOV.U32 R13, RZ, RZ, R3 ;  /* 0x000000ffff0d7224 */ /* 0x000fe200078e0003 */
[----:B------:R-:W-:Y:S01]  /*30bb0*/  MOV R12, 0x5 ;  /* 0x00000005000c7802 */ /* 0x000fe20000000f00 */
[----:B------:R-:W-:-:S07]  /*30bc0*/  IMAD.MOV.U32 R5, RZ, RZ, R14 ;  /* 0x000000ffff057224 */ /* 0x000fce00078e000e */
[----:B------:R-:W-:Y:S05]  /*30bd0*/  WARPSYNC.COLLECTIVE R15, `(.L_x_886) ;  /* 0x000000000f087348 */ /* 0x000fea0003c00000 */
[----:B------:R0:W1:Y:S02]  /*30be0*/  SHFL.IDX P6, R14, R13, R12, R11 ;  /* 0x0000000c0d0e7389 */ /* 0x00006400000c000b */
[----:B01----:R-:W-:Y:S01]  /*30bf0*/  ENDCOLLECTIVE ;  /* 0x000000000000791b */ /* 0x003fe20003800000 */
.L_x_886:
[----:B------:R-:W-:-:S05]  /*30c00*/  @!P2 IADD3 R5, P3, R10, R5, RZ ;  /* 0x000000050a05a210 */ /* 0x000fca0007f7e0ff */
[----:B------:R-:W-:-:S05]  /*30c10*/  @!P2 IMAD.X R6, RZ, RZ, R6, P3 ;  /* 0x000000ffff06a224 */ /* 0x000fca00018e0606 */
[----:B------:R-:W-:Y:S01]  /*30c20*/  @!P2 MOV R7, R6 ;  /* 0x000000060007a202 */ /* 0x000fe20000000f00 */
[----:B------:R-:W-:Y:S02]  /*30c30*/  @!P2 IMAD.MOV.U32 R6, RZ, RZ, R5 ;  /* 0x000000ffff06a224 */ /* 0x000fe400078e0005 */
[----:B------:R-:W-:Y:S02]  /*30c40*/  IMAD.MOV.U32 R13, RZ, RZ, R4 ;  /* 0x000000ffff0d7224 */ /* 0x000fe400078e0004 */
[----:B------:R-:W-:Y:S01]  /*30c50*/  VIADD R5, R0, 0x50 ;  /* 0x0000005000057836 */ /* 0x000fe20000000000 */
        /* <DEDUP_REMOVED lines=10> */
.L_x_887:
[----:B------:R-:W-:Y:S01]  /*30d00*/  IMAD.MOV.U32 R13, RZ, RZ, R3 ;  /* 0x000000ffff0d7224 */ /* 0x000fe200078e0003 */
[----:B------:R-:W-:Y:S01]  /*30d10*/  MOV R12, 0x6 ;  /* 0x00000006000c7802 */ /* 0x000fe20000000f00 */
[----:B------:R-:W-:-:S07]  /*30d20*/  IMAD.MOV.U32 R5, RZ, RZ, R14 ;  /* 0x000000ffff057224 */ /* 0x000fce00078e000e */
[----:B------:R-:W-:Y:S05]  /*30d30*/  WARPSYNC.COLLECTIVE R15, `(.L_x_888) ;  /* 0x000000000f087348 */ /* 0x000fea0003c00000 */
[----:B------:R0:W1:Y:S02]  /*30d40*/  SHFL.IDX P6, R14, R13, R12, R11 ;  /* 0x0000000c0d0e7389 */ /* 0x00006400000c000b */
[----:B01----:R-:W-:Y:S01]  /*30d50*/  ENDCOLLECTIVE ;  /* 0x000000000000791b */ /* 0x003fe20003800000 */
.L_x_888:
[----:B------:R-:W-:-:S04]  /*30d60*/  @!P2 IADD3 R5, P3, R10, R5, RZ ;  /* 0x000000050a05a210 */ /* 0x000fc80007f7e0ff */
[----:B------:R-:W-:-:S05]  /*30d70*/  @!P2 IADD3.X R6, RZ, R6, RZ, P3, !PT ;  /* 0x00000006ff06a210 */ /* 0x000fca0001ffe4ff */
[----:B------:R-:W-:Y:S02]  /*30d80*/  @!P2 IMAD.MOV.U32 R7, RZ, RZ, R6 ;  /* 0x000000ffff07a224 */ /* 0x000fe400078e0006 */
[----:B------:R-:W-:Y:S02]  /*30d90*/  @!P2 IMAD.MOV.U32 R6, RZ, RZ, R5 ;  /* 0x000000ffff06a224 */ /* 0x000fe400078e0005 */
[----:B------:R-:W-:-:S03]  /*30da0*/  IMAD.MOV.U32 R13, RZ, RZ, R4 ;  /* 0x000000ffff0d7224 */ /* 0x000fc600078e0004 */
[----:B------:R-:W-:Y:S01]  /*30db0*/  @!PT LDS RZ, [RZ] ;  /* 0x00000000fffff984 */ /* 0x000fe20000000800 */
[----:B------:R-:W-:Y:S01]  /*30dc0*/  @!PT LDS RZ, [RZ] ;  /* 0x00000000fffff984 */ /* 0x000fe20000000800 */
[----:B------:R-:W-:Y:S01]  /*30dd0*/  @!PT LDS RZ, [RZ] ;  /* 0x00000000fffff984 */ /* 0x000fe20000000800 */
[----:B------:R-:W-:Y:S04]  /*30de0*/  @!P2 LDGSTS.E.BYPASS.LTC128B.128 [R9+0x22c00], desc[UR42][R6.64], !P0 ;  /* 0x22c000000609afae */ /* 0x000fe8000c101d6a */
[----:B------:R0:W-:Y:S02]  /*30df0*/  @!P2 LDGSTS.E.BYPASS.LTC128B.128 [R9+0x26c00], desc[UR42][R6.64+0x80], !P1 ;  /* 0x26c000800609afae */ /* 0x0001e4000c901d6a */
[----:B0-----:R-:W-:Y:S01]  /*30e00*/  IMAD.MOV.U32 R6, RZ, RZ, R14 ;  /* 0x000000ffff067224 */ /* 0x001fe200078e000e */
[----:B------:R-:W-:-:S07]  /*30e10*/  IADD3 R7, R0, 0x60, RZ ;  /* 0x0000006000077810 */ /* 0x000fce0007ffe0ff */
[----:B------:R-:W-:Y:S05]  /*30e20*/  WARPSYNC.COLLECTIVE R15, `(.L_x_889) ;  /* 0x000000000f087348 */ /* 0x000fea0003c00000 */
[----:B------:R0:W1:Y:S02]  /*30e30*/  SHFL.IDX P6, R14, R13, R12, R11 ;  /* 0x0000000c0d0e7389 */ /* 0x00006400000c000b */
[----:B01----:R-:W-:Y:S01]  /*30e40*/  ENDCOLLECTIVE ;  /* 0x000000000000791b */ /* 0x003fe20003800000 */
.L_x_889:
[----:B------:R-:W-:Y:S02]  /*30e50*/  ISETP.GE.AND P2, PT, R7, R2, PT ;  /* 0x000000020700720c */ /* 0x000fe40003f46270 */
[----:B------:R-:W-:Y:S01]  /*30e60*/  MOV R13, R3 ;  /* 0x00000003000d7202 */ /* 0x000fe20000000f00 */
[----:B------:R-:W-:Y:S02]  /*30e70*/  IMAD.MOV.U32 R12, RZ, RZ, 0x7 ;  /* 0x00000007ff0c7424 */ /* 0x000fe400078e00ff */
[----:B------:R-:W-:-:S08]  /*30e80*/  IMAD.MOV.U32 R5, RZ, RZ, R14 ;  /* 0x000000ffff057224 */ /* 0x000fd000078e000e */
[----:B------:R-:W-:Y:S05]  /*30e90*/  WARPSYNC.COLLECTIVE R15, `(.L_x_890) ;  /* 0x000000000f087348 */ /* 0x000fea0003c00000 */
[----:B------:R0:W1:Y:S02]  /*30ea0*/  SHFL.IDX P6, R14, R13, R12, R11 ;  /* 0x0000000c0d0e7389 */ /* 0x00006400000c000b */
[----:B01----:R-:W-:Y:S01]  /*30eb0*/  ENDCOLLECTIVE ;  /* 0x000000000000791b */ /* 0x003fe20003800000 */
.L_x_890:
[----:B------:R-:W-:-:S05]  /*30ec0*/  @!P2 IADD3 R5, P3, R10, R5, RZ ;  /* 0x000000050a05a210 */ /* 0x000fca0007f7e0ff */
[----:B------:R-:W-:-:S04]  /*30ed0*/  @!P2 IMAD.X R6, RZ, RZ, R6, P3 ;  /* 0x000000ffff06a224 */ /* 0x000fc800018e0606 */
[----:B------:R-:W-:Y:S02]  /*30ee0*/  @!P2 IMAD.MOV.U32 R7, RZ, RZ, R6 ;  /* 0x000000ffff07a224 */ /* 0x000fe400078e0006 */
[----:B------:R-:W-:Y:S02]  /*30ef0*/  IMAD.MOV.U32 R13, RZ, RZ, R4 ;  /* 0x000000ffff0d7224 */ /* 0x000fe400078e0004 */
[----:B------:R-:W-:-:S05]  /*30f00*/  @!P2 IMAD.MOV.U32 R6, RZ, RZ, R5 ;  /* 0x000000ffff06a224 */ /* 0x000fca00078e0005 */
[----:B------:R-:W-:Y:S01]  /*30f10*/  @!PT LDS RZ, [RZ] ;  /* 0x00000000fffff984 */ /* 0x000fe20000000800 */
[----:B------:R-:W-:Y:S01]  /*30f20*/  @!PT LDS RZ, [RZ] ;  /* 0x00000000fffff984 */ /* 0x000fe20000000800 */
[----:B------:R-:W-:Y:S01]  /*30f30*/  @!PT LDS RZ, [RZ] ;  /* 0x00000000fffff984 */ /* 0x000fe20000000800 */
[----:B------:R0:W-:Y:S01]  /*30f40*/  @!P2 LDGSTS.E.BYPASS.LTC128B.128 [R9+0x23400], desc[UR42][R6.64], !P0 ;  /* 0x234000000609afae */ /* 0x0001e2000c101d6a */
[----:B------:R-:W-:-:S03]  /*30f50*/  IMAD.MOV.U32 R5, RZ, RZ, R14 ;  /* 0x000000ffff057224 */ /* 0x000fc600078e000e */
[----:B------:R0:W-:Y:S04]  /*30f60*/  @!P2 LDGSTS.E.BYPASS.LTC128B.128 [R9+0x27400], desc[UR42][R6.64+0x80], !P1 ;  /* 0x274000800609afae */ /* 0x0001e8000c901d6a */
[----:B0-----:R-:W-:Y:S05]  /*30f70*/  WARPSYNC.COLLECTIVE R15, `(.L_x_891) ;  /* 0x000000000f087348 */ /* 0x001fea0003c00000 */
[----:B------:R1:W2:Y:S02]  /*30f80*/  SHFL.IDX P6, R14, R13, R12, R11 ;  /* 0x0000000c0d0e7389 */ /* 0x0002a400000c000b */
[----:B012---:R-:W-:Y:S01]  /*30f90*/  ENDCOLLECTIVE ;  /* 0x000000000000791b */ /* 0x007fe20003800000 */
.L_x_891:
[----:B------:R-:W-:Y:S01]  /*30fa0*/  MOV R3, R14 ;  /* 0x0000000e00037202 */ /* 0x000fe20000000f00 */
[----:B------:R-:W-:Y:S06]  /*30fb0*/  BRA `(.L_x_892) ;  /* 0xffffff6c00f47947 */ /* 0x000fec000383ffff */
.L_x_613:
[----:B---3--:R3:W4:Y:S02]  /*30fc0*/  SYNCS.PHASECHK.TRANS64.TRYWAIT P0, [R18+URZ+0x38820], R0 ;  /* 0x03882000120075a7 */ /* 0x008724000800017f */
[----:B----4-:R-:W-:Y:S05]  /*30fd0*/  @!P0 NANOSLEEP.SYNCS 0x989680 ;  /* 0x009896800000895d */ /* 0x010fea0003900000 */
[----:B------:R-:W4:Y:S02]  /*30fe0*/  @!P0 SYNCS.PHASECHK.TRANS64 P0, [R18+URZ+0x38820], R0 ;  /* 0x03882000120085a7 */ /* 0x000f24000800007f */
[----:B----4-:R-:W-:Y:S05]  /*30ff0*/  @!P0 BRA `(.L_x_613) ;  /* 0xfffffffc00f08947 */ /* 0x010fea000383ffff */
[----:B------:R-:W-:Y:S05]  /*31000*/  BRA `(.L_x_893) ;  /* 0xffffff7000607947 */ /* 0x000fea000383ffff */
.L_x_619:
[----:B--2---:R2:W3:Y:S02]  /*31010*/  SYNCS.PHASECHK.TRANS64.TRYWAIT P0, [R6+URZ+0x38880], R5 ;  /* 0x03888005060075a7 */ /* 0x0044e4000800017f */
[----:B---3--:R-:W-:Y:S05]  /*31020*/  @!P0 NANOSLEEP.SYNCS 0x989680 ;  /* 0x009896800000895d */ /* 0x008fea0003900000 */
[----:B------:R-:W3:Y:S02]  /*31030*/  @!P0 SYNCS.PHASECHK.TRANS64 P0, [R6+URZ+0x38880], R5 ;  /* 0x03888005060085a7 */ /* 0x000ee4000800007f */
[----:B---3--:R-:W-:Y:S05]  /*31040*/  @!P0 BRA `(.L_x_619) ;  /* 0xfffffffc00f08947 */ /* 0x008fea000383ffff */
[----:B------:R-:W-:Y:S05]  /*31050*/  BRA `(.L_x_894) ;  /* 0xffffff74001c7947 */ /* 0x000fea000383ffff */
.L_x_625:
[----:B-1----:R1:W3:Y:S02]  /*31060*/  SYNCS.PHASECHK.TRANS64.TRYWAIT P0, [R6+URZ+0x38840], R5 ;  /* 0x03884005060075a7 */ /* 0x0022e4000800017f */
[----:B---3--:R-:W-:Y:S05]  /*31070*/  @!P0 NANOSLEEP.SYNCS 0x989680 ;  /* 0x009896800000895d */ /* 0x008fea0003900000 */
[----:B------:R-:W3:Y:S02]  /*31080*/  @!P0 SYNCS.PHASECHK.TRANS64 P0, [R6+URZ+0x38840], R5 ;  /* 0x03884005060085a7 */ /* 0x000ee4000800007f */
[----:B---3--:R-:W-:Y:S05]  /*31090*/  @!P0 BRA `(.L_x_625) ;  /* 0xfffffffc00f08947 */ /* 0x008fea000383ffff */
[----:B------:R-:W-:Y:S05]  /*310a0*/  BRA `(.L_x_895) ;  /* 0xffffff7400dc7947 */ /* 0x000fea000383ffff */
.L_x_632:
[----:B--2---:R2:W3:Y:S02]  /*310b0*/  SYNCS.PHASECHK.TRANS64.TRYWAIT P0, [R20+URZ+0x38870], R4 ;  /* 0x03887004140075a7 */ /* 0x0044e4000800017f */
[----:B---3--:R-:W-:Y:S05]  /*310c0*/  @!P0 NANOSLEEP.SYNCS 0x989680 ;  /* 0x009896800000895d */ /* 0x008fea0003900000 */
[----:B------:R-:W3:Y:S02]  /*310d0*/  @!P0 SYNCS.PHASECHK.TRANS64 P0, [R20+URZ+0x38870], R4 ;  /* 0x03887004140085a7 */ /* 0x000ee4000800007f */
[----:B---3--:R-:W-:Y:S05]  /*310e0*/  @!P0 BRA `(.L_x_632) ;  /* 0xfffffffc00f08947 */ /* 0x008fea000383ffff */
[----:B------:R-:W-:Y:S05]  /*310f0*/  BRA `(.L_x_896) ;  /* 0xffffff7800b47947 */ /* 0x000fea000383ffff */
.L_x_634:
[----:B---3--:R3:W4:Y:S02]  /*31100*/  SYNCS.PHASECHK.TRANS64.TRYWAIT P0, [R20+URZ+0x38860], R2 ;  /* 0x03886002140075a7 */ /* 0x008724000800017f */
[----:B----4-:R-:W-:Y:S05]  /*31110*/  @!P0 NANOSLEEP.SYNCS 0x989680 ;  /* 0x009896800000895d */ /* 0x010fea0003900000 */
[----:B------:R-:W4:Y:S02]  /*31120*/  @!P0 SYNCS.PHASECHK.TRANS64 P0, [R20+URZ+0x38860], R2 ;  /* 0x03886002140085a7 */ /* 0x000f24000800007f */
[----:B----4-:R-:W-:Y:S05]  /*31130*/  @!P0 BRA `(.L_x_634) ;  /* 0xfffffffc00f08947 */ /* 0x010fea000383ffff */
[----:B------:R-:W-:Y:S05]  /*31140*/  BRA `(.L_x_897) ;  /* 0xffffff7800bc7947 */ /* 0x000fea000383ffff */
.L_x_641:
[----:B--2---:R2:W3:Y:S02]  /*31150*/  SYNCS.PHASECHK.TRANS64.TRYWAIT P1, [R17+URZ+0x38870], R0 ;  /* 0x03887000110075a7 */ /* 0x0044e4000802017f */
[----:B---3--:R-:W-:Y:S05]  /*31160*/  @!P1 NANOSLEEP.SYNCS 0x989680 ;  /* 0x009896800000995d */ /* 0x008fea0003900000 */
[----:B------:R-:W3:Y:S02]  /*31170*/  @!P1 SYNCS.PHASECHK.TRANS64 P1, [R17+URZ+0x38870], R0 ;  /* 0x03887000110095a7 */ /* 0x000ee4000802007f */
[----:B---3--:R-:W-:Y:S05]  /*31180*/  @!P1 BRA `(.L_x_641) ;  /* 0xfffffffc00f09947 */ /* 0x008fea000383ffff */
[----:B------:R-:W-:Y:S05]  /*31190*/  BRA `(.L_x_898) ;  /* 0xffffff84006c7947 */ /* 0x000fea000383ffff */
.L_x_643:
[----:B--2---:R2:W3:Y:S02]  /*311a0*/  SYNCS.PHASECHK.TRANS64.TRYWAIT P1, [R17+URZ+0x38860], R0 ;  /* 0x03886000110075a7 */ /* 0x0044e4000802017f */
[----:B---3--:R-:W-:Y:S05]  /*311b0*/  @!P1 NANOSLEEP.SYNCS 0x989680 ;  /* 0x009896800000995d */ /* 0x008fea0003900000 */
[----:B------:R-:W3:Y:S02]  /*311c0*/  @!P1 SYNCS.PHASECHK.TRANS64 P1, [R17+URZ+0x38860], R0 ;  /* 0x03886000110095a7 */ /* 0x000ee4000802007f */
[----:B---3--:R-:W-:Y:S05]  /*311d0*/  @!P1 BRA `(.L_x_643) ;  /* 0xfffffffc00f09947 */ /* 0x008fea000383ffff */
[----:B------:R-:W-:Y:S05]  /*311e0*/  BRA `(.L_x_899) ;  /* 0xffffff8400747947 */ /* 0x000fea000383ffff */
.L_x_647:
[----:B------:R-:W2:Y:S01]  /*311f0*/  LDL R2, [R1] ;  /* 0x0000000001027983 */ /* 0x000ea20000100800 */
[----:B------:R-:W-:Y:S01]  /*31200*/  BSSY B0, `(.L_x_900) ;  /* 0x0000008000007945 */ /* 0x000fe20003800000 */
[----:B------:R-:W-:Y:S01]  /*31210*/  IMAD.MOV.U32 R12, RZ, RZ, RZ ;  /* 0x000000ffff0c7224 */ /* 0x000fe200078e00ff */
[----:B------:R-:W-:Y:S01]  /*31220*/  MOV R15, 0xffffffff ;  /* 0xffffffff000f7802 */ /* 0x000fe20000000f00 */
[----:B------:R-:W-:Y:S02]  /*31230*/  IMAD.MOV.U32 R11, RZ, RZ, 0x1f ;  /* 0x0000001fff0b7424 */ /* 0x000fe400078e00ff */
[----:B--2---:R-:W-:-:S07]  /*31240*/  IMAD.MOV.U32 R13, RZ, RZ, R2 ;  /* 0x000000ffff0d7224 */ /* 0x004fce00078e0002 */
[----:B0-----:R-:W-:Y:S05]  /*31250*/  WARPSYNC.COLLECTIVE R15, `(.L_x_901) ;  /* 0x000000000f087348 */ /* 0x001fea0003c00000 */
[----:B------:R1:W2:Y:S02]  /*31260*/  SHFL.IDX P6, R14, R13, R12, R11 ;  /* 0x0000000c0d0e7389 */ /* 0x0002a400000c000b */
[----:B012---:R-:W-:Y:S01]  /*31270*/  ENDCOLLECTIVE ;  /* 0x000000000000791b */ /* 0x007fe20003800000 */
.L_x_901:
[----:B------:R-:W-:Y:S05]  /*31280*/  BSYNC B0 ;  /* 0x0000000000007941 */ /* 0x000fea0003800000 */
.L_x_900:
[----:B------:R0:W5:Y:S01]  /*31290*/  LDL R0, [R1+0xc] ;  /* 0x00000c0001007983 */ /* 0x0001620000100800 */
[----:B------:R-:W-:Y:S01]  /*312a0*/  IMAD.MOV.U32 R13, RZ, RZ, R2 ;  /* 0x000000ffff0d7224 */ /* 0x000fe200078e0002 */
[----:B------:R-:W-:Y:S01]  /*312b0*/  MOV R11, 0x1f ;  /* 0x0000001f000b7802 */ /* 0x000fe20000000f00 */
[----:B------:R-:W-:Y:S02]  /*312c0*/  IMAD.MOV.U32 R12, RZ, RZ, 0x1 ;  /* 0x00000001ff0c7424 */ /* 0x000fe400078e00ff */
[----:B------:R-:W-:Y:S02]  /*312d0*/  IMAD.MOV.U32 R15, RZ, RZ, -0x1 ;  /* 0xffffffffff0f7424 */ /* 0x000fe400078e00ff */
[----:B------:R-:W-:-:S07]  /*312e0*/  IMAD.MOV.U32 R5, RZ, RZ, R14 ;  /* 0x000000ffff057224 */ /* 0x000fce00078e000e */
[----:B0----5:R-:W-:Y:S05]  /*312f0*/  WARPSYNC.COLLECTIVE R15, `(.L_x_902) ;  /* 0x000000000f087348 */ /* 0x021fea0003c00000 */
[----:B------:R1:W2:Y:S02]  /*31300*/  SHFL.IDX P6, R14, R13, R12, R11 ;  /* 0x0000000c0d0e7389 */ /* 0x0002a400000c000b */
[----:B012--5:R-:W-:Y:S01]  /*31310*/  ENDCOLLECTIVE ;  /* 0x000000000000791b */ /* 0x027fe20003800000 */
.L_x_902:
[----:B------:R-:W-:Y:S01]  /*31320*/  ULDC UR4, c[0x0][0xc3c] ;  /* 0x00030f0000047ab9 */ /* 0x000fe20000000800 */
[----:B------:R-:W-:Y:S02]  /*31330*/  IMAD.IADD R4, R0, 0x1, R16 ;  /* 0x0000000100047824 */ /* 0x000fe400078e0210 */
[----:B------:R-:W-:Y:S02]  /*31340*/  IMAD.MOV.U32 R11, RZ, RZ, RZ ;  /* 0x000000ffff0b7224 */ /* 0x000fe400078e00ff */
[----:B------:R-:W-:Y:S01]  /*31350*/  IMAD.MOV.U32 R10, RZ, RZ, R14 ;  /* 0x000000ffff0a7224 */ /* 0x000fe200078e000e */
[----:B------:R-:W-:-:S13]  /*31360*/  ISETP.GE.OR P1, PT, R4, UR4, !P0 ;  /* 0x0000000404007c0c */ /* 0x000fda000c726670 */
[----:B------:R-:W0:Y:S08]  /*31370*/  @!P1 LDC.64 R2, c[0x0][0xc80] ;  /* 0x00032000ff029b82 */ /* 0x000e300000000a00 */
[----:B------:R-:W1:Y:S01]  /*31380*/  @!P1 LDC.64 R6, c[0x0][0xc78] ;  /* 0x00031e00ff069b82 */ /* 0x000e620000000a00 */
[----:B0-----:R-:W-:-:S05]  /*31390*/  @!P1 IMAD.WIDE R2, R4, 0x4, R2 ;  /* 0x0000000404029825 */ /* 0x001fca00078e0202 */
[----:B------:R1:W2:Y:S02]  /*313a0*/  @!P1 LDG.E R0, desc[UR42][R2.64] ;  /* 0x0000002a02009981 */ /* 0x0002a4000c1e1900 */
[----:B-1----:R-:W-:-:S06]  /*313b0*/  @!P1 IMAD.WIDE R2, R4, 0x4, R6 ;  /* 0x0000000404029825 */ /* 0x002fcc00078e0206 */
[----:B------:R-:W3:Y:S01]  /*313c0*/  @!P1 LDG.E R2, desc[UR42][R2.64] ;  /* 0x0000002a02029981 */ /* 0x000ee2000c1e1900 */
[----:B------:R-:W-:Y:S01]  /*313d0*/  MOV R4, RZ ;  /* 0x000000ff00047202 */ /* 0x000fe20000000f00 */
[----:B------:R-:W-:Y:S01]  /*313e0*/  IMAD.MOV.U32 R6, RZ, RZ, RZ ;  /* 0x000000ffff067224 */ /* 0x000fe200078e00ff */
[C---:B------:R-:W-:Y:S02]  /*313f0*/  ISETP.GE.U32.AND P2, PT, R16.reuse, 0x2, PT ;  /* 0x000000021000780c */ /* 0x040fe40003f46070 */
[C---:B------:R-:W-:Y:S02]  /*31400*/  ISETP.GE.U32.AND P3, PT, R16.reuse, 0x4, PT ;  /* 0x000000041000780c */ /* 0x040fe40003f66070 */
[C---:B------:R-:W-:Y:S02]  /*31410*/  ISETP.GE.U32.AND P4, PT, R16.reuse, 0x8, PT ;  /* 0x000000081000780c */ /* 0x040fe40003f86070 */
[----:B------:R-:W-:Y:S02]  /*31420*/  ISETP.GE.U32.AND P5, PT, R16, 0x10, PT ;  /* 0x000000101000780c */ /* 0x000fe40003fa6070 */
[----:B------:R-:W-:Y:S01]  /*31430*/  MOV R8, RZ ;  /* 0x000000ff00087202 */ /* 0x000fe20000000f00 */
[----:B--2---:R-:W-:-:S02]  /*31440*/  @!P1 IMAD.MOV.U32 R4, RZ, RZ, R0 ;  /* 0x000000ffff049224 */ /* 0x004fc400078e0000 */
[----:B---3--:R-:W-:Y:S01]  /*31450*/  @!P1 IMAD.MOV.U32 R6, RZ, RZ, R2 ;  /* 0x000000ffff069224 */ /* 0x008fe200078e0002 */
[----:B------:R-:W-:-:S03]  /*31460*/  ISETP.NE.AND P1, PT, R16, RZ, PT ;  /* 0x000000ff1000720c */ /* 0x000fc60003f25270 */
[----:B------:R-:W-:-:S05]  /*31470*/  IMAD R0, R6, R4, RZ ;  /* 0x0000000406007224 */ /* 0x000fca00078e02ff */
[----:B------:R-:W-:-:S07]  /*31480*/  MOV R13, R0 ;  /* 0x00000000000d7202 */ /* 0x000fce0000000f00 */
[----:B------:R-:W-:Y:S05]  /*31490*/  WARPSYNC.COLLECTIVE R15, `(.L_x_903) ;  /* 0x000000000f087348 */ /* 0x000fea0003c00000 */
[----:B------:R0:W1:Y:S02]  /*314a0*/  SHFL.UP P6, R14, R13, R12, R11 ;  /* 0x0400000c0d0e7389 */ /* 0x00006400000c000b */
[----:B01----:R-:W-:Y:S01]  /*314b0*/  ENDCOLLECTIVE ;  /* 0x000000000000791b */ /* 0x003fe20003800000 */
.L_x_903:
[----:B------:R-:W-:Y:S02]  /*314c0*/  IMAD.MOV.U32 R12, RZ, RZ, 0x2 ;  /* 0x00000002ff0c7424 */ /* 0x000fe400078e00ff */
[----:B------:R-:W-:-:S05]  /*314d0*/  IMAD.MOV.U32 R2, RZ, RZ, R14 ;  /* 0x000000ffff027224 */ /* 0x000fca00078e000e */
[----:B------:R-:W-:-:S05]  /*314e0*/  SEL R2, R2, RZ, P1 ;  /* 0x000000ff02027207 */ /* 0x000fca0000800000 */
[----:B------:R-:W-:-:S05]  /*314f0*/  IMAD.IADD R0, R0, 0x1, R2 ;  /* 0x0000000100007824 */ /* 0x000fca00078e0202 */
[----:B------:R-:W-:-:S07]  /*31500*/  MOV R13, R0 ;  /* 0x00000000000d7202 */ /* 0x000fce0000000f00 */
[----:B------:R-:W-:Y:S05]  /*31510*/  WARPSYNC.COLLECTIVE R15, `(.L_x_904) ;  /* 0x000000000f087348 */ /* 0x000fea0003c00000 */
[----:B------:R0:W1:Y:S02]  /*31520*/  SHFL.UP P6, R14, R13, R12, R11 ;  /* 0x0400000c0d0e7389 */ /* 0x00006400000c000b */
[----:B01----:R-:W-:Y:S01]  /*31530*/  ENDCOLLECTIVE ;  /* 0x000000000000791b */ /* 0x003fe20003800000 */
.L_x_904:
        /* <DEDUP_REMOVED lines=8> */
.L_x_905:
        /* <DEDUP_REMOVED lines=8> */
.L_x_906:
        /* <DEDUP_REMOVED lines=8> */
.L_x_907:
[----:B------:R-:W-:Y:S02]  /*316c0*/  IMAD.MOV.U32 R12, RZ, RZ, 0x1f ;  /* 0x0000001fff0c7424 */ /* 0x000fe400078e00ff */
[----:B------:R-:W-:Y:S02]  /*316d0*/  IMAD.MOV.U32 R11, RZ, RZ, 0x1f ;  /* 0x0000001fff0b7424 */ /* 0x000fe400078e00ff */
[----:B------:R-:W-:-:S05]  /*316e0*/  IMAD.MOV.U32 R2, RZ, RZ, R14 ;  /* 0x000000ffff027224 */ /* 0x000fca00078e000e */
[----:B------:R-:W-:-:S05]  /*316f0*/  SEL R2, R2, RZ, P5 ;  /* 0x000000ff02027207 */ /* 0x000fca0002800000 */
[----:B------:R-:W-:-:S05]  /*31700*/  IMAD.IADD R3, R0, 0x1, R2 ;  /* 0x0000000100037824 */ /* 0x000fca00078e0202 */
[----:B------:R-:W-:-:S07]  /*31710*/  MOV R13, R3 ;  /* 0x00000003000d7202 */ /* 0x000fce0000000f00 */
[----:B------:R-:W-:Y:S05]  /*31720*/  WARPSYNC.COLLECTIVE R15, `(.L_x_908) ;  /* 0x000000000f087348 */ /* 0x000fea0003c00000 */
[----:B------:R0:W1:Y:S02]  /*31730*/  SHFL.IDX P6, R14, R13, R12, R11 ;  /* 0x0000000c0d0e7389 */ /* 0x00006400000c000b */
[----:B01----:R-:W-:Y:S01]  /*31740*/  ENDCOLLECTIVE ;  /* 0x000000000000791b */ /* 0x003fe20003800000 */
.L_x_908:
[----:B------:R-:W-:Y:S01]  /*31750*/  IMAD.MOV.U32 R9, RZ, RZ, R14 ;  /* 0x000000ffff097224 */ /* 0x000fe200078e000e */
[----:B------:R-:W-:Y:S06]  /*31760*/  BRA `(.L_x_909) ;  /* 0xffffff8c00387947 */ /* 0x000fec000383ffff */
.L_x_650:
[----:B------:R-:W-:Y:S01]  /*31770*/  BSSY B0, `(.L_x_910) ;  /* 0x0000008000007945 */ /* 0x000fe20003800000 */
[----:B------:R-:W-:Y:S01]  /*31780*/  IMAD.MOV.U32 R13, RZ, RZ, R2 ;  /* 0x000000ffff0d7224 */ /* 0x000fe200078e0002 */
[----:B------:R-:W-:Y:S01]  /*31790*/  MOV R15, 0xffffffff ;  /* 0xffffffff000f7802 */ /* 0x000fe20000000f00 */
[----:B------:R-:W-:Y:S02]  /*317a0*/  IMAD.MOV.U32 R12, RZ, RZ, 0x1 ;  /* 0x00000001ff0c7424 */ /* 0x000fe400078e00ff */
[----:B------:R-:W-:-:S07]  /*317b0*/  IMAD.MOV.U32 R11, RZ, RZ, RZ ;  /* 0x000000ffff0b7224 */ /* 0x000fce00078e00ff */
[----:B------:R-:W-:Y:S05]  /*317c0*/  WARPSYNC.COLLECTIVE R15, `(.L_x_911) ;  /* 0x000000000f087348 */ /* 0x000fea0003c00000 */
[----:B------:R0:W1:Y:S02]  /*317d0*/  SHFL.UP P6, R14, R13, R12, R11 ;  /* 0x0400000c0d0e7389 */ /* 0x00006400000c000b */
[----:B01----:R-:W-:Y:S01]  /*317e0*/  ENDCOLLECTIVE ;  /* 0x000000000000791b */ /* 0x003fe20003800000 */
.L_x_911:
[----:B------:R-:W-:Y:S05]  /*317f0*/  BSYNC B0 ;  /* 0x0000000000007941 */ /* 0x000fea0003800000 */
.L_x_910:
[----:B------:R-:W-:Y:S01]  /*31800*/  IMAD.MOV.U32 R3, RZ, RZ, R14 ;  /* 0x000000ffff037224 */ /* 0x000fe200078e000e */
[----:B------:R-:W-:Y:S01]  /*31810*/  MOV R12, 0x2 ;  /* 0x00000002000c7802 */ /* 0x000fe20000000f00 */
[----:B------:R-:W-:Y:S02]  /*31820*/  IMAD.MOV.U32 R11, RZ, RZ, RZ ;  /* 0x000000ffff0b7224 */ /* 0x000fe400078e00ff */
[----:B------:R-:W-:Y:S01]  /*31830*/  IMAD.MOV.U32 R15, RZ, RZ, -0x1 ;  /* 0xffffffffff0f7424 */ /* 0x000fe200078e00ff */
[----:B------:R-:W-:-:S05]  /*31840*/  SEL R3, R3, RZ, P1 ;  /* 0x000000ff03037207 */ /* 0x000fca0000800000 */
[----:B------:R-:W-:-:S04]  /*31850*/  IMAD.IADD R2, R2, 0x1, R3 ;  /* 0x0000000102027824 */ /* 0x000fc800078e0203 */
[----:B------:R-:W-:-:S07]  /*31860*/  IMAD.MOV.U32 R13, RZ, RZ, R2 ;  /* 0x000000ffff0d7224 */ /* 0x000fce00078e0002 */
[----:B------:R-:W-:Y:S05]  /*31870*/  WARPSYNC.COLLECTIVE R15, `(.L_x_912) ;  /* 0x000000000f087348 */ /* 0x000fea0003c00000 */
[----:B------:R0:W1:Y:S02]  /*31880*/  SHFL.UP P6, R14, R13, R12, R11 ;  /* 0x0400000c0d0e7389 */ /* 0x00006400000c000b */
[----:B01----:R-:W-:Y:S01]  /*31890*/  ENDCOLLECTIVE ;  /* 0x000000000000791b */ /* 0x003fe20003800000 */
.L_x_912:
[----:B------:R-:W-:Y:S02]  /*318a0*/  IMAD.MOV.U32 R12, RZ, RZ, 0x4 ;  /* 0x00000004ff0c7424 */ /* 0x000fe400078e00ff */
[----:B------:R-:W-:-:S05]  /*318b0*/  IMAD.MOV.U32 R3, RZ, RZ, R14 ;  /* 0x000000ffff037224 */ /* 0x000fca00078e000e */
[----:B------:R-:W-:-:S04]  /*318c0*/  SEL R3, R3, RZ, P2 ;  /* 0x000000ff03037207 */ /* 0x000fc80001000000 */
[----:B------:R-:W-:-:S05]  /*318d0*/  IADD3 R2, R2, R3, RZ ;  /* 0x0000000302027210 */ /* 0x000fca0007ffe0ff */
[----:B------:R-:W-:-:S07]  /*318e0*/  IMAD.MOV.U32 R13, RZ, RZ, R2 ;  /* 0x000000ffff0d7224 */ /* 0x000fce00078e0002 */
[----:B------:R-:W-:Y:S05]  /*318f0*/  WARPSYNC.COLLECTIVE R15, `(.L_x_913) ;  /* 0x000000000f087348 */ /* 0x000fea0003c00000 */
[----:B------:R0:W1:Y:S02]  /*31900*/  SHFL.UP P6, R14, R13, R12, R11 ;  /* 0x0400000c0d0e7389 */ /* 0x00006400000c000b */
[----:B01----:R-:W-:Y:S01]  /*31910*/  ENDCOLLECTIVE ;  /* 0x000000000000791b */ /* 0x003fe20003800000 */
.L_x_913:
        /* <DEDUP_REMOVED lines=8> */
.L_x_914:
        /* <DEDUP_REMOVED lines=8> */
.L_x_915:
[----:B------:R-:W-:Y:S02]  /*31a20*/  IMAD.MOV.U32 R12, RZ, RZ, 0x1f ;  /* 0x0000001fff0c7424 */ /* 0x000fe400078e00ff */
[----:B------:R-:W-:Y:S02]  /*31a30*/  IMAD.MOV.U32 R11, RZ, RZ, 0x1f ;  /* 0x0000001fff0b7424 */ /* 0x000fe400078e00ff */
[----:B------:R-:W-:-:S05]  /*31a40*/  IMAD.MOV.U32 R3, RZ, RZ, R14 ;  /* 0x000000ffff037224 */ /* 0x000fca00078e000e */
[----:B------:R-:W-:-:S04]  /*31a50*/  SEL R3, R3, RZ, P5 ;  /* 0x000000ff03037207 */ /* 0x000fc80002800000 */
[----:B------:R-:W-:-:S05]  /*31a60*/  IADD3 R3, R2, R3, RZ ;  /* 0x0000000302037210 */ /* 0x000fca0007ffe0ff */
[----:B------:R-:W-:-:S07]  /*31a70*/  IMAD.MOV.U32 R13, RZ, RZ, R3 ;  /* 0x000000ffff0d7224 */ /* 0x000fce00078e0003 */
[----:B------:R-:W-:Y:S05]  /*31a80*/  WARPSYNC.COLLECTIVE R15, `(.L_x_916) ;  /* 0x000000000f087348 */ /* 0x000fea0003c00000 */
[----:B------:R0:W1:Y:S02]  /*31a90*/  SHFL.IDX P6, R14, R13, R12, R11 ;  /* 0x0000000c0d0e7389 */ /* 0x00006400000c000b */
[----:B01----:R-:W-:Y:S01]  /*31aa0*/  ENDCOLLECTIVE ;  /* 0x000000000000791b */ /* 0x003fe20003800000 */
.L_x_916:
[----:B------:R-:W-:Y:S01]  /*31ab0*/  MOV R9, R14 ;  /* 0x0000000e00097202 */ /* 0x000fe20000000f00 */
[----:B------:R-:W-:Y:S06]  /*31ac0*/  BRA `(.L_x_917) ;  /* 0xffffff8c00107947 */ /* 0x000fec000383ffff */
.L_x_652:
[----:B------:R-:W-:Y:S01]  /*31ad0*/  BSSY B0, `(.L_x_918) ;  /* 0x0000006000007945 */ /* 0x000fe20003800000 */
[----:B------:R-:W-:Y:S01]  /*31ae0*/  PLOP3.LUT P6, PT, P6, PT, PT, 0x8, 0x0 ;  /* 0x000000000000781c */ /* 0x000fe200037ce170 */
[----:B------:R-:W-:-:S12]  /*31af0*/  IMAD.MOV.U32 R15, RZ, RZ, -0x1 ;  /* 0xffffffffff0f7424 */ /* 0x000fd800078e00ff */
[----:B0-----:R-:W-:Y:S05]  /*31b00*/  WARPSYNC.COLLECTIVE R15, `(.L_x_919) ;  /* 0x000000000f087348 */ /* 0x001fea0003c00000 */
[----:B------:R-:W-:Y:S01]  /*31b10*/  VOTE.ANY R14, PT, P6 ;  /* 0x00000000000e7806 */ /* 0x000fe200030e0100 */
[----:B0-----:R-:W-:Y:S06]  /*31b20*/  ENDCOLLECTIVE ;  /* 0x000000000000791b */ /* 0x001fec0003800000 */
.L_x_919:
[----:B------:R-:W-:Y:S05]  /*31b30*/  BSYNC B0 ;  /* 0x0000000000007941 */ /* 0x000fea0003800000 */
.L_x_918:
[----:B------:R-:W-:Y:S02]  /*31b40*/  IMAD.MOV.U32 R3, RZ, RZ, R14 ;  /* 0x000000ffff037224 */ /* 0x000fe400078e000e */
[----:B------:R-:W-:Y:S02]  /*31b50*/  IMAD.MOV.U32 R13, RZ, RZ, R4 ;  /* 0x000000ffff0d7224 */ /* 0x000fe400078e0004 */
[----:B------:R-:W0:Y:S01]  /*31b60*/  POPC R0, R3 ;  /* 0x0000000300007309 */ /* 0x000e220000000000 */
[----:B------:R-:W-:Y:S02]  /*31b70*/  IMAD.MOV.U32 R11, RZ, RZ, 0x1f ;  /* 0x0000001fff0b7424 */ /* 0x000fe400078e00ff */
[----:B------:R-:W-:Y:S01]  /*31b80*/  IMAD.MOV.U32 R15, RZ, RZ, -0x1 ;  /* 0xffffffffff0f7424 */ /* 0x000fe200078e00ff */
[----:B0-----:R-:W-:-:S07]  /*31b90*/  MOV R12, R0 ;  /* 0x00000000000c7202 */ /* 0x001fce0000000f00 */
[----:B------:R-:W-:Y:S05]  /*31ba0*/  WARPSYNC.COLLECTIVE R15, `(.L_x_920) ;  /* 0x000000000f087348 */ /* 0x000fea0003c00000 */
[----:B------:R0:W1:Y:S02]  /*31bb0*/  SHFL.IDX P6, R14, R13, R12, R11 ;  /* 0x0000000c0d0e7389 */ /* 0x00006400000c000b */
[----:B01----:R-:W-:Y:S01]  /*31bc0*/  ENDCOLLECTIVE ;  /* 0x000000000000791b */ /* 0x003fe20003800000 */
.L_x_920:
[----:B------:R-:W-:Y:S01]  /*31bd0*/  MOV R13, R6 ;  /* 0x00000006000d7202 */ /* 0x000fe20000000f00 */
[----:B------:R-:W-:-:S07]  /*31be0*/  IMAD.MOV.U32 R4, RZ, RZ, R14 ;  /* 0x000000ffff047224 */ /* 0x000fce00078e000e */
[----:B------:R-:W-:Y:S05]  /*31bf0*/  WARPSYNC.COLLECTIVE R15, `(.L_x_921) ;  /* 0x000000000f087348 */ /* 0x000fea0003c00000 */
[----:B------:R0:W1:Y:S02]  /*31c00*/  SHFL.IDX P6, R14, R13, R12, R11 ;  /* 0x0000000c0d0e7389 */ /* 0x00006400000c000b */
[----:B01----:R-:W-:Y:S01]  /*31c10*/  ENDCOLLECTIVE ;  /* 0x000000000000791b */ /* 0x003fe20003800000 */
.L_x_921:
[----:B------:R-:W-:Y:S01]  /*31c20*/  IMAD.MOV.U32 R6, RZ, RZ, R14 ;  /* 0x000000ffff067224 */ /* 0x000fe200078e000e */
[----:B------:R-:W-:Y:S06]  /*31c30*/  BRA `(.L_x_922) ;  /* 0xffffff8800f47947 */ /* 0x000fec000383ffff */
.L_x_654:
[----:B------:R-:W-:Y:S01]  /*31c40*/  BSSY B0, `(.L_x_923) ;  /* 0x0000007000007945 */ /* 0x000fe20003800000 */
[----:B------:R-:W-:Y:S01]  /*31c50*/  IMAD.MOV.U32 R13, RZ, RZ, R7 ;  /* 0x000000ffff0d7224 */ /* 0x000fe200078e0007 */
[----:B------:R-:W-:Y:S01]  /*31c60*/  MOV R15, 0xffffffff ;  /* 0xffffffff000f7802 */ /* 0x000fe20000000f00 */
[----:B------:R-:W-:-:S07]  /*31c70*/  IMAD.MOV.U32 R11, RZ, RZ, 0x1f ;  /* 0x0000001fff0b7424 */ /* 0x000fce00078e00ff */
[----:B012---:R-:W-:Y:S05]  /*31c80*/  WARPSYNC.COLLECTIVE R15, `(.L_x_924) ;  /* 0x000000000f087348 */ /* 0x007fea0003c00000 */
[----:B------:R3:W4:Y:S02]  /*31c90*/  SHFL.IDX P6, R14, R13, R12, R11 ;  /* 0x0000000c0d0e7389 */ /* 0x00072400000c000b */
[----:B01234-:R-:W-:Y:S01]  /*31ca0*/  ENDCOLLECTIVE ;  /* 0x000000000000791b */ /* 0x01ffe20003800000 */
.L_x_924:
[----:B------:R-:W-:Y:S05]  /*31cb0*/  BSYNC B0 ;  /* 0x0000000000007941 */ /* 0x000fea0003800000 */
.L_x_923:
[----:B------:R-:W-:Y:S01]  /*31cc0*/  IMAD.MOV.U32 R7, RZ, RZ, R14 ;  /* 0x000000ffff077224 */ /* 0x000fe200078e000e */
[----:B------:R-:W-:Y:S06]  /*31cd0*/  BRA `(.L_x_925) ;  /* 0xffffff8800e47947 */ /* 0x000fec000383ffff */
.L_x_658:
[----:B0-----:R0:W1:Y:S02]  /*31ce0*/  SYNCS.PHASECHK.TRANS64.TRYWAIT P0, [R0+URZ+0x38820], R3 ;  /* 0x03882003000075a7 */ /* 0x001064000800017f */
[----:B-1----:R-:W-:Y:S05]  /*31cf0*/  @!P0 NANOSLEEP.SYNCS 0x989680 ;  /* 0x009896800000895d */ /* 0x002fea0003900000 */
[----:B------:R-:W1:Y:S02]  /*31d00*/  @!P0 SYNCS.PHASECHK.TRANS64 P0, [R0+URZ+0x38820], R3 ;  /* 0x03882003000085a7 */ /* 0x000e64000800007f */
[----:B-1----:R-:W-:Y:S05]  /*31d10*/  @!P0 BRA `(.L_x_658) ;  /* 0xfffffffc00f08947 */ /* 0x002fea000383ffff */
[----:B------:R-:W-:Y:S05]  /*31d20*/  BRA `(.L_x_926) ;  /* 0xffffff90007c7947 */ /* 0x000fea000383ffff */
.L_x_659:
[----:B------:R-:W1:Y:S01]  /*31d30*/  S2R R2, SR_TID.X ;  /* 0x0000000000027919 */ /* 0x000e620000002100 */
[----:B------:R-:W-:Y:S01]  /*31d40*/  BSSY B0, `(.L_x_927) ;  /* 0x000000a000007945 */ /* 0x000fe20003800000 */
[----:B------:R-:W-:Y:S01]  /*31d50*/  IMAD.MOV.U32 R12, RZ, RZ, RZ ;  /* 0x000000ffff0c7224 */ /* 0x000fe200078e00ff */
[----:B------:R-:W-:Y:S01]  /*31d60*/  MOV R11, 0x1f ;  /* 0x0000001f000b7802 */ /* 0x000fe20000000f00 */
[----:B------:R-:W-:Y:S01]  /*31d70*/  IMAD.MOV.U32 R15, RZ, RZ, -0x1 ;  /* 0xffffffffff0f7424 */ /* 0x000fe200078e00ff */
[----:B-1----:R-:W-:-:S04]  /*31d80*/  SHF.R.U32.HI R2, RZ, 0x5, R2 ;  /* 0x00000005ff027819 */ /* 0x002fc80000011602 */
[----:B------:R-:W-:-:S05]  /*31d90*/  LOP3.LUT R2, R2, 0x3, RZ, 0xc0, !PT ;  /* 0x0000000302027812 */ /* 0x000fca00078ec0ff */
[----:B------:R-:W-:-:S07]  /*31da0*/  IMAD.MOV.U32 R13, RZ, RZ, R2 ;  /* 0x000000ffff0d7224 */ /* 0x000fce00078e0002 */
[----:B0-----:R-:W-:Y:S05]  /*31db0*/  WARPSYNC.COLLECTIVE R15, `(.L_x_928) ;  /* 0x000000000f087348 */ /* 0x001fea0003c00000 */
[----:B------:R1:W2:Y:S02]  /*31dc0*/  SHFL.IDX P6, R14, R13, R12, R11 ;  /* 0x0000000c0d0e7389 */ /* 0x0002a400000c000b */
[----:B012---:R-:W-:Y:S01]  /*31dd0*/  ENDCOLLECTIVE ;  /* 0x000000000000791b */ /* 0x007fe20003800000 */
.L_x_928:
[----:B------:R-:W-:Y:S05]  /*31de0*/  BSYNC B0 ;  /* 0x0000000000007941 */ /* 0x000fea0003800000 */
.L_x_927:
[----:B------:R-:W-:Y:S05]  /*31df0*/  BRA `(.L_x_929) ;  /* 0xffffff9000647947 */ /* 0x000fea000383ffff */
.L_x_660:
[----:B------:R-:W-:Y:S01]  /*31e00*/  BSSY B0, `(.L_x_930) ;  /* 0x0000006000007945 */ /* 0x000fe20003800000 */
[----:B------:R-:W-:-:S07]  /*31e10*/  IMAD.MOV.U32 R15, RZ, RZ, -0x1 ;  /* 0xffffffffff0f7424 */ /* 0x000fce00078e00ff */
[----:B01----:R-:W-:Y:S05]  /*31e20*/  WARPSYNC.COLLECTIVE R15, `(.L_x_931) ;  /* 0x000000000f0c7348 */ /* 0x003fea0003c00000 */
[----:B------:R-:W-:Y:S02]  /*31e30*/  ELECT P6, UR62, PT ;  /* 0x00000000003e782f */ /* 0x000fe400038c0000 */
[----:B------:R-:W-:Y:S01]  /*31e40*/  MOV R14, UR62 ;  /* 0x0000003e000e7c02 */ /* 0x000fe20008000f00 */
[----:B01----:R-:W-:Y:S10]  /*31e50*/  ENDCOLLECTIVE ;  /* 0x000000000000791b */ /* 0x003ff40003800000 */
.L_x_931:
[----:B------:R-:W-:Y:S05]  /*31e60*/  BSYNC B0 ;  /* 0x0000000000007941 */ /* 0x000fea0003800000 */
.L_x_930:
[----:B------:R-:W-:Y:S05]  /*31e70*/  BRA `(.L_x_932) ;  /* 0xffffff9000587947 */ /* 0x000fea000383ffff */
.L_x_662:
[----:B0-----:R0:W1:Y:S02]  /*31e80*/  SYNCS.PHASECHK.TRANS64.TRYWAIT P1, [R6+URZ], R5 ;  /* 0x00000005060075a7 */ /* 0x001064000802017f */
[----:B-1----:R-:W-:Y:S05]  /*31e90*/  @!P1 NANOSLEEP.SYNCS 0x989680 ;  /* 0x009896800000995d */ /* 0x002fea0003900000 */
[----:B------:R-:W1:Y:S02]  /*31ea0*/  @!P1 SYNCS.PHASECHK.TRANS64 P1, [R6+URZ], R5 ;  /* 0x00000005060095a7 */ /* 0x000e64000802007f */
[----:B-1----:R-:W-:Y:S05]  /*31eb0*/  @!P1 BRA `(.L_x_662) ;  /* 0xfffffffc00f09947 */ /* 0x002fea000383ffff */
[----:B------:R-:W-:Y:S05]  /*31ec0*/  BRA `(.L_x_933) ;  /* 0xffffff9000947947 */ /* 0x000fea000383ffff */
.L_x_663:
[----:B-1----:R1:W2:Y:S02]  /*31ed0*/  SYNCS.PHASECHK.TRANS64.TRYWAIT P1, [R7+URZ], R2 ;  /* 0x00000002070075a7 */ /* 0x0022a4000802017f */
[----:B--2---:R-:W-:Y:S05]  /*31ee0*/  @!P1 NANOSLEEP.SYNCS 0x989680 ;  /* 0x009896800000995d */ /* 0x004fea0003900000 */
[----:B------:R-:W2:Y:S02]  /*31ef0*/  @!P1 SYNCS.PHASECHK.TRANS64 P1, [R7+URZ], R2 ;  /* 0x00000002070095a7 */ /* 0x000ea4000802007f */
[----:B--2---:R-:W-:Y:S05]  /*31f00*/  @!P1 BRA `(.L_x_663) ;  /* 0xfffffffc00f09947 */ /* 0x004fea000383ffff */
[----:B------:R-:W-:Y:S05]  /*31f10*/  BRA `(.L_x_934) ;  /* 0xffffff9000887947 */ /* 0x000fea000383ffff */
.L_x_665:
[----:B--2---:R2:W3:Y:S02]  /*31f20*/  SYNCS.PHASECHK.TRANS64.TRYWAIT P1, [R4+URZ+0x38860], R5 ;  /* 0x03886005040075a7 */ /* 0x0044e4000802017f */
[----:B---3--:R-:W-:Y:S05]  /*31f30*/  @!P1 NANOSLEEP.SYNCS 0x989680 ;  /* 0x009896800000995d */ /* 0x008fea0003900000 */
[----:B------:R-:W3:Y:S02]  /*31f40*/  @!P1 SYNCS.PHASECHK.TRANS64 P1, [R4+URZ+0x38860], R5 ;  /* 0x03886005040095a7 */ /* 0x000ee4000802007f */
[----:B---3--:R-:W-:Y:S05]  /*31f50*/  @!P1 BRA `(.L_x_665) ;  /* 0xfffffffc00f09947 */ /* 0x008fea000383ffff */
[----:B------:R-:W-:Y:S05]  /*31f60*/  BRA `(.L_x_935) ;  /* 0xffffff90008c7947 */ /* 0x000fea000383ffff */
.L_x_667:
[----:B---3--:R3:W4:Y:S02]  /*31f70*/  SYNCS.PHASECHK.TRANS64.TRYWAIT P1, [R3+URZ+0x38860], R2 ;  /* 0x03886002030075a7 */ /* 0x008724000802017f */
[----:B----4-:R-:W-:Y:S05]  /*31f80*/  @!P1 NANOSLEEP.SYNCS 0x989680 ;  /* 0x009896800000995d */ /* 0x010fea0003900000 */
[----:B------:R-:W4:Y:S02]  /*31f90*/  @!P1 SYNCS.PHASECHK.TRANS64 P1, [R3+URZ+0x38860], R2 ;  /* 0x03886002030095a7 */ /* 0x000f24000802007f */
[----:B----4-:R-:W-:Y:S05]  /*31fa0*/  @!P1 BRA `(.L_x_667) ;  /* 0xfffffffc00f09947 */ /* 0x010fea000383ffff */
[----:B------:R-:W-:Y:S05]  /*31fb0*/  BRA `(.L_x_936) ;  /* 0xffffff90008c7947 */ /* 0x000fea000383ffff */
.L_x_669:
[----:B----4-:R4:W0:Y:S02]  /*31fc0*/  SYNCS.PHASECHK.TRANS64.TRYWAIT P0, [R4+URZ+0x38880], R5 ;  /* 0x03888005040075a7 */ /* 0x010824000800017f */
[----:B0-----:R-:W-:Y:S05]  /*31fd0*/  @!P0 NANOSLEEP.SYNCS 0x989680 ;  /* 0x009896800000895d */ /* 0x001fea0003900000 */
[----:B------:R-:W0:Y:S02]  /*31fe0*/  @!P0 SYNCS.PHASECHK.TRANS64 P0, [R4+URZ+0x38880], R5 ;  /* 0x03888005040085a7 */ /* 0x000e24000800007f */
[----:B0-----:R-:W-:Y:S05]  /*31ff0*/  @!P0 BRA `(.L_x_669) ;  /* 0xfffffffc00f08947 */ /* 0x001fea000383ffff */
[----:B------:R-:W-:Y:S05]  /*32000*/  BRA `(.L_x_670) ;  /* 0xffffff9000887947 */ /* 0x000fea000383ffff */
.L_x_937:
        /* <DEDUP_REMOVED lines=15> */
.L_x_3136:


//--------------------- .text._ZN7cutlass13device_kernelIN5flash11enable_sm90INS1_16FlashAttnFwdSm90INS1_25CollectiveMainloopFwdSm90ILi2EN4cute5tupleIJNS5_1CILi1EEES8_S8_EEENS6_IJNS7_ILi128EEENS7_ILi64EEENS7_ILi256EEEEEELi256ENS_12float_e4m3_tEfNS_4arch4Sm90ELb0ELb1ELb1ELb0ELb0ELb0ELb0ELb1ELb1ELb1ELb1ELb0EEENS1_21CollectiveEpilogueFwdINS6_IJSA_SC_SB_EEES9_NS_10bfloat16_tESG_Li256ELb0ELb1ELb1ELb1EEENS1_19SingleTileSchedulerILb0ELb1ELb1ELi128EEEEEEEEEvNT_6ParamsE --------------------------
	.section	.text._ZN7cutlass13device_kernelIN5flash11enable_sm90INS1_16FlashAttnFwdSm90INS1_25CollectiveMainloopFwdSm90ILi2EN4cute5tupleIJNS5_1CILi1EEES8_S8_EEENS6_IJNS7_ILi128EEENS7_ILi64EEENS7_ILi256EEEEEELi256ENS_12float_e4m3_tEfNS_4arch4Sm90ELb0ELb1ELb1ELb0ELb0ELb0ELb0ELb1ELb1ELb1ELb1ELb0EEENS1_21CollectiveEpilogueFwdINS6_IJSA_SC_SB_EEES9_NS_10bfloat16_tESG_Li256ELb0ELb1ELb1ELb1EEENS1_19SingleTileSchedulerILb0ELb1ELb1ELi128EEEEEEEEEvNT_6ParamsE,"ax",@progbits
	.align	128
.text._ZN7cutlass13device_kernelIN5flash11enable_sm90INS1_16FlashAttnFwdSm90INS1_25CollectiveMainloopFwdSm90ILi2EN4cute5tupleIJNS5_1CILi1EEES8_S8_EEENS6_IJNS7_ILi128EEENS7_ILi64EEENS7_ILi256EEEEEELi256ENS_12float_e4m3_tEfNS_4arch4Sm90ELb0ELb1ELb1ELb0ELb0ELb0ELb0ELb1ELb1ELb1ELb1ELb0EEENS1_21CollectiveEpilogueFwdINS6_IJSA_SC_SB_EEES9_NS_10bfloat16_tESG_Li256ELb0ELb1ELb1ELb1EEENS1_19SingleTileSchedulerILb0ELb1ELb1ELi128EEEEEEEEEvNT_6ParamsE:
        .type           _ZN7cutlass13device_kernelIN5flash11enable_sm90INS1_16FlashAttnFwdSm90INS1_25CollectiveMainloopFwdSm90ILi2EN4cute5tupleIJNS5_1CILi1EEES8_S8_EEENS6_IJNS7_ILi128EEENS7_ILi64EEENS7_ILi256EEEEEELi256ENS_12float_e4m3_tEfNS_4arch4Sm90ELb0ELb1ELb1ELb0ELb0ELb0ELb0ELb1ELb1ELb1ELb1ELb0EEENS1_21CollectiveEpilogueFwdINS6_IJSA_SC_SB_EEES9_NS_10bfloat16_tESG_Li256ELb0ELb1ELb1ELb1EEENS1_19SingleTileSchedulerILb0ELb1ELb1ELi128EEEEEEEEEvNT_6ParamsE,@function
        .size           _ZN7cutlass13device_kernelIN5flash11enable_sm90INS1_16FlashAttnFwdSm90INS1_25CollectiveMainloopFwdSm90ILi2EN4cute5tupleIJNS5_1CILi1EEES8_S8_EEENS6_IJNS7_ILi128EEENS7_ILi64EEENS7_ILi256EEEEEELi256ENS_12float_e4m3_tEfNS_4arch4Sm90ELb0ELb1ELb1ELb0ELb0ELb0ELb0ELb1ELb1ELb1ELb1ELb0EEENS1_21CollectiveEpilogueFwdINS6_IJSA_SC_SB_EEES9_NS_10bfloat16_tESG_Li256ELb0ELb1ELb1ELb1EEENS1_19SingleTileSchedulerILb0ELb1ELb1ELi128EEEEEEEEEvNT_6ParamsE,(.L_x_3137 - _ZN7cutlass13device_kernelIN5flash11enable_sm90INS1_16FlashAttnFwdSm90INS1_25CollectiveMainloopFwdSm90ILi2EN4cute5tupleIJNS5_1CILi1EEES8_S8_EEENS6_IJNS7_ILi128EEENS7_ILi64EEENS7_ILi256EEEEEELi256ENS_12float_e4m3_tEfNS_4arch4Sm90ELb0ELb1ELb1ELb0ELb0ELb0ELb0ELb1ELb1ELb1ELb1ELb0EEENS1_21CollectiveEpilogueFwdINS6_IJSA_SC_SB_EEES9_NS_10bfloat16_tESG_Li256ELb0ELb1ELb1ELb1EEENS1_19SingleTileSchedulerILb0ELb1ELb1ELi128EEEEEEEEEvNT_6ParamsE)
        .other          _ZN7cutlass13device_kernelIN5flash11enable_sm90INS1_16FlashAttnFwdSm90INS1_25CollectiveMainloopFwdSm90ILi2EN4cute5tupleIJNS5_1CILi1EEES8_S8_EEENS6_IJNS7_ILi128EEENS7_ILi64EEENS7_ILi256EEEEEELi256ENS_12float_e4m3_tEfNS_4arch4Sm90ELb0ELb1ELb1ELb0ELb0ELb0ELb0ELb1ELb1ELb1ELb1ELb0EEENS1_21CollectiveEpilogueFwdINS6_IJSA_SC_SB_EEES9_NS_10bfloat16_tESG_Li256ELb0ELb1ELb1ELb1EEENS1_19SingleTileSchedulerILb0ELb1ELb1ELi128EEEEEEEEEvNT_6ParamsE,@"STO_CUDA_ENTRY STV_DEFAULT"
_ZN7cutlass13device_kernelIN5flash11enable_sm90INS1_16FlashAttnFwdSm90INS1_25CollectiveMainloopFwdSm90ILi2EN4cute5tupleIJNS5_1CILi1EEES8_S8_EEENS6_IJNS7_ILi128EEENS7_ILi64EEENS7_ILi256EEEEEELi256ENS_12float_e4m3_tEfNS_4arch4Sm90ELb0ELb1ELb1ELb0ELb0ELb0ELb0ELb1ELb1ELb1ELb1ELb0EEENS1_21CollectiveEpilogueFwdINS6_IJSA_SC_SB_EEES9_NS_10bfloat16_tESG_Li256ELb0ELb1ELb1ELb1EEENS1_19SingleTileSchedulerILb0ELb1ELb1ELi128EEEEEEEEEvNT_6ParamsE:
        /* <DEDUP_REMOVED lines=18> */
.L_x_939:
[----:B------:R-:W-:Y:S05]  /*0120*/  BSYNC B0 ;  /* 0x0000000000007941 */ /* 0x000fea0003800000 */
.L_x_938:
        /* <DEDUP_REMOVED lines=41> */
.L_x_940:
        /* <DEDUP_REMOVED lines=22> */
.L_x_941:
        /* <DEDUP_REMOVED lines=18> */
.L_x_942:
        /* <DEDUP_REMOVED lines=22> */
.L_x_943:
        /* <DEDUP_REMOVED lines=22> */
.L_x_944:
        /* <DEDUP_REMOVED lines=8> */
.L_x_947:
[----:B------:R-:W-:-:S08]  /*0980*/  NOP ;  /* 0x0000000000007918 */ /* 0x000fd00000000000 */
[----:B------:R-:W0:Y:S02]  /*0990*/  USETMAXREG.TRY_ALLOC.CTAPOOL UP0, 0xf0 ;  /* 0x000000f0000079c8 */ /* 0x000e240008000600 */
[----:B0-----:R-:W-:-:S13]  /*09a0*/  PLOP3.LUT P0, PT, PT, PT, UP0, 0x80, 0x0 ;  /* 0x000000000000781c */ /* 0x001fda0003f0f008 */
[----:B------:R-:W-:Y:S05]  /*09b0*/  @!P0 BRA `(.L_x_947) ;  /* 0xfffffffc00f08947 */ /* 0x000fea000383ffff */
[----:B------:R-:W0:Y:S01]  /*09c0*/  S2UR UR6, SR_CTAID.Y ;  /* 0x00000000000679c3 */ /* 0x000e220000002600 */
[----:B------:R-:W-:Y:S01]  /*09d0*/  LOP3.LUT R0, R19, 0xffffff80, RZ, 0xc0, !PT ;  /* 0xffffff8013007812 */ /* 0x000fe200078ec0ff */
[----:B------:R-:W-:Y:S02]  /*09e0*/  ULDC UR7, c[0x0][0xc50] ;  /* 0x0003140000077ab9 */ /* 0x000fe40000000800 */
[----:B------:R-:W-:-:S04]  /*09f0*/  UISETP.NE.AND UP0, UPT, UR7, 0x1, UPT ;  /* 0x000000010700788c */ /* 0x000fc8000bf05270 */
[----:B------:R-:W-:Y:S08]  /*0a00*/  BAR.ARV 0x8, 0x180 ;  /* 0x0206000000007b1d */ /* 0x000ff00000002000 */
[----:B------:R-:W1:Y:S01]  /*0a10*/  S2UR UR36, SR_CTAID.Z ;  /* 0x00000000002479c3 */ /* 0x000e620000002700 */
[----:B------:R-:W-:Y:S01]  /*0a20*/  ISETP.NE.AND P0, PT, R0, 0x80, PT ;  /* 0x000000800000780c */ /* 0x000fe20003f05270 */
[----:B------:R-:W-:Y:S01]  /*0a30*/  @UP0 ULDC UR4, c[0x0][0xc54] ;  /* 0x0003150000040ab9 */ /* 0x000fe20000000800 */
[----:B------:R-:W-:Y:S01]  /*0a40*/  @UP0 ULDC UR8, c[0x0][0xc58] ;  /* 0x0003160000080ab9 */ /* 0x000fe20000000800 */
[----:B0-----:R-:W-:-:S10]  /*0a50*/  UIMAD.WIDE.U32 UR4, UR6, UR4, URZ ;  /* 0x00000004060472a5 */ /* 0x001fd4000f8e003f */
[----:B------:R-:W-:Y:S06]  /*0a60*/  @!P0 BAR.ARV 0x9, 0x100 ;  /* 0x0244000000008b1d */ /* 0x000fec0000002000 */
[----:B------:R-:W-:Y:S01]  /*0a70*/  UMOV UR42, UR6 ;  /* 0x00000006002a7c82 */ /* 0x000fe20008000000 */
[----:B------:R-:W-:Y:S01]  /*0a80*/  @UP0 USHF.R.U32.HI UR42, URZ, UR8, UR5 ;  /* 0x000000083f2a0299 */ /* 0x000fe20008011605 */
[----:B-1----:R-:W-:-:S03]  /*0a90*/  ISETP.LE.AND P0, PT, RZ, UR36, PT ;  /* 0x00000024ff007c0c */ /* 0x002fc6000bf03270 */
[----:B------:R-:W-:-:S04]  /*0aa0*/  UIADD3 UR4, -UR42, URZ, URZ ;  /* 0x0000003f2a047290 */ /* 0x000fc8000fffe13f */
[----:B------:R-:W-:-:S06]  /*0ab0*/  UIMAD UR6, UR7, UR4, UR6 ;  /* 0x00000004070672a4 */ /* 0x000fcc000f8e0206 */
[----:B------:R-:W-:Y:S06]  /*0ac0*/  @!P0 BRA `(.L_x_948) ;  /* 0x0000013400dc8947 */ /* 0x000fec0003800000 */
[----:B------:R-:W0:Y:S01]  /*0ad0*/  S2UR UR47, SR_CTAID.X ;  /* 0x00000000002f79c3 */ /* 0x000e220000002500 */
[----:B------:R-:W-:Y:S01]  /*0ae0*/  ULDC UR7, c[0x0][0x448] ;  /* 0x0001120000077ab9 */ /* 0x000fe20000000800 */
[----:B------:R-:W-:Y:S01]  /*0af0*/  ULDC.64 UR4, c[0x0][0x418] ;  /* 0x0001060000047ab9 */ /* 0x000fe20000000a00 */
[----:B------:R-:W-:Y:S01]  /*0b00*/  UISETP.NE.AND UP1, UPT, UR7, 0x1, UPT ;  /* 0x000000010700788c */ /* 0x000fe2000bf25270 */
[----:B------:R-:W-:Y:S01]  /*0b10*/  VIADD R19, R19, 0xffffff80 ;  /* 0xffffff8013137836 */ /* 0x000fe20000000000 */
[----:B------:R-:W-:Y:S01]  /*0b20*/  UISETP.NE.U32.AND UP0, UPT, UR4, URZ, UPT ;  /* 0x0000003f0400728c */ /* 0x000fe2000bf05070 */
[----:B------:R-:W-:Y:S01]  /*0b30*/  ULDC UR37, c[0x0][0x424] ;  /* 0x0001090000257ab9 */ /* 0x000fe20000000800 */
[----:B------:R-:W-:Y:S02]  /*0b40*/  ULDC UR43, c[0x0][0x288] ;  /* 0x0000a200002b7ab9 */ /* 0x000fe40000000800 */
[----:B------:R-:W-:Y:S02]  /*0b50*/  UISETP.NE.AND.EX UP0, UPT, UR5, URZ, UPT, UP0 ;  /* 0x0000003f0500728c */ /* 0x000fe4000bf05300 */
[----:B------:R-:W-:Y:S01]  /*0b60*/  UIADD3 UR10, -UR43, 0x1, URZ ;  /* 0x000000012b0a7890 */ /* 0x000fe2000fffe13f */
[----:B------:R-:W-:Y:S01]  /*0b70*/  ULDC.64 UR4, c[0x0][0x9e0] ;  /* 0x0002780000047ab9 */ /* 0x000fe20000000a00 */
[----:B------:R-:W-:-:S02]  /*0b80*/  USEL UR37, UR37, 0x1, UP0 ;  /* 0x0000000125257887 */ /* 0x000fc40008000000 */
[----:B------:R-:W-:Y:S01]  /*0b90*/  UISETP.GE.AND UP0, UPT, UR5, 0x1, UPT ;  /* 0x000000010500788c */ /* 0x000fe2000bf06270 */
[----:B------:R-:W-:Y:S01]  /*0ba0*/  @UP1 ULDC UR9, c[0x0][0x44c] ;  /* 0x0001130000091ab9 */ /* 0x000fe20000000800 */
[----:B------:R-:W-:Y:S01]  /*0bb0*/  ULDC UR13, c[0x0][0x2f0] ;  /* 0x0000bc00000d7ab9 */ /* 0x000fe20000000800 */
[----:B------:R-:W-:Y:S01]  /*0bc0*/  @UP1 ULDC UR11, c[0x0][0x450] ;  /* 0x00011400000b1ab9 */ /* 0x000fe20000000800 */
[----:B------:R-:W-:Y:S02]  /*0bd0*/  UIMAD UR10, UR37, UR13, UR10 ;  /* 0x0000000d250a72a4 */ /* 0x000fe4000f8e020a */
[----:B------:R-:W-:Y:S01]  /*0be0*/  PLOP3.LUT P1, PT, PT, PT, UP0, 0x80, 0x0 ;  /* 0x000000000000781c */ /* 0x000fe20003f2f008 */
[----:B------:R-:W-:Y:S02]  /*0bf0*/  USHF.R.S32.HI UR39, URZ, 0x1f, UR36 ;  /* 0x0000001f3f277899 */ /* 0x000fe40008011424 */
[----:B0-----:R-:W-:-:S04]  /*0c00*/  USHF.L.U32 UR47, UR47, 0x7, URZ ;  /* 0x000000072f2f7899 */ /* 0x001fc8000800063f */
[----:B------:R-:W-:Y:S02]  /*0c10*/  @UP1 UIADD3 UR8, UR47, 0x7f, URZ ;  /* 0x0000007f2f081890 */ /* 0x000fe4000fffe03f */
[----:B------:R-:W-:Y:S02]  /*0c20*/  UIADD3 UR7, UR47, 0x7f, URZ ;  /* 0x0000007f2f077890 */ /* 0x000fe4000fffe03f */
[----:B------:R-:W-:-:S04]  /*0c30*/  UIMAD.WIDE.U32 UR8, UR8, UR9, URZ ;  /* 0x00000009080872a5 */ /* 0x000fc8000f8e003f */
[----:B------:R-:W-:-:S04]  /*0c40*/  @UP1 USHF.R.U32.HI UR7, URZ, UR11, UR9 ;  /* 0x0000000b3f071299 */ /* 0x000fc80008011609 */
[----:B------:R-:W-:-:S04]  /*0c50*/  UIADD3 UR10, UR10, UR7, URZ ;  /* 0x000000070a0a7290 */ /* 0x000fc8000fffe03f */
[----:B------:R-:W-:Y:S01]  /*0c60*/  UIADD3 UR4, UR10, UR4, URZ ;  /* 0x000000040a047290 */ /* 0x000fe2000fffe03f */
[----:B------:R-:W-:Y:S11]  /*0c70*/  @!P1 BRA `(.L_x_949) ;  /* 0x0000000000449947 */ /* 0x000ff60003800000 */
[----:B------:R-:W-:Y:S01]  /*0c80*/  ISETP.LT.AND P0, PT, RZ, UR10, PT ;  /* 0x0000000aff007c0c */ /* 0x000fe2000bf01270 */
[----:B------:R-:W-:-:S12]  /*0c90*/  UIADD3 UR7, UR10, -0x1, URZ ;  /* 0xffffffff0a077890 */ /* 0x000fd8000fffe03f */
[----:B------:R-:W-:Y:S05]  /*0ca0*/  @P0 BRA `(.L_x_950) ;  /* 0x00000000001c0947 */ /* 0x000fea0003800000 */
[----:B------:R-:W-:Y:S02]  /*0cb0*/  UISETP.NE.AND UP0, UPT, UR5, 0x1, UPT ;  /* 0x000000010500788c */ /* 0x000fe4000bf05270 */
[----:B------:R-:W-:-:S09]  /*0cc0*/  UIADD3 UR7, -UR10, URZ, URZ ;  /* 0x0000003f0a077290 */ /* 0x000fd2000fffe13f */
[----:B------:R-:W-:Y:S02]  /*0cd0*/  @UP0 ULDC.64 UR10, c[0x0][0x9e8] ;  /* 0x00027a00000a0ab9 */ /* 0x000fe40000000a00 */
[----:B------:R-:W-:-:S04]  /*0ce0*/  UIMAD.WIDE.U32 UR8, UR7, UR10, URZ ;  /* 0x0000000a070872a5 */ /* 0x000fc8000f8e003f */
[----:B------:R-:W-:-:S04]  /*0cf0*/  @UP0 USHF.R.U32.HI UR7, URZ, UR11, UR9 ;  /* 0x0000000b3f070299 */ /* 0x000fc80008011609 */
[----:B------:R-:W-:Y:S01]  /*0d00*/  ULOP3.LUT UR7, URZ, UR7, URZ, 0x33, !UPT ;  /* 0x000000073f077292 */ /* 0x000fe2000f8e333f */
[----:B------:R-:W-:Y:S11]  /*0d10*/  BRA `(.L_x_951) ;  /* 0x0000000000107947 */ /* 0x000ff60003800000 */
.L_x_950:
[----:B------:R-:W-:-:S11]  /*0d20*/  UISETP.NE.AND UP0, UPT, UR5, 0x1, UPT ;  /* 0x000000010500788c */ /* 0x000fd6000bf05270 */
[----:B------:R-:W-:Y:S02]  /*0d30*/  @UP0 ULDC.64 UR10, c[0x0][0x9e8] ;  /* 0x00027a00000a0ab9 */ /* 0x000fe40000000a00 */
[----:B------:R-:W-:-:S04]  /*0d40*/  UIMAD.WIDE.U32 UR8, UR7, UR10, URZ ;  /* 0x0000000a070872a5 */ /* 0x000fc8000f8e003f */
[----:B------:R-:W-:-:S12]  /*0d50*/  @UP0 USHF.R.U32.HI UR7, URZ, UR11, UR9 ;  /* 0x0000000b3f070299 */ /* 0x000fd80008011609 */
.L_x_951:
[----:B------:R-:W-:-:S04]  /*0d60*/  UIMAD UR7, UR7, UR5, UR5 ;  /* 0x00000005070772a4 */ /* 0x000fc8000f8e0205 */
[----:B------:R-:W-:-:S04]  /*0d70*/  UISETP.LT.AND UP0, UPT, UR4, UR7, UPT ;  /* 0x000000070400728c */ /* 0x000fc8000bf01270 */
[----:B------:R-:W-:-:S12]  /*0d80*/  USEL UR4, UR4, UR7, UP0 ;  /* 0x0000000704047287 */ /* 0x000fd80008000000 */
.L_x_949:
[----:B------:R-:W-:Y:S02]  /*0d90*/  UIMAD UR7, UR37, UR13, 0x3f ;  /* 0x0000003f250774a4 */ /* 0x000fe4000f8e020d */
[----:B------:R-:W-:Y:S01]  /*0da0*/  UIADD3 UR10, UR4, 0x3f, URZ ;  /* 0x0000003f040a7890 */ /* 0x000fe2000fffe03f */
[----:B------:R-:W-:Y:S01]  /*0db0*/  @UP1 ULDC UR8, c[0x0][0x44c] ;  /* 0x0001130000081ab9 */ /* 0x000fe20000000800 */
[----:B------:R-:W-:Y:S01]  /*0dc0*/  @UP1 ULDC UR14, c[0x0][0x450] ;  /* 0x00011400000e1ab9 */ /* 0x000fe20000000800 */
[----:B------:R-:W-:Y:S02]  /*0dd0*/  UIMAD.WIDE.U32 UR8, UR47, UR8, URZ ;  /* 0x000000082f0872a5 */ /* 0x000fe4000f8e003f */
[----:B------:R-:W-:Y:S02]  /*0de0*/  USHF.R.S32.HI UR4, URZ, 0x1f, UR7 ;  /* 0x0000001f3f047899 */ /* 0x000fe40008011407 */
[----:B------:R-:W-:Y:S01]  /*0df0*/  USHF.R.S32.HI UR11, URZ, 0x1f, UR10 ;  /* 0x0000001f3f0b7899 */ /* 0x000fe2000801140a */
[----:B------:R-:W-:Y:S01]  /*0e00*/  UMOV UR12, UR47 ;  /* 0x0000002f000c7c82 */ /* 0x000fe20008000000 */
[----:B------:R-:W-:-:S02]  /*0e10*/  UIMAD UR43, UR37, UR13, -UR43 ;  /* 0x0000000d252b72a4 */ /* 0x000fc4000f8e0a2b */
[----:B------:R-:W-:Y:S02]  /*0e20*/  @UP1 USHF.R.U32.HI UR12, URZ, UR14, UR9 ;  /* 0x0000000e3f0c1299 */ /* 0x000fe40008011609 */
[----:B------:R-:W-:Y:S02]  /*0e30*/  ULEA.HI UR4, UR4, UR7, URZ, 0x6 ;  /* 0x0000000704047291 */ /* 0x000fe4000f8f303f */
[----:B------:R-:W-:Y:S02]  /*0e40*/  ULEA.HI UR11, UR11, UR10, URZ, 0x6 ;  /* 0x0000000a0b0b7291 */ /* 0x000fe4000f8f303f */
[----:B------:R-:W-:Y:S02]  /*0e50*/  UIADD3 UR7, UR43, UR12, URZ ;  /* 0x0000000c2b077290 */ /* 0x000fe4000fffe03f */
[----:B------:R-:W-:Y:S02]  /*0e60*/  USHF.R.S32.HI UR4, URZ, 0x6, UR4 ;  /* 0x000000063f047899 */ /* 0x000fe40008011404 */
[----:B------:R-:W-:Y:S01]  /*0e70*/  USHF.R.S32.HI UR11, URZ, 0x6, UR11 ;  /* 0x000000063f0b7899 */ /* 0x000fe2000801140b */
[----:B------:R-:W-:-:S02]  /*0e80*/  ULDC UR8, c[0x0][0x9dc] ;  /* 0x0002770000087ab9 */ /* 0x000fc40000000800 */
[----:B------:R-:W-:Y:S02]  /*0e90*/  UIADD3 UR8, UR7, -UR8, URZ ;  /* 0x8000000807087290 */ /* 0x000fe4000fffe03f */
[----:B------:R-:W-:-:S04]  /*0ea0*/  UISETP.LT.AND UP0, UPT, UR4, UR11, UPT ;  /* 0x0000000b0400728c */ /* 0x000fc8000bf01270 */
[----:B------:R-:W-:Y:S01]  /*0eb0*/  USEL UR4, UR4, UR11, UP0 ;  /* 0x0000000b04047287 */ /* 0x000fe20008000000 */
[----:B------:R-:W-:Y:S01]  /*0ec0*/  IMAD.U32 R0, RZ, RZ, UR8 ;  /* 0x00000008ff007e24 */ /* 0x000fe2000f8e00ff */
[----:B------:R-:W-:Y:S10]  /*0ed0*/  @!P1 BRA `(.L_x_952) ;  /* 0x0000000000409947 */ /* 0x000ff40003800000 */
[----:B------:R-:W-:-:S06]  /*0ee0*/  UISETP.GT.AND UP0, UPT, UR7, -0x1, UPT ;  /* 0xffffffff0700788c */ /* 0x000fcc000bf04270 */
[----:B------:R-:W-:-:S13]  /*0ef0*/  PLOP3.LUT P0, PT, PT, PT, UP0, 0x80, 0x0 ;  /* 0x000000000000781c */ /* 0x000fda0003f0f008 */
[----:B------:R-:W-:Y:S05]  /*0f00*/  @P0 BRA `(.L_x_953) ;  /* 0x00000000001c0947 */ /* 0x000fea0003800000 */
[----:B------:R-:W-:Y:S02]  /*0f10*/  UISETP.NE.AND UP0, UPT, UR5, 0x1, UPT ;  /* 0x000000010500788c */ /* 0x000fe4000bf05270 */
[----:B------:R-:W-:-:S09]  /*0f20*/  ULOP3.LUT UR7, URZ, UR7, URZ, 0x33, !UPT ;  /* 0x000000073f077292 */ /* 0x000fd2000f8e333f */
[----:B------:R-:W-:Y:S02]  /*0f30*/  @UP0 ULDC.64 UR10, c[0x0][0x9e8] ;  /* 0x00027a00000a0ab9 */ /* 0x000fe40000000a00 */
[----:B------:R-:W-:-:S04]  /*0f40*/  UIMAD.WIDE.U32 UR8, UR7, UR10, URZ ;  /* 0x0000000a070872a5 */ /* 0x000fc8000f8e003f */
[----:B------:R-:W-:-:S04]  /*0f50*/  @UP0 USHF.R.U32.HI UR7, URZ, UR11, UR9 ;  /* 0x0000000b3f070299 */ /* 0x000fc80008011609 */
[----:B------:R-:W-:Y:S01]  /*0f60*/  ULOP3.LUT UR7, URZ, UR7, URZ, 0x33, !UPT ;  /* 0x000000073f077292 */ /* 0x000fe2000f8e333f */
[----:B------:R-:W-:Y:S11]  /*0f70*/  BRA `(.L_x_954) ;  /* 0x0000000000107947 */ /* 0x000ff60003800000 */
.L_x_953:
[----:B------:R-:W-:-:S11]  /*0f80*/  UISETP.NE.AND UP0, UPT, UR5, 0x1, UPT ;  /* 0x000000010500788c */ /* 0x000fd6000bf05270 */
[----:B------:R-:W-:Y:S02]  /*0f90*/  @UP0 ULDC.64 UR10, c[0x0][0x9e8] ;  /* 0x00027a00000a0ab9 */ /* 0x000fe40000000a00 */
[----:B------:R-:W-:-:S04]  /*0fa0*/  UIMAD.WIDE.U32 UR8, UR7, UR10, URZ ;  /* 0x0000000a070872a5 */ /* 0x000fc8000f8e003f */
[----:B------:R-:W-:-:S12]  /*0fb0*/  @UP0 USHF.R.U32.HI UR7, URZ, UR11, UR9 ;  /* 0x0000000b3f070299 */ /* 0x000fd80008011609 */
.L_x_954:
[----:B------:R-:W-:-:S06]  /*0fc0*/  UIMAD UR5, UR7, UR5, URZ ;  /* 0x00000005070572a4 */ /* 0x000fcc000f8e023f */
[----:B------:R-:W-:-:S07]  /*0fd0*/  VIMNMX R0, R0, UR5, !PT ;  /* 0x0000000500007c48 */ /* 0x000fce000ffe0100 */
.L_x_952:
[----:B------:R-:W-:Y:S01]  /*0fe0*/  SHF.R.S32.HI R3, RZ, 0x1f, R0 ;  /* 0x0000001fff037819 */ /* 0x000fe20000011400 */
[----:B------:R-:W-:Y:S02]  /*0ff0*/  USHF.R.U32.HI UR5, URZ, 0x10, UR6 ;  /* 0x000000103f057899 */ /* 0x000fe40008011606 */
[----:B------:R-:W-:Y:S01]  /*1000*/  ULOP3.LUT UR6, UR6, 0xffff, URZ, 0xc0, !UPT ;  /* 0x0000ffff06067892 */ /* 0x000fe2000f8ec03f */
[----:B------:R-:W-:Y:S01]  /*1010*/  LEA.HI R3, R3, R0, RZ, 0x6 ;  /* 0x0000000003037211 */ /* 0x000fe200078f30ff */
[----:B------:R-:W-:-:S03]  /*1020*/  UISETP.NE.AND UP0, UPT, UR5, URZ, UPT ;  /* 0x0000003f0500728c */ /* 0x000fc6000bf05270 */
[----:B------:R-:W-:-:S04]  /*1030*/  SHF.R.S32.HI R3, RZ, 0x6, R3 ;  /* 0x00000006ff037819 */ /* 0x000fc80000011403 */
[----:B------:R-:W-:Y:S01]  /*1040*/  VIMNMX R16, RZ, R3, !PT ;  /* 0x00000003ff107248 */ /* 0x000fe20007fe0100 */
[----:B------:R-:W-:-:S03]  /*1050*/  IMAD.MOV.U32 R3, RZ, RZ, RZ ;  /* 0x000000ffff037224 */ /* 0x000fc600078e00ff */
[----:B------:R-:W-:Y:S01]  /*1060*/  ISETP.LT.AND P0, PT, R16, UR4, PT ;  /* 0x0000000410007c0c */ /* 0x000fe2000bf01270 */
[----:B------:R-:W-:-:S12]  /*1070*/  @!UP0 ULDC UR5, c[0x0][0x9f0] ;  /* 0x00027c0000058ab9 */ /* 0x000fd80000000800 */
[----:B------:R-:W-:Y:S05]  /*1080*/  @!P0 BRA `(.L_x_955) ;  /* 0x0000000000708947 */ /* 0x000fea0003800000 */
[----:B------:R-:W-:Y:S01]  /*1090*/  IMAD.U32 R6, RZ, RZ, UR5 ;  /* 0x00000005ff067e24 */ /* 0x000fe2000f8e00ff */
[----:B------:R-:W-:-:S04]  /*10a0*/  UIADD3 UR7, UR5, -0x1, UR4 ;  /* 0xffffffff05077890 */ /* 0x000fc8000fffe004 */
[-C--:B------:R-:W-:Y:S02]  /*10b0*/  IABS R5, R6.reuse ;  /* 0x0000000600057213 */ /* 0x080fe40000000000 */
[----:B------:R-:W-:Y:S02]  /*10c0*/  IADD3 R0, -R16, UR7, RZ ;  /* 0x0000000710007c10 */ /* 0x000fe4000fffe1ff */
[----:B------:R-:W0:Y:S01]  /*10d0*/  I2F.RP R4, R5 ;  /* 0x0000000500047306 */ /* 0x000e220000209400 */
[----:B------:R-:W-:Y:S02]  /*10e0*/  IABS R9, R6 ;  /* 0x0000000600097213 */ /* 0x000fe40000000000 */
[----:B------:R-:W-:Y:S02]  /*10f0*/  IABS R6, R0 ;  /* 0x0000000000067213 */ /* 0x000fe40000000000 */
[----:B------:R-:W-:-:S04]  /*1100*/  LOP3.LUT R0, R0, UR5, RZ, 0x3c, !PT ;  /* 0x0000000500007c12 */ /* 0x000fc8000f8e3cff */
[----:B------:R-:W-:Y:S01]  /*1110*/  ISETP.GE.AND P2, PT, R0, RZ, PT ;  /* 0x000000ff0000720c */ /* 0x000fe20003f46270 */
[----:B0-----:R-:W0:Y:S02]  /*1120*/  MUFU.RCP R4, R4 ;  /* 0x0000000400047308 */ /* 0x001e240000001000 */
[----:B0-----:R-:W-:Y:S02]  /*1130*/  VIADD R2, R4, 0xffffffe ;  /* 0x0ffffffe04027836 */ /* 0x001fe40000000000 */
[----:B------:R-:W-:-:S04]  /*1140*/  IMAD.MOV R4, RZ, RZ, -R9 ;  /* 0x000000ffff047224 */ /* 0x000fc800078e0a09 */
[----:B------:R0:W1:Y:S02]  /*1150*/  F2I.FTZ.U32.TRUNC.NTZ R3, R2 ;  /* 0x0000000200037305 */ /* 0x000064000021f000 */
[----:B0-----:R-:W-:Y:S02]  /*1160*/  IMAD.MOV.U32 R2, RZ, RZ, RZ ;  /* 0x000000ffff027224 */ /* 0x001fe400078e00ff */
[----:B-1----:R-:W-:-:S04]  /*1170*/  IMAD.MOV R8, RZ, RZ, -R3 ;  /* 0x000000ffff087224 */ /* 0x002fc800078e0a03 */
[----:B------:R-:W-:-:S04]  /*1180*/  IMAD R7, R8, R5, RZ ;  /* 0x0000000508077224 */ /* 0x000fc800078e02ff */
[----:B------:R-:W-:-:S04]  /*1190*/  IMAD.HI.U32 R3, R3, R7, R2 ;  /* 0x0000000703037227 */ /* 0x000fc800078e0002 */
[----:B------:R-:W-:-:S04]  /*11a0*/  IMAD.MOV.U32 R2, RZ, RZ, R6 ;  /* 0x000000ffff027224 */ /* 0x000fc800078e0006 */
        /* <DEDUP_REMOVED lines=9> */
[----:B------:R-:W-:-:S07]  /*1240*/  @!P1 LOP3.LUT R3, RZ, UR5, RZ, 0x33, !PT ;  /* 0x00000005ff039c12 */ /* 0x000fce000f8e33ff */
.L_x_955:
[----:B------:R-:W-:Y:S01]  /*1250*/  IMAD R16, R3, UR6, R16 ;  /* 0x0000000603107c24 */ /* 0x000fe2000f8e0210 */
[----:B------:R-:W-:Y:S02]  /*1260*/  PLOP3.LUT P0, PT, PT, PT, PT, 0x80, 0x0 ;  /* 0x000000000000781c */ /* 0x000fe40003f0f070 */
[----:B------:R-:W-:Y:S01]  /*1270*/  CS2R R28, SRZ ;  /* 0x00000000001c7805 */ /* 0x000fe2000001ff00 */
[----:B------:R-:W-:Y:S01]  /*1280*/  IMAD.MOV.U32 R0, RZ, RZ, RZ ;  /* 0x000000ffff007224 */ /* 0x000fe200078e00ff */
[----:B------:R-:W-:Y:S02]  /*1290*/  CS2R R24, SRZ ;  /* 0x0000000000187805 */ /* 0x000fe4000001ff00 */
[----:B------:R-:W-:Y:S01]  /*12a0*/  VIADDMNMX R3, R16, R3, UR4, PT ;  /* 0x0000000410037e46 */ /* 0x000fe2000b800103 */
[----:B------:R-:W-:Y:S01]  /*12b0*/  IMAD.MOV.U32 R2, RZ, RZ, RZ ;  /* 0x000000ffff027224 */ /* 0x000fe200078e00ff */
[----:B------:R-:W-:Y:S01]  /*12c0*/  CS2R R26, SRZ ;  /* 0x00000000001a7805 */ /* 0x000fe2000001ff00 */
[----:B------:R-:W-:Y:S01]  /*12d0*/  IMAD.MOV.U32 R10, RZ, RZ, RZ ;  /* 0x000000ffff0a7224 */ /* 0x000fe200078e00ff */
[----:B------:R-:W-:Y:S01]  /*12e0*/  R2UR UR50, R3 ;  /* 0x00000000033272ca */ /* 0x000fe200000e0000 */
[----:B------:R-:W-:Y:S01]  /*12f0*/  IMAD.MOV.U32 R31, RZ, RZ, RZ ;  /* 0x000000ffff1f7224 */ /* 0x000fe200078e00ff */
[----:B------:R-:W-:-:S02]  /*1300*/  CS2R R36, SRZ ;  /* 0x0000000000247805 */ /* 0x000fc4000001ff00 */
[----:B------:R-:W-:Y:S02]  /*1310*/  CS2R R32, SRZ ;  /* 0x0000000000207805 */ /* 0x000fe4000001ff00 */
        /* <DEDUP_REMOVED lines=9> */
[----:B------:R-:W-:Y:S02]  /*13b0*/  ISETP.LT.AND P1, PT, R16, UR50, PT ;  /* 0x0000003210007c0c */ /* 0x000fe4000bf21270 */
        /* <DEDUP_REMOVED lines=49> */
[----:B------:R-:W-:Y:S02]  /*16d0*/  IMAD.MOV.U32 R8, RZ, RZ, RZ ;  /* 0x000000ffff087224 */ /* 0x000fe400078e00ff */
[----:B------:R-:W-:Y:S01]  /*16e0*/  IMAD.MOV.U32 R147, RZ, RZ, RZ ;  /* 0x000000ffff937224 */ /* 0x000fe200078e00ff */
[----:B------:R-:W-:Y:S06]  /*16f0*/  @!P1 BRA `(.L_x_956) ;  /* 0x000000b000689947 */ /* 0x000fec0003800000 */
[----:B------:R-:W-:Y:S01]  /*1700*/  SHF.R.S32.HI R18, RZ, 0x1f, R19 ;  /* 0x0000001fff127819 */ /* 0x000fe20000011413 */
[----:B------:R-:W0:Y:S01]  /*1710*/  S2UR UR5, SR_CgaCtaId ;  /* 0x00000000000579c3 */ /* 0x000e220000008800 */
[----:B------:R-:W-:Y:S02]  /*1720*/  UMOV UR41, 0x400 ;  /* 0x0000040000297882 */ /* 0x000fe40000000000 */
[----:B------:R-:W-:-:S04]  /*1730*/  LEA.HI R22, R18, R19, RZ, 0x7 ;  /* 0x0000001312167211 */ /* 0x000fc800078f38ff */
[----:B------:R-:W-:-:S05]  /*1740*/  SHF.R.S32.HI R23, RZ, 0x7, R22 ;  /* 0x00000007ff177819 */ /* 0x000fca0000011416 */
        /* <DEDUP_REMOVED lines=29> */
.L_x_957:
[----:B------:R-:W-:Y:S01]  /*1920*/  ULDC.64 UR6, c[0x0][0x990] ;  /* 0x0002640000067ab9 */ /* 0x000fe20000000a00 */
[----:B------:R-:W-:Y:S01]  /*1930*/  ULDC.64 UR4, c[0x0][0x998] ;  /* 0x0002660000047ab9 */ /* 0x000fe20000000a00 */
[----:B------:R-:W-:Y:S01]  /*1940*/  UISETP.NE.U32.AND UP0, UPT, UR6, URZ, UPT ;  /* 0x0000003f0600728c */ /* 0x000fe2000bf05070 */
[----:B------:R-:W-:Y:S01]  /*1950*/  IMAD.MOV.U32 R7, RZ, RZ, 0x3f800000 ;  /* 0x3f800000ff077424 */ /* 0x000fe200078e00ff */
[----:B------:R-:W-:Y:S01]  /*1960*/  UISETP.NE.U32.AND UP1, UPT, UR4, URZ, UPT ;  /* 0x0000003f0400728c */ /* 0x000fe2000bf25070 */
[----:B------:R-:W-:Y:S01]  /*1970*/  IMAD.MOV.U32 R0, RZ, RZ, 0x3f800000 ;  /* 0x3f800000ff007424 */ /* 0x000fe200078e00ff */
[----:B------:R-:W-:Y:S02]  /*1980*/  UISETP.NE.AND.EX UP0, UPT, UR7, URZ, UPT, UP0 ;  /* 0x0000003f0700728c */ /* 0x000fe4000bf05300 */
[----:B------:R-:W-:-:S04]  /*1990*/  UISETP.NE.AND.EX UP1, UPT, UR5, URZ, UPT, UP1 ;  /* 0x0000003f0500728c */ /* 0x000fc8000bf25310 */
[----:B------:R-:W-:Y:S02]  /*19a0*/  PLOP3.LUT P0, PT, PT, PT, UP0, 0x80, 0x0 ;  /* 0x000000000000781c */ /* 0x000fe40003f0f008 */
[----:B------:R-:W-:-:S03]  /*19b0*/  PLOP3.LUT P1, PT, PT, PT, UP1, 0x80, 0x0 ;  /* 0x000000000000781c */ /* 0x000fc60003f2f018 */
[----:B------:R-:W-:Y:S01]  /*19c0*/  @UP0 ULDC.64 UR12, c[0x0][0x9a8] ;  /* 0x00026a00000c0ab9 */ /* 0x000fe20000000a00 */
[----:B------:R-:W-:Y:S01]  /*19d0*/  @UP0 ULDC.64 UR16, c[0x0][0x9b0] ;  /* 0x00026c0000100ab9 */ /* 0x000fe20000000a00 */
[----:B------:R-:W-:Y:S01]  /*19e0*/  @UP1 ULDC.64 UR14, c[0x0][0x9b8] ;  /* 0x00026e00000e1ab9 */ /* 0x000fe20000000a00 */
[----:B------:R-:W-:Y:S02]  /*19f0*/  @UP0 UIMAD UR8, UR39, UR12, URZ ;  /* 0x0000000c270802a4 */ /* 0x000fe4000f8e023f */
[----:B------:R-:W-:Y:S02]  /*1a00*/  @UP0 UIMAD.WIDE.U32 UR10, UR36, UR12, URZ ;  /* 0x0000000c240a02a5 */ /* 0x000fe4000f8e003f */
[----:B------:R-:W-:Y:S02]  /*1a10*/  @UP1 UIMAD UR12, UR39, UR14, URZ ;  /* 0x0000000e270c12a4 */ /* 0x000fe4000f8e023f */
[----:B------:R-:W-:Y:S02]  /*1a20*/  @UP0 UIMAD UR13, UR36, UR13, UR8 ;  /* 0x0000000d240d02a4 */ /* 0x000fe4000f8e0208 */
[----:B------:R-:W-:-:S02]  /*1a30*/  @UP1 UIMAD.WIDE.U32 UR8, UR36, UR14, URZ ;  /* 0x0000000e240812a5 */ /* 0x000fc4000f8e003f */
[----:B------:R-:W-:Y:S02]  /*1a40*/  @UP1 UIMAD UR14, UR36, UR15, UR12 ;  /* 0x0000000f240e12a4 */ /* 0x000fe4000f8e020c */
[----:B------:R-:W-:Y:S02]  /*1a50*/  @UP0 USHF.R.S32.HI UR12, URZ, 0x1f, UR42 ;  /* 0x0000001f3f0c0899 */ /* 0x000fe4000801142a */
[----:B------:R-:W-:Y:S01]  /*1a60*/  @UP1 USHF.R.S32.HI UR15, URZ, 0x1f, UR42 ;  /* 0x0000001f3f0f1899 */ /* 0x000fe2000801142a */
[----:B------:R-:W-:Y:S01]  /*1a70*/  @UP1 ULDC.64 UR18, c[0x0][0x9c0] ;  /* 0x0002700000121ab9 */ /* 0x000fe20000000a00 */
[----:B------:R-:W-:Y:S02]  /*1a80*/  @UP0 UIADD3 UR11, UR11, UR13, URZ ;  /* 0x0000000d0b0b0290 */ /* 0x000fe4000fffe03f */
[----:B------:R-:W-:Y:S02]  /*1a90*/  @UP0 UIMAD UR12, UR12, UR16, URZ ;  /* 0x000000100c0c02a4 */ /* 0x000fe4000f8e023f */
[----:B------:R-:W-:-:S02]  /*1aa0*/  @UP1 UIMAD UR13, UR15, UR18, URZ ;  /* 0x000000120f0d12a4 */ /* 0x000fc4000f8e023f */
[----:B------:R-:W-:Y:S02]  /*1ab0*/  @UP1 UIADD3 UR9, UR9, UR14, URZ ;  /* 0x0000000e09091290 */ /* 0x000fe4000fffe03f */
[----:B------:R-:W-:Y:S02]  /*1ac0*/  @UP0 UIMAD UR12, UR42, UR17, UR12 ;  /* 0x000000112a0c02a4 */ /* 0x000fe4000f8e020c */
[----:B------:R-:W-:Y:S02]  /*1ad0*/  @UP0 UIMAD.WIDE.U32 UR10, UR42, UR16, UR10 ;  /* 0x000000102a0a02a5 */ /* 0x000fe4000f8e000a */
[----:B------:R-:W-:Y:S02]  /*1ae0*/  @UP1 UIMAD UR13, UR42, UR19, UR13 ;  /* 0x000000132a0d12a4 */ /* 0x000fe4000f8e020d */
[----:B------:R-:W-:Y:S02]  /*1af0*/  @UP1 UIMAD.WIDE.U32 UR8, UR42, UR18, UR8 ;  /* 0x000000122a0812a5 */ /* 0x000fe4000f8e0008 */
[----:B------:R-:W-:-:S02]  /*1b00*/  @UP0 UIADD3 UR11, UR11, UR12, URZ ;  /* 0x0000000c0b0b0290 */ /* 0x000fc4000fffe03f */
[----:B------:R-:W-:Y:S02]  /*1b10*/  @UP0 ULEA UR6, UP2, UR10, UR6, 0x2 ;  /* 0x000000060a060291 */ /* 0x000fe4000f84103f */
[----:B------:R-:W-:Y:S02]  /*1b20*/  @UP1 UIADD3 UR9, UR9, UR13, URZ ;  /* 0x0000000d09091290 */ /* 0x000fe4000fffe03f */
[----:B------:R-:W-:Y:S02]  /*1b30*/  @UP1 ULEA UR4, UP3, UR8, UR4, 0x2 ;  /* 0x0000000408041291 */ /* 0x000fe4000f86103f */
[----:B------:R-:W-:Y:S01]  /*1b40*/  @UP0 ULEA.HI.X UR7, UR10, UR7, UR11, 0x2, UP2 ;  /* 0x000000070a070291 */ /* 0x000fe200090f140b */
[----:B------:R-:W-:Y:S01]  /*1b50*/  IMAD.U32 R2, RZ, RZ, UR6 ;  /* 0x00000006ff027e24 */ /* 0x000fe2000f8e00ff */
[----:B------:R-:W-:Y:S02]  /*1b60*/  @UP1 ULEA.HI.X UR5, UR8, UR5, UR9, 0x2, UP3 ;  /* 0x0000000508051291 */ /* 0x000fe400098f1409 */
[----:B------:R-:W-:Y:S01]  /*1b70*/  IMAD.U32 R4, RZ, RZ, UR4 ;  /* 0x00000004ff047e24 */ /* 0x000fe2000f8e00ff */
[----:B------:R-:W-:Y:S01]  /*1b80*/  SHF.L.U32 R8, RZ, 0x1f, RZ ;  /* 0x0000001fff087819 */ /* 0x000fe200000006ff */
[----:B------:R-:W-:Y:S01]  /*1b90*/  IMAD.U32 R3, RZ, RZ, UR7 ;  /* 0x00000007ff037e24 */ /* 0x000fe2000f8e00ff */
[----:B------:R-:W-:Y:S01]  /*1ba0*/  ULDC UR4, c[0x0][0x9d8] ;  /* 0x0002760000047ab9 */ /* 0x000fe20000000800 */
[----:B------:R-:W-:-:S03]  /*1bb0*/  IMAD.U32 R5, RZ, RZ, UR5 ;  /* 0x00000005ff057e24 */ /* 0x000fc6000f8e00ff */
[----:B------:R-:W2:Y:S04]  /*1bc0*/  @P0 LDG.E R7, desc[UR44][R2.64] ;  /* 0x0000002c02070981 */ /* 0x000ea8000c1e1900 */
[----:B------:R-:W2:Y:S01]  /*1bd0*/  @P1 LDG.E R0, desc[UR44][R4.64] ;  /* 0x0000002c04001981 */ /* 0x000ea2000c1e1900 */
[----:B------:R-:W0:Y:S01]  /*1be0*/  SYNCS.PHASECHK.TRANS64.TRYWAIT P0, [UR41+0x20800], R8 ;  /* 0x02080008ff0075a7 */ /* 0x000e220008000169 */
[----:B--2---:R-:W-:-:S04]  /*1bf0*/  FMUL.FTZ R0, R7, R0 ;  /* 0x0000000007007220 */ /* 0x004fc80000410000 */
[----:B------:R-:W-:Y:S01]  /*1c00*/  FMUL.FTZ R0, R0, UR4 ;  /* 0x0000000400007c20 */ /* 0x000fe20008410000 */
[----:B0-----:R-:W-:Y:S06]  /*1c10*/  @!P0 BRA `(.L_x_958) ;  /* 0x0000012400908947 */ /* 0x001fec0003800000 */
.L_x_1099:
[----:B------:R-:W-:-:S06]  /*1c20*/  ULOP3.LUT UR4, UR38, 0x1, URZ, 0xfc, !UPT ;  /* 0x0000000126047892 */ /* 0x000fcc000f8efc3f */
[----:B------:R-:W-:-:S05]  /*1c30*/  IMAD.U32 R2, RZ, RZ, UR4 ;  /* 0x00000004ff027e24 */ /* 0x000fca000f8e00ff */
[----:B------:R-:W-:-:S13]  /*1c40*/  ISETP.NE.AND P4, PT, R2, 0x3, PT ;  /* 0x000000030200780c */ /* 0x000fda0003f85270 */
[----:B------:R-:W-:Y:S05]  /*1c50*/  @!P4 BRA `(.L_x_959) ;  /* 0x000000000004c947 */ /* 0x000fea0003800000 */
[----:B------:R-:W-:Y:S01]  /*1c60*/  BPT.TRAP 0x1 ;  /* 0x000000040000795c */ /* 0x000fe20000300000 */
.L_x_959:
[----:B------:R1:W2:Y:S01]  /*1c70*/  SYNCS.PHASECHK.TRANS64.TRYWAIT P0, [UR41+0x20830], R8 ;  /* 0x02083008ff0075a7 */ /* 0x0002a20008000169 */
[----:B------:R-:W-:Y:S05]  /*1c80*/  @!P4 BRA `(.L_x_960) ;  /* 0x000000000004c947 */ /* 0x000fea0003800000 */
[----:B------:R-:W-:Y:S01]  /*1c90*/  BPT.TRAP 0x1 ;  /* 0x000000040000795c */ /* 0x000fe20000300000 */
.L_x_960:
[----:B------:R-:W3:Y:S01]  /*1ca0*/  S2R R2, SR_TID.X ;  /* 0x0000000000027919 */ /* 0x000ee20000002100 */
[----:B------:R-:W-:-:S05]  /*1cb0*/  IMAD.U32 R6, RZ, RZ, UR46 ;  /* 0x0000002eff067e24 */ /* 0x000fca000f8e00ff */
[----:B------:R-:W-:Y:S02]  /*1cc0*/  LOP3.LUT R6, R6, 0x10000, RZ, 0xfc, !PT ;  /* 0x0001000006067812 */ /* 0x000fe400078efcff */
[----:B---3--:R-:W-:-:S04]  /*1cd0*/  LOP3.LUT R2, R2, 0x7f, RZ, 0xc0, !PT ;  /* 0x0000007f02027812 */ /* 0x008fc800078ec0ff */
[----:B------:R-:W-:Y:S01]  /*1ce0*/  ISETP.NE.AND P5, PT, R2, RZ, PT ;  /* 0x000000ff0200720c */ /* 0x000fe20003fa5270 */
[----:B--2---:R-:W-:-:S12]  /*1cf0*/  @P0 BRA `(.L_x_961) ;  /* 0x0000000000080947 */ /* 0x004fd80003800000 */
[----:B------:R-:W2:Y:S02]  /*1d00*/  SYNCS.PHASECHK.TRANS64.TRYWAIT P0, [UR41+0x20830], R8 ;  /* 0x02083008ff0075a7 */ /* 0x000ea40008000169 */
[----:B--2---:R-:W-:Y:S05]  /*1d10*/  @!P0 BRA `(.L_x_962) ;  /* 0x0000012400688947 */ /* 0x004fea0003800000 */
.L_x_961:
[----:B------:R-:W-:Y:S05]  /*1d20*/  WARPSYNC.ALL ;  /* 0x0000000000007948 */ /* 0x000fea0003800000 */
[----:B------:R-:W-:Y:S01]  /*1d30*/  IMAD.MOV.U32 R7, RZ, RZ, 0x40000040 ;  /* 0x40000040ff077424 */ /* 0x000fe200078e00ff */
[----:B------:R-:W-:Y:S01]  /*1d40*/  UIADD3 UR4, UR41, 0x18400, URZ ;  /* 0x0001840029047890 */ /* 0x000fe2000fffe03f */
[C---:B------:R-:W-:Y:S01]  /*1d50*/  R2UR UR8, R6.reuse ;  /* 0x00000000060872ca */ /* 0x040fe200000e0000 */
[----:B------:R-:W-:Y:S02]  /*1d60*/  WARPGROUP.ARRIVE ;  /* 0x00000000000079c5 */ /* 0x000fe40000000000 */
        /* <DEDUP_REMOVED lines=10> */
[----:B------:R-:W-:Y:S01]  /*1e10*/  LEA.HI R18, R18, R19, RZ, 0x2 ;  /* 0x0000001312127211 */ /* 0x000fe200078f10ff */
[----:B------:R-:W-:Y:S01]  /*1e20*/  UMOV UR15, 0x40000040 ;  /* 0x40000040000f7882 */ /* 0x000fe20000000000 */
[----:B------:R-:W-:Y:S01]  /*1e30*/  UMOV UR17, 0x40000040 ;  /* 0x4000004000117882 */ /* 0x000fe20000000000 */
[----:B------:R-:W-:Y:S01]  /*1e40*/  UIADD3 UR6, UR46, 0x2, URZ ;  /* 0x000000022e067890 */ /* 0x000fe2000fffe03f */
[----:B------:R-:W-:Y:S01]  /*1e50*/  IMAD.IADD R22, R19, 0x1, -R22 ;  /* 0x0000000113167824 */ /* 0x000fe200078e0a16 */
[----:B------:R-:W-:Y:S01]  /*1e60*/  UIADD3 UR4, UR28, 0x2, URZ ;  /* 0x000000021c047890 */ /* 0x000fe2000fffe03f */
[----:B------:R-:W-:Y:S01]  /*1e70*/  LEA.HI R4, R23, R23, RZ, 0x1 ;  /* 0x0000001717047211 */ /* 0x000fe200078f08ff */
[----:B------:R-:W-:Y:S01]  /*1e80*/  UMOV UR10, UR46 ;  /* 0x0000002e000a7c82 */ /* 0x000fe20008000000 */
[----:B------:R-:W-:Y:S01]  /*1e90*/  UIADD3 UR12, UR28, 0x6, URZ ;  /* 0x000000061c0c7890 */ /* 0x000fe2000fffe03f */
[----:B------:R-:W-:Y:S01]  /*1ea0*/  QGMMA.64x64x32.F32.E4M3.E4M3 R24, gdesc[UR8], RZ, !UPT, gsb0 ;  /* 0x00e00000081879f3 */ /* 0x000fe2000c0008ff */
[----:B------:R-:W-:Y:S01]  /*1eb0*/  UIADD3 UR8, UR28, 0x4, URZ ;  /* 0x000000041c087890 */ /* 0x000fe2000fffe03f */
[----:B0-----:R-:W-:Y:S01]  /*1ec0*/  SHF.R.S32.HI R3, RZ, 0x1f, R22 ;  /* 0x0000001fff037819 */ /* 0x001fe20000011416 */
[----:B------:R-:W-:Y:S01]  /*1ed0*/  UIADD3 UR10, UR46, 0x4, URZ ;  /* 0x000000042e0a7890 */ /* 0x000fe2000fffe03f */
[----:B------:R-:W-:Y:S01]  /*1ee0*/  LOP3.LUT R18, R18, 0xfffffffc, RZ, 0xc0, !PT ;  /* 0xfffffffc12127812 */ /* 0x000fe200078ec0ff */
[----:B------:R-:W-:Y:S01]  /*1ef0*/  UMOV UR9, 0x40000040 ;  /* 0x4000004000097882 */ /* 0x000fe20000000000 */
[----:B------:R-:W-:Y:S01]  /*1f00*/  UMOV UR11, 0x40000040 ;  /* 0x40000040000b7882 */ /* 0x000fe20000000000 */
[----:B------:R-:W-:Y:S01]  /*1f10*/  UIADD3 UR14, UR46, 0x6, URZ ;  /* 0x000000062e0e7890 */ /* 0x000fe2000fffe03f */
[CC--:B------:R-:W-:Y:S01]  /*1f20*/  LEA.HI R2, R3.reuse, R22.reuse, RZ, 0x2 ;  /* 0x0000001603027211 */ /* 0x0c0fe200078f10ff */
[----:B------:R-:W-:Y:S01]  /*1f30*/  UIADD3 UR16, UR28, 0x400, URZ ;  /* 0x000004001c107890 */ /* 0x000fe2000fffe03f */
[----:B------:R-:W-:Y:S01]  /*1f40*/  LOP3.LUT R10, R4, 0x3fffffe, RZ, 0xc0, !PT ;  /* 0x03fffffe040a7812 */ /* 0x000fe200078ec0ff */
[----:B------:R-:W-:Y:S01]  /*1f50*/  UIADD3 UR18, UR46, 0x200, URZ ;  /* 0x000002002e127890 */ /* 0x000fe2000fffe03f */
[----:B------:R-:W-:Y:S01]  /*1f60*/  LEA.HI R4, R3, R22, RZ, 0x5 ;  /* 0x0000001603047211 */ /* 0x000fe200078f28ff */
[----:B------:R-:W-:Y:S01]  /*1f70*/  UMOV UR19, 0x40000040 ;  /* 0x4000004000137882 */ /* 0x000fe20000000000 */
[----:B------:R-:W-:Y:S01]  /*1f80*/  UIADD3 UR20, UR28, 0x402, URZ ;  /* 0x000004021c147890 */ /* 0x000fe2000fffe03f */
[--C-:B------:R-:W-:Y:S01]  /*1f90*/  SHF.R.S32.HI R3, RZ, 0x2, R2.reuse ;  /* 0x00000002ff037819 */ /* 0x100fe20000011402 */
[----:B------:R-:W-:Y:S01]  /*1fa0*/  UIADD3 UR22, UR46, 0x202, URZ ;  /* 0x000002022e167890 */ /* 0x000fe2000fffe03f */
[----:B-1----:R-:W-:Y:S01]  /*1fb0*/  SHF.R.S32.HI R8, RZ, 0x1f, R2 ;  /* 0x0000001fff087819 */ /* 0x002fe20000011402 */
[----:B------:R-:W-:Y:S01]  /*1fc0*/  UMOV UR21, 0x40000040 ;  /* 0x4000004000157882 */ /* 0x000fe20000000000 */
[----:B------:R-:W-:Y:S01]  /*1fd0*/  UMOV UR23, 0x40000040 ;  /* 0x4000004000177882 */ /* 0x000fe20000000000 */
[----:B------:R-:W-:Y:S01]  /*1fe0*/  UIADD3 UR24, UR28, 0x404, URZ ;  /* 0x000004041c187890 */ /* 0x000fe2000fffe03f */
[----:B------:R-:W-:Y:S01]  /*1ff0*/  IMAD.IADD R18, R19, 0x1, -R18 ;  /* 0x0000000113127824 */ /* 0x000fe200078e0a12 */
[----:B------:R-:W-:Y:S01]  /*2000*/  UIADD3 UR26, UR46, 0x204, URZ ;  /* 0x000002042e1a7890 */ /* 0x000fe2000fffe03f */
[----:B------:R-:W-:Y:S01]  /*2010*/  SHF.R.S32.HI R4, RZ, 0x5, R4 ;  /* 0x00000005ff047819 */ /* 0x000fe20000011404 */
[----:B------:R-:W-:Y:S01]  /*2020*/  UMOV UR25, 0x40000040 ;  /* 0x4000004000197882 */ /* 0x000fe20000000000 */
[----:B------:R-:W-:Y:S01]  /*2030*/  UMOV UR27, 0x40000040 ;  /* 0x40000040001b7882 */ /* 0x000fe20000000000 */
[----:B------:R-:W-:Y:S01]  /*2040*/  UIADD3 UR28, UR28, 0x406, URZ ;  /* 0x000004061c1c7890 */ /* 0x000fe2000fffe03f */
[-C--:B------:R-:W-:Y:S01]  /*2050*/  LEA.HI R8, R8, R3.reuse, RZ, 0x3 ;  /* 0x0000000308087211 */ /* 0x080fe200078f18ff */
[----:B------:R-:W-:Y:S01]  /*2060*/  UIADD3 UR30, UR46, 0x206, URZ ;  /* 0x000002062e1e7890 */ /* 0x000fe2000fffe03f */
[----:B------:R-:W-:Y:S01]  /*2070*/  LEA.HI R5, R18, R18, RZ, 0x1 ;  /* 0x0000001212057211 */ /* 0x000fe200078f08ff */
[----:B------:R-:W-:Y:S01]  /*2080*/  UMOV UR29, 0x40000040 ;  /* 0x40000040001d7882 */ /* 0x000fe20000000000 */
[----:B------:R-:W-:Y:S01]  /*2090*/  UMOV UR31, 0x40000040 ;  /* 0x40000040001f7882 */ /* 0x000fe20000000000 */
[----:B------:R-:W-:Y:S01]  /*20a0*/  LEA R4, R4, UR47, 0x4 ;  /* 0x0000002f04047c11 */ /* 0x000fe2000f8e20ff */
[----:B------:R-:W-:Y:S01]  /*20b0*/  IMAD.IADD R10, R23, 0x1, -R10 ;  /* 0x00000001170a7824 */ /* 0x000fe200078e0a0a */
[----:B------:R-:W-:Y:S01]  /*20c0*/  LOP3.LUT R8, R8, 0xfffffff8, RZ, 0xc0, !PT ;  /* 0xfffffff808087812 */ /* 0x000fe200078ec0ff */
[----:B------:R-:W0:Y:S01]  /*20d0*/  LDC.64 R12, c[0x0][0x9e0] ;  /* 0x00027800ff0c7b82 */ /* 0x000e220000000a00 */
[----:B------:R-:W-:Y:S01]  /*20e0*/  LOP3.LUT R5, R5, 0x1ffffffe, RZ, 0xc0, !PT ;  /* 0x1ffffffe05057812 */ /* 0x000fe200078ec0ff */
[----:B------:R-:W-:Y:S01]  /*20f0*/  ULDC UR54, c[0x0][0x2f0] ;  /* 0x0000bc0000367ab9 */ /* 0x000fe20000000800 */
[----:B------:R-:W-:Y:S01]  /*2100*/  IADD3 R3, R4, R3, -R8 ;  /* 0x0000000304037210 */ /* 0x000fe20007ffe808 */
[----:B------:R-:W-:Y:S01]  /*2110*/  IMAD.U32 R19, RZ, RZ, UR54 ;  /* 0x00000036ff137e24 */ /* 0x000fe2000f8e00ff */
[----:B------:R-:W-:Y:S01]  /*2120*/  ULDC UR48, c[0x0][0x9dc] ;  /* 0x0002770000307ab9 */ /* 0x000fe20000000800 */
[----:B------:R-:W-:Y:S01]  /*2130*/  IMAD.IADD R5, R18, 0x1, -R5 ;  /* 0x0000000112057824 */ /* 0x000fe200078e0a05 */
[----:B------:R-:W-:Y:S01]  /*2140*/  ULDC UR53, c[0x0][0x288] ;  /* 0x0000a20000357ab9 */ /* 0x000fe20000000800 */
[----:B------:R-:W-:Y:S01]  /*2150*/  IMAD R10, R10, 0x40, R3 ;  /* 0x000000400a0a7824 */ /* 0x000fe200078e0203 */
[----:B------:R-:W-:Y:S01]  /*2160*/  LOP3.LUT R3, R2, 0x7ffffffc, RZ, 0xc0, !PT ;  /* 0x7ffffffc02037812 */ /* 0x000fe200078ec0ff */
[----:B------:R-:W-:-:S02]  /*2170*/  ULOP3.LUT UR48, URZ, UR48, URZ, 0x33, !UPT ;  /* 0x000000303f307292 */ /* 0x000fc4000f8e333f */
[----:B------:R-:W-:Y:S02]  /*2180*/  IMAD R5, R5, 0x8, R10 ;  /* 0x0000000805057824 */ /* 0x000fe400078e020a */
[----:B------:R-:W-:Y:S02]  /*2190*/  IMAD.IADD R2, R22, 0x1, -R3 ;  /* 0x0000000116027824 */ /* 0x000fe400078e0a03 */
[----:B------:R-:W-:Y:S02]  /*21a0*/  IMAD.MOV.U32 R4, RZ, RZ, R5 ;  /* 0x000000ffff047224 */ /* 0x000fe400078e0005 */
[----:B------:R-:W-:-:S04]  /*21b0*/  IMAD.U32 R3, RZ, RZ, UR41 ;  /* 0x00000029ff037e24 */ /* 0x000fc8000f8e00ff */
[----:B------:R-:W-:Y:S01]  /*21c0*/  @!P5 VIADD R3, R3, 0x20840 ;  /* 0x000208400303d836 */ /* 0x000fe20000000000 */
[----:B0-----:R-:W-:-:S04]  /*21d0*/  ISETP.GE.AND P6, PT, R13, 0x1, PT ;  /* 0x000000010d00780c */ /* 0x001fc80003fc6270 */
[----:B------:R-:W-:Y:S01]  /*21e0*/  @!P5 PRMT R3, RZ, 0x654, R3 ;  /* 0x00000654ff03d816 */ /* 0x000fe20000000003 */
[----:B------:R-:W-:Y:S02]  /*21f0*/  WARPGROUP.DEPBAR.LE gsb0, 0x0 ;  /* 0x00008000000079c5 */ /* 0x000fe40000010000 */
[----:B------:R-:W-:-:S06]  /*2200*/  WARPGROUP.ARRIVE ;  /* 0x00000000000079c5 */ /* 0x000fcc0000000000 */
[----:B------:R-:W-:Y:S01]  /*2210*/  QGMMA.64x64x32.F32.E4M3.E4M3 R24, gdesc[UR4], R24, gsb0 ;  /* 0x00e00000041879f3 */ /* 0x000fe20008000818 */
[----:B------:R-:W-:Y:S02]  /*2220*/  ULDC UR6, c[0x0][0x448] ;  /* 0x0001120000067ab9 */ /* 0x000fe40000000800 */
[----:B------:R-:W-:-:S03]  /*2230*/  UISETP.NE.AND UP0, UPT, UR6, 0x1, UPT ;  /* 0x000000010600788c */ /* 0x000fc6000bf05270 */
[----:B------:R-:W-:Y:S02]  /*2240*/  UMOV UR6, 0xffffffc0 ;  /* 0xffffffc000067882 */ /* 0x000fe40000000000 */
[----:B------:R-:W-:Y:S01]  /*2250*/  UIMAD UR6, UR50, UR6, 0x40 ;  /* 0x00000040320674a4 */ /* 0x000fe2000f8e0206 */
[----:B------:R-:W-:Y:S02]  /*2260*/  PLOP3.LUT P0, PT, PT, PT, UP0, 0x80, 0x0 ;  /* 0x000000000000781c */ /* 0x000fe40003f0f008 */
[----:B------:R-:W-:-:S03]  /*2270*/  PLOP3.LUT P1, PT, PT, PT, UP0, 0x80, 0x0 ;  /* 0x000000000000781c */ /* 0x000fc60003f2f008 */
[----:B------:R-:W-:-:S08]  /*2280*/  @UP0 ULDC UR7, c[0x0][0x44c] ;  /* 0x0001130000070ab9 */ /* 0x000fd00000000800 */
[----:B------:R-:W-:Y:S01]  /*2290*/  @P0 IMAD.HI.U32 R8, R5, UR7, RZ ;  /* 0x0000000705080c27 */ /* 0x000fe2000f8e00ff */
[----:B------:R-:W-:-:S04]  /*22a0*/  @UP0 ULDC UR7, c[0x0][0x450] ;  /* 0x0001140000070ab9 */ /* 0x000fc80000000800 */
[----:B------:R-:W-:Y:S01]  /*22b0*/  @P1 SHF.R.U32.HI R4, RZ, UR7, R8 ;  /* 0x00000007ff041c19 */ /* 0x000fe20008011608 */
[----:B------:R-:W-:-:S04]  /*22c0*/  UIADD3 UR7, UR6, 0x1, URZ ;  /* 0x0000000106077890 */ /* 0x000fc8000fffe03f */
[----:B------:R-:W0:Y:S02]  /*22d0*/  SHFL.IDX PT, R9, R4, RZ, 0x1c1f ;  /* 0x001c1fff04097589 */ /* 0x000e2400000e0000 */
[----:B------:R-:W-:Y:S01]  /*22e0*/  IMAD.U32 R11, RZ, RZ, UR7 ;  /* 0x00000007ff0b7e24 */ /* 0x000fe2000f8e00ff */
[----:B------:R-:W-:-:S03]  /*22f0*/  UIMAD UR7, UR37, UR54, UR6 ;  /* 0x00000036250772a4 */ /* 0x000fc6000f8e0206 */
[----:B------:R-:W-:-:S03]  /*2300*/  IMAD R8, R2, -0x2, R11 ;  /* 0xfffffffe02087824 */ /* 0x000fc600078e020b */
[----:B------:R-:W-:Y:S02]  /*2310*/  IMAD.U32 R11, RZ, RZ, UR7 ;  /* 0x00000007ff0b7e24 */ /* 0x000fe4000f8e00ff */
[----:B------:R-:W-:Y:S02]  /*2320*/  IMAD R8, R19, UR37, R8 ;  /* 0x0000002513087c24 */ /* 0x000fe4000f8e0208 */
[----:B------:R-:W-:Y:S01]  /*2330*/  IMAD R11, R2, -0x2, R11 ;  /* 0xfffffffe020b7824 */ /* 0x000fe200078e020b */
[----:B------:R-:W-:Y:S02]  /*2340*/  WARPGROUP.DEPBAR.LE gsb0, 0x0 ;  /* 0x00008000000079c5 */ /* 0x000fe40000010000 */
[----:B------:R-:W-:-:S06]  /*2350*/  WARPGROUP.ARRIVE ;  /* 0x00000000000079c5 */ /* 0x000fcc0000000000 */
[----:B------:R-:W-:Y:S03]  /*2360*/  QGMMA.64x64x32.F32.E4M3.E4M3 R24, gdesc[UR8], R24, gsb0 ;  /* 0x00e00000081879f3 */ /* 0x000fe60008000818 */
[----:B------:R-:W-:Y:S02]  /*2370*/  WARPGROUP.DEPBAR.LE gsb0, 0x0 ;  /* 0x00008000000079c5 */ /* 0x000fe40000010000 */
[----:B------:R-:W-:-:S06]  /*2380*/  WARPGROUP.ARRIVE ;  /* 0x00000000000079c5 */ /* 0x000fcc0000000000 */
[----:B------:R-:W-:Y:S01]  /*2390*/  QGMMA.64x64x32.F32.E4M3.E4M3 R24, gdesc[UR12], R24, gsb0 ;  /* 0x00e000000c1879f3 */ /* 0x000fe20008000818 */
[----:B------:R-:W-:Y:S02]  /*23a0*/  ULEA UR14, UR50, 0xffffffc0, 0x6 ;  /* 0xffffffc0320e7891 */ /* 0x000fe4000f8e303f */
[----:B------:R-:W-:Y:S02]  /*23b0*/  WARPGROUP.DEPBAR.LE gsb0, 0x0 ;  /* 0x00008000000079c5 */ /* 0x000fe40000010000 */
[----:B------:R-:W-:-:S06]  /*23c0*/  WARPGROUP.ARRIVE ;  /* 0x00000000000079c5 */ /* 0x000fcc0000000000 */
[----:B------:R-:W-:Y:S03]  /*23d0*/  QGMMA.64x64x32.F32.E4M3.E4M3 R24, gdesc[UR16], R24, gsb0 ;  /* 0x00e00000101879f3 */ /* 0x000fe60008000818 */
        /* <DEDUP_REMOVED lines=10> */
[C---:B------:R-:W-:Y:S01]  /*2480*/  FMUL.FTZ R24, R0.reuse, R24 ;  /* 0x0000001800187220 */ /* 0x040fe20000410000 */
        /* <DEDUP_REMOVED lines=30> */
[----:B------:R-:W-:Y:S01]  /*2670*/  FMUL.FTZ R46, R0, R46 ;  /* 0x0000002e002e7220 */ /* 0x000fe20000410000 */
[----:B------:R-:W1:Y:S01]  /*2680*/  MUFU.TANH R24, R24 ;  /* 0x0000001800187308 */ /* 0x000e620000002400 */
[----:B------:R2:W-:Y:S07]  /*2690*/  @!P5 SYNCS.ARRIVE.TRANS64.RED.A1T0 RZ, [R3+URZ], RZ ;  /* 0x000000ff03ffd9a7 */ /* 0x0005ee000810043f */
[----:B------:R-:W3:Y:S01]  /*26a0*/  MUFU.TANH R25, R25 ;  /* 0x0000001900197308 */ /* 0x000ee20000002400 */
[----:B--2---:R-:W-:-:S04]  /*26b0*/  VIADD R3, R8, -UR53 ;  /* 0x8000003508037c36 */ /* 0x004fc80008000000 */
[C---:B------:R-:W-:Y:S02]  /*26c0*/  IMAD.IADD R14, R3.reuse, 0x1, R12 ;  /* 0x00000001030e7824 */ /* 0x040fe400078e020c */
[----:B------:R-:W-:Y:S01]  /*26d0*/  VIADD R18, R3, UR48 ;  /* 0x0000003003127c36 */ /* 0x000fe20008000000 */
[----:B------:R-:W2:Y:S02]  /*26e0*/  MUFU.TANH R26, R26 ;  /* 0x0000001a001a7308 */ /* 0x000ea40000002400 */
[----:B0-----:R-:W-:Y:S01]  /*26f0*/  VIADDMNMX R8, R9, R14, R11, PT ;  /* 0x0000000e09087246 */ /* 0x001fe2000380010b */
[----:B------:R-:W-:-:S05]  /*2700*/  IMAD.IADD R3, R18, 0x1, R9 ;  /* 0x0000000112037824 */ /* 0x000fca00078e0209 */
[----:B------:R-:W0:Y:S08]  /*2710*/  MUFU.TANH R27, R27 ;  /* 0x0000001b001b7308 */ /* 0x000e300000002400 */
[----:B------:R-:W4:Y:S08]  /*2720*/  MUFU.TANH R28, R28 ;  /* 0x0000001c001c7308 */ /* 0x000f300000002400 */
[----:B------:R-:W0:Y:S08]  /*2730*/  MUFU.TANH R29, R29 ;  /* 0x0000001d001d7308 */ /* 0x000e300000002400 */
[----:B------:R-:W0:Y:S08]  /*2740*/  MUFU.TANH R30, R30 ;  /* 0x0000001e001e7308 */ /* 0x000e300000002400 */
[----:B------:R0:W0:Y:S08]  /*2750*/  MUFU.TANH R20, R31 ;  /* 0x0000001f00147308 */ /* 0x0000300000002400 */
[----:B------:R-:W0:Y:S08]  /*2760*/  MUFU.TANH R32, R32 ;  /* 0x0000002000207308 */ /* 0x000e300000002400 */
        /* <DEDUP_REMOVED lines=22> */
[----:B------:R-:W0:Y:S01]  /*28d0*/  MUFU.TANH R55, R55 ;  /* 0x0000003700377308 */ /* 0x000e220000002400 */
[----:B-1234-:R-:W-:Y:S05]  /*28e0*/  @!P6 BRA `(.L_x_963) ;  /* 0x000000000058e947 */ /* 0x01efea0003800000 */
[----:B------:R-:W-:Y:S01]  /*28f0*/  IMAD.U32 R10, RZ, RZ, UR54 ;  /* 0x00000036ff0a7e24 */ /* 0x000fe2000f8e00ff */
[----:B------:R-:W-:Y:S03]  /*2900*/  BSSY B0, `(.L_x_964) ;  /* 0x0000010000007945 */ /* 0x000fe60003800000 */
[----:B------:R-:W-:-:S04]  /*2910*/  IMAD R9, R10, UR37, R9 ;  /* 0x000000250a097c24 */ /* 0x000fc8000f8e0209 */
[----:B------:R-:W-:-:S05]  /*2920*/  VIADD R9, R9, -UR53 ;  /* 0x8000003509097c36 */ /* 0x000fca0008000000 */
[----:B------:R-:W-:-:S13]  /*2930*/  ISETP.GT.AND P0, PT, R9, -0x1, PT ;  /* 0xffffffff0900780c */ /* 0x000fda0003f04270 */
[----:B------:R-:W-:Y:S05]  /*2940*/  @P0 BRA `(.L_x_965) ;  /* 0x00000000001c0947 */ /* 0x000fea0003800000 */
[----:B------:R-:W-:Y:S02]  /*2950*/  ISETP.NE.AND P0, PT, R13, 0x1, PT ;  /* 0x000000010d00780c */ /* 0x000fe40003f05270 */
[----:B------:R-:W-:-:S11]  /*2960*/  LOP3.LUT R9, RZ, R9, RZ, 0x33, !PT ;  /* 0x00000009ff097212 */ /* 0x000fd600078e33ff */
[----:B------:R-:W1:Y:S02]  /*2970*/  @P0 LDC.64 R22, c[0x0][0x9e8] ;  /* 0x00027a00ff160b82 */ /* 0x000e640000000a00 */
[----:B-1----:R-:W-:-:S05]  /*2980*/  @P0 IMAD.HI.U32 R10, R9, R22, RZ ;  /* 0x00000016090a0227 */ /* 0x002fca00078e00ff */
[----:B------:R-:W-:-:S04]  /*2990*/  @P0 SHF.R.U32.HI R9, RZ, R23, R10 ;  /* 0x00000017ff090219 */ /* 0x000fc8000001160a */
[----:B------:R-:W-:Y:S01]  /*29a0*/  LOP3.LUT R9, RZ, R9, RZ, 0x33, !PT ;  /* 0x00000009ff097212 */ /* 0x000fe200078e33ff */
[----:B------:R-:W-:Y:S06]  /*29b0*/  BRA `(.L_x_966) ;  /* 0x0000000000107947 */ /* 0x000fec0003800000 */
.L_x_965:
[----:B------:R-:W-:-:S13]  /*29c0*/  ISETP.NE.AND P0, PT, R13, 0x1, PT ;  /* 0x000000010d00780c */ /* 0x000fda0003f05270 */
[----:B------:R-:W1:Y:S02]  /*29d0*/  @P0 LDC.64 R22, c[0x0][0x9e8] ;  /* 0x00027a00ff160b82 */ /* 0x000e640000000a00 */
[----:B-1----:R-:W-:-:S05]  /*29e0*/  @P0 IMAD.HI.U32 R10, R9, R22, RZ ;  /* 0x00000016090a0227 */ /* 0x002fca00078e00ff */
[----:B------:R-:W-:-:S07]  /*29f0*/  @P0 SHF.R.U32.HI R9, RZ, R23, R10 ;  /* 0x00000017ff090219 */ /* 0x000fce000001160a */
.L_x_966:
[----:B------:R-:W-:Y:S05]  /*2a00*/  BSYNC B0 ;  /* 0x0000000000007941 */ /* 0x000fea0003800000 */
.L_x_964:
[----:B------:R-:W-:-:S04]  /*2a10*/  IMAD R9, R9, R13, -UR14 ;  /* 0x8000000e09097e24 */ /* 0x000fc8000f8e020d */
[----:B------:R-:W-:-:S05]  /*2a20*/  IMAD R10, R2, -0x2, R9 ;  /* 0xfffffffe020a7824 */ /* 0x000fca00078e0209 */
[----:B------:R-:W-:Y:S02]  /*2a30*/  VIMNMX R3, R3, R10, !PT ;  /* 0x0000000a03037248 */ /* 0x000fe40007fe0100 */
[----:B------:R-:W-:-:S07]  /*2a40*/  VIADDMNMX R8, R10, R13, R8, PT ;  /* 0x0000000d0a087246 */ /* 0x000fce0003800108 */
.L_x_963:
[----:B------:R-:W-:Y:S01]  /*2a50*/  UISETP.GE.AND UP1, UPT, UR6, 0x2, UPT ;  /* 0x000000020600788c */ /* 0x000fe2000bf26270 */
[----:B------:R-:W1:Y:S01]  /*2a60*/  SHFL.IDX PT, R9, R4, 0x1, 0x1c1f ;  /* 0x003c1f0004097f89 */ /* 0x000e6200000e0000 */
[----:B------:R-:W-:Y:S02]  /*2a70*/  UISETP.GE.AND UP4, UPT, UR6, 0x9, UPT ;  /* 0x000000090600788c */ /* 0x000fe4000bf86270 */
[----:B------:R-:W-:Y:S02]  /*2a80*/  UISETP.GE.AND UP2, UPT, UR6, 0x1, UPT ;  /* 0x000000010600788c */ /* 0x000fe4000bf46270 */
[----:B------:R-:W-:Y:S01]  /*2a90*/  PLOP3.LUT P1, PT, PT, PT, UP1, 0x40, 0x0 ;  /* 0x000000000000781c */ /* 0x000fe20003f2e818 */
[----:B------:R-:W-:Y:S01]  /*2aa0*/  UP2UR UR10, UPR, URZ, 0x2 ;  /* 0x000000023f0a7883 */ /* 0x000fe20008000000 */
[----:B------:R-:W-:Y:S01]  /*2ab0*/  PLOP3.LUT P0, PT, PT, PT, UP4, 0x40, 0x0 ;  /* 0x000000000000781c */ /* 0x000fe20003f0e848 */
[----:B------:R-:W-:Y:S01]  /*2ac0*/  UISETP.GE.AND UP1, UPT, UR6, 0x12, UPT ;  /* 0x000000120600788c */ /* 0x000fe2000bf26270 */
[C---:B------:R-:W-:Y:S01]  /*2ad0*/  ISETP.GT.AND P1, PT, R3.reuse, 0x1, P1 ;  /* 0x000000010300780c */ /* 0x040fe20000f24270 */
[----:B------:R-:W-:Y:S01]  /*2ae0*/  UISETP.GE.AND UP3, UPT, UR6, 0xa, UPT ;  /* 0x0000000a0600788c */ /* 0x000fe2000bf66270 */
[----:B------:R-:W-:Y:S01]  /*2af0*/  PLOP3.LUT P2, PT, PT, PT, UP2, 0x40, 0x0 ;  /* 0x000000000000781c */ /* 0x000fe20003f4e828 */
[----:B------:R-:W-:Y:S01]  /*2b00*/  UP2UR UR19, UPR, URZ, 0x2 ;  /* 0x000000023f137883 */ /* 0x000fe20008000000 */
[C---:B------:R-:W-:Y:S01]  /*2b10*/  ISETP.LT.OR P1, PT, R8.reuse, 0x2, P1 ;  /* 0x000000020800780c */ /* 0x040fe20000f21670 */
[----:B------:R-:W-:Y:S01]  /*2b20*/  UP2UR UR11, UPR, URZ, 0x4 ;  /* 0x000000043f0b7883 */ /* 0x000fe20008000000 */
[C---:B------:R-:W-:Y:S01]  /*2b30*/  ISETP.GT.AND P0, PT, R3.reuse, 0x8, P0 ;  /* 0x000000080300780c */ /* 0x040fe20000704270 */
[----:B------:R-:W-:Y:S01]  /*2b40*/  UISETP.GE.AND UP2, UPT, UR6, 0x11, UPT ;  /* 0x000000110600788c */ /* 0x000fe2000bf46270 */
[----:B------:R-:W-:Y:S01]  /*2b50*/  ISETP.GT.AND P2, PT, R3, RZ, P2 ;  /* 0x000000ff0300720c */ /* 0x000fe20001744270 */
[----:B------:R-:W-:Y:S01]  /*2b60*/  UP2UR UR7, UPR, URZ, 0x10 ;  /* 0x000000103f077883 */ /* 0x000fe20008000000 */
[----:B------:R-:W-:Y:S01]  /*2b70*/  FSEL R25, R25, -INF , !P1 ;  /* 0xff80000019197808 */ /* 0x000fe20004800000 */
[----:B------:R-:W-:Y:S01]  /*2b80*/  UP2UR UR18, UPR, URZ, 0x4 ;  /* 0x000000043f127883 */ /* 0x000fe20008000000 */
[----:B------:R-:W-:Y:S01]  /*2b90*/  PLOP3.LUT P1, PT, PT, PT, UP1, 0x40, 0x0 ;  /* 0x000000000000781c */ /* 0x000fe20003f2e818 */
[----:B------:R-:W-:Y:S01]  /*2ba0*/  UISETP.GE.AND UP1, UPT, UR6, 0x19, UPT ;  /* 0x000000190600788c */ /* 0x000fe2000bf26270 */
[----:B------:R-:W-:Y:S01]  /*2bb0*/  PLOP3.LUT P3, PT, PT, PT, UP3, 0x40, 0x0 ;  /* 0x000000000000781c */ /* 0x000fe20003f6e838 */
[----:B------:R-:W-:Y:S01]  /*2bc0*/  UP2UR UR15, UPR, URZ, 0x8 ;  /* 0x000000083f0f7883 */ /* 0x000fe20008000000 */
[C---:B------:R-:W-:Y:S01]  /*2bd0*/  ISETP.LT.OR P0, PT, R8.reuse, 0x9, P0 ;  /* 0x000000090800780c */ /* 0x040fe20000701670 */
[----:B------:R-:W-:Y:S01]  /*2be0*/  UP2UR UR22, UPR, URZ, 0x2 ;  /* 0x000000023f167883 */ /* 0x000fe20008000000 */
[----:B------:R-:W-:Y:S01]  /*2bf0*/  ISETP.LT.OR P2, PT, R8, 0x1, P2 ;  /* 0x000000010800780c */ /* 0x000fe20001741670 */
[----:B------:R-:W-:Y:S01]  /*2c00*/  UISETP.GE.AND UP3, UPT, UR6, 0x31, UPT ;  /* 0x000000310600788c */ /* 0x000fe2000bf66270 */
[C---:B------:R-:W-:Y:S01]  /*2c10*/  ISETP.GT.AND P3, PT, R3.reuse, 0x9, P3 ;  /* 0x000000090300780c */ /* 0x040fe20001f64270 */
[----:B------:R-:W-:Y:S01]  /*2c20*/  UISETP.GE.AND UP4, UPT, UR6, 0x32, UPT ;  /* 0x000000320600788c */ /* 0x000fe2000bf86270 */
[----:B------:R-:W-:Y:S01]  /*2c30*/  FSEL R21, R28, -INF , !P0 ;  /* 0xff8000001c157808 */ /* 0x000fe20004000000 */
[----:B------:R-:W-:Y:S01]  /*2c40*/  UISETP.GE.AND UP5, UPT, UR6, 0x39, UPT ;  /* 0x000000390600788c */ /* 0x000fe2000bfa6270 */
[----:B------:R-:W-:Y:S01]  /*2c50*/  FSEL R19, R24, -INF , !P2 ;  /* 0xff80000018137808 */ /* 0x000fe20005000000 */
[----:B------:R-:W-:Y:S01]  /*2c60*/  UISETP.GE.AND UP6, UPT, UR6, 0x3a, UPT ;  /* 0x0000003a0600788c */ /* 0x000fe2000bfc6270 */
[----:B------:R-:W-:Y:S01]  /*2c70*/  PLOP3.LUT P0, PT, PT, PT, UP1, 0x40, 0x0 ;  /* 0x000000000000781c */ /* 0x000fe20003f0e818 */
[----:B------:R-:W-:Y:S01]  /*2c80*/  UISETP.GE.AND UP1, UPT, UR6, 0x1a, UPT ;  /* 0x0000001a0600788c */ /* 0x000fe2000bf26270 */
[----:B------:R-:W-:Y:S01]  /*2c90*/  PLOP3.LUT P2, PT, PT, PT, UP2, 0x40, 0x0 ;  /* 0x000000000000781c */ /* 0x000fe20003f4e828 */
[----:B------:R-:W-:Y:S01]  /*2ca0*/  UISETP.GE.AND UP2, UPT, UR6, 0x2a, UPT ;  /* 0x0000002a0600788c */ /* 0x000fe2000bf46270 */
[----:B------:R-:W-:Y:S01]  /*2cb0*/  ISETP.LT.OR P3, PT, R8, 0xa, P3 ;  /* 0x0000000a0800780c */ /* 0x000fe20001f61670 */
[----:B------:R-:W-:Y:S01]  /*2cc0*/  UP2UR UR23, UPR, URZ, 0x2 ;  /* 0x000000023f177883 */ /* 0x000fe20008000000 */
[----:B------:R-:W-:-:S02]  /*2cd0*/  ISETP.GT.AND P2, PT, R3, 0x10, P2 ;  /* 0x000000100300780c */ /* 0x000fc40001744270 */
[----:B0-----:R-:W-:Y:S02]  /*2ce0*/  FSEL R29, R29, -INF , !P3 ;  /* 0xff8000001d1d7808 */ /* 0x001fe40005800000 */
[----:B------:R-:W-:Y:S01]  /*2cf0*/  PLOP3.LUT P3, PT, PT, PT, UP1, 0x40, 0x0 ;  /* 0x000000000000781c */ /* 0x000fe20003f6e818 */
[----:B------:R-:W-:Y:S01]  /*2d00*/  UISETP.GE.AND UP1, UPT, UR6, 0x21, UPT ;  /* 0x000000210600788c */ /* 0x000fe2000bf26270 */
[----:B------:R-:W-:Y:S02]  /*2d10*/  ISETP.LT.OR P2, PT, R8, 0x11, P2 ;  /* 0x000000110800780c */ /* 0x000fe40001741670 */
[----:B------:R-:W-:Y:S01]  /*2d20*/  ISETP.GT.AND P1, PT, R3, 0x11, P1 ;  /* 0x000000110300780c */ /* 0x000fe20000f24270 */
[----:B------:R-:W-:Y:S01]  /*2d30*/  UP2UR UR26, UPR, URZ, 0x2 ;  /* 0x000000023f1a7883 */ /* 0x000fe20008000000 */
[----:B------:R-:W-:Y:S02]  /*2d40*/  FSEL R23, R32, -INF , !P2 ;  /* 0xff80000020177808 */ /* 0x000fe40005000000 */
[----:B------:R-:W-:Y:S01]  /*2d50*/  PLOP3.LUT P2, PT, PT, PT, UP1, 0x40, 0x0 ;  /* 0x000000000000781c */ /* 0x000fe20003f4e818 */
[----:B------:R-:W-:Y:S01]  /*2d60*/  UISETP.GE.AND UP1, UPT, UR6, 0x22, UPT ;  /* 0x000000220600788c */ /* 0x000fe2000bf26270 */
[----:B------:R-:W-:-:S02]  /*2d70*/  ISETP.LT.OR P1, PT, R8, 0x12, P1 ;  /* 0x000000120800780c */ /* 0x000fc40000f21670 */
[C---:B------:R-:W-:Y:S01]  /*2d80*/  ISETP.GT.AND P0, PT, R3.reuse, 0x18, P0 ;  /* 0x000000180300780c */ /* 0x040fe20000704270 */
[----:B------:R-:W-:Y:S01]  /*2d90*/  UP2UR UR27, UPR, URZ, 0x2 ;  /* 0x000000023f1b7883 */ /* 0x000fe20008000000 */
[----:B------:R-:W-:Y:S02]  /*2da0*/  ISETP.GT.AND P3, PT, R3, 0x19, P3 ;  /* 0x000000190300780c */ /* 0x000fe40001f64270 */
[----:B------:R-:W-:Y:S02]  /*2db0*/  FSEL R33, R33, -INF , !P1 ;  /* 0xff80000021217808 */ /* 0x000fe40004800000 */
[----:B------:R-:W-:Y:S01]  /*2dc0*/  PLOP3.LUT P1, PT, PT, PT, UP1, 0x40, 0x0 ;  /* 0x000000000000781c */ /* 0x000fe20003f2e818 */
[----:B------:R-:W-:Y:S01]  /*2dd0*/  UISETP.GE.AND UP1, UPT, UR6, 0x29, UPT ;  /* 0x000000290600788c */ /* 0x000fe2000bf26270 */
[C---:B------:R-:W-:Y:S02]  /*2de0*/  ISETP.LT.OR P0, PT, R8.reuse, 0x19, P0 ;  /* 0x000000190800780c */ /* 0x040fe40000701670 */
[----:B------:R-:W-:-:S02]  /*2df0*/  ISETP.LT.OR P3, PT, R8, 0x1a, P3 ;  /* 0x0000001a0800780c */ /* 0x000fc40001f61670 */
[----:B------:R-:W-:Y:S02]  /*2e00*/  FSEL R31, R36, -INF , !P0 ;  /* 0xff800000241f7808 */ /* 0x000fe40004000000 */
[----:B------:R-:W-:Y:S02]  /*2e10*/  FSEL R37, R37, -INF , !P3 ;  /* 0xff80000025257808 */ /* 0x000fe40005800000 */
[----:B------:R-:W-:Y:S02]  /*2e20*/  PLOP3.LUT P0, PT, PT, PT, UP1, 0x40, 0x0 ;  /* 0x000000000000781c */ /* 0x000fe40003f0e818 */
[----:B------:R-:W-:Y:S02]  /*2e30*/  PLOP3.LUT P3, PT, PT, PT, UP2, 0x40, 0x0 ;  /* 0x000000000000781c */ /* 0x000fe40003f6e828 */
[C---:B------:R-:W-:Y:S02]  /*2e40*/  ISETP.GT.AND P2, PT, R3.reuse, 0x20, P2 ;  /* 0x000000200300780c */ /* 0x040fe40001744270 */
[----:B------:R-:W-:-:S02]  /*2e50*/  ISETP.GT.AND P1, PT, R3, 0x21, P1 ;  /* 0x000000210300780c */ /* 0x000fc40000f24270 */
[C---:B------:R-:W-:Y:S02]  /*2e60*/  ISETP.GT.AND P0, PT, R3.reuse, 0x28, P0 ;  /* 0x000000280300780c */ /* 0x040fe40000704270 */
[----:B------:R-:W-:Y:S02]  /*2e70*/  ISETP.GT.AND P3, PT, R3, 0x29, P3 ;  /* 0x000000290300780c */ /* 0x000fe40001f64270 */
[C---:B------:R-:W-:Y:S02]  /*2e80*/  ISETP.LT.OR P2, PT, R8.reuse, 0x21, P2 ;  /* 0x000000210800780c */ /* 0x040fe40001741670 */
[C---:B------:R-:W-:Y:S02]  /*2e90*/  ISETP.LT.OR P1, PT, R8.reuse, 0x22, P1 ;  /* 0x000000220800780c */ /* 0x040fe40000f21670 */
[C---:B------:R-:W-:Y:S02]  /*2ea0*/  ISETP.LT.OR P0, PT, R8.reuse, 0x29, P0 ;  /* 0x000000290800780c */ /* 0x040fe40000701670 */
[----:B------:R-:W-:-:S02]  /*2eb0*/  ISETP.LT.OR P3, PT, R8, 0x2a, P3 ;  /* 0x0000002a0800780c */ /* 0x000fc40001f61670 */
[----:B------:R-:W-:Y:S02]  /*2ec0*/  FSEL R57, R40, -INF , !P2 ;  /* 0xff80000028397808 */ /* 0x000fe40005000000 */
[----:B------:R-:W-:Y:S02]  /*2ed0*/  FSEL R41, R41, -INF , !P1 ;  /* 0xff80000029297808 */ /* 0x000fe40004800000 */
[----:B------:R-:W-:Y:S02]  /*2ee0*/  FSEL R59, R44, -INF , !P0 ;  /* 0xff8000002c3b7808 */ /* 0x000fe40004000000 */
[----:B------:R-:W-:Y:S02]  /*2ef0*/  FSEL R45, R45, -INF , !P3 ;  /* 0xff8000002d2d7808 */ /* 0x000fe40005800000 */
[----:B------:R-:W-:Y:S02]  /*2f00*/  PLOP3.LUT P2, PT, PT, PT, UP3, 0x40, 0x0 ;  /* 0x000000000000781c */ /* 0x000fe40003f4e838 */
[----:B------:R-:W-:-:S02]  /*2f10*/  PLOP3.LUT P1, PT, PT, PT, UP4, 0x40, 0x0 ;  /* 0x000000000000781c */ /* 0x000fc40003f2e848 */
[----:B------:R-:W-:Y:S02]  /*2f20*/  PLOP3.LUT P0, PT, PT, PT, UP5, 0x40, 0x0 ;  /* 0x000000000000781c */ /* 0x000fe40003f0e858 */
[----:B------:R-:W-:Y:S02]  /*2f30*/  PLOP3.LUT P3, PT, PT, PT, UP6, 0x40, 0x0 ;  /* 0x000000000000781c */ /* 0x000fe40003f6e868 */
[C---:B------:R-:W-:Y:S02]  /*2f40*/  ISETP.GT.AND P2, PT, R3.reuse, 0x30, P2 ;  /* 0x000000300300780c */ /* 0x040fe40001744270 */
[C---:B------:R-:W-:Y:S02]  /*2f50*/  ISETP.GT.AND P1, PT, R3.reuse, 0x31, P1 ;  /* 0x000000310300780c */ /* 0x040fe40000f24270 */
[C---:B------:R-:W-:Y:S02]  /*2f60*/  ISETP.GT.AND P0, PT, R3.reuse, 0x38, P0 ;  /* 0x000000380300780c */ /* 0x040fe40000704270 */
[----:B------:R-:W-:Y:S01]  /*2f70*/  ISETP.GT.AND P3, PT, R3, 0x39, P3 ;  /* 0x000000390300780c */ /* 0x000fe20001f64270 */
[----:B-1----:R-:W-:Y:S01]  /*2f80*/  IMAD.IADD R3, R18, 0x1, R9 ;  /* 0x0000000112037824 */ /* 0x002fe200078e0209 */
[----:B------:R-:W-:-:S02]  /*2f90*/  ISETP.LT.OR P2, PT, R8, 0x31, P2 ;  /* 0x000000310800780c */ /* 0x000fc40001741670 */
[C---:B------:R-:W-:Y:S02]  /*2fa0*/  ISETP.LT.OR P1, PT, R8.reuse, 0x32, P1 ;  /* 0x000000320800780c */ /* 0x040fe40000f21670 */
[C---:B------:R-:W-:Y:S02]  /*2fb0*/  ISETP.LT.OR P0, PT, R8.reuse, 0x39, P0 ;  /* 0x000000390800780c */ /* 0x040fe40000701670 */
[----:B------:R-:W-:Y:S02]  /*2fc0*/  ISETP.LT.OR P3, PT, R8, 0x3a, P3 ;  /* 0x0000003a0800780c */ /* 0x000fe40001f61670 */
[----:B------:R-:W-:Y:S02]  /*2fd0*/  VIADDMNMX R4, R9, R14, R11, PT ;  /* 0x0000000e09047246 */ /* 0x000fe4000380010b */
[----:B------:R-:W-:Y:S02]  /*2fe0*/  FSEL R61, R48, -INF , !P2 ;  /* 0xff800000303d7808 */ /* 0x000fe40005000000 */
[----:B------:R-:W-:-:S02]  /*2ff0*/  FSEL R49, R49, -INF , !P1 ;  /* 0xff80000031317808 */ /* 0x000fc40004800000 */
[----:B------:R-:W-:Y:S02]  /*3000*/  FSEL R63, R52, -INF , !P0 ;  /* 0xff800000343f7808 */ /* 0x000fe40004000000 */
[----:B------:R-:W-:Y:S01]  /*3010*/  FSEL R53, R53, -INF , !P3 ;  /* 0xff80000035357808 */ /* 0x000fe20005800000 */
[----:B------:R-:W-:Y:S06]  /*3020*/  @!P6 BRA `(.L_x_967) ;  /* 0x000000000058e947 */ /* 0x000fec0003800000 */
        /* <DEDUP_REMOVED lines=8> */
[----:B------:R-:W0:Y:S02]  /*30b0*/  @P0 LDC.64 R10, c[0x0][0x9e8] ;  /* 0x00027a00ff0a0b82 */ /* 0x000e240000000a00 */
[----:B0-----:R-:W-:-:S05]  /*30c0*/  @P0 IMAD.HI.U32 R8, R9, R10, RZ ;  /* 0x0000000a09080227 */ /* 0x001fca00078e00ff */
[----:B------:R-:W-:-:S04]  /*30d0*/  @P0 SHF.R.U32.HI R9, RZ, R11, R8 ;  /* 0x0000000bff090219 */ /* 0x000fc80000011608 */
[----:B------:R-:W-:Y:S01]  /*30e0*/  LOP3.LUT R8, RZ, R9, RZ, 0x33, !PT ;  /* 0x00000009ff087212 */ /* 0x000fe200078e33ff */
[----:B------:R-:W-:Y:S06]  /*30f0*/  BRA `(.L_x_970) ;  /* 0x0000000000107947 */ /* 0x000fec0003800000 */
.L_x_969:
[----:B------:R-:W-:-:S13]  /*3100*/  ISETP.NE.AND P0, PT, R13, 0x1, PT ;  /* 0x000000010d00780c */ /* 0x000fda0003f05270 */
[----:B------:R-:W0:Y:S02]  /*3110*/  @P0 LDC.64 R10, c[0x0][0x9e8] ;  /* 0x00027a00ff0a0b82 */ /* 0x000e240000000a00 */
[----:B0-----:R-:W-:-:S05]  /*3120*/  @P0 IMAD.HI.U32 R10, R8, R10, RZ ;  /* 0x0000000a080a0227 */ /* 0x001fca00078e00ff */
[----:B------:R-:W-:-:S07]  /*3130*/  @P0 SHF.R.U32.HI R8, RZ, R11, R10 ;  /* 0x0000000bff080219 */ /* 0x000fce000001160a */
.L_x_970:
[----:B------:R-:W-:Y:S05]  /*3140*/  BSYNC B0 ;  /* 0x0000000000007941 */ /* 0x000fea0003800000 */
.L_x_968:
[----:B------:R-:W-:-:S04]  /*3150*/  IMAD R9, R8, R13, -UR14 ;  /* 0x8000000e08097e24 */ /* 0x000fc8000f8e020d */
[----:B------:R-:W-:-:S05]  /*3160*/  IMAD R8, R2, -0x2, R9 ;  /* 0xfffffffe02087824 */ /* 0x000fca00078e0209 */
[----:B------:R-:W-:Y:S02]  /*3170*/  VIMNMX R3, R3, R8, !PT ;  /* 0x0000000803037248 */ /* 0x000fe40007fe0100 */
[----:B------:R-:W-:-:S07]  /*3180*/  VIADDMNMX R4, R8, R13, R4, PT ;  /* 0x0000000d08047246 */ /* 0x000fce0003800104 */
.L_x_967:
[----:B------:R-:W-:Y:S01]  /*3190*/  FMNMX.FTZ R8, R19, R25, !PT ;  /* 0x0000001913087209 */ /* 0x000fe20007810000 */
[----:B------:R-:W-:Y:S02]  /*31a0*/  UP2UR UR6, UPR, URZ, 0x8 ;  /* 0x000000083f067883 */ /* 0x000fe40008000000 */
[----:B------:R-:W-:Y:S01]  /*31b0*/  UISETP.NE.AND UP3, UPT, UR7, URZ, UPT ;  /* 0x0000003f0700728c */ /* 0x000fe2000bf65270 */
[----:B------:R-:W-:Y:S01]  /*31c0*/  FMNMX.FTZ R8, R21, R8, !PT ;  /* 0x0000000815087209 */ /* 0x000fe20007810000 */
[----:B------:R-:W-:Y:S02]  /*31d0*/  UP2UR UR7, UPR, URZ, 0x10 ;  /* 0x000000103f077883 */ /* 0x000fe40008000000 */
[----:B------:R-:W-:Y:S01]  /*31e0*/  UISETP.NE.AND UP4, UPT, UR10, URZ, UPT ;  /* 0x0000003f0a00728c */ /* 0x000fe2000bf85270 */
[----:B------:R-:W-:Y:S01]  /*31f0*/  FMNMX.FTZ R8, R29, R8, !PT ;  /* 0x000000081d087209 */ /* 0x000fe20007810000 */
[----:B------:R-:W-:Y:S01]  /*3200*/  UP2UR UR10, UPR, URZ, 0x20 ;  /* 0x000000203f0a7883 */ /* 0x000fe20008000000 */
[----:B------:R-:W-:Y:S01]  /*3210*/  PLOP3.LUT P2, PT, PT, PT, UP3, 0x40, 0x0 ;  /* 0x000000000000781c */ /* 0x000fe20003f4e838 */
[----:B------:R-:W-:Y:S01]  /*3220*/  UISETP.NE.AND UP5, UPT, UR11, URZ, UPT ;  /* 0x0000003f0b00728c */ /* 0x000fe2000bfa5270 */
[----:B------:R-:W-:Y:S01]  /*3230*/  FMNMX.FTZ R8, R23, R8, !PT ;  /* 0x0000000817087209 */ /* 0x000fe20007810000 */
[----:B------:R-:W-:Y:S01]  /*3240*/  UP2UR UR14, UPR, URZ, 0x1 ;  /* 0x000000013f0e7883 */ /* 0x000fe20008000000 */
[----:B------:R-:W-:Y:S01]  /*3250*/  PLOP3.LUT P1, PT, PT, PT, UP4, 0x40, 0x0 ;  /* 0x000000000000781c */ /* 0x000fe20003f2e848 */
[----:B------:R-:W-:Y:S01]  /*3260*/  UISETP.NE.AND UP0, UPT, UR18, URZ, UPT ;  /* 0x0000003f1200728c */ /* 0x000fe2000bf05270 */
[----:B------:R-:W-:Y:S01]  /*3270*/  FMNMX.FTZ R8, R33, R8, !PT ;  /* 0x0000000821087209 */ /* 0x000fe20007810000 */
[----:B------:R-:W-:Y:S01]  /*3280*/  UISETP.NE.AND UP3, UPT, UR19, URZ, UPT ;  /* 0x0000003f1300728c */ /* 0x000fe2000bf65270 */
[----:B------:R-:W-:Y:S01]  /*3290*/  PLOP3.LUT P3, PT, PT, PT, UP5, 0x40, 0x0 ;  /* 0x000000000000781c */ /* 0x000fe20003f6e858 */
[----:B------:R-:W-:Y:S01]  /*32a0*/  UISETP.NE.AND UP5, UPT, UR15, URZ, UPT ;  /* 0x0000003f0f00728c */ /* 0x000fe2000bfa5270 */
[----:B------:R-:W-:Y:S01]  /*32b0*/  FMNMX.FTZ R8, R31, R8, !PT ;  /* 0x000000081f087209 */ /* 0x000fe20007810000 */
[----:B------:R-:W-:Y:S01]  /*32c0*/  UISETP.NE.AND UP4, UPT, UR22, URZ, UPT ;  /* 0x0000003f1600728c */ /* 0x000fe2000bf85270 */
[----:B------:R-:W-:Y:S01]  /*32d0*/  ISETP.GT.AND P3, PT, R3, RZ, P3 ;  /* 0x000000ff0300720c */ /* 0x000fe20001f64270 */
[----:B------:R-:W-:Y:S01]  /*32e0*/  ULDC UR15, c[0x0][0x988] ;  /* 0x00026200000f7ab9 */ /* 0x000fe20000000800 */
[----:B------:R-:W-:Y:S01]  /*32f0*/  FMNMX.FTZ R8, R37, R8, !PT ;  /* 0x0000000825087209 */ /* 0x000fe20007810000 */
[----:B------:R-:W-:Y:S01]  /*3300*/  UP2UR UR11, UPR, URZ, 0x40 ;  /* 0x000000403f0b7883 */ /* 0x000fe20008000000 */
[----:B------:R-:W-:Y:S01]  /*3310*/  ISETP.GT.AND P1, PT, R3, 0x1, P1 ;  /* 0x000000010300780c */ /* 0x000fe20000f24270 */
[----:B------:R-:W-:Y:S01]  /*3320*/  UISETP.NE.AND UP6, UPT, UR26, URZ, UPT ;  /* 0x0000003f1a00728c */ /* 0x000fe2000bfc5270 */
[----:B------:R-:W-:Y:S01]  /*3330*/  FMNMX.FTZ R8, R57, R8, !PT ;  /* 0x0000000839087209 */ /* 0x000fe20007810000 */
[----:B------:R-:W-:Y:S01]  /*3340*/  UIADD3 UR50, UR50, -0x2, URZ ;  /* 0xfffffffe32327890 */ /* 0x000fe2000fffe03f */
[----:B------:R-:W-:-:S02]  /*3350*/  ISETP.LT.OR P3, PT, R4, 0x1, P3 ;  /* 0x000000010400780c */ /* 0x000fc40001f61670 */
[----:B------:R-:W-:Y:S02]  /*3360*/  FMNMX.FTZ R8, R41, R8, !PT ;  /* 0x0000000829087209 */ /* 0x000fe40007810000 */
[C---:B------:R-:W-:Y:S02]  /*3370*/  ISETP.LT.OR P1, PT, R4.reuse, 0x2, P1 ;  /* 0x000000020400780c */ /* 0x040fe40000f21670 */
[----:B------:R-:W-:Y:S02]  /*3380*/  FMNMX.FTZ R8, R59, R8, !PT ;  /* 0x000000083b087209 */ /* 0x000fe40007810000 */
[----:B------:R-:W-:Y:S02]  /*3390*/  ISETP.GT.AND P2, PT, R3, 0x8, P2 ;  /* 0x000000080300780c */ /* 0x000fe40001744270 */
[----:B------:R-:W-:Y:S02]  /*33a0*/  FMNMX.FTZ R8, R45, R8, !PT ;  /* 0x000000082d087209 */ /* 0x000fe40007810000 */
[----:B------:R-:W-:-:S02]  /*33b0*/  ISETP.LT.OR P2, PT, R4, 0x9, P2 ;  /* 0x000000090400780c */ /* 0x000fc40001741670 */
[----:B------:R-:W-:Y:S02]  /*33c0*/  FMNMX.FTZ R8, R61, R8, !PT ;  /* 0x000000083d087209 */ /* 0x000fe40007810000 */
[----:B------:R-:W-:Y:S02]  /*33d0*/  FSEL R18, R30, -INF , !P2 ;  /* 0xff8000001e127808 */ /* 0x000fe40005000000 */
[----:B------:R-:W-:Y:S02]  /*33e0*/  FMNMX.FTZ R8, R49, R8, !PT ;  /* 0x0000000831087209 */ /* 0x000fe40007810000 */
[----:B------:R-:W-:Y:S01]  /*33f0*/  PLOP3.LUT P2, PT, PT, PT, UP4, 0x40, 0x0 ;  /* 0x000000000000781c */ /* 0x000fe20003f4e848 */
[----:B------:R-:W-:Y:S01]  /*3400*/  UISETP.NE.AND UP4, UPT, UR7, URZ, UPT ;  /* 0x0000003f0700728c */ /* 0x000fe2000bf85270 */
[----:B------:R-:W-:Y:S02]  /*3410*/  FMNMX.FTZ R8, R63, R8, !PT ;  /* 0x000000083f087209 */ /* 0x000fe40007810000 */
[----:B------:R-:W-:-:S02]  /*3420*/  ISETP.GT.AND P2, PT, R3, 0x18, P2 ;  /* 0x000000180300780c */ /* 0x000fc40001744270 */
[----:B------:R-:W-:Y:S02]  /*3430*/  FMNMX.FTZ R9, R53, R8, !PT ;  /* 0x0000000835097209 */ /* 0x000fe40007810000 */
[----:B------:R-:W-:-:S03]  /*3440*/  ISETP.LT.OR P2, PT, R4, 0x19, P2 ;  /* 0x000000190400780c */ /* 0x000fc60001741670 */
[----:B------:R-:W0:Y:S02]  /*3450*/  SHFL.BFLY PT, R8, R9, 0x2, 0x1f ;  /* 0x0c401f0009087f89 */ /* 0x000e2400000e0000 */
[----:B0-----:R-:W-:-:S05]  /*3460*/  FMNMX.FTZ R14, R9, R8, !PT ;  /* 0x00000008090e7209 */ /* 0x001fca0007810000 */
[----:B------:R-:W0:Y:S02]  /*3470*/  SHFL.BFLY PT, R11, R14, 0x1, 0x1f ;  /* 0x0c201f000e0b7f89 */ /* 0x000e2400000e0000 */
[----:B0-----:R-:W-:Y:S01]  /*3480*/  FMNMX.FTZ R8, R14, R11, !PT ;  /* 0x0000000b0e087209 */ /* 0x001fe20007810000 */
[----:B------:R-:W-:Y:S01]  /*3490*/  IMAD.U32 R11, RZ, RZ, UR15 ;  /* 0x0000000fff0b7e24 */ /* 0x000fe2000f8e00ff */
[----:B------:R-:W-:Y:S02]  /*34a0*/  FSEL R14, R27, -INF , !P1 ;  /* 0xff8000001b0e7808 */ /* 0x000fe40004800000 */
[C---:B------:R-:W-:Y:S01]  /*34b0*/  FSETP.NEU.FTZ.AND P0, PT, R8.reuse, -INF , PT ;  /* 0xff8000000800780b */ /* 0x040fe20003f1d000 */
[----:B------:R-:W-:Y:S01]  /*34c0*/  FFMA.FTZ R10, R8, R11, -8 ;  /* 0xc1000000080a7423 */ /* 0x000fe2000001000b */
[----:B------:R-:W-:Y:S01]  /*34d0*/  PLOP3.LUT P1, PT, PT, PT, UP3, 0x40, 0x0 ;  /* 0x000000000000781c */ /* 0x000fe20003f2e838 */
[----:B------:R-:W-:-:S03]  /*34e0*/  UISETP.NE.AND UP3, UPT, UR6, URZ, UPT ;  /* 0x0000003f0600728c */ /* 0x000fc6000bf65270 */
[----:B------:R-:W-:Y:S02]  /*34f0*/  FSEL R46, R10, RZ, P0 ;  /* 0x000000ff0a2e7208 */ /* 0x000fe40000000000 */
[----:B------:R-:W-:Y:S01]  /*3500*/  PLOP3.LUT P0, PT, PT, PT, UP5, 0x40, 0x0 ;  /* 0x000000000000781c */ /* 0x000fe20003f0e858 */
[----:B------:R-:W-:Y:S01]  /*3510*/  UISETP.NE.AND UP5, UPT, UR23, URZ, UPT ;  /* 0x0000003f1700728c */ /* 0x000fe2000bfa5270 */
[----:B------:R-:W-:Y:S01]  /*3520*/  FSEL R10, R26, -INF , !P3 ;  /* 0xff8000001a0a7808 */ /* 0x000fe20005800000 */
[-CC-:B------:R-:W-:Y:S01]  /*3530*/  FFMA.FTZ R23, R23, R11.reuse, -R46.reuse ;  /* 0x0000000b17177223 */ /* 0x180fe2000001082e */
[----:B------:R-:W-:Y:S01]  /*3540*/  PLOP3.LUT P3, PT, PT, PT, UP0, 0x40, 0x0 ;  /* 0x000000000000781c */ /* 0x000fe20003f6e808 */
[----:B------:R-:W-:Y:S01]  /*3550*/  UISETP.NE.AND UP0, UPT, UR27, URZ, UPT ;  /* 0x0000003f1b00728c */ /* 0x000fe2000bf05270 */
[----:B------:R-:W-:Y:S01]  /*3560*/  ISETP.GT.AND P0, PT, R3, 0x9, P0 ;  /* 0x000000090300780c */ /* 0x000fe20000704270 */
[----:B------:R-:W-:Y:S01]  /*3570*/  FFMA.FTZ R27, R37, R11, -R46 ;  /* 0x0000000b251b7223 */ /* 0x000fe2000001082e */
[----:B------:R-:W-:Y:S01]  /*3580*/  ISETP.GT.AND P3, PT, R3, 0x10, P3 ;  /* 0x000000100300780c */ /* 0x000fe20001f64270 */
[----:B------:R-:W-:Y:S01]  /*3590*/  MUFU.EX2 R23, R23 ;  /* 0x0000001700177308 */ /* 0x000fe20000000800 */
[----:B------:R-:W-:-:S02]  /*35a0*/  ISETP.LT.OR P0, PT, R4, 0xa, P0 ;  /* 0x0000000a0400780c */ /* 0x000fc40000701670 */
[----:B------:R-:W-:Y:S02]  /*35b0*/  FMNMX.FTZ R9, R10, R14, !PT ;  /* 0x0000000e0a097209 */ /* 0x000fe40007810000 */
[----:B------:R-:W-:Y:S02]  /*35c0*/  FSEL R20, R20, -INF , !P0 ;  /* 0xff80000014147808 */ /* 0x000fe40004000000 */
[----:B------:R-:W-:Y:S02]  /*35d0*/  ISETP.LT.OR P3, PT, R4, 0x11, P3 ;  /* 0x000000110400780c */ /* 0x000fe40001f61670 */
[----:B------:R-:W-:Y:S02]  /*35e0*/  ISETP.GT.AND P1, PT, R3, 0x11, P1 ;  /* 0x000000110300780c */ /* 0x000fe40000f24270 */
[----:B------:R-:W-:Y:S02]  /*35f0*/  FMNMX.FTZ R9, R18, R9, !PT ;  /* 0x0000000912097209 */ /* 0x000fe40007810000 */
[----:B------:R-:W-:Y:S01]  /*3600*/  PLOP3.LUT P0, PT, PT, PT, UP5, 0x40, 0x0 ;  /* 0x000000000000781c */ /* 0x000fe20003f0e858 */
[----:B------:R-:W-:Y:S01]  /*3610*/  UISETP.NE.AND UP5, UPT, UR10, URZ, UPT ;  /* 0x0000003f0a00728c */ /* 0x000fe2000bfa5270 */
[----:B------:R-:W-:-:S02]  /*3620*/  FSEL R22, R34, -INF , !P3 ;  /* 0xff80000022167808 */ /* 0x000fc40005800000 */
[----:B------:R-:W-:Y:S02]  /*3630*/  ISETP.LT.OR P1, PT, R4, 0x12, P1 ;  /* 0x000000120400780c */ /* 0x000fe40000f21670 */
[----:B------:R-:W-:Y:S02]  /*3640*/  FMNMX.FTZ R9, R20, R9, !PT ;  /* 0x0000000914097209 */ /* 0x000fe40007810000 */
[----:B------:R-:W-:Y:S01]  /*3650*/  PLOP3.LUT P3, PT, PT, PT, UP6, 0x40, 0x0 ;  /* 0x000000000000781c */ /* 0x000fe20003f6e868 */
[----:B------:R-:W-:Y:S01]  /*3660*/  UISETP.NE.AND UP6, UPT, UR11, URZ, UPT ;  /* 0x0000003f0b00728c */ /* 0x000fe2000bfc5270 */
[----:B------:R-:W-:Y:S01]  /*3670*/  FSEL R24, R35, -INF , !P1 ;  /* 0xff80000023187808 */ /* 0x000fe20004800000 */
[----:B------:R-:W-:Y:S01]  /*3680*/  FFMA.FTZ R35, R63, R11, -R46 ;  /* 0x0000000b3f237223 */ /* 0x000fe2000001082e */
[----:B------:R-:W-:Y:S02]  /*3690*/  ISETP.GT.AND P0, PT, R3, 0x19, P0 ;  /* 0x000000190300780c */ /* 0x000fe40000704270 */
[----:B------:R-:W-:-:S02]  /*36a0*/  FMNMX.FTZ R9, R22, R9, !PT ;  /* 0x0000000916097209 */ /* 0x000fc40007810000 */
[----:B------:R-:W-:Y:S01]  /*36b0*/  PLOP3.LUT P1, PT, PT, PT, UP0, 0x40, 0x0 ;  /* 0x000000000000781c */ /* 0x000fe20003f2e808 */
[----:B------:R-:W-:Y:S01]  /*36c0*/  MUFU.EX2 R35, R35 ;  /* 0x0000002300237308 */ /* 0x000fe20000000800 */
[----:B------:R-:W-:Y:S01]  /*36d0*/  ISETP.GT.AND P3, PT, R3, 0x20, P3 ;  /* 0x000000200300780c */ /* 0x000fe20001f64270 */
[----:B------:R-:W-:Y:S01]  /*36e0*/  UISETP.NE.AND UP0, UPT, UR14, URZ, UPT ;  /* 0x0000003f0e00728c */ /* 0x000fe2000bf05270 */
[----:B------:R-:W-:Y:S02]  /*36f0*/  ISETP.LT.OR P0, PT, R4, 0x1a, P0 ;  /* 0x0000001a0400780c */ /* 0x000fe40000701670 */
[----:B------:R-:W-:Y:S02]  /*3700*/  FSEL R26, R38, -INF , !P2 ;  /* 0xff800000261a7808 */ /* 0x000fe40005000000 */
[----:B------:R-:W-:Y:S02]  /*3710*/  FMNMX.FTZ R9, R24, R9, !PT ;  /* 0x0000000918097209 */ /* 0x000fe40007810000 */
[----:B------:R-:W-:-:S02]  /*3720*/  PLOP3.LUT P2, PT, PT, PT, UP1, 0x40, 0x0 ;  /* 0x000000000000781c */ /* 0x000fc40003f4e818 */
[----:B------:R-:W-:Y:S02]  /*3730*/  ISETP.LT.OR P3, PT, R4, 0x21, P3 ;  /* 0x000000210400780c */ /* 0x000fe40001f61670 */
[----:B------:R-:W-:Y:S01]  /*3740*/  FSEL R28, R39, -INF , !P0 ;  /* 0xff800000271c7808 */ /* 0x000fe20004000000 */
[----:B------:R-:W-:Y:S01]  /*3750*/  @UP0 ULDC UR6, c[0x0][0x44c] ;  /* 0x0001130000060ab9 */ /* 0x000fe20000000800 */
[----:B------:R-:W-:Y:S01]  /*3760*/  ISETP.GT.AND P1, PT, R3, 0x21, P1 ;  /* 0x000000210300780c */ /* 0x000fe20000f24270 */
[----:B------:R-:W-:Y:S01]  /*3770*/  UIMAD.WIDE.U32 UR6, UR47, UR6, URZ ;  /* 0x000000062f0672a5 */ /* 0x000fe2000f8e003f */
[----:B------:R-:W-:Y:S01]  /*3780*/  FMNMX.FTZ R9, R26, R9, !PT ;  /* 0x000000091a097209 */ /* 0x000fe20007810000 */
[----:B------:R-:W-:Y:S01]  /*3790*/  @UP0 ULDC UR10, c[0x0][0x450] ;  /* 0x00011400000a0ab9 */ /* 0x000fe20000000800 */
[----:B------:R-:W-:Y:S01]  /*37a0*/  PLOP3.LUT P0, PT, PT, PT, UP2, 0x40, 0x0 ;  /* 0x000000000000781c */ /* 0x000fe20003f0e828 */
[----:B------:R-:W-:Y:S01]  /*37b0*/  @UP0 USHF.R.U32.HI UR47, URZ, UR10, UR7 ;  /* 0x0000000a3f2f0299 */ /* 0x000fe20008011607 */
[----:B------:R-:W-:-:S02]  /*37c0*/  FSEL R30, R42, -INF , !P3 ;  /* 0xff8000002a1e7808 */ /* 0x000fc40005800000 */
[C---:B------:R-:W-:Y:S01]  /*37d0*/  ISETP.GT.AND P2, PT, R3.reuse, 0x28, P2 ;  /* 0x000000280300780c */ /* 0x040fe20001744270 */
[----:B------:R-:W-:Y:S01]  /*37e0*/  UIADD3 UR43, UR43, UR47, URZ ;  /* 0x0000002f2b2b7290 */ /* 0x000fe2000fffe03f */
[----:B------:R-:W-:Y:S02]  /*37f0*/  ISETP.LT.OR P1, PT, R4, 0x22, P1 ;  /* 0x000000220400780c */ /* 0x000fe40000f21670 */
[----:B------:R-:W-:Y:S02]  /*3800*/  FMNMX.FTZ R9, R28, R9, !PT ;  /* 0x000000091c097209 */ /* 0x000fe40007810000 */
[----:B------:R-:W-:Y:S01]  /*3810*/  PLOP3.LUT P3, PT, PT, PT, UP3, 0x40, 0x0 ;  /* 0x000000000000781c */ /* 0x000fe20003f6e838 */
[----:B------:R-:W-:Y:S01]  /*3820*/  VIADD R12, R12, UR43 ;  /* 0x0000002b0c0c7c36 */ /* 0x000fe20008000000 */
[----:B------:R-:W-:Y:S02]  /*3830*/  ISETP.GT.AND P0, PT, R3, 0x29, P0 ;  /* 0x000000290300780c */ /* 0x000fe40000704270 */
[----:B------:R-:W-:-:S02]  /*3840*/  ISETP.LT.OR P2, PT, R4, 0x29, P2 ;  /* 0x000000290400780c */ /* 0x000fc40001741670 */
[----:B------:R-:W-:Y:S02]  /*3850*/  FSEL R32, R43, -INF , !P1 ;  /* 0xff8000002b207808 */ /* 0x000fe40004800000 */
[----:B------:R-:W-:Y:S02]  /*3860*/  FMNMX.FTZ R9, R30, R9, !PT ;  /* 0x000000091e097209 */ /* 0x000fe40007810000 */
[----:B------:R-:W-:Y:S02]  /*3870*/  PLOP3.LUT P1, PT, PT, PT, UP4, 0x40, 0x0 ;  /* 0x000000000000781c */ /* 0x000fe40003f2e848 */
[----:B------:R-:W-:Y:S02]  /*3880*/  ISETP.LT.OR P0, PT, R4, 0x2a, P0 ;  /* 0x0000002a0400780c */ /* 0x000fe40000701670 */
[----:B------:R-:W-:Y:S01]  /*3890*/  FSEL R34, R15, -INF , !P2 ;  /* 0xff8000000f227808 */ /* 0x000fe20005000000 */
[-CC-:B------:R-:W-:Y:S01]  /*38a0*/  FFMA.FTZ R15, R25, R11.reuse, -R46.reuse ;  /* 0x0000000b190f7223 */ /* 0x180fe2000001082e */
[----:B------:R-:W-:Y:S01]  /*38b0*/  ISETP.GT.AND P3, PT, R3, 0x30, P3 ;  /* 0x000000300300780c */ /* 0x000fe20001f64270 */
[--C-:B------:R-:W-:Y:S01]  /*38c0*/  FFMA.FTZ R25, R31, R11, -R46.reuse ;  /* 0x0000000b1f197223 */ /* 0x100fe2000001082e */
[----:B------:R-:W-:Y:S01]  /*38d0*/  FMNMX.FTZ R9, R32, R9, !PT ;  /* 0x0000000920097209 */ /* 0x000fe20007810000 */
[----:B------:R0:W-:Y:S01]  /*38e0*/  MUFU.EX2 R48, R15 ;  /* 0x0000000f00307308 */ /* 0x0001e20000000800 */
[----:B------:R-:W-:Y:S01]  /*38f0*/  PLOP3.LUT P2, PT, PT, PT, UP5, 0x40, 0x0 ;  /* 0x000000000000781c */ /* 0x000fe20003f4e858 */
[----:B------:R-:W-:Y:S01]  /*3900*/  FFMA.FTZ R31, R45, R11, -R46 ;  /* 0x0000000b2d1f7223 */ /* 0x000fe2000001082e */
[----:B------:R-:W-:-:S02]  /*3910*/  FSEL R36, R47, -INF , !P0 ;  /* 0xff8000002f247808 */ /* 0x000fc40004000000 */
[----:B------:R-:W-:Y:S02]  /*3920*/  ISETP.GT.AND P1, PT, R3, 0x31, P1 ;  /* 0x000000310300780c */ /* 0x000fe40000f24270 */
[----:B------:R-:W-:Y:S01]  /*3930*/  ISETP.LT.OR P3, PT, R4, 0x31, P3 ;  /* 0x000000310400780c */ /* 0x000fe20001f61670 */
[----:B------:R-:W-:Y:S01]  /*3940*/  MUFU.EX2 R58, R31 ;  /* 0x0000001f003a7308 */ /* 0x000fe20000000800 */
[----:B------:R-:W-:Y:S01]  /*3950*/  FMNMX.FTZ R9, R34, R9, !PT ;  /* 0x0000000922097209 */ /* 0x000fe20007810000 */
[-CC-:B0-----:R-:W-:Y:S01]  /*3960*/  FFMA.FTZ R15, R33, R11.reuse, -R46.reuse ;  /* 0x0000000b210f7223 */ /* 0x181fe2000001082e */
[----:B------:R-:W-:Y:S01]  /*3970*/  PLOP3.LUT P0, PT, PT, PT, UP6, 0x40, 0x0 ;  /* 0x000000000000781c */ /* 0x000fe20003f0e868 */
[----:B------:R-:W-:Y:S01]  /*3980*/  FFMA.FTZ R33, R49, R11, -R46 ;  /* 0x0000000b31217223 */ /* 0x000fe2000001082e */
[----:B------:R-:W-:Y:S02]  /*3990*/  ISETP.GT.AND P2, PT, R3, 0x38, P2 ;  /* 0x000000380300780c */ /* 0x000fe40001744270 */
[----:B------:R-:W-:Y:S01]  /*39a0*/  ISETP.LT.OR P1, PT, R4, 0x32, P1 ;  /* 0x000000320400780c */ /* 0x000fe20000f21670 */
[----:B------:R-:W-:Y:S01]  /*39b0*/  MUFU.EX2 R60, R33 ;  /* 0x00000021003c7308 */ /* 0x000fe20000000800 */
[----:B------:R-:W-:-:S02]  /*39c0*/  FSEL R38, R50, -INF , !P3 ;  /* 0xff80000032267808 */ /* 0x000fc40005800000 */
[----:B------:R-:W-:Y:S02]  /*39d0*/  FMNMX.FTZ R9, R36, R9, !PT ;  /* 0x0000000924097209 */ /* 0x000fe40007810000 */
[----:B------:R-:W-:Y:S01]  /*39e0*/  ISETP.GT.AND P0, PT, R3, 0x39, P0 ;  /* 0x000000390300780c */ /* 0x000fe20000704270 */
[-CC-:B------:R-:W-:Y:S01]  /*39f0*/  FFMA.FTZ R3, R19, R11.reuse, -R46.reuse ;  /* 0x0000000b13037223 */ /* 0x180fe2000001082e */
[----:B------:R-:W-:Y:S01]  /*3a00*/  ISETP.LT.OR P2, PT, R4, 0x39, P2 ;  /* 0x000000390400780c */ /* 0x000fe20001741670 */
[-CC-:B------:R-:W-:Y:S01]  /*3a10*/  FFMA.FTZ R19, R21, R11.reuse, -R46.reuse ;  /* 0x0000000b15137223 */ /* 0x180fe2000001082e */
[----:B------:R-:W-:Y:S01]  /*3a20*/  FSEL R40, R51, -INF , !P1 ;  /* 0xff80000033287808 */ /* 0x000fe20004800000 */
[--C-:B------:R-:W-:Y:S01]  /*3a30*/  FFMA.FTZ R21, R29, R11, -R46.reuse ;  /* 0x0000000b1d157223 */ /* 0x100fe2000001082e */
[----:B------:R-:W-:Y:S01]  /*3a40*/  FMNMX.FTZ R9, R38, R9, !PT ;  /* 0x0000000926097209 */ /* 0x000fe20007810000 */
[----:B------:R-:W0:Y:S01]  /*3a50*/  MUFU.EX2 R3, R3 ;  /* 0x0000000300037308 */ /* 0x000e220000000800 */
[----:B------:R-:W-:Y:S01]  /*3a60*/  ISETP.LT.OR P0, PT, R4, 0x3a, P0 ;  /* 0x0000003a0400780c */ /* 0x000fe20000701670 */
[----:B------:R-:W-:Y:S01]  /*3a70*/  FFMA.FTZ R29, R57, R11, -R46 ;  /* 0x0000000b391d7223 */ /* 0x000fe2000001082e */
[----:B------:R-:W-:-:S02]  /*3a80*/  FSEL R4, R54, -INF , !P2 ;  /* 0xff80000036047808 */ /* 0x000fc40005000000 */
[----:B------:R-:W-:Y:S02]  /*3a90*/  FMNMX.FTZ R9, R40, R9, !PT ;  /* 0x0000000928097209 */ /* 0x000fe40007810000 */
[----:B------:R-:W-:Y:S01]  /*3aa0*/  FSEL R42, R55, -INF , !P0 ;  /* 0xff800000372a7808 */ /* 0x000fe20004000000 */
[----:B------:R1:W-:Y:S01]  /*3ab0*/  MUFU.EX2 R50, R21 ;  /* 0x0000001500327308 */ /* 0x0003e20000000800 */
[----:B------:R-:W-:-:S04]  /*3ac0*/  FMNMX.FTZ R9, R4, R9, !PT ;  /* 0x0000000904097209 */ /* 0x000fc80007810000 */
[----:B------:R-:W-:-:S03]  /*3ad0*/  FMNMX.FTZ R9, R42, R9, !PT ;  /* 0x000000092a097209 */ /* 0x000fc60007810000 */
[----:B------:R-:W2:Y:S01]  /*3ae0*/  MUFU.EX2 R19, R19 ;  /* 0x0000001300137308 */ /* 0x000ea20000000800 */
[-CC-:B-1----:R-:W-:Y:S01]  /*3af0*/  FFMA.FTZ R21, R41, R11.reuse, -R46.reuse ;  /* 0x0000000b29157223 */ /* 0x182fe2000001082e */
[----:B------:R-:W1:Y:S06]  /*3b00*/  SHFL.BFLY PT, R44, R9, 0x2, 0x1f ;  /* 0x0c401f00092c7f89 */ /* 0x000e6c00000e0000 */
[----:B------:R-:W-:Y:S08]  /*3b10*/  MUFU.EX2 R56, R21 ;  /* 0x0000001500387308 */ /* 0x000ff00000000800 */
[----:B------:R3:W-:Y:S08]  /*3b20*/  MUFU.EX2 R52, R15 ;  /* 0x0000000f00347308 */ /* 0x0007f00000000800 */
[----:B------:R-:W-:Y:S01]  /*3b30*/  MUFU.EX2 R25, R25 ;  /* 0x0000001900197308 */ /* 0x000fe20000000800 */
[----:B---3--:R-:W-:Y:S01]  /*3b40*/  FFMA.FTZ R15, R59, R11, -R46 ;  /* 0x0000000b3b0f7223 */ /* 0x008fe2000001082e */
[----:B-1----:R-:W-:-:S05]  /*3b50*/  FMNMX.FTZ R44, R9, R44, !PT ;  /* 0x0000002c092c7209 */ /* 0x002fca0007810000 */
[----:B------:R-:W1:Y:S01]  /*3b60*/  SHFL.BFLY PT, R9, R44, 0x1, 0x1f ;  /* 0x0c201f002c097f89 */ /* 0x000e6200000e0000 */
[----:B------:R3:W-:Y:S08]  /*3b70*/  MUFU.EX2 R54, R27 ;  /* 0x0000001b00367308 */ /* 0x0007f00000000800 */
[----:B------:R-:W-:Y:S01]  /*3b80*/  MUFU.EX2 R15, R15 ;  /* 0x0000000f000f7308 */ /* 0x000fe20000000800 */
[-CC-:B---3--:R-:W-:Y:S01]  /*3b90*/  FFMA.FTZ R27, R61, R11.reuse, -R46.reuse ;  /* 0x0000000b3d1b7223 */ /* 0x188fe2000001082e */
[----:B------:R-:W-:-:S06]  /*3ba0*/  FFMA.FTZ R46, R53, R11, -R46 ;  /* 0x0000000b352e7223 */ /* 0x000fcc000001082e */
[----:B------:R-:W-:Y:S01]  /*3bb0*/  MUFU.EX2 R29, R29 ;  /* 0x0000001d001d7308 */ /* 0x000fe20000000800 */
[----:B-1----:R-:W-:-:S07]  /*3bc0*/  FMNMX.FTZ R9, R44, R9, !PT ;  /* 0x000000092c097209 */ /* 0x002fce0007810000 */
[----:B------:R-:W-:Y:S01]  /*3bd0*/  MUFU.EX2 R46, R46 ;  /* 0x0000002e002e7308 */ /* 0x000fe20000000800 */
[C---:B------:R-:W-:Y:S01]  /*3be0*/  FSETP.NEU.FTZ.AND P0, PT, R9.reuse, -INF , PT ;  /* 0xff8000000900780b */ /* 0x040fe20003f1d000 */
[----:B------:R-:W-:-:S06]  /*3bf0*/  FFMA.FTZ R21, R9, R11, -8 ;  /* 0xc100000009157423 */ /* 0x000fcc000001000b */
[----:B------:R-:W-:Y:S01]  /*3c00*/  MUFU.EX2 R27, R27 ;  /* 0x0000001b001b7308 */ /* 0x000fe20000000800 */
[----:B------:R-:W-:-:S05]  /*3c10*/  FSEL R21, R21, RZ, P0 ;  /* 0x000000ff15157208 */ /* 0x000fca0000000000 */
        /* <DEDUP_REMOVED lines=13> */
[----:B------:R-:W1:Y:S01]  /*3cf0*/  MUFU.EX2 R10, R10 ;  /* 0x0000000a000a7308 */ /* 0x000e620000000800 */
[----:B0-----:R-:W-:Y:S01]  /*3d00*/  FADD.FTZ R14, R3, R48 ;  /* 0x00000030030e7221 */ /* 0x001fe20000010000 */
[-CC-:B------:R-:W-:Y:S01]  /*3d10*/  FFMA.FTZ R38, R38, R11.reuse, -R21.reuse ;  /* 0x0000000b26267223 */ /* 0x180fe20000010815 */
[-CC-:B------:R-:W-:Y:S01]  /*3d20*/  FFMA.FTZ R40, R40, R11.reuse, -R21.reuse ;  /* 0x0000000b28287223 */ /* 0x180fe20000010815 */
[--C-:B------:R-:W-:Y:S01]  /*3d30*/  FFMA.FTZ R4, R4, R11, -R21.reuse ;  /* 0x0000000b04047223 */ /* 0x100fe20000010815 */
[----:B--2---:R-:W-:Y:S01]  /*3d40*/  FADD.FTZ R45, R19, R14 ;  /* 0x0000000e132d7221 */ /* 0x004fe20000010000 */
[----:B------:R-:W-:Y:S01]  /*3d50*/  F2FP.SATFINITE.E4M3.F32.PACK_AB_MERGE_C R14, R50, R19, RZ ;  /* 0x00000013320e723e */ /* 0x000fe200048070ff */
[----:B------:R-:W-:Y:S01]  /*3d60*/  FFMA.FTZ R21, R42, R11, -R21 ;  /* 0x0000000b2a157223 */ /* 0x000fe20000010815 */
[----:B------:R-:W0:Y:S01]  /*3d70*/  MUFU.EX2 R18, R18 ;  /* 0x0000001200127308 */ /* 0x000e220000000800 */
[----:B------:R-:W-:Y:S01]  /*3d80*/  FADD.FTZ R50, R50, R45 ;  /* 0x0000002d32327221 */ /* 0x000fe20000010000 */
[----:B------:R-:W-:-:S06]  /*3d90*/  F2FP.SATFINITE.E4M3.F32.PACK_AB_MERGE_C R188, R48, R3, R14 ;  /* 0x0000000330bc723e */ /* 0x000fcc000480700e */
[----:B------:R2:W3:Y:S01]  /*3da0*/  MUFU.EX2 R33, R20 ;  /* 0x0000001400217308 */ /* 0x0004e20000000800 */
[----:B-1----:R-:W-:-:S07]  /*3db0*/  FADD.FTZ R43, R10, R31 ;  /* 0x0000001f0a2b7221 */ /* 0x002fce0000010000 */
[----:B------:R-:W1:Y:S01]  /*3dc0*/  MUFU.EX2 R22, R22 ;  /* 0x0000001600167308 */ /* 0x000e620000000800 */
[----:B0-----:R-:W-:Y:S01]  /*3dd0*/  FADD.FTZ R14, R18, R43 ;  /* 0x0000002b120e7221 */ /* 0x001fe20000010000 */
[----:B------:R-:W-:-:S04]  /*3de0*/  FADD.FTZ R43, R23, R50 ;  /* 0x00000032172b7221 */ /* 0x000fc80000010000 */
[----:B--2---:R-:W-:Y:S02]  /*3df0*/  FADD.FTZ R20, R52, R43 ;  /* 0x0000002b34147221 */ /* 0x004fe40000010000 */
[----:B------:R0:W2:Y:S01]  /*3e00*/  MUFU.EX2 R37, R24 ;  /* 0x0000001800257308 */ /* 0x0000a20000000800 */
[C---:B---3--:R-:W-:Y:S01]  /*3e10*/  FADD.FTZ R3, R33.reuse, R14 ;  /* 0x0000000e21037221 */ /* 0x048fe20000010000 */
[----:B------:R-:W-:-:S04]  /*3e20*/  F2FP.SATFINITE.E4M3.F32.PACK_AB_MERGE_C R18, R33, R18, RZ ;  /* 0x000000122112723e */ /* 0x000fc800048070ff */
[----:B------:R-:W-:Y:S02]  /*3e30*/  F2FP.SATFINITE.E4M3.F32.PACK_AB_MERGE_C R189, R31, R10, R18 ;  /* 0x0000000a1fbd723e */ /* 0x000fe40004807012 */
[----:B------:R-:W3:Y:S01]  /*3e40*/  MUFU.EX2 R26, R26 ;  /* 0x0000001a001a7308 */ /* 0x000ee20000000800 */
[----:B0-----:R-:W-:Y:S01]  /*3e50*/  F2FP.SATFINITE.E4M3.F32.PACK_AB_MERGE_C R24, R54, R25, RZ ;  /* 0x000000193618723e */ /* 0x001fe200048070ff */
[----:B-1----:R-:W-:Y:S01]  /*3e60*/  FADD.FTZ R14, R22, R3 ;  /* 0x00000003160e7221 */ /* 0x002fe20000010000 */
[----:B------:R-:W-:Y:S01]  /*3e70*/  FADD.FTZ R25, R25, R20 ;  /* 0x0000001419197221 */ /* 0x000fe20000010000 */
[----:B------:R-:W-:Y:S02]  /*3e80*/  F2FP.SATFINITE.E4M3.F32.PACK_AB_MERGE_C R20, R58, R15, RZ ;  /* 0x0000000f3a14723e */ /* 0x000fe400048070ff */
[----:B------:R-:W-:Y:S01]  /*3e90*/  F2FP.SATFINITE.E4M3.F32.PACK_AB_MERGE_C R190, R52, R23, R24 ;  /* 0x0000001734be723e */ /* 0x000fe20004807018 */
[----:B------:R-:W-:Y:S01]  /*3ea0*/  FADD.FTZ R54, R54, R25 ;  /* 0x0000001936367221 */ /* 0x000fe20000010000 */
[----:B------:R-:W0:Y:S01]  /*3eb0*/  MUFU.EX2 R39, R28 ;  /* 0x0000001c00277308 */ /* 0x000e220000000800 */
[----:B--2---:R-:W-:Y:S01]  /*3ec0*/  FADD.FTZ R23, R37, R14 ;  /* 0x0000000e25177221 */ /* 0x004fe20000010000 */
[----:B------:R-:W-:Y:S01]  /*3ed0*/  F2FP.SATFINITE.E4M3.F32.PACK_AB_MERGE_C R184, R56, R29, R20 ;  /* 0x0000001d38b8723e */ /* 0x000fe20004807014 */
[----:B------:R-:W-:Y:S01]  /*3ee0*/  FADD.FTZ R29, R29, R54 ;  /* 0x000000361d1d7221 */ /* 0x000fe20000010000 */
[----:B------:R-:W-:-:S03]  /*3ef0*/  F2FP.SATFINITE.E4M3.F32.PACK_AB_MERGE_C R20, R46, R35, RZ ;  /* 0x000000232e14723e */ /* 0x000fc600048070ff */
[----:B------:R-:W-:Y:S01]  /*3f00*/  FADD.FTZ R56, R56, R29 ;  /* 0x0000001d38387221 */ /* 0x000fe20000010000 */
[----:B------:R-:W1:Y:S01]  /*3f10*/  MUFU.EX2 R30, R30 ;  /* 0x0000001e001e7308 */ /* 0x000e620000000800 */
[----:B---3--:R-:W-:Y:S01]  /*3f20*/  FADD.FTZ R14, R26, R23 ;  /* 0x000000171a0e7221 */ /* 0x008fe20000010000 */
[----:B------:R-:W-:-:S06]  /*3f30*/  F2FP.SATFINITE.E4M3.F32.PACK_AB_MERGE_C R186, R60, R27, R20 ;  /* 0x0000001b3cba723e */ /* 0x000fcc0004807014 */
[----:B------:R-:W2:Y:S01]  /*3f40*/  MUFU.EX2 R41, R32 ;  /* 0x0000002000297308 */ /* 0x000ea20000000800 */
[C---:B0-----:R-:W-:Y:S01]  /*3f50*/  FADD.FTZ R23, R39.reuse, R14 ;  /* 0x0000000e27177221 */ /* 0x041fe20000010000 */
[----:B------:R-:W-:-:S04]  /*3f60*/  F2FP.SATFINITE.E4M3.F32.PACK_AB_MERGE_C R26, R39, R26, RZ ;  /* 0x0000001a271a723e */ /* 0x000fc800048070ff */
[----:B------:R-:W-:Y:S02]  /*3f70*/  F2FP.SATFINITE.E4M3.F32.PACK_AB_MERGE_C R191, R37, R22, R26 ;  /* 0x0000001625bf723e */ /* 0x000fe4000480701a */
[----:B------:R-:W0:Y:S01]  /*3f80*/  MUFU.EX2 R34, R34 ;  /* 0x0000002200227308 */ /* 0x000e220000000800 */
[----:B-1----:R-:W-:Y:S01]  /*3f90*/  FADD.FTZ R14, R30, R23 ;  /* 0x000000171e0e7221 */ /* 0x002fe20000010000 */
[----:B------:R-:W-:-:S04]  /*3fa0*/  FADD.FTZ R23, R15, R56 ;  /* 0x000000380f177221 */ /* 0x000fc80000010000 */
[----:B------:R-:W-:Y:S02]  /*3fb0*/  FADD.FTZ R58, R58, R23 ;  /* 0x000000173a3a7221 */ /* 0x000fe40000010000 */
[----:B------:R-:W1:Y:S01]  /*3fc0*/  MUFU.EX2 R19, R36 ;  /* 0x0000002400137308 */ /* 0x000e620000000800 */
[----:B--2---:R-:W-:Y:S01]  /*3fd0*/  FADD.FTZ R15, R41, R14 ;  /* 0x0000000e290f7221 */ /* 0x004fe20000010000 */
[----:B------:R-:W-:-:S04]  /*3fe0*/  FADD.FTZ R27, R27, R58 ;  /* 0x0000003a1b1b7221 */ /* 0x000fc80000010000 */
[----:B------:R-:W-:Y:S02]  /*3ff0*/  FADD.FTZ R60, R60, R27 ;  /* 0x0000001b3c3c7221 */ /* 0x000fe40000010000 */
[----:B------:R-:W2:Y:S01]  /*4000*/  MUFU.EX2 R38, R38 ;  /* 0x0000002600267308 */ /* 0x000ea20000000800 */
[----:B0-----:R-:W-:Y:S01]  /*4010*/  FADD.FTZ R14, R34, R15 ;  /* 0x0000000f220e7221 */ /* 0x001fe20000010000 */
[----:B------:R-:W-:-:S06]  /*4020*/  FADD.FTZ R35, R35, R60 ;  /* 0x0000003c23237221 */ /* 0x000fcc0000010000 */
[----:B------:R-:W0:Y:S01]  /*4030*/  MUFU.EX2 R3, R40 ;  /* 0x0000002800037308 */ /* 0x000e220000000800 */
[C---:B-1----:R-:W-:Y:S01]  /*4040*/  F2FP.SATFINITE.E4M3.F32.PACK_AB_MERGE_C R34, R19.reuse, R34, RZ ;  /* 0x000000221322723e */ /* 0x042fe200048070ff */
[----:B------:R-:W-:-:S03]  /*4050*/  FADD.FTZ R19, R19, R14 ;  /* 0x0000000e13137221 */ /* 0x000fc60000010000 */
[----:B------:R-:W-:-:S03]  /*4060*/  F2FP.SATFINITE.E4M3.F32.PACK_AB_MERGE_C R185, R41, R30, R34 ;  /* 0x0000001e29b9723e */ /* 0x000fc60004807022 */
[----:B------:R-:W-:Y:S01]  /*4070*/  MUFU.EX2 R4, R4 ;  /* 0x0000000400047308 */ /* 0x000fe20000000800 */
[----:B--2---:R-:W-:-:S07]  /*4080*/  FADD.FTZ R10, R38, R19 ;  /* 0x00000013260a7221 */ /* 0x004fce0000010000 */
[----:B------:R-:W1:Y:S01]  /*4090*/  MUFU.EX2 R21, R21 ;  /* 0x0000001500157308 */ /* 0x000e620000000800 */
[----:B0-----:R-:W-:Y:S01]  /*40a0*/  FADD.FTZ R15, R3, R10 ;  /* 0x0000000a030f7221 */ /* 0x001fe20000010000 */
[----:B-1----:R-:W-:-:S03]  /*40b0*/  F2FP.SATFINITE.E4M3.F32.PACK_AB_MERGE_C R10, R21, R4, RZ ;  /* 0x00000004150a723e */ /* 0x002fc600048070ff */
[----:B------:R-:W-:Y:S01]  /*40c0*/  FADD.FTZ R4, R4, R15 ;  /* 0x0000000f04047221 */ /* 0x000fe20000010000 */
[----:B------:R-:W-:Y:S01]  /*40d0*/  F2FP.SATFINITE.E4M3.F32.PACK_AB_MERGE_C R187, R3, R38, R10 ;  /* 0x0000002603bb723e */ /* 0x000fe2000480700a */
[----:B------:R-:W-:Y:S02]  /*40e0*/  FADD.FTZ R3, R46, R35 ;  /* 0x000000232e037221 */ /* 0x000fe40000010000 */
[----:B------:R-:W-:Y:S01]  /*40f0*/  FADD.FTZ R4, R21, R4 ;  /* 0x0000000415047221 */ /* 0x000fe20000010000 */
[----:B------:R-:W-:Y:S06]  /*4100*/  @!P6 BRA `(.L_x_971) ;  /* 0x000000000044e947 */ /* 0x000fec0003800000 */
[----:B------:R-:W-:Y:S01]  /*4110*/  ISETP.LT.AND P0, PT, RZ, UR43, PT ;  /* 0x0000002bff007c0c */ /* 0x000fe2000bf01270 */
[----:B------:R-:W-:-:S06]  /*4120*/  UIADD3 UR6, UR43, -0x1, URZ ;  /* 0xffffffff2b067890 */ /* 0x000fcc000fffe03f */
[----:B------:R-:W-:-:S06]  /*4130*/  IMAD.U32 R10, RZ, RZ, UR6 ;  /* 0x00000006ff0a7e24 */ /* 0x000fcc000f8e00ff */
[----:B------:R-:W-:Y:S05]  /*4140*/  @P0 BRA `(.L_x_972) ;  /* 0x00000000001c0947 */ /* 0x000fea0003800000 */
[----:B------:R-:W-:Y:S01]  /*4150*/  ISETP.NE.AND P0, PT, R13, 0x1, PT ;  /* 0x000000010d00780c */ /* 0x000fe20003f05270 */
[----:B------:R-:W-:-:S12]  /*4160*/  IMAD R15, RZ, RZ, -UR43 ;  /* 0x8000002bff0f7e24 */ /* 0x000fd8000f8e02ff */
[----:B------:R-:W0:Y:S02]  /*4170*/  @P0 LDC.64 R18, c[0x0][0x9e8] ;  /* 0x00027a00ff120b82 */ /* 0x000e240000000a00 */
[----:B0-----:R-:W-:-:S05]  /*4180*/  @P0 IMAD.HI.U32 R10, R15, R18, RZ ;  /* 0x000000120f0a0227 */ /* 0x001fca00078e00ff */
[----:B------:R-:W-:-:S04]  /*4190*/  @P0 SHF.R.U32.HI R15, RZ, R19, R10 ;  /* 0x00000013ff0f0219 */ /* 0x000fc8000001160a */
[----:B------:R-:W-:Y:S01]  /*41a0*/  LOP3.LUT R10, RZ, R15, RZ, 0x33, !PT ;  /* 0x0000000fff0a7212 */ /* 0x000fe200078e33ff */
[----:B------:R-:W-:Y:S06]  /*41b0*/  BRA `(.L_x_973) ;  /* 0x0000000000107947 */ /* 0x000fec0003800000 */
.L_x_972:
[----:B------:R-:W-:-:S13]  /*41c0*/  ISETP.NE.AND P0, PT, R13, 0x1, PT ;  /* 0x000000010d00780c */ /* 0x000fda0003f05270 */
[----:B------:R-:W0:Y:S02]  /*41d0*/  @P0 LDC.64 R14, c[0x0][0x9e8] ;  /* 0x00027a00ff0e0b82 */ /* 0x000e240000000a00 */
[----:B0-----:R-:W-:-:S05]  /*41e0*/  @P0 IMAD.HI.U32 R14, R10, R14, RZ ;  /* 0x0000000e0a0e0227 */ /* 0x001fca00078e00ff */
[----:B------:R-:W-:-:S07]  /*41f0*/  @P0 SHF.R.U32.HI R10, RZ, R15, R14 ;  /* 0x0000000fff0a0219 */ /* 0x000fce000001160e */
.L_x_973:
[----:B------:R-:W-:-:S05]  /*4200*/  IMAD R13, R10, R13, R13 ;  /* 0x0000000d0a0d7224 */ /* 0x000fca00078e020d */
[----:B------:R-:W-:-:S07]  /*4210*/  VIMNMX R12, R12, R13, PT ;  /* 0x0000000d0c0c7248 */ /* 0x000fce0003fe0100 */
.L_x_971:
[----:B------:R-:W-:Y:S01]  /*4220*/  SHF.R.S32.HI R13, RZ, 0x1f, R12 ;  /* 0x0000001fff0d7819 */ /* 0x000fe2000001140c */
[----:B------:R-:W0:Y:S01]  /*4230*/  S2UR UR43, SR_CgaCtaId ;  /* 0x00000000002b79c3 */ /* 0x000e220000008800 */
[----:B------:R-:W-:Y:S01]  /*4240*/  UMOV UR49, URZ ;  /* 0x0000003f00317c82 */ /* 0x000fe20008000000 */
[----:B------:R-:W-:Y:S01]  /*4250*/  UMOV UR47, URZ ;  /* 0x0000003f002f7c82 */ /* 0x000fe20008000000 */
[----:B------:R-:W-:Y:S02]  /*4260*/  LEA.HI R13, R13, R12, RZ, 0x6 ;  /* 0x0000000c0d0d7211 */ /* 0x000fe400078f30ff */
[----:B------:R-:W-:Y:S02]  /*4270*/  CS2R R24, SRZ ;  /* 0x0000000000187805 */ /* 0x000fe4000001ff00 */
[----:B------:R-:W-:Y:S02]  /*4280*/  CS2R R26, SRZ ;  /* 0x00000000001a7805 */ /* 0x000fe4000001ff00 */
[----:B------:R-:W-:-:S02]  /*4290*/  CS2R R28, SRZ ;  /* 0x00000000001c7805 */ /* 0x000fc4000001ff00 */
[----:B------:R-:W-:Y:S02]  /*42a0*/  SHF.R.S32.HI R13, RZ, 0x6, R13 ;  /* 0x00000006ff0d7819 */ /* 0x000fe4000001140d */
[----:B------:R-:W-:Y:S02]  /*42b0*/  CS2R R30, SRZ ;  /* 0x00000000001e7805 */ /* 0x000fe4000001ff00 */
[----:B------:R-:W-:Y:S02]  /*42c0*/  CS2R R32, SRZ ;  /* 0x0000000000207805 */ /* 0x000fe4000001ff00 */
[----:B------:R-:W-:Y:S02]  /*42d0*/  CS2R R34, SRZ ;  /* 0x0000000000227805 */ /* 0x000fe4000001ff00 */
[----:B------:R-:W-:Y:S02]  /*42e0*/  VIMNMX R10, R16, R13, !PT ;  /* 0x0000000d100a7248 */ /* 0x000fe40007fe0100 */
[----:B------:R-:W-:-:S02]  /*42f0*/  CS2R R36, SRZ ;  /* 0x0000000000247805 */ /* 0x000fc4000001ff00 */
[----:B------:R-:W-:Y:S02]  /*4300*/  CS2R R38, SRZ ;  /* 0x0000000000267805 */ /* 0x000fe4000001ff00 */
[----:B------:R-:W-:Y:S02]  /*4310*/  CS2R R40, SRZ ;  /* 0x0000000000287805 */ /* 0x000fe4000001ff00 */
[----:B------:R-:W-:Y:S02]  /*4320*/  ISETP.LE.AND P0, PT, R10, UR50, PT ;  /* 0x000000320a007c0c */ /* 0x000fe4000bf03270 */
        /* <DEDUP_REMOVED lines=55> */
[----:B0-----:R-:W-:Y:S06]  /*46a0*/  @!P0 BRA `(.L_x_974) ;  /* 0x0000002c001c8947 */ /* 0x001fec0003800000 */
        /* <DEDUP_REMOVED lines=64> */
[----:B------:R-:W-:Y:S01]  /*4ab0*/  UMOV UR52, URZ ;  /* 0x0000003f00347c82 */ /* 0x000fe20008000000 */
[----:B------:R-:W-:Y:S01]  /*4ac0*/  UMOV UR51, URZ ;  /* 0x0000003f00337c82 */ /* 0x000fe20008000000 */
[----:B------:R-:W-:Y:S01]  /*4ad0*/  ULDC UR55, c[0x0][0x9e4] ;  /* 0x0002790000377ab9 */ /* 0x000fe20000000800 */
[----:B------:R-:W-:Y:S01]  /*4ae0*/  ULDC UR53, c[0x0][0x288] ;  /* 0x0000a20000357ab9 */ /* 0x000fe20000000800 */
[----:B------:R-:W-:Y:S01]  /*4af0*/  ULDC UR54, c[0x0][0x2f0] ;  /* 0x0000bc0000367ab9 */ /* 0x000fe20000000800 */
[----:B------:R-:W-:-:S05]  /*4b00*/  ULDC UR56, c[0x0][0x9e0] ;  /* 0x0002780000387ab9 */ /* 0x000fca0000000800 */
.L_x_992:
[----:B------:R-:W-:Y:S01]  /*4b10*/  UIADD3 UR49, UR51, 0x1, URZ ;  /* 0x0000000133317890 */ /* 0x000fe2000fffe03f */
[----:B------:R-:W-:-:S03]  /*4b20*/  ISETP.NE.AND P1, PT, RZ, UR40, PT ;  /* 0x00000028ff007c0c */ /* 0x000fc6000bf25270 */
[----:B------:R-:W-:-:S04]  /*4b30*/  UISETP.NE.AND UP1, UPT, UR49, 0x2, UPT ;  /* 0x000000023100788c */ /* 0x000fc8000bf25270 */
[----:B------:R-:W-:Y:S02]  /*4b40*/  USEL UR47, URZ, 0x1, UP1 ;  /* 0x000000013f2f7887 */ /* 0x000fe40008800000 */
[----:B------:R-:W-:Y:S02]  /*4b50*/  USEL UR49, UR49, URZ, UP1 ;  /* 0x0000003f31317287 */ /* 0x000fe40008800000 */
[----:B------:R-:W-:Y:S02]  /*4b60*/  ULOP3.LUT UR47, UR52, UR47, URZ, 0x3c, !UPT ;  /* 0x0000002f342f7292 */ /* 0x000fe4000f8e3c3f */
[----:B------:R-:W-:Y:S10]  /*4b70*/  @P1 BRA `(.L_x_975) ;  /* 0x00000000002c1947 */ /* 0x000ff40003800000 */
[----:B------:R-:W-:Y:S05]  /*4b80*/  @!P4 BRA `(.L_x_976) ;  /* 0x000000000004c947 */ /* 0x000fea0003800000 */
[----:B------:R-:W-:Y:S01]  /*4b90*/  BPT.TRAP 0x1 ;  /* 0x000000040000795c */ /* 0x000fe20000300000 */
.L_x_976:
[----:B------:R-:W-:Y:S01]  /*4ba0*/  ULEA UR6, UR49, UR41, 0x3 ;  /* 0x0000002931067291 */ /* 0x000fe2000f8e183f */
[----:B------:R-:W-:-:S05]  /*4bb0*/  IMAD.U32 R11, RZ, RZ, UR47 ;  /* 0x0000002fff0b7e24 */ /* 0x000fca000f8e00ff */
[----:B------:R-:W-:-:S04]  /*4bc0*/  SHF.L.U32 R11, R11, 0x1f, RZ ;  /* 0x0000001f0b0b7819 */ /* 0x000fc800000006ff */
[----:B------:R0:W1:Y:S01]  /*4bd0*/  SYNCS.PHASECHK.TRANS64.TRYWAIT P0, [UR6+0x20830], R11 ;  /* 0x0208300bff0075a7 */ /* 0x0000620008000146 */
[----:B------:R-:W-:Y:S05]  /*4be0*/  @!P4 BRA `(.L_x_977) ;  /* 0x000000000004c947 */ /* 0x000fea0003800000 */
[----:B------:R-:W-:Y:S01]  /*4bf0*/  BPT.TRAP 0x1 ;  /* 0x000000040000795c */ /* 0x000fe20000300000 */
.L_x_977:
[----:B-1----:R-:W-:Y:S05]  /*4c00*/  @P0 BRA `(.L_x_975) ;  /* 0x0000000000080947 */ /* 0x002fea0003800000 */
[----:B------:R-:W1:Y:S02]  /*4c10*/  SYNCS.PHASECHK.TRANS64.TRYWAIT P0, [UR6+0x20830], R11 ;  /* 0x0208300bff0075a7 */ /* 0x000e640008000146 */
[----:B-1----:R-:W-:Y:S05]  /*4c20*/  @!P0 BRA `(.L_x_978) ;  /* 0x000000f400bc8947 */ /* 0x002fea0003800000 */
.L_x_975:
[----:B01----:R-:W-:Y:S01]  /*4c30*/  VIADD R11, R17, 0x8 ;  /* 0x00000008110b7836 */ /* 0x003fe20000000000 */
[----:B------:R-:W-:Y:S01]  /*4c40*/  R2UR UR32, R6 ;  /* 0x00000000062072ca */ /* 0x000fe200000e0000 */
[----:B------:R-:W-:Y:S01]  /*4c50*/  ULEA UR34, UR49, UR46, 0xa ;  /* 0x0000002e31227291 */ /* 0x000fe2000f8e503f */
[----:B------:R-:W-:Y:S01]  /*4c60*/  R2UR UR33, R7 ;  /* 0x00000000072172ca */ /* 0x000fe200000e0000 */
[----:B------:R-:W-:Y:S01]  /*4c70*/  UMOV UR35, 0x40000040 ;  /* 0x4000004000237882 */ /* 0x000fe20000000000 */
[----:B------:R0:W-:Y:S01]  /*4c80*/  BAR.SYNC.DEFER_BLOCKING R11, 0x100 ;  /* 0x0004000b0000751d */ /* 0x0001e20000010000 */
[----:B------:R-:W-:Y:S02]  /*4c90*/  UIADD3 UR6, UR34, 0x2, URZ ;  /* 0x0000000222067890 */ /* 0x000fe4000fffe03f */
[----:B------:R-:W-:Y:S02]  /*4ca0*/  UIADD3 UR10, UR34, 0x4, URZ ;  /* 0x00000004220a7890 */ /* 0x000fe4000fffe03f */
[----:B------:R-:W-:Y:S01]  /*4cb0*/  UIADD3 UR14, UR34, 0x6, URZ ;  /* 0x00000006220e7890 */ /* 0x000fe2000fffe03f */
[----:B------:R-:W-:Y:S01]  /*4cc0*/  UMOV UR7, 0x40000040 ;  /* 0x4000004000077882 */ /* 0x000fe20000000000 */
[----:B------:R-:W-:Y:S01]  /*4cd0*/  UMOV UR11, 0x40000040 ;  /* 0x40000040000b7882 */ /* 0x000fe20000000000 */
[----:B------:R-:W-:Y:S01]  /*4ce0*/  UMOV UR15, 0x40000040 ;  /* 0x40000040000f7882 */ /* 0x000fe20000000000 */
[----:B------:R-:W-:Y:S01]  /*4cf0*/  UIADD3 UR18, UR34, 0x200, URZ ;  /* 0x0000020022127890 */ /* 0x000fe2000fffe03f */
[----:B------:R-:W-:Y:S01]  /*4d00*/  UMOV UR19, 0x40000040 ;  /* 0x4000004000137882 */ /* 0x000fe20000000000 */
[----:B------:R-:W-:Y:S01]  /*4d10*/  UIADD3 UR22, UR34, 0x202, URZ ;  /* 0x0000020222167890 */ /* 0x000fe2000fffe03f */
[----:B------:R-:W-:Y:S01]  /*4d20*/  UMOV UR23, 0x40000040 ;  /* 0x4000004000177882 */ /* 0x000fe20000000000 */
[----:B------:R-:W-:Y:S01]  /*4d30*/  UIADD3 UR26, UR34, 0x204, URZ ;  /* 0x00000204221a7890 */ /* 0x000fe2000fffe03f */
[----:B------:R-:W-:Y:S01]  /*4d40*/  UMOV UR27, 0x40000040 ;  /* 0x40000040001b7882 */ /* 0x000fe20000000000 */
[----:B------:R-:W-:Y:S01]  /*4d50*/  UIADD3 UR30, UR34, 0x206, URZ ;  /* 0x00000206221e7890 */ /* 0x000fe2000fffe03f */
[----:B------:R-:W-:Y:S01]  /*4d60*/  UMOV UR31, 0x40000040 ;  /* 0x40000040001f7882 */ /* 0x000fe20000000000 */
[----:B------:R-:W-:-:S06]  /*4d70*/  WARPGROUP.ARRIVE ;  /* 0x00000000000079c5 */ /* 0x000fcc0000000000 */
[----:B------:R-:W-:Y:S03]  /*4d80*/  QGMMA.64x64x32.F32.E4M3.E4M3 R152, gdesc[UR32], RZ, !UPT, gsb0 ;  /* 0x00e00000209879f3 */ /* 0x000fe6000c0008ff */
        /* <DEDUP_REMOVED lines=22> */
[----:B0-----:R-:W-:Y:S05]  /*4ef0*/  @P1 BRA `(.L_x_979) ;  /* 0x00000000002c1947 */ /* 0x001fea0003800000 */
[----:B------:R-:W-:Y:S05]  /*4f00*/  @!P4 BRA `(.L_x_980) ;  /* 0x000000000004c947 */ /* 0x000fea0003800000 */
[----:B------:R-:W-:Y:S01]  /*4f10*/  BPT.TRAP 0x1 ;  /* 0x000000040000795c */ /* 0x000fe20000300000 */
.L_x_980:
[----:B------:R-:W-:Y:S01]  /*4f20*/  ULEA UR6, UR51, UR41, 0x3 ;  /* 0x0000002933067291 */ /* 0x000fe2000f8e183f */
[----:B------:R-:W-:-:S05]  /*4f30*/  IMAD.U32 R11, RZ, RZ, UR52 ;  /* 0x00000034ff0b7e24 */ /* 0x000fca000f8e00ff */
[----:B------:R-:W-:-:S04]  /*4f40*/  SHF.L.U32 R11, R11, 0x1f, RZ ;  /* 0x0000001f0b0b7819 */ /* 0x000fc800000006ff */
[----:B------:R0:W1:Y:S01]  /*4f50*/  SYNCS.PHASECHK.TRANS64.TRYWAIT P0, [UR6+0x20850], R11 ;  /* 0x0208500bff0075a7 */ /* 0x0000620008000146 */
[----:B------:R-:W-:Y:S05]  /*4f60*/  @!P4 BRA `(.L_x_981) ;  /* 0x000000000004c947 */ /* 0x000fea0003800000 */
[----:B------:R-:W-:Y:S01]  /*4f70*/  BPT.TRAP 0x1 ;  /* 0x000000040000795c */ /* 0x000fe20000300000 */
.L_x_981:
[----:B-1----:R-:W-:Y:S05]  /*4f80*/  @P0 BRA `(.L_x_979) ;  /* 0x0000000000080947 */ /* 0x002fea0003800000 */
[----:B------:R-:W1:Y:S02]  /*4f90*/  SYNCS.PHASECHK.TRANS64.TRYWAIT P0, [UR6+0x20850], R11 ;  /* 0x0208500bff0075a7 */ /* 0x000e640008000146 */
[----:B-1----:R-:W-:Y:S05]  /*4fa0*/  @!P0 BRA `(.L_x_982) ;  /* 0x000000f000f48947 */ /* 0x002fea0003800000 */
.L_x_979:
[----:B------:R-:W-:Y:S01]  /*4fb0*/  UIADD3 UR6, UR41, 0x400, URZ ;  /* 0x0000040029067890 */ /* 0x000fe2000fffe03f */
[----:B------:R-:W-:Y:S01]  /*4fc0*/  WARPGROUP.ARRIVE ;  /* 0x00000000000079c5 */ /* 0x000fe20000000000 */
[----:B------:R-:W-:Y:S01]  /*4fd0*/  UMOV UR7, 0x80000020 ;  /* 0x8000002000077882 */ /* 0x000fe20000000000 */
[----:B------:R-:W-:Y:S01]  /*4fe0*/  PLOP3.LUT P0, PT, PT, PT, UP0, 0x80, 0x0 ;  /* 0x000000000000781c */ /* 0x000fe20003f0f008 */
[----:B------:R-:W-:Y:S01]  /*4ff0*/  USHF.R.U32.HI UR6, URZ, 0x4, UR6 ;  /* 0x000000043f067899 */ /* 0x000fe20008011606 */
[----:B------:R-:W-:Y:S01]  /*5000*/  PLOP3.LUT P1, PT, PT, PT, UP0, 0x80, 0x0 ;  /* 0x000000000000781c */ /* 0x000fe20003f2f008 */
[C---:B------:R-:W-:Y:S01]  /*5010*/  FMUL.FTZ R14, R0.reuse, R159 ;  /* 0x0000009f000e7220 */ /* 0x040fe20000410000 */
[C---:B------:R-:W-:Y:S01]  /*5020*/  FMUL.FTZ R22, R0.reuse, R166 ;  /* 0x000000a600167220 */ /* 0x040fe20000410000 */
[----:B------:R-:W-:Y:S01]  /*5030*/  ULOP3.LUT UR6, UR6, 0x3fff, URZ, 0xc0, !UPT ;  /* 0x00003fff06067892 */ /* 0x000fe2000f8ec03f */
[----:B------:R-:W-:Y:S02]  /*5040*/  IMAD.MOV.U32 R166, RZ, RZ, R5 ;  /* 0x000000ffffa67224 */ /* 0x000fe400078e0005 */
[C---:B------:R-:W-:Y:S01]  /*5050*/  FMUL.FTZ R20, R0.reuse, R163 ;  /* 0x000000a300147220 */ /* 0x040fe20000410000 */
[C---:B------:R-:W-:Y:S01]  /*5060*/  FMUL.FTZ R163, R0.reuse, R164 ;  /* 0x000000a400a37220 */ /* 0x040fe20000410000 */
[----:B------:R-:W-:Y:S01]  /*5070*/  ULOP3.LUT UR6, UR6, 0x10000, URZ, 0xfc, !UPT ;  /* 0x0001000006067892 */ /* 0x000fe2000f8efc3f */
[C---:B------:R-:W-:Y:S01]  /*5080*/  FMUL.FTZ R164, R0.reuse, R168 ;  /* 0x000000a800a47220 */ /* 0x040fe20000410000 */
[C---:B------:R-:W-:Y:S01]  /*5090*/  FMUL.FTZ R15, R0.reuse, R152 ;  /* 0x00000098000f7220 */ /* 0x040fe20000410000 */
[C---:B------:R-:W-:Y:S01]  /*50a0*/  FMUL.FTZ R152, R0.reuse, R167 ;  /* 0x000000a700987220 */ /* 0x040fe20000410000 */
[----:B------:R-:W-:Y:S01]  /*50b0*/  ULEA UR6, UR51, UR6, 0xa ;  /* 0x0000000633067291 */ /* 0x000fe2000f8e503f */
[C---:B------:R-:W-:Y:S01]  /*50c0*/  FMUL.FTZ R172, R0.reuse, R172 ;  /* 0x000000ac00ac7220 */ /* 0x040fe20000410000 */
[C---:B------:R-:W-:Y:S01]  /*50d0*/  FMUL.FTZ R19, R0.reuse, R153 ;  /* 0x0000009900137220 */ /* 0x040fe20000410000 */
[C---:B01----:R-:W-:Y:S01]  /*50e0*/  FMUL.FTZ R11, R0.reuse, R154 ;  /* 0x0000009a000b7220 */ /* 0x043fe20000410000 */
[C---:B------:R-:W-:Y:S01]  /*50f0*/  FMUL.FTZ R12, R0.reuse, R155 ;  /* 0x0000009b000c7220 */ /* 0x040fe20000410000 */
[C---:B------:R-:W-:Y:S01]  /*5100*/  FMUL.FTZ R21, R0.reuse, R156 ;  /* 0x0000009c00157220 */ /* 0x040fe20000410000 */
[C---:B------:R-:W-:Y:S01]  /*5110*/  FMUL.FTZ R23, R0.reuse, R157 ;  /* 0x0000009d00177220 */ /* 0x040fe20000410000 */
[C---:B------:R-:W-:Y:S01]  /*5120*/  FMUL.FTZ R13, R0.reuse, R158 ;  /* 0x0000009e000d7220 */ /* 0x040fe20000410000 */
[C---:B------:R-:W-:Y:S01]  /*5130*/  FMUL.FTZ R18, R0.reuse, R162 ;  /* 0x000000a200127220 */ /* 0x040fe20000410000 */
[----:B------:R-:W-:Y:S01]  /*5140*/  QGMMA.64x256x32.F32.E4M3.E4M3 R24, R188, gdesc[UR4], R24, gsb0 ;  /* 0x03e00004bc187df3 */ /* 0x000fe20008000818 */
[----:B------:R-:W-:Y:S01]  /*5150*/  UIADD3 UR6, UR6, 0x2, URZ ;  /* 0x0000000206067890 */ /* 0x000fe2000fffe03f */
[C---:B------:R-:W-:Y:S01]  /*5160*/  FMUL.FTZ R161, R0.reuse, R161 ;  /* 0x000000a100a17220 */ /* 0x040fe20000410000 */
[----:B------:R-:W-:Y:S01]  /*5170*/  UMOV UR7, 0x80000020 ;  /* 0x8000002000077882 */ /* 0x000fe20000000000 */
        /* <DEDUP_REMOVED lines=10> */
[----:B------:R0:W1:Y:S01]  /*5220*/  MUFU.TANH R170, R172 ;  /* 0x000000ac00aa7308 */ /* 0x0000620000002400 */
[C---:B------:R-:W-:Y:S01]  /*5230*/  FMUL.FTZ R176, R0.reuse, R176 ;  /* 0x000000b000b07220 */ /* 0x040fe20000410000 */
[C---:B------:R-:W-:Y:S01]  /*5240*/  FMUL.FTZ R180, R0.reuse, R180 ;  /* 0x000000b400b47220 */ /* 0x040fe20000410000 */
[----:B------:R-:W-:-:S05]  /*5250*/  FMUL.FTZ R182, R0, R182 ;  /* 0x000000b600b67220 */ /* 0x000fca0000410000 */
[----:B------:R-:W2:Y:S01]  /*5260*/  MUFU.TANH R15, R15 ;  /* 0x0000000f000f7308 */ /* 0x000ea20000002400 */
[----:B0-----:R-:W-:-:S07]  /*5270*/  IMAD.U32 R172, RZ, RZ, UR54 ;  /* 0x00000036ffac7e24 */ /* 0x001fce000f8e00ff */
[----:B------:R-:W0:Y:S08]  /*5280*/  MUFU.TANH R19, R19 ;  /* 0x0000001300137308 */ /* 0x000e300000002400 */
[----:B------:R-:W3:Y:S08]  /*5290*/  MUFU.TANH R11, R11 ;  /* 0x0000000b000b7308 */ /* 0x000ef00000002400 */
[----:B------:R-:W4:Y:S08]  /*52a0*/  MUFU.TANH R12, R12 ;  /* 0x0000000c000c7308 */ /* 0x000f300000002400 */
        /* <DEDUP_REMOVED lines=21> */
[----:B------:R0:W0:Y:S08]  /*5400*/  MUFU.TANH R175, R180 ;  /* 0x000000b400af7308 */ /* 0x0000300000002400 */
[----:B------:R-:W0:Y:S01]  /*5410*/  MUFU.TANH R181, R181 ;  /* 0x000000b500b57308 */ /* 0x000e220000002400 */
[----:B------:R-:W-:-:S02]  /*5420*/  WARPGROUP.DEPBAR.LE gsb0, 0x0 ;  /* 0x00008000000079c5 */ /* 0x000fc40000010000 */
[----:B------:R-:W-:-:S06]  /*5430*/  WARPGROUP.ARRIVE ;  /* 0x00000000000079c5 */ /* 0x000fcc0000000000 */
[----:B------:R-:W-:Y:S01]  /*5440*/  QGMMA.64x256x32.F32.E4M3.E4M3 R24, R184, gdesc[UR4], R24, gsb0 ;  /* 0x03e00004b8187df3 */ /* 0x000fe20008000818 */
[----:B------:R-:W-:Y:S01]  /*5450*/  @UP0 ULDC UR6, c[0x0][0x44c] ;  /* 0x0001130000060ab9 */ /* 0x000fe20000000800 */
[----:B------:R-:W-:Y:S01]  /*5460*/  USHF.L.U32 UR7, UR50, 0x6, URZ ;  /* 0x0000000632077899 */ /* 0x000fe2000800063f */
[----:B------:R-:W-:Y:S01]  /*5470*/  @P0 IMAD.HI.U32 R159, R5, UR6, RZ ;  /* 0x00000006059f0c27 */ /* 0x000fe2000f8e00ff */
[----:B------:R-:W-:-:S04]  /*5480*/  @UP0 ULDC UR6, c[0x0][0x450] ;  /* 0x0001140000060ab9 */ /* 0x000fc80000000800 */
[----:B------:R-:W-:Y:S01]  /*5490*/  @P1 SHF.R.U32.HI R166, RZ, UR6, R159 ;  /* 0x00000006ffa61c19 */ /* 0x000fe2000801169f */
[----:B------:R-:W-:Y:S01]  /*54a0*/  IMAD.U32 R159, RZ, RZ, UR49 ;  /* 0x00000031ff9f7e24 */ /* 0x000fe2000f8e00ff */
[----:B------:R-:W-:-:S03]  /*54b0*/  UIADD3 UR6, -UR7, 0x1, URZ ;  /* 0x0000000107067890 */ /* 0x000fc6000fffe13f */
[----:B------:R-:W5:Y:S01]  /*54c0*/  SHFL.IDX PT, R168, R166, RZ, 0x1c1f ;  /* 0x001c1fffa6a87589 */ /* 0x000f6200000e0000 */
[----:B------:R-:W-:Y:S02]  /*54d0*/  @!P5 LEA R159, R159, UR41, 0x3 ;  /* 0x000000299f9fdc11 */ /* 0x000fe4000f8e18ff */
[----:B------:R-:W-:-:S03]  /*54e0*/  IMAD.U32 R167, RZ, RZ, UR6 ;  /* 0x00000006ffa77e24 */ /* 0x000fc6000f8e00ff */
[----:B------:R-:W-:Y:S02]  /*54f0*/  @!P5 VIADD R159, R159, 0x20840 ;  /* 0x000208409f9fd836 */ /* 0x000fe40000000000 */
[----:B------:R-:W-:-:S03]  /*5500*/  IMAD R167, R2, -0x2, R167 ;  /* 0xfffffffe02a77824 */ /* 0x000fc600078e02a7 */
[----:B------:R-:W-:Y:S01]  /*5510*/  @!P5 PRMT R165, RZ, 0x654, R159 ;  /* 0x00000654ffa5d816 */ /* 0x000fe2000000009f */
[----:B------:R-:W-:Y:S01]  /*5520*/  IMAD R167, R172, UR37, R167 ;  /* 0x00000025aca77c24 */ /* 0x000fe2000f8e02a7 */
[----:B------:R0:W0:Y:S03]  /*5530*/  MUFU.TANH R159, R182 ;  /* 0x000000b6009f7308 */ /* 0x0000260000002400 */
[----:B------:R-:W-:-:S04]  /*5540*/  VIADD R167, R167, -UR53 ;  /* 0x80000035a7a77c36 */ /* 0x000fc80008000000 */
[----:B------:R-:W-:Y:S01]  /*5550*/  VIADD R179, R167, UR56 ;  /* 0x00000038a7b37c36 */ /* 0x000fe20008000000 */
[----:B------:R-:W-:Y:S02]  /*5560*/  WARPGROUP.DEPBAR.LE gsb0, 0x0 ;  /* 0x00008000000079c5 */ /* 0x000fe40000010000 */
[C---:B------:R-:W-:Y:S01]  /*5570*/  FMUL.FTZ R184, R0.reuse, R160 ;  /* 0x000000a000b87220 */ /* 0x040fe20000410000 */
[----:B------:R-:W-:Y:S01]  /*5580*/  IADD3 R160, -R17, 0xb, RZ ;  /* 0x0000000b11a07810 */ /* 0x000fe20007ffe1ff */
[----:B------:R-:W-:-:S04]  /*5590*/  FMUL.FTZ R186, R0, R169 ;  /* 0x000000a900ba7220 */ /* 0x000fc80000410000 */
[----:B------:R1:W-:Y:S06]  /*55a0*/  BAR.ARV R160, 0x100 ;  /* 0x000400a00000751d */ /* 0x0003ec0000002000 */
[----:B------:R-:W0:Y:S01]  /*55b0*/  MUFU.TANH R184, R184 ;  /* 0x000000b800b87308 */ /* 0x000e220000002400 */
[----:B------:R2:W-:Y:S01]  /*55c0*/  @!P5 SYNCS.ARRIVE.TRANS64.RED.A1T0 RZ, [R165+URZ], RZ ;  /* 0x000000ffa5ffd9a7 */ /* 0x0005e2000810043f */
[----:B-1----:R-:W-:Y:S01]  /*55d0*/  FMUL.FTZ R160, R0, R183 ;  /* 0x000000b700a07220 */ /* 0x002fe20000410000 */
[----:B------:R-:W-:-:S04]  /*55e0*/  VIADD R183, R167, UR48 ;  /* 0x00000030a7b77c36 */ /* 0x000fc80008000000 */
[--C-:B-----5:R-:W-:Y:S01]  /*55f0*/  IMAD.IADD R167, R183, 0x1, R168.reuse ;  /* 0x00000001b7a77824 */ /* 0x120fe200078e02a8 */
[----:B------:R-:W1:Y:S01]  /*5600*/  MUFU.TANH R186, R186 ;  /* 0x000000ba00ba7308 */ /* 0x000e620000002400 */
[----:B--2---:R-:W-:-:S07]  /*5610*/  IMAD.IADD R165, R179, 0x1, R168 ;  /* 0x00000001b3a57824 */ /* 0x004fce00078e02a8 */
[----:B------:R-:W2:Y:S01]  /*5620*/  MUFU.TANH R160, R160 ;  /* 0x000000a000a07308 */ /* 0x000ea20000002400 */
[----:B0--34-:R-:W-:Y:S05]  /*5630*/  @!P6 BRA `(.L_x_983) ;  /* 0x000000000060e947 */ /* 0x019fea0003800000 */
[----:B------:R-:W-:Y:S01]  /*5640*/  IMAD.U32 R169, RZ, RZ, UR54 ;  /* 0x00000036ffa97e24 */ /* 0x000fe2000f8e00ff */
[----:B------:R-:W-:Y:S03]  /*5650*/  BSSY B0, `(.L_x_984) ;  /* 0x0000012000007945 */ /* 0x000fe60003800000 */
[----:B------:R-:W-:-:S04]  /*5660*/  IMAD R168, R169, UR37, R168 ;  /* 0x00000025a9a87c24 */ /* 0x000fc8000f8e02a8 */
[----:B------:R-:W-:-:S05]  /*5670*/  VIADD R169, R168, -UR53 ;  /* 0x80000035a8a97c36 */ /* 0x000fca0008000000 */
[----:B------:R-:W-:-:S13]  /*5680*/  ISETP.GT.AND P0, PT, R169, -0x1, PT ;  /* 0xffffffffa900780c */ /* 0x000fda0003f04270 */
[----:B------:R-:W-:Y:S05]  /*5690*/  @P0 BRA `(.L_x_985) ;  /* 0x0000000000200947 */ /* 0x000fea0003800000 */
[----:B------:R-:W-:Y:S01]  /*56a0*/  IMAD.U32 R172, RZ, RZ, UR55 ;  /* 0x00000037ffac7e24 */ /* 0x000fe2000f8e00ff */
[----:B------:R-:W-:-:S04]  /*56b0*/  LOP3.LUT R169, RZ, R169, RZ, 0x33, !PT ;  /* 0x000000a9ffa97212 */ /* 0x000fc800078e33ff */
[----:B------:R-:W-:-:S13]  /*56c0*/  ISETP.NE.AND P0, PT, R172, 0x1, PT ;  /* 0x00000001ac00780c */ /* 0x000fda0003f05270 */
[----:B------:R-:W0:Y:S02]  /*56d0*/  @P0 LDC.64 R188, c[0x0][0x9e8] ;  /* 0x00027a00ffbc0b82 */ /* 0x000e240000000a00 */
[----:B0-----:R-:W-:-:S05]  /*56e0*/  @P0 IMAD.HI.U32 R168, R169, R188, RZ ;  /* 0x000000bca9a80227 */ /* 0x001fca00078e00ff */
[----:B------:R-:W-:-:S04]  /*56f0*/  @P0 SHF.R.U32.HI R169, RZ, R189, R168 ;  /* 0x000000bdffa90219 */ /* 0x000fc800000116a8 */
[----:B------:R-:W-:Y:S01]  /*5700*/  LOP3.LUT R169, RZ, R169, RZ, 0x33, !PT ;  /* 0x000000a9ffa97212 */ /* 0x000fe200078e33ff */
[----:B------:R-:W-:Y:S06]  /*5710*/  BRA `(.L_x_986) ;  /* 0x0000000000147947 */ /* 0x000fec0003800000 */
.L_x_985:
[----:B------:R-:W-:-:S05]  /*5720*/  IMAD.U32 R172, RZ, RZ, UR55 ;  /* 0x00000037ffac7e24 */ /* 0x000fca000f8e00ff */
[----:B------:R-:W-:-:S13]  /*5730*/  ISETP.NE.AND P0, PT, R172, 0x1, PT ;  /* 0x00000001ac00780c */ /* 0x000fda0003f05270 */
[----:B------:R-:W0:Y:S02]  /*5740*/  @P0 LDC.64 R188, c[0x0][0x9e8] ;  /* 0x00027a00ffbc0b82 */ /* 0x000e240000000a00 */
[----:B0-----:R-:W-:-:S05]  /*5750*/  @P0 IMAD.HI.U32 R168, R169, R188, RZ ;  /* 0x000000bca9a80227 */ /* 0x001fca00078e00ff */
[----:B------:R-:W-:-:S07]  /*5760*/  @P0 SHF.R.U32.HI R169, RZ, R189, R168 ;  /* 0x000000bdffa90219 */ /* 0x000fce00000116a8 */
.L_x_986:
[----:B------:R-:W-:Y:S05]  /*5770*/  BSYNC B0 ;  /* 0x0000000000007941 */ /* 0x000fea0003800000 */
.L_x_984:
[----:B------:R-:W-:-:S04]  /*5780*/  IMAD R169, R169, R172, -UR7 ;  /* 0x80000007a9a97e24 */ /* 0x000fc8000f8e02ac */
[----:B------:R-:W-:-:S05]  /*5790*/  IMAD R168, R2, -0x2, R169 ;  /* 0xfffffffe02a87824 */ /* 0x000fca00078e02a9 */
[----:B------:R-:W-:Y:S02]  /*57a0*/  VIADDMNMX R165, R168, R172, R165, PT ;  /* 0x000000aca8a57246 */ /* 0x000fe400038001a5 */
[----:B------:R-:W-:-:S07]  /*57b0*/  VIMNMX R167, R167, R168, !PT ;  /* 0x000000a8a7a77248 */ /* 0x000fce0007fe0100 */
.L_x_983:
[----:B------:R-:W-:Y:S01]  /*57c0*/  UISETP.GT.AND UP1, UPT, UR50, -0x1, UPT ;  /* 0xffffffff3200788c */ /* 0x000fe2000bf24270 */
[----:B------:R-:W0:Y:S05]  /*57d0*/  SHFL.IDX PT, R192, R166, 0x1, 0x1c1f ;  /* 0x003c1f00a6c07f89 */ /* 0x000e2a00000e0000 */
[----:B------:R-:W-:-:S04]  /*57e0*/  PLOP3.LUT P0, PT, PT, PT, UP1, 0x80, 0x0 ;  /* 0x000000000000781c */ /* 0x000fc80003f0f018 */
[C---:B------:R-:W-:Y:S02]  /*57f0*/  ISETP.GT.AND P1, PT, R167.reuse, RZ, P0 ;  /* 0x000000ffa700720c */ /* 0x040fe40000724270 */
[----:B------:R-:W-:Y:S02]  /*5800*/  ISETP.GT.AND P3, PT, R167, 0x1, P0 ;  /* 0x00000001a700780c */ /* 0x000fe40000764270 */
[----:B------:R-:W-:Y:S02]  /*5810*/  ISETP.LT.OR P2, PT, R165, 0x1, P1 ;  /* 0x00000001a500780c */ /* 0x000fe40000f41670 */
[----:B------:R-:W-:Y:S02]  /*5820*/  ISETP.GT.AND P1, PT, R167, 0x8, P0 ;  /* 0x00000008a700780c */ /* 0x000fe40000724270 */
[----:B------:R-:W-:Y:S02]  /*5830*/  FSEL R15, R15, -INF , !P2 ;  /* 0xff8000000f0f7808 */ /* 0x000fe40005000000 */
[----:B------:R-:W-:-:S02]  /*5840*/  ISETP.GT.AND P2, PT, R167, 0x9, P0 ;  /* 0x00000009a700780c */ /* 0x000fc40000744270 */
[C---:B------:R-:W-:Y:S02]  /*5850*/  ISETP.LT.OR P3, PT, R165.reuse, 0x2, P3 ;  /* 0x00000002a500780c */ /* 0x040fe40001f61670 */
[C---:B------:R-:W-:Y:S02]  /*5860*/  ISETP.LT.OR P1, PT, R165.reuse, 0x9, P1 ;  /* 0x00000009a500780c */ /* 0x040fe40000f21670 */
[----:B------:R-:W-:Y:S02]  /*5870*/  ISETP.LT.OR P2, PT, R165, 0xa, P2 ;  /* 0x0000000aa500780c */ /* 0x000fe40001741670 */
[----:B------:R-:W-:Y:S01]  /*5880*/  FSEL R190, R19, -INF , !P3 ;  /* 0xff80000013be7808 */ /* 0x000fe20005800000 */
[--C-:B0-----:R-:W-:Y:S01]  /*5890*/  IMAD.IADD R19, R179, 0x1, R192.reuse ;  /* 0x00000001b3137824 */ /* 0x101fe200078e02c0 */
[----:B------:R-:W-:Y:S01]  /*58a0*/  FSEL R188, R21, -INF , !P1 ;  /* 0xff80000015bc7808 */ /* 0x000fe20004800000 */
[----:B------:R-:W-:Y:S01]  /*58b0*/  IMAD.IADD R21, R183, 0x1, R192 ;  /* 0x00000001b7157824 */ /* 0x000fe200078e02c0 */
[----:B------:R-:W-:-:S02]  /*58c0*/  FSEL R178, R23, -INF , !P2 ;  /* 0xff80000017b27808 */ /* 0x000fc40005000000 */
[C---:B------:R-:W-:Y:S02]  /*58d0*/  ISETP.GT.AND P3, PT, R167.reuse, 0x10, P0 ;  /* 0x00000010a700780c */ /* 0x040fe40000764270 */
[C---:B------:R-:W-:Y:S02]  /*58e0*/  ISETP.GT.AND P1, PT, R167.reuse, 0x11, P0 ;  /* 0x00000011a700780c */ /* 0x040fe40000724270 */
[----:B------:R-:W-:Y:S02]  /*58f0*/  ISETP.GT.AND P2, PT, R167, 0x18, P0 ;  /* 0x00000018a700780c */ /* 0x000fe40000744270 */
[C---:B------:R-:W-:Y:S02]  /*5900*/  ISETP.LT.OR P3, PT, R165.reuse, 0x11, P3 ;  /* 0x00000011a500780c */ /* 0x040fe40001f61670 */
[C---:B------:R-:W-:Y:S02]  /*5910*/  ISETP.LT.OR P1, PT, R165.reuse, 0x12, P1 ;  /* 0x00000012a500780c */ /* 0x040fe40000f21670 */
[----:B------:R-:W-:-:S02]  /*5920*/  ISETP.LT.OR P2, PT, R165, 0x19, P2 ;  /* 0x00000019a500780c */ /* 0x000fc40001741670 */
[----:B------:R-:W-:Y:S02]  /*5930*/  FSEL R172, R184, -INF , !P3 ;  /* 0xff800000b8ac7808 */ /* 0x000fe40005800000 */
[----:B------:R-:W-:Y:S02]  /*5940*/  FSEL R174, R161, -INF , !P1 ;  /* 0xff800000a1ae7808 */ /* 0x000fe40004800000 */
[----:B------:R-:W-:Y:S02]  /*5950*/  FSEL R176, R163, -INF , !P2 ;  /* 0xff800000a3b07808 */ /* 0x000fe40005000000 */
[C---:B------:R-:W-:Y:S02]  /*5960*/  ISETP.GT.AND P3, PT, R167.reuse, 0x19, P0 ;  /* 0x00000019a700780c */ /* 0x040fe40000764270 */
[C---:B------:R-:W-:Y:S02]  /*5970*/  ISETP.GT.AND P1, PT, R167.reuse, 0x20, P0 ;  /* 0x00000020a700780c */ /* 0x040fe40000724270 */
[----:B------:R-:W-:-:S02]  /*5980*/  ISETP.GT.AND P2, PT, R167, 0x21, P0 ;  /* 0x00000021a700780c */ /* 0x000fc40000744270 */
[C---:B------:R-:W-:Y:S02]  /*5990*/  ISETP.LT.OR P3, PT, R165.reuse, 0x1a, P3 ;  /* 0x0000001aa500780c */ /* 0x040fe40001f61670 */
[C---:B------:R-:W-:Y:S02]  /*59a0*/  ISETP.LT.OR P1, PT, R165.reuse, 0x21, P1 ;  /* 0x00000021a500780c */ /* 0x040fe40000f21670 */
[----:B------:R-:W-:Y:S02]  /*59b0*/  ISETP.LT.OR P2, PT, R165, 0x22, P2 ;  /* 0x00000022a500780c */ /* 0x000fe40001741670 */
[----:B------:R-:W-:Y:S02]  /*59c0*/  FSEL R182, R162, -INF , !P3 ;  /* 0xff800000a2b67808 */ /* 0x000fe40005800000 */
[----:B------:R-:W-:Y:S02]  /*59d0*/  FSEL R184, R164, -INF , !P1 ;  /* 0xff800000a4b87808 */ /* 0x000fe40004800000 */
[----:B-1----:R-:W-:-:S02]  /*59e0*/  FSEL R186, R186, -INF , !P2 ;  /* 0xff800000baba7808 */ /* 0x002fc40005000000 */
        /* <DEDUP_REMOVED lines=33> */
.L_x_989:
[----:B------:R-:W-:-:S05]  /*5c00*/  IMAD.U32 R194, RZ, RZ, UR55 ;  /* 0x00000037ffc27e24 */ /* 0x000fca000f8e00ff */
[----:B------:R-:W-:-:S13]  /*5c10*/  ISETP.NE.AND P1, PT, R194, 0x1, PT ;  /* 0x00000001c200780c */ /* 0x000fda0003f25270 */
[----:B------:R-:W0:Y:S02]  /*5c20*/  @P1 LDC.64 R192, c[0x0][0x9e8] ;  /* 0x00027a00ffc01b82 */ /* 0x000e240000000a00 */
[----:B0-----:R-:W-:-:S05]  /*5c30*/  @P1 IMAD.HI.U32 R192, R23, R192, RZ ;  /* 0x000000c017c01227 */ /* 0x001fca00078e00ff */
[----:B------:R-:W-:-:S07]  /*5c40*/  @P1 SHF.R.U32.HI R23, RZ, R193, R192 ;  /* 0x000000c1ff171219 */ /* 0x000fce00000116c0 */
.L_x_990:
[----:B------:R-:W-:Y:S05]  /*5c50*/  BSYNC B0 ;  /* 0x0000000000007941 */ /* 0x000fea0003800000 */
.L_x_988:
[----:B------:R-:W-:-:S04]  /*5c60*/  IMAD R23, R23, R194, -UR7 ;  /* 0x8000000717177e24 */ /* 0x000fc8000f8e02c2 */
[----:B------:R-:W-:-:S05]  /*5c70*/  IMAD R192, R2, -0x2, R23 ;  /* 0xfffffffe02c07824 */ /* 0x000fca00078e0217 */
[----:B------:R-:W-:Y:S02]  /*5c80*/  VIADDMNMX R19, R192, R194, R19, PT ;  /* 0x000000c2c0137246 */ /* 0x000fe40003800113 */
[----:B------:R-:W-:-:S07]  /*5c90*/  VIMNMX R21, R21, R192, !PT ;  /* 0x000000c015157248 */ /* 0x000fce0007fe0100 */
.L_x_987:
[----:B------:R-:W-:Y:S02]  /*5ca0*/  FMNMX.FTZ R23, R15, R8, !PT ;  /* 0x000000080f177209 */ /* 0x000fe40007810000 */
[----:B------:R-:W-:Y:S02]  /*5cb0*/  ISETP.GT.AND P1, PT, R21, 0x1, P0 ;  /* 0x000000011500780c */ /* 0x000fe40000724270 */
[----:B------:R-:W-:Y:S02]  /*5cc0*/  FMNMX.FTZ R23, R190, R23, !PT ;  /* 0x00000017be177209 */ /* 0x000fe40007810000 */
[----:B------:R-:W-:Y:S02]  /*5cd0*/  ISETP.LT.OR P3, PT, R19, 0x2, P1 ;  /* 0x000000021300780c */ /* 0x000fe40000f61670 */
[----:B------:R-:W-:Y:S02]  /*5ce0*/  FMNMX.FTZ R23, R188, R23, !PT ;  /* 0x00000017bc177209 */ /* 0x000fe40007810000 */
[----:B------:R-:W-:-:S02]  /*5cf0*/  ISETP.GT.AND P2, PT, R21, 0x8, P0 ;  /* 0x000000081500780c */ /* 0x000fc40000744270 */
[----:B------:R-:W-:Y:S02]  /*5d00*/  FMNMX.FTZ R23, R178, R23, !PT ;  /* 0x00000017b2177209 */ /* 0x000fe40007810000 */
[----:B------:R-:W-:Y:S02]  /*5d10*/  ISETP.LT.OR P2, PT, R19, 0x9, P2 ;  /* 0x000000091300780c */ /* 0x000fe40001741670 */
[----:B------:R-:W-:Y:S02]  /*5d20*/  FMNMX.FTZ R23, R172, R23, !PT ;  /* 0x00000017ac177209 */ /* 0x000fe40007810000 */
[----:B------:R-:W-:Y:S02]  /*5d30*/  ISETP.GT.AND P1, PT, R21, 0x9, P0 ;  /* 0x000000091500780c */ /* 0x000fe40000724270 */
[----:B------:R-:W-:Y:S02]  /*5d40*/  FMNMX.FTZ R23, R174, R23, !PT ;  /* 0x00000017ae177209 */ /* 0x000fe40007810000 */
[----:B------:R-:W-:-:S02]  /*5d50*/  ISETP.LT.OR P1, PT, R19, 0xa, P1 ;  /* 0x0000000a1300780c */ /* 0x000fc40000f21670 */
[----:B------:R-:W-:Y:S02]  /*5d60*/  FMNMX.FTZ R23, R176, R23, !PT ;  /* 0x00000017b0177209 */ /* 0x000fe40007810000 */
[----:B------:R-:W-:Y:S02]  /*5d70*/  FSEL R14, R14, -INF , !P1 ;  /* 0xff8000000e0e7808 */ /* 0x000fe40004800000 */
        /* <DEDUP_REMOVED lines=18> */
[----:B------:R-:W-:Y:S01]  /*5ea0*/  ISETP.GT.AND P1, PT, R21, 0x31, P0 ;  /* 0x000000311500780c */ /* 0x000fe20000724270 */
[----:B------:R-:W0:Y:S03]  /*5eb0*/  SHFL.BFLY PT, R192, R23, 0x2, 0x1f ;  /* 0x0c401f0017c07f89 */ /* 0x000e2600000e0000 */
[----:B------:R-:W-:-:S04]  /*5ec0*/  ISETP.LT.OR P1, PT, R19, 0x32, P1 ;  /* 0x000000321300780c */ /* 0x000fc80000f21670 */
[----:B------:R-:W-:Y:S02]  /*5ed0*/  FSEL R158, R158, -INF , !P1 ;  /* 0xff8000009e9e7808 */ /* 0x000fe40004800000 */
[----:B0-----:R-:W-:Y:S02]  /*5ee0*/  FMNMX.FTZ R161, R23, R192, !PT ;  /* 0x000000c017a17209 */ /* 0x001fe40007810000 */
[----:B------:R-:W-:Y:S02]  /*5ef0*/  FSEL R192, R12, -INF , !P3 ;  /* 0xff8000000cc07808 */ /* 0x000fe40005800000 */
[----:B------:R-:W-:Y:S01]  /*5f00*/  ISETP.GT.AND P3, PT, R21, RZ, P0 ;  /* 0x000000ff1500720c */ /* 0x000fe20000764270 */
[----:B------:R-:W0:Y:S03]  /*5f10*/  SHFL.BFLY PT, R194, R161, 0x1, 0x1f ;  /* 0x0c201f00a1c27f89 */ /* 0x000e2600000e0000 */
[----:B------:R-:W-:-:S04]  /*5f20*/  ISETP.LT.OR P3, PT, R19, 0x1, P3 ;  /* 0x000000011300780c */ /* 0x000fc80001f61670 */
[----:B------:R-:W-:Y:S02]  /*5f30*/  FSEL R196, R11, -INF , !P3 ;  /* 0xff8000000bc47808 */ /* 0x000fe40005800000 */
[----:B------:R-:W1:Y:S01]  /*5f40*/  LDC R11, c[0x0][0x988] ;  /* 0x00026200ff0b7b82 */ /* 0x000e620000000800 */
[----:B------:R-:W-:-:S04]  /*5f50*/  ISETP.GT.AND P3, PT, R21, 0x18, P0 ;  /* 0x000000181500780c */ /* 0x000fc80000764270 */
[----:B------:R-:W-:-:S04]  /*5f60*/  ISETP.LT.OR P3, PT, R19, 0x19, P3 ;  /* 0x000000191300780c */ /* 0x000fc80001f61670 */
[----:B------:R-:W-:Y:S02]  /*5f70*/  FSEL R22, R22, -INF , !P3 ;  /* 0xff80000016167808 */ /* 0x000fe40005800000 */
[----:B------:R-:W-:Y:S02]  /*5f80*/  ISETP.GT.AND P3, PT, R21, 0x21, P0 ;  /* 0x000000211500780c */ /* 0x000fe40000764270 */
[----:B0-----:R-:W-:Y:S02]  /*5f90*/  FMNMX.FTZ R12, R161, R194, !PT ;  /* 0x000000c2a10c7209 */ /* 0x001fe40007810000 */
[----:B------:R-:W-:Y:S02]  /*5fa0*/  FSEL R194, R13, -INF , !P2 ;  /* 0xff8000000dc27808 */ /* 0x000fe40005000000 */
[----:B------:R-:W-:Y:S02]  /*5fb0*/  FMNMX.FTZ R13, R196, R9, !PT ;  /* 0x00000009c40d7209 */ /* 0x000fe40007810000 */
[----:B------:R-:W-:-:S02]  /*5fc0*/  ISETP.GT.AND P2, PT, R21, 0x10, P0 ;  /* 0x000000101500780c */ /* 0x000fc40000744270 */
[----:B------:R-:W-:Y:S01]  /*5fd0*/  FMNMX.FTZ R13, R192, R13, !PT ;  /* 0x0000000dc00d7209 */ /* 0x000fe20007810000 */
[----:B-1----:R-:W-:-:S01]  /*5fe0*/  FFMA.FTZ R23, R12, R11, -8 ;  /* 0xc10000000c177423 */ /* 0x002fc2000001000b */
[----:B------:R-:W-:Y:S02]  /*5ff0*/  ISETP.LT.OR P2, PT, R19, 0x11, P2 ;  /* 0x000000111300780c */ /* 0x000fe40001741670 */
[----:B------:R-:W-:Y:S02]  /*6000*/  FMNMX.FTZ R13, R194, R13, !PT ;  /* 0x0000000dc20d7209 */ /* 0x000fe40007810000 */
[----:B------:R-:W-:Y:S02]  /*6010*/  FSEL R18, R18, -INF , !P2 ;  /* 0xff80000012127808 */ /* 0x000fe40005000000 */
[----:B------:R-:W-:Y:S02]  /*6020*/  FMNMX.FTZ R13, R14, R13, !PT ;  /* 0x0000000d0e0d7209 */ /* 0x000fe40007810000 */
[----:B------:R-:W-:-:S02]  /*6030*/  ISETP.GT.AND P2, PT, R21, 0x19, P0 ;  /* 0x000000191500780c */ /* 0x000fc40000744270 */
[----:B------:R-:W-:Y:S02]  /*6040*/  FMNMX.FTZ R13, R18, R13, !PT ;  /* 0x0000000d120d7209 */ /* 0x000fe40007810000 */
[----:B------:R-:W-:Y:S02]  /*6050*/  ISETP.LT.OR P2, PT, R19, 0x1a, P2 ;  /* 0x0000001a1300780c */ /* 0x000fe40001741670 */
[----:B------:R-:W-:Y:S02]  /*6060*/  FMNMX.FTZ R13, R20, R13, !PT ;  /* 0x0000000d140d7209 */ /* 0x000fe40007810000 */
[----:B------:R-:W-:Y:S02]  /*6070*/  FSEL R152, R152, -INF , !P2 ;  /* 0xff80000098987808 */ /* 0x000fe40005000000 */
[----:B------:R-:W-:Y:S02]  /*6080*/  FMNMX.FTZ R13, R22, R13, !PT ;  /* 0x0000000d160d7209 */ /* 0x000fe40007810000 */
[----:B------:R-:W-:-:S02]  /*6090*/  ISETP.GT.AND P2, PT, R21, 0x28, P0 ;  /* 0x000000281500780c */ /* 0x000fc40000744270 */
[C---:B------:R-:W-:Y:S02]  /*60a0*/  ISETP.LT.OR P3, PT, R19.reuse, 0x22, P3 ;  /* 0x000000221300780c */ /* 0x040fe40001f61670 */
[----:B------:R-:W-:Y:S02]  /*60b0*/  FMNMX.FTZ R13, R152, R13, !PT ;  /* 0x0000000d980d7209 */ /* 0x000fe40007810000 */
[----:B------:R-:W-:Y:S02]  /*60c0*/  ISETP.LT.OR P2, PT, R19, 0x29, P2 ;  /* 0x000000291300780c */ /* 0x000fe40001741670 */
[----:B------:R-:W-:Y:S02]  /*60d0*/  FSEL R154, R154, -INF , !P3 ;  /* 0xff8000009a9a7808 */ /* 0x000fe40005800000 */
[----:B------:R-:W-:Y:S02]  /*60e0*/  FMNMX.FTZ R13, R198, R13, !PT ;  /* 0x0000000dc60d7209 */ /* 0x000fe40007810000 */
[----:B------:R-:W-:-:S02]  /*60f0*/  FSEL R200, R155, -INF , !P2 ;  /* 0xff8000009bc87808 */ /* 0x000fc40005000000 */
[----:B------:R-:W-:Y:S02]  /*6100*/  FSETP.NEU.FTZ.AND P3, PT, R12, -INF , PT ;  /* 0xff8000000c00780b */ /* 0x000fe40003f7d000 */
[----:B------:R-:W-:Y:S02]  /*6110*/  ISETP.GT.AND P2, PT, R21, 0x30, P0 ;  /* 0x000000301500780c */ /* 0x000fe40000744270 */
[----:B------:R-:W-:Y:S02]  /*6120*/  FMNMX.FTZ R13, R154, R13, !PT ;  /* 0x0000000d9a0d7209 */ /* 0x000fe40007810000 */
[----:B------:R-:W-:Y:S02]  /*6130*/  FSEL R161, R23, RZ, P3 ;  /* 0x000000ff17a17208 */ /* 0x000fe40001800000 */
[----:B------:R-:W-:Y:S02]  /*6140*/  ISETP.LT.OR P2, PT, R19, 0x31, P2 ;  /* 0x000000311300780c */ /* 0x000fe40001741670 */
[----:B------:R-:W-:Y:S01]  /*6150*/  FMNMX.FTZ R13, R200, R13, !PT ;  /* 0x0000000dc80d7209 */ /* 0x000fe20007810000 */
[----:B------:R-:W-:-:S01]  /*6160*/  FFMA.FTZ R204, R15, R11, -R161 ;  /* 0x0000000b0fcc7223 */ /* 0x000fc200000108a1 */
[----:B------:R-:W-:Y:S01]  /*6170*/  FSEL R202, R157, -INF , !P2 ;  /* 0xff8000009dca7808 */ /* 0x000fe20005000000 */
[----:B------:R-:W-:-:S01]  /*6180*/  FFMA.FTZ R23, R188, R11, -R161 ;  /* 0x0000000bbc177223 */ /* 0x000fc200000108a1 */
[----:B------:R-:W-:Y:S01]  /*6190*/  ISETP.GT.AND P2, PT, R21, 0x38, P0 ;  /* 0x000000381500780c */ /* 0x000fe20000744270 */
[----:B------:R-:W-:-:S01]  /*61a0*/  FFMA.FTZ R163, R164, R11, -R161 ;  /* 0x0000000ba4a37223 */ /* 0x000fc200000108a1 */
[----:B------:R-:W-:Y:S01]  /*61b0*/  FMNMX.FTZ R15, R156, R13, !PT ;  /* 0x0000000d9c0f7209 */ /* 0x000fe20007810000 */
[----:B------:R-:W-:-:S01]  /*61c0*/  FFMA.FTZ R155, R166, R11, -R161 ;  /* 0x0000000ba69b7223 */ /* 0x000fc200000108a1 */
[----:B------:R-:W-:Y:S01]  /*61d0*/  ISETP.GT.AND P0, PT, R21, 0x39, P0 ;  /* 0x000000391500780c */ /* 0x000fe20000704270 */
[----:B------:R-:W-:-:S01]  /*61e0*/  FFMA.FTZ R21, R190, R11, -R161 ;  /* 0x0000000bbe157223 */ /* 0x000fc200000108a1 */
[----:B------:R-:W-:Y:S01]  /*61f0*/  ISETP.LT.OR P2, PT, R19, 0x39, P2 ;  /* 0x000000391300780c */ /* 0x000fe20001741670 */
[----:B------:R-:W-:-:S01]  /*6200*/  FFMA.FTZ R166, R170, R11, -R161 ;  /* 0x0000000baaa67223 */ /* 0x000fc200000108a1 */
[----:B------:R-:W-:Y:S01]  /*6210*/  FMNMX.FTZ R15, R202, R15, !PT ;  /* 0x0000000fca0f7209 */ /* 0x000fe20007810000 */
[----:B------:R0:W-:Y:S01]  /*6220*/  MUFU.EX2 R13, R21 ;  /* 0x00000015000d7308 */ /* 0x0001e20000000800 */
[----:B------:R-:W-:Y:S01]  /*6230*/  ISETP.LT.OR P0, PT, R19, 0x3a, P0 ;  /* 0x0000003a1300780c */ /* 0x000fe20000701670 */
[-CC-:B------:R-:W-:Y:S01]  /*6240*/  FFMA.FTZ R178, R178, R11.reuse, -R161.reuse ;  /* 0x0000000bb2b27223 */ /* 0x180fe200000108a1 */
[----:B------:R-:W-:Y:S01]  /*6250*/  FSEL R190, R159, -INF , !P2 ;  /* 0xff8000009fbe7808 */ /* 0x000fe20005000000 */
[----:B------:R-:W-:Y:S01]  /*6260*/  FFMA.FTZ R168, R168, R11, -R161 ;  /* 0x0000000ba8a87223 */ /* 0x000fe200000108a1 */
[----:B------:R-:W-:-:S02]  /*6270*/  FMNMX.FTZ R19, R158, R15, !PT ;  /* 0x0000000f9e137209 */ /* 0x000fc40007810000 */
[----:B--2---:R-:W-:Y:S01]  /*6280*/  FSEL R160, R160, -INF , !P0 ;  /* 0xff800000a0a07808 */ /* 0x004fe20004000000 */
[----:B------:R1:W-:Y:S01]  /*6290*/  MUFU.EX2 R15, R23 ;  /* 0x00000017000f7308 */ /* 0x0003e20000000800 */
[----:B------:R-:W-:Y:S01]  /*62a0*/  FMNMX.FTZ R19, R190, R19, !PT ;  /* 0x00000013be137209 */ /* 0x000fe20007810000 */
[-CC-:B0-----:R-:W-:Y:S01]  /*62b0*/  FFMA.FTZ R21, R176, R11.reuse, -R161.reuse ;  /* 0x0000000bb0157223 */ /* 0x181fe200000108a1 */
[----:B------:R-:W-:Y:S01]  /*62c0*/  FSEL R159, R12, RZ, P3 ;  /* 0x000000ff0c9f7208 */ /* 0x000fe20001800000 */
[--C-:B------:R-:W-:Y:S01]  /*62d0*/  FFMA.FTZ R176, R186, R11, -R161.reuse ;  /* 0x0000000bbab07223 */ /* 0x100fe200000108a1 */
[----:B------:R-:W-:Y:S01]  /*62e0*/  FMNMX.FTZ R153, R160, R19, !PT ;  /* 0x00000013a0997209 */ /* 0x000fe20007810000 */
[-CC-:B------:R-:W-:Y:S01]  /*62f0*/  FFMA.FTZ R19, R172, R11.reuse, -R161.reuse ;  /* 0x0000000bac137223 */ /* 0x180fe200000108a1 */
[----:B------:R-:W-:-:S01]  /*6300*/  FFMA.FTZ R172, R174, R11, -R161 ;  /* 0x0000000baeac7223 */ /* 0x000fc200000108a1 */
[----:B------:R-:W-:Y:S01]  /*6310*/  FADD.FTZ R170, -R159, R8 ;  /* 0x000000089faa7221 */ /* 0x000fe20000010100 */
[----:B------:R-:W-:-:S01]  /*6320*/  FFMA.FTZ R174, R182, R11, -R161 ;  /* 0x0000000bb6ae7223 */ /* 0x000fc200000108a1 */
[----:B------:R-:W0:Y:S01]  /*6330*/  SHFL.BFLY PT, R188, R153, 0x2, 0x1f ;  /* 0x0c401f0099bc7f89 */ /* 0x000e2200000e0000 */
[----:B-1----:R-:W-:-:S01]  /*6340*/  FFMA.FTZ R23, R184, R11, -R161 ;  /* 0x0000000bb8177223 */ /* 0x002fc200000108a1 */
[-CC-:B------:R-:W-:Y:S01]  /*6350*/  FFMA.FTZ R8, R162, R11.reuse, -R161.reuse ;  /* 0x0000000ba2087223 */ /* 0x180fe200000108a1 */
[-C--:B------:R-:W-:Y:S01]  /*6360*/  FMUL.FTZ R159, R170, R11.reuse ;  /* 0x0000000baa9f7220 */ /* 0x080fe20000410000 */
[----:B------:R-:W-:Y:S08]  /*6370*/  MUFU.EX2 R204, R204 ;  /* 0x000000cc00cc7308 */ /* 0x000ff00000000800 */
[----:B------:R-:W1:Y:S08]  /*6380*/  MUFU.EX2 R159, R159 ;  /* 0x0000009f009f7308 */ /* 0x000e700000000800 */
[----:B------:R-:W-:Y:S01]  /*6390*/  MUFU.EX2 R178, R178 ;  /* 0x000000b200b27308 */ /* 0x000fe20000000800 */
[----:B0-----:R-:W-:Y:S01]  /*63a0*/  FMNMX.FTZ R188, R153, R188, !PT ;  /* 0x000000bc99bc7209 */ /* 0x001fe20007810000 */
[----:B------:R-:W-:-:S06]  /*63b0*/  FFMA.FTZ R153, R180, R11, -R161 ;  /* 0x0000000bb4997223 */ /* 0x000fcc00000108a1 */
[----:B------:R-:W-:Y:S01]  /*63c0*/  MUFU.EX2 R19, R19 ;  /* 0x0000001300137308 */ /* 0x000fe20000000800 */
[----:B------:R-:W0:Y:S07]  /*63d0*/  SHFL.BFLY PT, R157, R188, 0x1, 0x1f ;  /* 0x0c201f00bc9d7f89 */ /* 0x000e2e00000e0000 */
[----:B------:R-:W-:Y:S08]  /*63e0*/  MUFU.EX2 R172, R172 ;  /* 0x000000ac00ac7308 */ /* 0x000ff00000000800 */
[----:B------:R-:W-:Y:S08]  /*63f0*/  MUFU.EX2 R21, R21 ;  /* 0x0000001500157308 */ /* 0x000ff00000000800 */
[----:B------:R-:W-:Y:S01]  /*6400*/  MUFU.EX2 R174, R174 ;  /* 0x000000ae00ae7308 */ /* 0x000fe20000000800 */
[----:B0-----:R-:W-:-:S04]  /*6410*/  FMNMX.FTZ R164, R188, R157, !PT ;  /* 0x0000009dbca47209 */ /* 0x001fc80007810000 */
[C---:B------:R-:W-:Y:S01]  /*6420*/  FSETP.NEU.FTZ.AND P0, PT, R164.reuse, -INF , PT ;  /* 0xff800000a400780b */ /* 0x040fe20003f1d000 */
[----:B------:R-:W-:-:S02]  /*6430*/  FFMA.FTZ R161, R164, R11, -8 ;  /* 0xc1000000a4a17423 */ /* 0x000fc4000001000b */
[----:B------:R0:W-:Y:S03]  /*6440*/  MUFU.EX2 R157, R163 ;  /* 0x000000a3009d7308 */ /* 0x0001e60000000800 */
[----:B------:R-:W-:-:S05]  /*6450*/  FSEL R165, R161, RZ, P0 ;  /* 0x000000ffa1a57208 */ /* 0x000fca0000000000 */
[-CC-:B------:R-:W-:Y:S01]  /*6460*/  FFMA.FTZ R167, R14, R11.reuse, -R165.reuse ;  /* 0x0000000b0ea77223 */ /* 0x180fe200000108a5 */
[----:B------:R-:W-:-:S01]  /*6470*/  FFMA.FTZ R14, R18, R11, -R165 ;  /* 0x0000000b120e7223 */ /* 0x000fc200000108a5 */
[----:B------:R-:W-:Y:S01]  /*6480*/  FSEL R18, R164, RZ, P0 ;  /* 0x000000ffa4127208 */ /* 0x000fe20000000000 */
[----:B------:R-:W-:-:S01]  /*6490*/  FFMA.FTZ R161, R196, R11, -R165 ;  /* 0x0000000bc4a17223 */ /* 0x000fc200000108a5 */
[-CC-:B------:R-:W-:Y:S01]  /*64a0*/  FFMA.FTZ R162, R192, R11.reuse, -R165.reuse ;  /* 0x0000000bc0a27223 */ /* 0x180fe200000108a5 */
[----:B------:R-:W-:-:S01]  /*64b0*/  FFMA.FTZ R194, R194, R11, -R165 ;  /* 0x0000000bc2c27223 */ /* 0x000fc200000108a5 */
[----:B------:R-:W-:Y:S01]  /*64c0*/  MUFU.EX2 R167, R167 ;  /* 0x000000a700a77308 */ /* 0x000fe20000000800 */
[----:B------:R-:W-:-:S01]  /*64d0*/  FADD.FTZ R18, -R18, R9 ;  /* 0x0000000912127221 */ /* 0x000fc20000010100 */
[----:B0-----:R-:W-:Y:S01]  /*64e0*/  FFMA.FTZ R163, R20, R11, -R165 ;  /* 0x0000000b14a37223 */ /* 0x001fe200000108a5 */
[----:B-1----:R-:W-:-:S01]  /*64f0*/  FFMA.FTZ R20, R159, R3, R204 ;  /* 0x000000039f147223 */ /* 0x002fc200000100cc */
[-CC-:B------:R-:W-:Y:S01]  /*6500*/  FFMA.FTZ R22, R22, R11.reuse, -R165.reuse ;  /* 0x0000000b16167223 */ /* 0x180fe200000108a5 */
[-C--:B------:R-:W-:Y:S01]  /*6510*/  FMUL.FTZ R18, R18, R11.reuse ;  /* 0x0000000b12127220 */ /* 0x080fe20000410000 */
[----:B------:R-:W-:Y:S01]  /*6520*/  FFMA.FTZ R152, R152, R11, -R165 ;  /* 0x0000000b98987223 */ /* 0x000fe200000108a5 */
[----:B------:R-:W-:-:S01]  /*6530*/  FADD.FTZ R20, R13, R20 ;  /* 0x000000140d147221 */ /* 0x000fc20000010000 */
[----:B------:R-:W-:Y:S01]  /*6540*/  MUFU.EX2 R161, R161 ;  /* 0x000000a100a17308 */ /* 0x000fe20000000800 */
[----:B------:R-:W-:-:S01]  /*6550*/  FFMA.FTZ R198, R198, R11, -R165 ;  /* 0x0000000bc6c67223 */ /* 0x000fc200000108a5 */
[----:B------:R-:W-:Y:S01]  /*6560*/  FFMA.FTZ R154, R154, R11, -R165 ;  /* 0x0000000b9a9a7223 */ /* 0x000fe200000108a5 */
[----:B------:R-:W-:-:S01]  /*6570*/  FADD.FTZ R9, R15, R20 ;  /* 0x000000140f097221 */ /* 0x000fc20000010000 */
[-CC-:B------:R-:W-:Y:S01]  /*6580*/  FFMA.FTZ R200, R200, R11.reuse, -R165.reuse ;  /* 0x0000000bc8c87223 */ /* 0x180fe200000108a5 */
[----:B------:R-:W-:-:S01]  /*6590*/  FFMA.FTZ R156, R156, R11, -R165 ;  /* 0x0000000b9c9c7223 */ /* 0x000fc200000108a5 */
[-CC-:B------:R-:W-:Y:S01]  /*65a0*/  FFMA.FTZ R202, R202, R11.reuse, -R165.reuse ;  /* 0x0000000bcaca7223 */ /* 0x180fe200000108a5 */
[----:B------:R-:W-:-:S01]  /*65b0*/  FFMA.FTZ R158, R158, R11, -R165 ;  /* 0x0000000b9e9e7223 */ /* 0x000fc200000108a5 */
[----:B------:R-:W0:Y:S01]  /*65c0*/  MUFU.EX2 R18, R18 ;  /* 0x0000001200127308 */ /* 0x000e220000000800 */
[----:B------:R-:W-:-:S01]  /*65d0*/  FFMA.FTZ R190, R190, R11, -R165 ;  /* 0x0000000bbebe7223 */ /* 0x000fc200000108a5 */
[----:B------:R-:W-:-:S06]  /*65e0*/  FFMA.FTZ R160, R160, R11, -R165 ;  /* 0x0000000ba0a07223 */ /* 0x000fcc00000108a5 */
[----:B------:R-:W1:Y:S08]  /*65f0*/  MUFU.EX2 R162, R162 ;  /* 0x000000a200a27308 */ /* 0x000e700000000800 */
[----:B------:R-:W2:Y:S01]  /*6600*/  MUFU.EX2 R194, R194 ;  /* 0x000000c200c27308 */ /* 0x000ea20000000800 */
[----:B0-----:R-:W-:-:S01]  /*6610*/  FFMA.FTZ R3, R18, R4, R161 ;  /* 0x0000000412037223 */ /* 0x001fc200000100a1 */
[----:B------:R-:W-:-:S04]  /*6620*/  FADD.FTZ R4, R178, R9 ;  /* 0x00000009b2047221 */ /* 0x000fc80000010000 */
[----:B------:R-:W-:Y:S02]  /*6630*/  FADD.FTZ R9, R19, R4 ;  /* 0x0000000413097221 */ /* 0x000fe40000010000 */
[----:B------:R-:W0:Y:S01]  /*6640*/  MUFU.EX2 R14, R14 ;  /* 0x0000000e000e7308 */ /* 0x000e220000000800 */
[----:B-1----:R-:W-:-:S01]  /*6650*/  FADD.FTZ R3, R162, R3 ;  /* 0x00000003a2037221 */ /* 0x002fc20000010000 */
[----:B------:R-:W-:-:S06]  /*6660*/  FADD.FTZ R20, R172, R9 ;  /* 0x00000009ac147221 */ /* 0x000fcc0000010000 */
[----:B------:R-:W1:Y:S01]  /*6670*/  MUFU.EX2 R163, R163 ;  /* 0x000000a300a37308 */ /* 0x000e620000000800 */
[----:B--2---:R-:W-:-:S04]  /*6680*/  FADD.FTZ R3, R194, R3 ;  /* 0x00000003c2037221 */ /* 0x004fc80000010000 */
[----:B------:R-:W-:-:S03]  /*6690*/  FADD.FTZ R3, R167, R3 ;  /* 0x00000003a7037221 */ /* 0x000fc60000010000 */
[----:B------:R-:W2:Y:S01]  /*66a0*/  MUFU.EX2 R169, R22 ;  /* 0x0000001600a97308 */ /* 0x000ea20000000800 */
[----:B0-----:R-:W-:-:S01]  /*66b0*/  FADD.FTZ R4, R14, R3 ;  /* 0x000000030e047221 */ /* 0x001fc20000010000 */
[----:B------:R-:W-:-:S04]  /*66c0*/  FADD.FTZ R3, R21, R20 ;  /* 0x0000001415037221 */ /* 0x000fc80000010000 */
[----:B------:R-:W-:Y:S02]  /*66d0*/  FADD.FTZ R20, R174, R3 ;  /* 0x00000003ae147221 */ /* 0x000fe40000010000 */
        /* <DEDUP_REMOVED lines=27> */
[----:B--2---:R-:W-:-:S04]  /*6890*/  FADD.FTZ R20, R166, R3 ;  /* 0x00000003a6147221 */ /* 0x004fc80000010000 */
[----:B------:R-:W-:-:S03]  /*68a0*/  FADD.FTZ R3, R157, R20 ;  /* 0x000000149d037221 */ /* 0x000fc60000010000 */
[----:B------:R-:W2:Y:S01]  /*68b0*/  MUFU.EX2 R8, R8 ;  /* 0x0000000800087308 */ /* 0x000ea20000000800 */
[----:B0-----:R-:W-:-:S07]  /*68c0*/  FADD.FTZ R4, R175, R4 ;  /* 0x00000004af047221 */ /* 0x001fce0000010000 */
[----:B------:R-:W0:Y:S01]  /*68d0*/  MUFU.EX2 R160, R160 ;  /* 0x000000a000a07308 */ /* 0x000e220000000800 */
[----:B-1----:R-:W-:-:S01]  /*68e0*/  FADD.FTZ R4, R177, R4 ;  /* 0x00000004b1047221 */ /* 0x002fc20000010000 */
[----:B--2---:R-:W-:-:S03]  /*68f0*/  FADD.FTZ R3, R8, R3 ;  /* 0x0000000308037221 */ /* 0x004fc60000010000 */
[----:B0-----:R-:W-:Y:S01]  /*6900*/  FADD.FTZ R4, R160, R4 ;  /* 0x00000004a0047221 */ /* 0x001fe20000010000 */
[----:B------:R-:W-:Y:S06]  /*6910*/  @!P4 BRA `(.L_x_991) ;  /* 0x000000000004c947 */ /* 0x000fec0003800000 */
[----:B------:R-:W-:Y:S01]  /*6920*/  BPT.TRAP 0x1 ;  /* 0x000000040000795c */ /* 0x000fe20000300000 */
.L_x_991:
[----:B------:R-:W-:Y:S01]  /*6930*/  ULEA UR6, UR51, UR41, 0x3 ;  /* 0x0000002933067291 */ /* 0x000fe2000f8e183f */
[----:B------:R-:W-:Y:S01]  /*6940*/  ISETP.LT.AND P0, PT, R10, UR50, PT ;  /* 0x000000320a007c0c */ /* 0x000fe2000bf01270 */
[----:B------:R-:W-:Y:S01]  /*6950*/  UMOV UR52, UR47 ;  /* 0x0000002f00347c82 */ /* 0x000fe20008000000 */
[----:B------:R-:W-:Y:S01]  /*6960*/  F2FP.SATFINITE.E4M3.F32.PACK_AB_MERGE_C R9, R167, R194, RZ ;  /* 0x000000c2a709723e */ /* 0x000fe200048070ff */
[----:B------:R-:W-:Y:S01]  /*6970*/  UIADD3 UR6, UR6, 0x20860, URZ ;  /* 0x0002086006067890 */ /* 0x000fe2000fffe03f */
[----:B------:R-:W-:Y:S01]  /*6980*/  F2FP.SATFINITE.E4M3.F32.PACK_AB_MERGE_C R20, R152, R169, RZ ;  /* 0x000000a99814723e */ /* 0x000fe200048070ff */
[----:B------:R-:W-:Y:S01]  /*6990*/  UMOV UR51, UR49 ;  /* 0x0000003100337c82 */ /* 0x000fe20008000000 */
[----:B------:R-:W-:Y:S01]  /*69a0*/  F2FP.SATFINITE.E4M3.F32.PACK_AB_MERGE_C R8, R8, R157, RZ ;  /* 0x0000009d0808723e */ /* 0x000fe200048070ff */
[----:B------:R-:W-:Y:S01]  /*69b0*/  UPRMT UR6, UR43, 0x654, UR6 ;  /* 0x000006542b067896 */ /* 0x000fe20008000006 */
        /* <DEDUP_REMOVED lines=8> */
[----:B------:R-:W-:Y:S01]  /*6a40*/  SYNCS.ARRIVE.TRANS64.RED.A1T0 RZ, [UR6], RZ ;  /* 0x000000ffffff79a7 */ /* 0x000fe20008100406 */
[----:B------:R-:W-:Y:S01]  /*6a50*/  UIADD3 UR6, UR50, -0x1, URZ ;  /* 0xffffffff32067890 */ /* 0x000fe2000fffe03f */
[----:B------:R-:W-:Y:S01]  /*6a60*/  F2FP.SATFINITE.E4M3.F32.PACK_AB_MERGE_C R152, R160, R177, RZ ;  /* 0x000000b1a098723e */ /* 0x000fe200048070ff */
[----:B------:R-:W-:Y:S01]  /*6a70*/  FMUL.FTZ R32, R32, R159 ;  /* 0x0000009f20207220 */ /* 0x000fe20000410000 */
[----:B------:R-:W-:Y:S01]  /*6a80*/  F2FP.SATFINITE.E4M3.F32.PACK_AB_MERGE_C R189, R162, R161, R9 ;  /* 0x000000a1a2bd723e */ /* 0x000fe20004807009 */
[----:B------:R-:W-:Y:S01]  /*6a90*/  FMUL.FTZ R33, R33, R159 ;  /* 0x0000009f21217220 */ /* 0x000fe20000410000 */
[----:B------:R-:W-:Y:S01]  /*6aa0*/  F2FP.SATFINITE.E4M3.F32.PACK_AB_MERGE_C R186, R166, R155, R8 ;  /* 0x0000009ba6ba723e */ /* 0x000fe20004807008 */
[-C--:B------:R-:W-:Y:S01]  /*6ab0*/  FMUL.FTZ R36, R36, R159.reuse ;  /* 0x0000009f24247220 */ /* 0x080fe20000410000 */
[----:B------:R-:W-:Y:S01]  /*6ac0*/  UMOV UR50, UR6 ;  /* 0x0000000600327c82 */ /* 0x000fe20008000000 */
        /* <DEDUP_REMOVED lines=127> */
[----:B------:R-:W-:-:S02]  /*72c0*/  IMAD.MOV.U32 R9, RZ, RZ, R164 ;  /* 0x000000ffff097224 */ /* 0x000fc400078e00a4 */
[----:B------:R-:W-:Y:S01]  /*72d0*/  IMAD.MOV.U32 R8, RZ, RZ, R12 ;  /* 0x000000ffff087224 */ /* 0x000fe200078e000c */
[----:B------:R-:W-:Y:S06]  /*72e0*/  @P0 BRA `(.L_x_992) ;  /* 0xffffffd800080947 */ /* 0x000fec000383ffff */
[----:B------:R-:W-:Y:S01]  /*72f0*/  IMAD.MOV.U32 R9, RZ, RZ, R164 ;  /* 0x000000ffff097224 */ /* 0x000fe200078e00a4 */
[----:B------:R-:W-:Y:S01]  /*7300*/  UMOV UR50, UR6 ;  /* 0x0000000600327c82 */ /* 0x000fe20008000000 */
[----:B------:R-:W-:-:S07]  /*7310*/  IMAD.MOV.U32 R8, RZ, RZ, R12 ;  /* 0x000000ffff087224 */ /* 0x000fce00078e000c */
.L_x_974:
[----:B------:R-:W0:Y:S01]  /*7320*/  LDC R10, c[0x0][0x448] ;  /* 0x00011200ff0a7b82 */ /* 0x000e220000000800 */
[----:B------:R-:W-:-:S04]  /*7330*/  UIADD3 UR53, -UR53, 0x1, URZ ;  /* 0x0000000135357890 */ /* 0x000fc8000fffe13f */
[----:B------:R-:W-:-:S03]  /*7340*/  UIMAD UR53, UR37, UR54, UR53 ;  /* 0x00000036253572a4 */ /* 0x000fc6000f8e0235 */
[----:B------:R-:W1:Y:S08]  /*7350*/  S2UR UR6, SR_CTAID.X ;  /* 0x00000000000679c3 */ /* 0x000e700000002500 */
[----:B------:R-:W2:Y:S01]  /*7360*/  LDC R15, c[0x0][0x9e4] ;  /* 0x00027900ff0f7b82 */ /* 0x000ea20000000800 */
[----:B0-----:R-:W-:Y:S01]  /*7370*/  ISETP.NE.AND P3, PT, R10, 0x1, PT ;  /* 0x000000010a00780c */ /* 0x001fe20003f65270 */
[----:B-1----:R-:W-:-:S12]  /*7380*/  ULEA UR6, UR6, 0x7f, 0x7 ;  /* 0x0000007f06067891 */ /* 0x002fd8000f8e383f */
[----:B------:R-:W0:Y:S01]  /*7390*/  @P3 LDC R12, c[0x0][0x44c] ;  /* 0x00011300ff0c3b82 */ /* 0x000e220000000800 */
[----:B------:R-:W-:Y:S01]  /*73a0*/  IMAD.U32 R10, RZ, RZ, UR6 ;  /* 0x00000006ff0a7e24 */ /* 0x000fe2000f8e00ff */
[----:B--2---:R-:W-:-:S06]  /*73b0*/  ISETP.GE.AND P6, PT, R15, 0x1, PT ;  /* 0x000000010f00780c */ /* 0x004fcc0003fc6270 */
[----:B------:R-:W1:Y:S01]  /*73c0*/  @P3 LDC R13, c[0x0][0x450] ;  /* 0x00011400ff0d3b82 */ /* 0x000e620000000800 */
[----:B0-----:R-:W-:Y:S01]  /*73d0*/  @P3 IMAD.HI.U32 R12, R12, UR6, RZ ;  /* 0x000000060c0c3c27 */ /* 0x001fe2000f8e00ff */
[----:B------:R-:W-:-:S04]  /*73e0*/  ULDC UR6, c[0x0][0x9dc] ;  /* 0x0002770000067ab9 */ /* 0x000fc80000000800 */
[----:B-1----:R-:W-:-:S05]  /*73f0*/  @P3 SHF.R.U32.HI R10, RZ, R13, R12 ;  /* 0x0000000dff0a3219 */ /* 0x002fca000001160c */
[----:B------:R-:W-:-:S04]  /*7400*/  VIADD R10, R10, UR53 ;  /* 0x000000350a0a7c36 */ /* 0x000fc80008000000 */
[----:B------:R-:W-:Y:S01]  /*7410*/  VIADD R12, R10, -UR6 ;  /* 0x800000060a0c7c36 */ /* 0x000fe20008000000 */
[----:B------:R-:W-:Y:S06]  /*7420*/  @!P6 BRA `(.L_x_993) ;  /* 0x00000000003ce947 */ /* 0x000fec0003800000 */
        /* <DEDUP_REMOVED lines=9> */
.L_x_994:
[----:B------:R-:W-:-:S13]  /*74c0*/  ISETP.NE.AND P0, PT, R15, 0x1, PT ;  /* 0x000000010f00780c */ /* 0x000fda0003f05270 */
[----:B------:R-:W0:Y:S02]  /*74d0*/  @P0 LDC.64 R18, c[0x0][0x9e8] ;  /* 0x00027a00ff120b82 */ /* 0x000e240000000a00 */
[----:B0-----:R-:W-:-:S05]  /*74e0*/  @P0 IMAD.HI.U32 R14, R10, R18, RZ ;  /* 0x000000120a0e0227 */ /* 0x001fca00078e00ff */
[----:B------:R-:W-:-:S07]  /*74f0*/  @P0 SHF.R.U32.HI R10, RZ, R19, R14 ;  /* 0x00000013ff0a0219 */ /* 0x000fce000001160e */
.L_x_995:
[----:B------:R-:W-:-:S05]  /*7500*/  IMAD R13, R10, R15, RZ ;  /* 0x0000000f0a0d7224 */ /* 0x000fca00078e02ff */
[----:B------:R-:W-:-:S07]  /*7510*/  VIMNMX R12, R12, R13, !PT ;  /* 0x0000000d0c0c7248 */ /* 0x000fce0007fe0100 */
.L_x_993:
[----:B------:R-:W-:-:S05]  /*7520*/  VIADD R12, R12, 0x3f ;  /* 0x0000003f0c0c7836 */ /* 0x000fca0000000000 */
[----:B------:R-:W-:-:S04]  /*7530*/  SHF.R.S32.HI R13, RZ, 0x1f, R12 ;  /* 0x0000001fff0d7819 */ /* 0x000fc8000001140c */
[----:B------:R-:W-:-:S04]  /*7540*/  LEA.HI R13, R13, R12, RZ, 0x6 ;  /* 0x0000000c0d0d7211 */ /* 0x000fc800078f30ff */
[----:B------:R-:W-:-:S04]  /*7550*/  SHF.R.S32.HI R13, RZ, 0x6, R13 ;  /* 0x00000006ff0d7819 */ /* 0x000fc8000001140d */
[----:B------:R-:W-:-:S04]  /*7560*/  VIMNMX R10, R16, R13, !PT ;  /* 0x0000000d100a7248 */ /* 0x000fc80007fe0100 */
[----:B------:R-:W-:-:S13]  /*7570*/  ISETP.LE.AND P0, PT, R10, UR50, PT ;  /* 0x000000320a007c0c */ /* 0x000fda000bf03270 */
[----:B------:R-:W-:Y:S05]  /*7580*/  @!P0 BRA `(.L_x_996) ;  /* 0x0000001c00608947 */ /* 0x000fea0003800000 */
[----:B------:R-:W-:Y:S01]  /*7590*/  IMAD.MOV.U32 R15, RZ, RZ, R9 ;  /* 0x000000ffff0f7224 */ /* 0x000fe200078e0009 */
[----:B------:R-:W-:Y:S01]  /*75a0*/  UMOV UR52, UR47 ;  /* 0x0000002f00347c82 */ /* 0x000fe20008000000 */
[----:B------:R-:W-:Y:S01]  /*75b0*/  IMAD.MOV.U32 R13, RZ, RZ, R8 ;  /* 0x000000ffff0d7224 */ /* 0x000fe200078e0008 */
[----:B------:R-:W-:-:S06]  /*75c0*/  UMOV UR51, UR49 ;  /* 0x0000003100337c82 */ /* 0x000fcc0008000000 */
.L_x_1006:
[----:B------:R-:W-:Y:S01]  /*75d0*/  ISETP.NE.AND P0, PT, RZ, UR40, PT ;  /* 0x00000028ff007c0c */ /* 0x000fe2000bf05270 */
[----:B------:R-:W-:-:S04]  /*75e0*/  UISETP.NE.AND UP0, UPT, UR51, 0x1, UPT ;  /* 0x000000013300788c */ /* 0x000fc8000bf05270 */
[----:B------:R-:W-:-:S04]  /*75f0*/  USEL UR47, URZ, 0x1, UP0 ;  /* 0x000000013f2f7887 */ /* 0x000fc80008000000 */
[----:B------:R-:W-:-:S04]  /*7600*/  ULOP3.LUT UR47, UR52, UR47, URZ, 0x3c, !UPT ;  /* 0x0000002f342f7292 */ /* 0x000fc8000f8e3c3f */
[----:B------:R-:W-:Y:S08]  /*7610*/  @P0 BRA `(.L_x_997) ;  /* 0x0000000000380947 */ /* 0x000ff00003800000 */
[----:B------:R-:W-:Y:S05]  /*7620*/  @!P4 BRA `(.L_x_998) ;  /* 0x000000000004c947 */ /* 0x000fea0003800000 */
[----:B------:R-:W-:Y:S01]  /*7630*/  BPT.TRAP 0x1 ;  /* 0x000000040000795c */ /* 0x000fe20000300000 */
.L_x_998:
[----:B------:R-:W-:Y:S01]  /*7640*/  UIADD3 UR6, UR51, 0x1, URZ ;  /* 0x0000000133067890 */ /* 0x000fe2000fffe03f */
[----:B------:R-:W-:-:S03]  /*7650*/  IMAD.U32 R8, RZ, RZ, UR47 ;  /* 0x0000002fff087e24 */ /* 0x000fc6000f8e00ff */
[----:B------:R-:W-:Y:S02]  /*7660*/  UISETP.NE.AND UP0, UPT, UR6, 0x2, UPT ;  /* 0x000000020600788c */ /* 0x000fe4000bf05270 */
[----:B------:R-:W-:Y:S02]  /*7670*/  SHF.L.U32 R8, R8, 0x1f, RZ ;  /* 0x0000001f08087819 */ /* 0x000fe400000006ff */
[----:B------:R-:W-:-:S04]  /*7680*/  USEL UR6, UR6, URZ, UP0 ;  /* 0x0000003f06067287 */ /* 0x000fc80008000000 */
[----:B------:R-:W-:-:S09]  /*7690*/  ULEA UR6, UR6, UR41, 0x3 ;  /* 0x0000002906067291 */ /* 0x000fd2000f8e183f */
[----:B------:R0:W1:Y:S01]  /*76a0*/  SYNCS.PHASECHK.TRANS64.TRYWAIT P1, [UR6+0x20830], R8 ;  /* 0x02083008ff0075a7 */ /* 0x0000620008020146 */
[----:B------:R-:W-:Y:S05]  /*76b0*/  @!P4 BRA `(.L_x_999) ;  /* 0x000000000004c947 */ /* 0x000fea0003800000 */
[----:B------:R-:W-:Y:S01]  /*76c0*/  BPT.TRAP 0x1 ;  /* 0x000000040000795c */ /* 0x000fe20000300000 */
.L_x_999:
[----:B-1----:R-:W-:Y:S05]  /*76d0*/  @P1 BRA `(.L_x_997) ;  /* 0x0000000000081947 */ /* 0x002fea0003800000 */
[----:B------:R-:W1:Y:S02]  /*76e0*/  SYNCS.PHASECHK.TRANS64.TRYWAIT P1, [UR6+0x20830], R8 ;  /* 0x02083008ff0075a7 */ /* 0x000e640008020146 */
[----:B-1----:R-:W-:Y:S05]  /*76f0*/  @!P1 BRA `(.L_x_1000) ;  /* 0x000000cc00389947 */ /* 0x002fea0003800000 */
.L_x_997:
        /* <DEDUP_REMOVED lines=23> */
[----:B------:R-:W-:Y:S01]  /*7870*/  QGMMA.64x64x32.F32.E4M3.E4M3 R152, gdesc[UR32], RZ, !UPT, gsb0 ;  /* 0x00e00000209879f3 */ /* 0x000fe2000c0008ff */
[----:B------:R-:W-:Y:S02]  /*7880*/  UMOV UR31, 0x40000040 ;  /* 0x40000040001f7882 */ /* 0x000fe40000000000 */
        /* <DEDUP_REMOVED lines=25> */
.L_x_1002:
[----:B------:R-:W-:Y:S01]  /*7a20*/  ULEA UR6, UR51, UR41, 0x3 ;  /* 0x0000002933067291 */ /* 0x000fe2000f8e183f */
[----:B------:R-:W-:-:S05]  /*7a30*/  IMAD.U32 R8, RZ, RZ, UR52 ;  /* 0x00000034ff087e24 */ /* 0x000fca000f8e00ff */
[----:B------:R-:W-:-:S04]  /*7a40*/  SHF.L.U32 R8, R8, 0x1f, RZ ;  /* 0x0000001f08087819 */ /* 0x000fc800000006ff */
[----:B------:R0:W1:Y:S01]  /*7a50*/  SYNCS.PHASECHK.TRANS64.TRYWAIT P0, [UR6+0x20850], R8 ;  /* 0x02085008ff0075a7 */ /* 0x0000620008000146 */
[----:B------:R-:W-:Y:S05]  /*7a60*/  @!P4 BRA `(.L_x_1003) ;  /* 0x000000000004c947 */ /* 0x000fea0003800000 */
[----:B------:R-:W-:Y:S01]  /*7a70*/  BPT.TRAP 0x1 ;  /* 0x000000040000795c */ /* 0x000fe20000300000 */
.L_x_1003:
[----:B-1----:R-:W-:Y:S05]  /*7a80*/  @P0 BRA `(.L_x_1001) ;  /* 0x0000000000080947 */ /* 0x002fea0003800000 */
[----:B------:R-:W1:Y:S02]  /*7a90*/  SYNCS.PHASECHK.TRANS64.TRYWAIT P0, [UR6+0x20850], R8 ;  /* 0x02085008ff0075a7 */ /* 0x000e640008000146 */
[----:B-1----:R-:W-:Y:S05]  /*7aa0*/  @!P0 BRA `(.L_x_1004) ;  /* 0x000000c800648947 */ /* 0x002fea0003800000 */
.L_x_1001:
[----:B------:R-:W-:Y:S01]  /*7ab0*/  UIADD3 UR6, UR41, 0x400, URZ ;  /* 0x0000040029067890 */ /* 0x000fe2000fffe03f */
[----:B------:R-:W-:Y:S01]  /*7ac0*/  WARPGROUP.ARRIVE ;  /* 0x00000000000079c5 */ /* 0x000fe20000000000 */
[----:B------:R-:W-:Y:S01]  /*7ad0*/  UMOV UR7, 0x80000020 ;  /* 0x8000002000077882 */ /* 0x000fe20000000000 */
[C---:B------:R-:W-:Y:S01]  /*7ae0*/  FMUL.FTZ R22, R0.reuse, R152 ;  /* 0x0000009800167220 */ /* 0x040fe20000410000 */
[----:B------:R-:W-:Y:S01]  /*7af0*/  USHF.R.U32.HI UR6, URZ, 0x4, UR6 ;  /* 0x000000043f067899 */ /* 0x000fe20008011606 */
[C---:B------:R-:W-:Y:S01]  /*7b00*/  FMUL.FTZ R12, R0.reuse, R154 ;  /* 0x0000009a000c7220 */ /* 0x040fe20000410000 */
[C---:B------:R-:W-:Y:S01]  /*7b10*/  FMUL.FTZ R192, R0.reuse, R153 ;  /* 0x0000009900c07220 */ /* 0x040fe20000410000 */
[C---:B------:R-:W-:Y:S01]  /*7b20*/  FMUL.FTZ R14, R0.reuse, R155 ;  /* 0x0000009b000e7220 */ /* 0x040fe20000410000 */
[----:B------:R-:W-:Y:S01]  /*7b30*/  ULOP3.LUT UR6, UR6, 0x3fff, URZ, 0xc0, !UPT ;  /* 0x00003fff06067892 */ /* 0x000fe2000f8ec03f */
[----:B------:R-:W1:Y:S01]  /*7b40*/  MUFU.TANH R22, R22 ;  /* 0x0000001600167308 */ /* 0x000e620000002400 */
[C---:B------:R-:W-:Y:S01]  /*7b50*/  FMUL.FTZ R156, R0.reuse, R156 ;  /* 0x0000009c009c7220 */ /* 0x040fe20000410000 */
[C---:B------:R-:W-:Y:S01]  /*7b60*/  FMUL.FTZ R18, R0.reuse, R158 ;  /* 0x0000009e00127220 */ /* 0x040fe20000410000 */
[----:B------:R-:W-:Y:S01]  /*7b70*/  ULOP3.LUT UR6, UR6, 0x10000, URZ, 0xfc, !UPT ;  /* 0x0001000006067892 */ /* 0x000fe2000f8efc3f */
[C---:B------:R-:W-:Y:S01]  /*7b80*/  FMUL.FTZ R194, R0.reuse, R157 ;  /* 0x0000009d00c27220 */ /* 0x040fe20000410000 */
[C---:B------:R-:W-:Y:S01]  /*7b90*/  FMUL.FTZ R20, R0.reuse, R159 ;  /* 0x0000009f00147220 */ /* 0x040fe20000410000 */
[C---:B------:R-:W-:Y:S01]  /*7ba0*/  FMUL.FTZ R196, R0.reuse, R160 ;  /* 0x000000a000c47220 */ /* 0x040fe20000410000 */
[----:B------:R-:W-:Y:S01]  /*7bb0*/  ULEA UR6, UR51, UR6, 0xa ;  /* 0x0000000633067291 */ /* 0x000fe2000f8e503f */
        /* <DEDUP_REMOVED lines=8> */
[----:B------:R-:W-:Y:S01]  /*7c40*/  QGMMA.64x256x32.F32.E4M3.E4M3 R24, R188, gdesc[UR4], R24, gsb0 ;  /* 0x03e00004bc187df3 */ /* 0x000fe20008000818 */
[----:B------:R-:W-:Y:S01]  /*7c50*/  UIADD3 UR6, UR6, 0x2, URZ ;  /* 0x0000000206067890 */ /* 0x000fe2000fffe03f */
[----:B------:R-:W3:Y:S01]  /*7c60*/  MUFU.TANH R192, R192 ;  /* 0x000000c000c07308 */ /* 0x000ee20000002400 */
[----:B------:R-:W-:Y:S01]  /*7c70*/  UMOV UR7, 0x80000020 ;  /* 0x8000002000077882 */ /* 0x000fe20000000000 */
[----:B-1----:R-:W-:Y:S01]  /*7c80*/  FMNMX.FTZ R9, R22, R13, !PT ;  /* 0x0000000d16097209 */ /* 0x002fe20007810000 */
[C---:B------:R-:W-:Y:S01]  /*7c90*/  FMUL.FTZ R204, R0.reuse, R168 ;  /* 0x000000a800cc7220 */ /* 0x040fe20000410000 */
[C---:B------:R-:W-:Y:S01]  /*7ca0*/  FMUL.FTZ R162, R0.reuse, R170 ;  /* 0x000000aa00a27220 */ /* 0x040fe20000410000 */
[C---:B------:R-:W-:Y:S01]  /*7cb0*/  FMUL.FTZ R206, R0.reuse, R169 ;  /* 0x000000a900ce7220 */ /* 0x040fe20000410000 */
[----:B------:R-:W-:Y:S01]  /*7cc0*/  FMUL.FTZ R164, R0, R171 ;  /* 0x000000ab00a47220 */ /* 0x000fe20000410000 */
[----:B--2---:R-:W-:Y:S01]  /*7cd0*/  FMNMX.FTZ R11, R12, R15, !PT ;  /* 0x0000000f0c0b7209 */ /* 0x004fe20007810000 */
        /* <DEDUP_REMOVED lines=9> */
[----:B---3--:R-:W-:Y:S01]  /*7d70*/  FMNMX.FTZ R9, R192, R9, !PT ;  /* 0x00000009c0097209 */ /* 0x008fe20007810000 */
[C---:B------:R-:W-:Y:S01]  /*7d80*/  FMUL.FTZ R176, R0.reuse, R179 ;  /* 0x000000b300b07220 */ /* 0x040fe20000410000 */
[C---:B------:R-:W-:Y:S01]  /*7d90*/  FMUL.FTZ R178, R0.reuse, R180 ;  /* 0x000000b400b27220 */ /* 0x040fe20000410000 */
[C---:B------:R-:W-:Y:S01]  /*7da0*/  FMUL.FTZ R180, R0.reuse, R182 ;  /* 0x000000b600b47220 */ /* 0x040fe20000410000 */
[----:B------:R-:W-:-:S03]  /*7db0*/  FMUL.FTZ R182, R0, R183 ;  /* 0x000000b700b67220 */ /* 0x000fc60000410000 */
[----:B------:R-:W3:Y:S01]  /*7dc0*/  MUFU.TANH R18, R18 ;  /* 0x0000001200127308 */ /* 0x000ee20000002400 */
[----:B-1----:R-:W-:-:S07]  /*7dd0*/  FMNMX.FTZ R11, R14, R11, !PT ;  /* 0x0000000b0e0b7209 */ /* 0x002fce0007810000 */
[----:B------:R-:W1:Y:S01]  /*7de0*/  MUFU.TANH R194, R194 ;  /* 0x000000c200c27308 */ /* 0x000e620000002400 */
[----:B--2---:R-:W-:-:S07]  /*7df0*/  FMNMX.FTZ R9, R156, R9, !PT ;  /* 0x000000099c097209 */ /* 0x004fce0007810000 */
[----:B------:R-:W2:Y:S01]  /*7e00*/  MUFU.TANH R20, R20 ;  /* 0x0000001400147308 */ /* 0x000ea20000002400 */
[----:B---3--:R-:W-:-:S07]  /*7e10*/  FMNMX.FTZ R11, R18, R11, !PT ;  /* 0x0000000b120b7209 */ /* 0x008fce0007810000 */
        /* <DEDUP_REMOVED lines=45> */
[----:B--2---:R-:W-:Y:S02]  /*80f0*/  FMNMX.FTZ R9, R178, R9, !PT ;  /* 0x00000009b2097209 */ /* 0x004fe40007810000 */
[----:B---3--:R-:W-:-:S04]  /*8100*/  FMNMX.FTZ R11, R180, R11, !PT ;  /* 0x0000000bb40b7209 */ /* 0x008fc80007810000 */
[----:B-1----:R-:W-:Y:S02]  /*8110*/  FMNMX.FTZ R21, R182, R11, !PT ;  /* 0x0000000bb6157209 */ /* 0x002fe40007810000 */
[----:B------:R-:W1:Y:S01]  /*8120*/  LDC R11, c[0x0][0x988] ;  /* 0x00026200ff0b7b82 */ /* 0x000e620000000800 */
[----:B------:R-:W-:Y:S02]  /*8130*/  WARPGROUP.DEPBAR.LE gsb0, 0x0 ;  /* 0x00008000000079c5 */ /* 0x000fe40000010000 */
[----:B------:R-:W-:Y:S01]  /*8140*/  WARPGROUP.ARRIVE ;  /* 0x00000000000079c5 */ /* 0x000fe20000000000 */
[----:B------:R-:W-:Y:S01]  /*8150*/  FMUL.FTZ R188, R0, R181 ;  /* 0x000000b500bc7220 */ /* 0x000fe20000410000 */
[----:B------:R-:W2:Y:S04]  /*8160*/  SHFL.BFLY PT, R190, R21, 0x2, 0x1f ;  /* 0x0c401f0015be7f89 */ /* 0x000ea800000e0000 */
[----:B------:R-:W-:Y:S01]  /*8170*/  QGMMA.64x256x32.F32.E4M3.E4M3 R24, R184, gdesc[UR4], R24, gsb0 ;  /* 0x03e00004b8187df3 */ /* 0x000fe20008000818 */
[----:B------:R-:W3:Y:S02]  /*8180*/  MUFU.TANH R188, R188 ;  /* 0x000000bc00bc7308 */ /* 0x000ee40000002400 */
[----:B---3--:R-:W-:-:S02]  /*8190*/  FMNMX.FTZ R19, R188, R9, !PT ;  /* 0x00000009bc137209 */ /* 0x008fc40007810000 */
[----:B--2---:R-:W-:-:S03]  /*81a0*/  FMNMX.FTZ R153, R21, R190, !PT ;  /* 0x000000be15997209 */ /* 0x004fc60007810000 */
[----:B0-----:R-:W0:Y:S04]  /*81b0*/  SHFL.BFLY PT, R8, R19, 0x2, 0x1f ;  /* 0x0c401f0013087f89 */ /* 0x001e2800000e0000 */
[----:B------:R-:W2:Y:S01]  /*81c0*/  SHFL.BFLY PT, R190, R153, 0x1, 0x1f ;  /* 0x0c201f0099be7f89 */ /* 0x000ea200000e0000 */
[----:B0-----:R-:W-:Y:S02]  /*81d0*/  FMNMX.FTZ R23, R19, R8, !PT ;  /* 0x0000000813177209 */ /* 0x001fe40007810000 */
[----:B--2---:R-:W-:-:S03]  /*81e0*/  FMNMX.FTZ R9, R153, R190, !PT ;  /* 0x000000be99097209 */ /* 0x004fc60007810000 */
[----:B------:R-:W0:Y:S02]  /*81f0*/  SHFL.BFLY PT, R8, R23, 0x1, 0x1f ;  /* 0x0c201f0017087f89 */ /* 0x000e2400000e0000 */
[----:B------:R-:W-:-:S01]  /*8200*/  FADD.FTZ R212, -R9, R15 ;  /* 0x0000000f09d47221 */ /* 0x000fc20000010100 */
[----:B-1----:R-:W-:-:S04]  /*8210*/  FFMA.FTZ R165, R9, R11, -8 ;  /* 0xc100000009a57423 */ /* 0x002fc8000001000b */
        /* <DEDUP_REMOVED lines=15> */
[----:B0-----:R-:W-:-:S02]  /*8310*/  FMNMX.FTZ R8, R23, R8, !PT ;  /* 0x0000000817087209 */ /* 0x001fc40007810000 */
[----:B------:R-:W-:-:S03]  /*8320*/  IADD3 R154, -R17, 0xb, RZ ;  /* 0x0000000b119a7810 */ /* 0x000fc60007ffe1ff */
[C---:B------:R-:W-:Y:S01]  /*8330*/  FADD.FTZ R190, -R8.reuse, R13 ;  /* 0x0000000d08be7221 */ /* 0x040fe20000010100 */
[----:B------:R-:W-:-:S01]  /*8340*/  FFMA.FTZ R161, R8, R11, -8 ;  /* 0xc100000008a17423 */ /* 0x000fc2000001000b */
[-C--:B------:R-:W-:Y:S01]  /*8350*/  FMUL.FTZ R13, R212, R11.reuse ;  /* 0x0000000bd40d7220 */ /* 0x080fe20000410000 */
[----:B------:R-:W-:Y:S01]  /*8360*/  MUFU.EX2 R169, R167 ;  /* 0x000000a700a97308 */ /* 0x000fe20000000800 */
[-C--:B------:R-:W-:Y:S01]  /*8370*/  FMUL.FTZ R190, R190, R11.reuse ;  /* 0x0000000bbebe7220 */ /* 0x080fe20000410000 */
        /* <DEDUP_REMOVED lines=14> */
[----:B------:R-:W-:Y:S01]  /*8460*/  FFMA.FTZ R178, R188, R11, -R161 ;  /* 0x0000000bbcb27223 */ /* 0x000fe200000108a1 */
[----:B------:R-:W-:Y:S08]  /*8470*/  MUFU.EX2 R190, R190 ;  /* 0x000000be00be7308 */ /* 0x000ff00000000800 */
[----:B------:R-:W0:Y:S08]  /*8480*/  MUFU.EX2 R15, R15 ;  /* 0x0000000f000f7308 */ /* 0x000e300000000800 */
[----:B------:R-:W1:Y:S08]  /*8490*/  MUFU.EX2 R13, R13 ;  /* 0x0000000d000d7308 */ /* 0x000e700000000800 */
[----:B------:R-:W2:Y:S01]  /*84a0*/  MUFU.EX2 R22, R22 ;  /* 0x0000001600167308 */ /* 0x000ea20000000800 */
[----:B0-----:R-:W-:-:S07]  /*84b0*/  FFMA.FTZ R3, R190, R3, R15 ;  /* 0x00000003be037223 */ /* 0x001fce000001000f */
[----:B------:R-:W0:Y:S01]  /*84c0*/  MUFU.EX2 R19, R19 ;  /* 0x0000001300137308 */ /* 0x000e220000000800 */
[----:B-1----:R-:W-:-:S07]  /*84d0*/  FFMA.FTZ R4, R13, R4, R12 ;  /* 0x000000040d047223 */ /* 0x002fce000001000c */
[----:B------:R-:W-:Y:S08]  /*84e0*/  MUFU.EX2 R156, R156 ;  /* 0x0000009c009c7308 */ /* 0x000ff00000000800 */
[----:B------:R-:W-:Y:S08]  /*84f0*/  MUFU.EX2 R21, R21 ;  /* 0x0000001500157308 */ /* 0x000ff00000000800 */
[----:B------:R-:W-:Y:S08]  /*8500*/  MUFU.EX2 R192, R192 ;  /* 0x000000c000c07308 */ /* 0x000ff00000000800 */
[----:B------:R-:W-:Y:S08]  /*8510*/  MUFU.EX2 R163, R163 ;  /* 0x000000a300a37308 */ /* 0x000ff00000000800 */
[----:B------:R-:W-:Y:S08]  /*8520*/  MUFU.EX2 R23, R23 ;  /* 0x0000001700177308 */ /* 0x000ff00000000800 */
[----:B------:R1:W-:Y:S08]  /*8530*/  MUFU.EX2 R171, R158 ;  /* 0x0000009e00ab7308 */ /* 0x0003f00000000800 */
[----:B------:R-:W-:Y:S01]  /*8540*/  MUFU.EX2 R194, R194 ;  /* 0x000000c200c27308 */ /* 0x000fe20000000800 */
[----:B-1----:R-:W-:-:S05]  /*8550*/  IMAD.U32 R158, RZ, RZ, UR49 ;  /* 0x00000031ff9e7e24 */ /* 0x002fca000f8e00ff */
[----:B------:R-:W-:Y:S02]  /*8560*/  @!P5 LEA R158, R158, UR41, 0x3 ;  /* 0x000000299e9edc11 */ /* 0x000fe4000f8e18ff */
[----:B------:R-:W-:Y:S08]  /*8570*/  MUFU.EX2 R160, R160 ;  /* 0x000000a000a07308 */ /* 0x000ff00000000800 */
        /* <DEDUP_REMOVED lines=8> */
[----:B------:R-:W-:Y:S01]  /*8600*/  MUFU.EX2 R175, R176 ;  /* 0x000000b000af7308 */ /* 0x000fe20000000800 */
[----:B------:R-:W-:-:S02]  /*8610*/  WARPGROUP.DEPBAR.LE gsb0, 0x0 ;  /* 0x00008000000079c5 */ /* 0x000fc40000010000 */
[-C--:B------:R-:W-:Y:S01]  /*8620*/  FFMA.FTZ R184, R206, R11.reuse, -R161 ;  /* 0x0000000bceb87223 */ /* 0x080fe200000108a1 */
[----:B------:R-:W-:-:S01]  /*8630*/  FFMA.FTZ R161, R14, R11, -R165 ;  /* 0x0000000b0ea17223 */ /* 0x000fc200000108a5 */
[----:B------:R-:W-:Y:S01]  /*8640*/  FFMA.FTZ R14, R152, R11, -R165 ;  /* 0x0000000b980e7223 */ /* 0x000fe200000108a5 */
[----:B--2---:R-:W-:-:S01]  /*8650*/  FADD.FTZ R152, R22, R3 ;  /* 0x0000000316987221 */ /* 0x004fc20000010000 */
[----:B------:R-:W-:Y:S01]  /*8660*/  FFMA.FTZ R165, R182, R11, -R165 ;  /* 0x0000000bb6a57223 */ /* 0x000fe200000108a5 */
[----:B------:R-:W-:Y:S01]  /*8670*/  MUFU.EX2 R185, R164 ;  /* 0x000000a400b97308 */ /* 0x000fe20000000800 */
[----:B------:R1:W-:Y:S06]  /*8680*/  BAR.ARV R154, 0x100 ;  /* 0x0004009a0000751d */ /* 0x0003ec0000002000 */
[----:B0-----:R-:W-:-:S01]  /*8690*/  FADD.FTZ R167, R19, R152 ;  /* 0x0000009813a77221 */ /* 0x001fc20000010000 */
[----:B------:R-:W0:Y:S08]  /*86a0*/  MUFU.EX2 R161, R161 ;  /* 0x000000a100a17308 */ /* 0x000e300000000800 */
[----:B------:R-:W2:Y:S08]  /*86b0*/  MUFU.EX2 R14, R14 ;  /* 0x0000000e000e7308 */ /* 0x000eb00000000800 */
[----:B------:R-:W3:Y:S01]  /*86c0*/  MUFU.EX2 R184, R184 ;  /* 0x000000b800b87308 */ /* 0x000ee20000000800 */
[----:B0-----:R-:W-:-:S01]  /*86d0*/  FADD.FTZ R3, R161, R4 ;  /* 0x00000004a1037221 */ /* 0x001fc20000010000 */
[----:B------:R-:W-:-:S03]  /*86e0*/  FADD.FTZ R4, R156, R167 ;  /* 0x000000a79c047221 */ /* 0x000fc60000010000 */
[----:B------:R-:W-:Y:S01]  /*86f0*/  FADD.FTZ R3, R18, R3 ;  /* 0x0000000312037221 */ /* 0x000fe20000010000 */
[----:B------:R-:W-:-:S02]  /*8700*/  FADD.FTZ R167, R21, R4 ;  /* 0x0000000415a77221 */ /* 0x000fc40000010000 */
[----:B------:R-:W0:Y:S01]  /*8710*/  MUFU.EX2 R187, R172 ;  /* 0x000000ac00bb7308 */ /* 0x000e220000000800 */
[----:B------:R-:W-:-:S01]  /*8720*/  FADD.FTZ R3, R169, R3 ;  /* 0x00000003a9037221 */ /* 0x000fc20000010000 */
[----:B------:R-:W-:-:S03]  /*8730*/  FADD.FTZ R152, R192, R167 ;  /* 0x000000a7c0987221 */ /* 0x000fc60000010000 */
[----:B--2---:R-:W-:Y:S01]  /*8740*/  FADD.FTZ R4, R14, R3 ;  /* 0x000000030e047221 */ /* 0x004fe20000010000 */
[----:B------:R-:W-:-:S02]  /*8750*/  FADD.FTZ R3, R23, R152 ;  /* 0x0000009817037221 */ /* 0x000fc40000010000 */
[----:B------:R-:W-:Y:S01]  /*8760*/  MUFU.EX2 R159, R159 ;  /* 0x0000009f009f7308 */ /* 0x000fe20000000800 */
[----:B------:R-:W-:-:S01]  /*8770*/  FADD.FTZ R4, R163, R4 ;  /* 0x00000004a3047221 */ /* 0x000fc20000010000 */
[----:B------:R-:W-:-:S03]  /*8780*/  FADD.FTZ R152, R194, R3 ;  /* 0x00000003c2987221 */ /* 0x000fc60000010000 */
[----:B------:R-:W-:Y:S01]  /*8790*/  FADD.FTZ R4, R171, R4 ;  /* 0x00000004ab047221 */ /* 0x000fe20000010000 */
[----:B------:R-:W-:-:S02]  /*87a0*/  FADD.FTZ R167, R153, R152 ;  /* 0x0000009899a77221 */ /* 0x000fc40000010000 */
[----:B------:R-:W2:Y:S01]  /*87b0*/  MUFU.EX2 R177, R180 ;  /* 0x000000b400b17308 */ /* 0x000ea20000000800 */
[----:B------:R-:W-:-:S01]  /*87c0*/  FADD.FTZ R3, R160, R4 ;  /* 0x00000004a0037221 */ /* 0x000fc20000010000 */
[----:B---3--:R-:W-:-:S03]  /*87d0*/  FADD.FTZ R152, R184, R167 ;  /* 0x000000a7b8987221 */ /* 0x008fc60000010000 */
[----:B------:R-:W-:Y:S01]  /*87e0*/  FADD.FTZ R4, R20, R3 ;  /* 0x0000000314047221 */ /* 0x000fe20000010000 */
[----:B------:R-:W-:Y:S02]  /*87f0*/  @!P5 VIADD R3, R158, 0x20840 ;  /* 0x000208409e03d836 */ /* 0x000fe40000000000 */
[----:B------:R-:W-:Y:S01]  /*8800*/  FADD.FTZ R167, R155, R152 ;  /* 0x000000989ba77221 */ /* 0x000fe20000010000 */
[----:B------:R-:W-:Y:S01]  /*8810*/  MUFU.EX2 R178, R178 ;  /* 0x000000b200b27308 */ /* 0x000fe20000000800 */
[----:B------:R-:W-:-:S01]  /*8820*/  FADD.FTZ R4, R185, R4 ;  /* 0x00000004b9047221 */ /* 0x000fc20000010000 */
[----:B------:R-:W-:Y:S01]  /*8830*/  @!P5 PRMT R3, RZ, 0x654, R3 ;  /* 0x00000654ff03d816 */ /* 0x000fe20000000003 */
[----:B------:R-:W-:-:S02]  /*8840*/  FADD.FTZ R152, R170, R167 ;  /* 0x000000a7aa987221 */ /* 0x000fc40000010000 */
[----:B------:R-:W-:Y:S01]  /*8850*/  FADD.FTZ R4, R173, R4 ;  /* 0x00000004ad047221 */ /* 0x000fe20000010000 */
[----:B------:R3:W-:Y:S02]  /*8860*/  @!P5 SYNCS.ARRIVE.TRANS64.RED.A1T0 RZ, [R3+URZ], RZ ;  /* 0x000000ff03ffd9a7 */ /* 0x0007e4000810043f */
[----:B-1----:R-:W1:Y:S01]  /*8870*/  MUFU.EX2 R154, R165 ;  /* 0x000000a5009a7308 */ /* 0x002e620000000800 */
[----:B------:R-:W-:-:S04]  /*8880*/  FADD.FTZ R4, R168, R4 ;  /* 0x00000004a8047221 */ /* 0x000fc80000010000 */
[----:B0-----:R-:W-:Y:S01]  /*8890*/  FADD.FTZ R4, R187, R4 ;  /* 0x00000004bb047221 */ /* 0x001fe20000010000 */
[----:B---3--:R-:W-:-:S03]  /*88a0*/  FADD.FTZ R3, R157, R152 ;  /* 0x000000989d037221 */ /* 0x008fc60000010000 */
[----:B------:R-:W-:Y:S01]  /*88b0*/  FADD.FTZ R4, R175, R4 ;  /* 0x00000004af047221 */ /* 0x000fe20000010000 */
[----:B------:R-:W-:-:S03]  /*88c0*/  FADD.FTZ R152, R174, R3 ;  /* 0x00000003ae987221 */ /* 0x000fc60000010000 */
[----:B--2---:R-:W-:Y:S01]  /*88d0*/  FADD.FTZ R4, R177, R4 ;  /* 0x00000004b1047221 */ /* 0x004fe20000010000 */
[----:B------:R-:W-:-:S03]  /*88e0*/  FADD.FTZ R3, R159, R152 ;  /* 0x000000989f037221 */ /* 0x000fc60000010000 */
[----:B-1----:R-:W-:Y:S01]  /*88f0*/  FADD.FTZ R4, R154, R4 ;  /* 0x000000049a047221 */ /* 0x002fe20000010000 */
[----:B------:R-:W-:-:S01]  /*8900*/  FADD.FTZ R3, R178, R3 ;  /* 0x00000003b2037221 */ /* 0x000fc20000010000 */
[----:B------:R-:W-:Y:S06]  /*8910*/  @!P4 BRA `(.L_x_1005) ;  /* 0x000000000004c947 */ /* 0x000fec0003800000 */
[----:B------:R-:W-:Y:S01]  /*8920*/  BPT.TRAP 0x1 ;  /* 0x000000040000795c */ /* 0x000fe20000300000 */
.L_x_1005:
[----:B------:R-:W-:Y:S01]  /*8930*/  ULEA UR6, UR51, UR41, 0x3 ;  /* 0x0000002933067291 */ /* 0x000fe2000f8e183f */
[----:B------:R-:W-:Y:S01]  /*8940*/  ISETP.LT.AND P0, PT, R10, UR50, PT ;  /* 0x000000320a007c0c */ /* 0x000fe2000bf01270 */
[----:B------:R-:W-:Y:S01]  /*8950*/  UMOV UR52, UR47 ;  /* 0x0000002f00347c82 */ /* 0x000fe20008000000 */
[----:B------:R-:W-:Y:S01]  /*8960*/  F2FP.SATFINITE.E4M3.F32.PACK_AB_MERGE_C R23, R194, R23, RZ ;  /* 0x00000017c217723e */ /* 0x000fe200048070ff */
[----:B------:R-:W-:Y:S01]  /*8970*/  UIADD3 UR6, UR6, 0x20860, URZ ;  /* 0x0002086006067890 */ /* 0x000fe2000fffe03f */
[----:B------:R-:W-:Y:S01]  /*8980*/  F2FP.SATFINITE.E4M3.F32.PACK_AB_MERGE_C R19, R156, R19, RZ ;  /* 0x000000139c13723e */ /* 0x000fe200048070ff */
[----:B------:R-:W-:Y:S01]  /*8990*/  UMOV UR51, UR49 ;  /* 0x0000003100337c82 */ /* 0x000fe20008000000 */
[----:B------:R-:W-:Y:S01]  /*89a0*/  F2FP.SATFINITE.E4M3.F32.PACK_AB_MERGE_C R23, R192, R21, R23 ;  /* 0x00000015c017723e */ /* 0x000fe20004807017 */
[----:B------:R-:W-:Y:S01]  /*89b0*/  UPRMT UR6, UR43, 0x654, UR6 ;  /* 0x000006542b067896 */ /* 0x000fe20008000006 */
        /* <DEDUP_REMOVED lines=8> */
[----:B------:R-:W-:Y:S01]  /*8a40*/  SYNCS.ARRIVE.TRANS64.RED.A1T0 RZ, [UR6], RZ ;  /* 0x000000ffffff79a7 */ /* 0x000fe20008100406 */
[----:B------:R-:W-:Y:S01]  /*8a50*/  UIADD3 UR6, UR50, -0x1, URZ ;  /* 0xffffffff32067890 */ /* 0x000fe2000fffe03f */
[----:B------:R-:W-:Y:S01]  /*8a60*/  F2FP.SATFINITE.E4M3.F32.PACK_AB_MERGE_C R159, R178, R159, RZ ;  /* 0x0000009fb29f723e */ /* 0x000fe200048070ff */
[-C--:B------:R-:W-:Y:S01]  /*8a70*/  FMUL.FTZ R32, R32, R190.reuse ;  /* 0x000000be20207220 */ /* 0x080fe20000410000 */
[----:B------:R-:W-:Y:S01]  /*8a80*/  F2FP.SATFINITE.E4M3.F32.PACK_AB_MERGE_C R154, R154, R177, RZ ;  /* 0x000000b19a9a723e */ /* 0x000fe200048070ff */
[-C--:B------:R-:W-:Y:S01]  /*8a90*/  FMUL.FTZ R33, R33, R190.reuse ;  /* 0x000000be21217220 */ /* 0x080fe20000410000 */
[----:B------:R-:W-:Y:S01]  /*8aa0*/  F2FP.SATFINITE.E4M3.F32.PACK_AB_MERGE_C R188, R22, R15, R19 ;  /* 0x0000000f16bc723e */ /* 0x000fe20004807013 */
[-C--:B------:R-:W-:Y:S01]  /*8ab0*/  FMUL.FTZ R36, R36, R190.reuse ;  /* 0x000000be24247220 */ /* 0x080fe20000410000 */
[----:B------:R-:W-:Y:S01]  /*8ac0*/  UMOV UR50, UR6 ;  /* 0x0000000600327c82 */ /* 0x000fe20008000000 */
        /* <DEDUP_REMOVED lines=129> */
[----:B------:R-:W-:Y:S01]  /*92e0*/  F2FP.SATFINITE.E4M3.F32.PACK_AB_MERGE_C R187, R175, R187, R154 ;  /* 0x000000bbafbb723e */ /* 0x000fe2000480709a */
[----:B------:R-:W-:Y:S06]  /*92f0*/  @P0 BRA `(.L_x_1006) ;  /* 0xffffffe000b40947 */ /* 0x000fec000383ffff */
[----:B------:R-:W-:-:S05]  /*9300*/  UMOV UR50, UR6 ;  /* 0x0000000600327c82 */ /* 0x000fca0008000000 */
.L_x_996:
[----:B------:R-:W-:-:S13]  /*9310*/  ISETP.LE.AND P0, PT, R16, UR50, PT ;  /* 0x0000003210007c0c */ /* 0x000fda000bf03270 */
[----:B------:R-:W-:Y:S05]  /*9320*/  @!P0 BRA `(.L_x_1007) ;  /* 0x0000002800088947 */ /* 0x000fea0003800000 */
[C---:B------:R-:W-:Y:S01]  /*9330*/  VIADD R10, R17.reuse, 0x8 ;  /* 0x00000008110a7836 */ /* 0x040fe20000000000 */
[----:B------:R-:W-:Y:S01]  /*9340*/  IADD3 R17, -R17, 0xb, RZ ;  /* 0x0000000b11117810 */ /* 0x000fe20007ffe1ff */
[----:B------:R-:W-:Y:S01]  /*9350*/  IMAD.MOV.U32 R13, RZ, RZ, R9 ;  /* 0x000000ffff0d7224 */ /* 0x000fe200078e0009 */
[----:B------:R-:W-:Y:S01]  /*9360*/  UMOV UR56, UR47 ;  /* 0x0000002f00387c82 */ /* 0x000fe20008000000 */
[----:B------:R-:W-:Y:S01]  /*9370*/  IMAD.MOV.U32 R12, RZ, RZ, R8 ;  /* 0x000000ffff0c7224 */ /* 0x000fe200078e0008 */
[----:B------:R-:W-:Y:S01]  /*9380*/  UMOV UR55, UR49 ;  /* 0x0000003100377c82 */ /* 0x000fe20008000000 */
[----:B------:R-:W-:Y:S01]  /*9390*/  ULDC UR51, c[0x0][0x9e4] ;  /* 0x0002790000337ab9 */ /* 0x000fe20000000800 */
[----:B------:R-:W-:Y:S01]  /*93a0*/  ULDC UR53, c[0x0][0x288] ;  /* 0x0000a20000357ab9 */ /* 0x000fe20000000800 */
[----:B------:R-:W-:Y:S01]  /*93b0*/  ULDC UR54, c[0x0][0x2f0] ;  /* 0x0000bc0000367ab9 */ /* 0x000fe20000000800 */
[----:B------:R-:W-:-:S05]  /*93c0*/  ULDC UR52, c[0x0][0x9e0] ;  /* 0x0002780000347ab9 */ /* 0x000fca0000000800 */
.L_x_1025:
        /* <DEDUP_REMOVED lines=9> */
.L_x_1009:
[----:B------:R-:W-:Y:S01]  /*9460*/  ULEA UR6, UR49, UR41, 0x3 ;  /* 0x0000002931067291 */ /* 0x000fe2000f8e183f */
[----:B------:R-:W-:-:S05]  /*9470*/  IMAD.U32 R8, RZ, RZ, UR47 ;  /* 0x0000002fff087e24 */ /* 0x000fca000f8e00ff */
[----:B------:R-:W-:-:S04]  /*9480*/  SHF.L.U32 R8, R8, 0x1f, RZ ;  /* 0x0000001f08087819 */ /* 0x000fc800000006ff */
[----:B------:R0:W1:Y:S01]  /*9490*/  SYNCS.PHASECHK.TRANS64.TRYWAIT P1, [UR6+0x20830], R8 ;  /* 0x02083008ff0075a7 */ /* 0x0000620008020146 */
[----:B------:R-:W-:Y:S05]  /*94a0*/  @!P4 BRA `(.L_x_1010) ;  /* 0x000000000004c947 */ /* 0x000fea0003800000 */
[----:B------:R-:W-:Y:S01]  /*94b0*/  BPT.TRAP 0x1 ;  /* 0x000000040000795c */ /* 0x000fe20000300000 */
.L_x_1010:
[----:B-1----:R-:W-:Y:S05]  /*94c0*/  @P1 BRA `(.L_x_1008) ;  /* 0x0000000000081947 */ /* 0x002fea0003800000 */
[----:B------:R-:W1:Y:S02]  /*94d0*/  SYNCS.PHASECHK.TRANS64.TRYWAIT P1, [UR6+0x20830], R8 ;  /* 0x02083008ff0075a7 */ /* 0x000e640008020146 */
[----:B-1----:R-:W-:Y:S05]  /*94e0*/  @!P1 BRA `(.L_x_1011) ;  /* 0x000000ac00ec9947 */ /* 0x002fea0003800000 */
.L_x_1008:
[----:B------:R2:W-:Y:S01]  /*94f0*/  BAR.SYNC.DEFER_BLOCKING R10, 0x100 ;  /* 0x0004000a0000751d */ /* 0x0005e20000010000 */
[----:B------:R-:W-:Y:S01]  /*9500*/  R2UR UR32, R6 ;  /* 0x00000000062072ca */ /* 0x000fe200000e0000 */
[----:B------:R-:W-:Y:S01]  /*9510*/  ULEA UR34, UR49, UR46, 0xa ;  /* 0x0000002e31227291 */ /* 0x000fe2000f8e503f */
[----:B------:R-:W-:-:S03]  /*9520*/  R2UR UR33, R7 ;  /* 0x00000000072172ca */ /* 0x000fc600000e0000 */
        /* <DEDUP_REMOVED lines=12> */
[----:B------:R-:W-:Y:S01]  /*95f0*/  WARPGROUP.ARRIVE ;  /* 0x00000000000079c5 */ /* 0x000fe20000000000 */
[----:B------:R-:W-:Y:S01]  /*9600*/  UMOV UR27, 0x40000040 ;  /* 0x40000040001b7882 */ /* 0x000fe20000000000 */
[----:B------:R-:W-:Y:S01]  /*9610*/  UIADD3 UR30, UR34, 0x206, URZ ;  /* 0x00000206221e7890 */ /* 0x000fe2000fffe03f */
[----:B------:R-:W-:-:S03]  /*9620*/  UMOV UR31, 0x40000040 ;  /* 0x40000040001f7882 */ /* 0x000fc60000000000 */
        /* <DEDUP_REMOVED lines=23> */
[----:B--2---:R-:W-:Y:S05]  /*97a0*/  @P0 BRA `(.L_x_1012) ;  /* 0x00000000002c0947 */ /* 0x004fea0003800000 */
[----:B------:R-:W-:Y:S05]  /*97b0*/  @!P4 BRA `(.L_x_1013) ;  /* 0x000000000004c947 */ /* 0x000fea0003800000 */
[----:B------:R-:W-:Y:S01]  /*97c0*/  BPT.TRAP 0x1 ;  /* 0x000000040000795c */ /* 0x000fe20000300000 */
.L_x_1013:
[----:B------:R-:W-:Y:S01]  /*97d0*/  ULEA UR6, UR55, UR41, 0x3 ;  /* 0x0000002937067291 */ /* 0x000fe2000f8e183f */
[----:B01----:R-:W-:-:S05]  /*97e0*/  IMAD.U32 R8, RZ, RZ, UR56 ;  /* 0x00000038ff087e24 */ /* 0x003fca000f8e00ff */
[----:B------:R-:W-:-:S04]  /*97f0*/  SHF.L.U32 R8, R8, 0x1f, RZ ;  /* 0x0000001f08087819 */ /* 0x000fc800000006ff */
[----:B------:R0:W1:Y:S01]  /*9800*/  SYNCS.PHASECHK.TRANS64.TRYWAIT P0, [UR6+0x20850], R8 ;  /* 0x02085008ff0075a7 */ /* 0x0000620008000146 */
[----:B------:R-:W-:Y:S05]  /*9810*/  @!P4 BRA `(.L_x_1014) ;  /* 0x000000000004c947 */ /* 0x000fea0003800000 */
[----:B------:R-:W-:Y:S01]  /*9820*/  BPT.TRAP 0x1 ;  /* 0x000000040000795c */ /* 0x000fe20000300000 */
.L_x_1014:
[----:B-1----:R-:W-:Y:S05]  /*9830*/  @P0 BRA `(.L_x_1012) ;  /* 0x0000000000080947 */ /* 0x002fea0003800000 */
[----:B------:R-:W1:Y:S02]  /*9840*/  SYNCS.PHASECHK.TRANS64.TRYWAIT P0, [UR6+0x20850], R8 ;  /* 0x02085008ff0075a7 */ /* 0x000e640008000146 */
[----:B-1----:R-:W-:Y:S05]  /*9850*/  @!P0 BRA `(.L_x_1015) ;  /* 0x000000ac00288947 */ /* 0x002fea0003800000 */
.L_x_1012:
[----:B------:R-:W-:Y:S01]  /*9860*/  UIADD3 UR6, UR41, 0x400, URZ ;  /* 0x0000040029067890 */ /* 0x000fe2000fffe03f */
[----:B------:R-:W-:Y:S01]  /*9870*/  WARPGROUP.ARRIVE ;  /* 0x00000000000079c5 */ /* 0x000fe20000000000 */
[----:B------:R-:W-:Y:S01]  /*9880*/  UMOV UR7, 0x80000020 ;  /* 0x8000002000077882 */ /* 0x000fe20000000000 */
[C---:B------:R-:W-:Y:S01]  /*9890*/  FMUL.FTZ R23, R0.reuse, R166 ;  /* 0x000000a600177220 */ /* 0x040fe20000410000 */
[----:B------:R-:W-:Y:S01]  /*98a0*/  USHF.R.U32.HI UR6, URZ, 0x4, UR6 ;  /* 0x000000043f067899 */ /* 0x000fe20008011606 */
[----:B------:R-:W2:Y:S01]  /*98b0*/  @P3 LDC R166, c[0x0][0x450] ;  /* 0x00011400ffa63b82 */ /* 0x000ea20000000800 */
[C---:B------:R-:W-:Y:S01]  /*98c0*/  FMUL.FTZ R20, R0.reuse, R163 ;  /* 0x000000a300147220 */ /* 0x040fe20000410000 */
[C---:B------:R-:W-:Y:S01]  /*98d0*/  FMUL.FTZ R163, R0.reuse, R165 ;  /* 0x000000a500a37220 */ /* 0x040fe20000410000 */
[----:B------:R-:W-:Y:S01]  /*98e0*/  ULOP3.LUT UR6, UR6, 0x3fff, URZ, 0xc0, !UPT ;  /* 0x00003fff06067892 */ /* 0x000fe2000f8ec03f */
[----:B------:R-:W-:Y:S01]  /*98f0*/  FMUL.FTZ R165, R0, R169 ;  /* 0x000000a900a57220 */ /* 0x000fe20000410000 */
[----:B------:R-:W-:-:S02]  /*9900*/  IMAD.U32 R169, RZ, RZ, UR49 ;  /* 0x00000031ffa97e24 */ /* 0x000fc4000f8e00ff */
[C---:B------:R-:W-:Y:S01]  /*9910*/  FMUL.FTZ R14, R0.reuse, R159 ;  /* 0x0000009f000e7220 */ /* 0x040fe20000410000 */
[----:B------:R-:W-:Y:S01]  /*9920*/  ULOP3.LUT UR6, UR6, 0x10000, URZ, 0xfc, !UPT ;  /* 0x0001000006067892 */ /* 0x000fe2000f8efc3f */
[C---:B------:R-:W-:Y:S01]  /*9930*/  FMUL.FTZ R15, R0.reuse, R152 ;  /* 0x00000098000f7220 */ /* 0x040fe20000410000 */
[C---:B------:R-:W-:Y:S01]  /*9940*/  FMUL.FTZ R152, R0.reuse, R167 ;  /* 0x000000a700987220 */ /* 0x040fe20000410000 */
[----:B------:R-:W-:Y:S01]  /*9950*/  IMAD.MOV.U32 R167, RZ, RZ, R5 ;  /* 0x000000ffffa77224 */ /* 0x000fe200078e0005 */
[----:B------:R-:W-:Y:S01]  /*9960*/  ULEA UR6, UR55, UR6, 0xa ;  /* 0x0000000637067291 */ /* 0x000fe2000f8e503f */
[C---:B------:R-:W-:Y:S01]  /*9970*/  FMUL.FTZ R18, R0.reuse, R153 ;  /* 0x0000009900127220 */ /* 0x040fe20000410000 */
[C---:B------:R-:W-:Y:S01]  /*9980*/  FMUL.FTZ R153, R0.reuse, R170 ;  /* 0x000000aa00997220 */ /* 0x040fe20000410000 */
[C---:B------:R-:W-:Y:S01]  /*9990*/  FMUL.FTZ R19, R0.reuse, R162 ;  /* 0x000000a200137220 */ /* 0x040fe20000410000 */
[C---:B01----:R-:W-:Y:S01]  /*99a0*/  FMUL.FTZ R8, R0.reuse, R154 ;  /* 0x0000009a00087220 */ /* 0x043fe20000410000 */
        /* <DEDUP_REMOVED lines=21> */
[----:B------:R-:W0:Y:S08]  /*9b00*/  MUFU.TANH R15, R15 ;  /* 0x0000000f000f7308 */ /* 0x000e300000002400 */
[----:B------:R-:W1:Y:S08]  /*9b10*/  MUFU.TANH R18, R18 ;  /* 0x0000001200127308 */ /* 0x000e700000002400 */
        /* <DEDUP_REMOVED lines=27> */
[----:B------:R-:W-:Y:S01]  /*9cd0*/  WARPGROUP.ARRIVE ;  /* 0x00000000000079c5 */ /* 0x000fe20000000000 */
[----:B------:R-:W-:-:S05]  /*9ce0*/  IMAD.U32 R189, RZ, RZ, UR54 ;  /* 0x00000036ffbd7e24 */ /* 0x000fca000f8e00ff */
[----:B------:R-:W-:Y:S01]  /*9cf0*/  QGMMA.64x256x32.F32.E4M3.E4M3 R24, R184, gdesc[UR4], R24, gsb0 ;  /* 0x03e00004b8187df3 */ /* 0x000fe20008000818 */
[----:B------:R-:W-:-:S04]  /*9d00*/  USHF.L.U32 UR7, UR50, 0x6, URZ ;  /* 0x0000000632077899 */ /* 0x000fc8000800063f */
[----:B------:R-:W-:Y:S01]  /*9d10*/  UIADD3 UR6, -UR7, 0x1, URZ ;  /* 0x0000000107067890 */ /* 0x000fe2000fffe13f */
[----:B------:R-:W-:Y:S02]  /*9d20*/  WARPGROUP.DEPBAR.LE gsb0, 0x0 ;  /* 0x00008000000079c5 */ /* 0x000fe40000010000 */
[----:B------:R-:W-:Y:S01]  /*9d30*/  FMUL.FTZ R185, R0, R160 ;  /* 0x000000a000b97220 */ /* 0x000fe20000410000 */
[----:B------:R0:W0:Y:S01]  /*9d40*/  MUFU.TANH R187, R173 ;  /* 0x000000ad00bb7308 */ /* 0x0000220000002400 */
[----:B------:R-:W5:Y:S07]  /*9d50*/  @P3 LDC R160, c[0x0][0x44c] ;  /* 0x00011300ffa03b82 */ /* 0x000f6e0000000800 */
[----:B------:R-:W0:Y:S01]  /*9d60*/  MUFU.TANH R185, R185 ;  /* 0x000000b900b97308 */ /* 0x000e220000002400 */
[----:B-----5:R-:W-:Y:S01]  /*9d70*/  @P3 IMAD.HI.U32 R159, R5, R160, RZ ;  /* 0x000000a0059f3227 */ /* 0x020fe200078e00ff */
[----:B------:R-:W-:-:S03]  /*9d80*/  @!P5 LEA R160, R169, UR41, 0x3 ;  /* 0x00000029a9a0dc11 */ /* 0x000fc6000f8e18ff */
[----:B------:R-:W-:Y:S01]  /*9d90*/  IMAD.U32 R169, RZ, RZ, UR6 ;  /* 0x00000006ffa97e24 */ /* 0x000fe2000f8e00ff */
[----:B--2---:R-:W-:Y:S01]  /*9da0*/  @P3 SHF.R.U32.HI R167, RZ, R166, R159 ;  /* 0x000000a6ffa73219 */ /* 0x004fe2000001169f */
[----:B------:R-:W-:Y:S02]  /*9db0*/  @!P5 VIADD R160, R160, 0x20840 ;  /* 0x00020840a0a0d836 */ /* 0x000fe40000000000 */
[----:B------:R-:W-:Y:S01]  /*9dc0*/  FMUL.FTZ R159, R0, R182 ;  /* 0x000000b6009f7220 */ /* 0x000fe20000410000 */
[----:B------:R-:W-:Y:S01]  /*9dd0*/  IMAD R166, R2, -0x2, R169 ;  /* 0xfffffffe02a67824 */ /* 0x000fe200078e02a9 */
[----:B------:R-:W2:Y:S01]  /*9de0*/  SHFL.IDX PT, R170, R167, RZ, 0x1c1f ;  /* 0x001c1fffa7aa7589 */ /* 0x000ea200000e0000 */
[----:B------:R-:W-:Y:S02]  /*9df0*/  @!P5 PRMT R160, RZ, 0x654, R160 ;  /* 0x00000654ffa0d816 */ /* 0x000fe400000000a0 */
[----:B------:R-:W-:Y:S01]  /*9e00*/  IMAD R166, R189, UR37, R166 ;  /* 0x00000025bda67c24 */ /* 0x000fe2000f8e02a6 */
[----:B------:R-:W0:Y:S01]  /*9e10*/  MUFU.TANH R159, R159 ;  /* 0x0000009f009f7308 */ /* 0x000e220000002400 */
[----:B------:R0:W-:Y:S06]  /*9e20*/  BAR.ARV R17, 0x100 ;  /* 0x000400110000751d */ /* 0x0001ec0000002000 */
[----:B------:R5:W-:Y:S01]  /*9e30*/  @!P5 SYNCS.ARRIVE.TRANS64.RED.A1T0 RZ, [R160+URZ], RZ ;  /* 0x000000ffa0ffd9a7 */ /* 0x000be2000810043f */
[----:B------:R-:W-:-:S04]  /*9e40*/  VIADD R166, R166, -UR53 ;  /* 0x80000035a6a67c36 */ /* 0x000fc80008000000 */
[----:B------:R-:W-:Y:S02]  /*9e50*/  VIADD R188, R166, UR48 ;  /* 0x00000030a6bc7c36 */ /* 0x000fe40008000000 */
[----:B-----5:R-:W-:Y:S01]  /*9e60*/  FMUL.FTZ R160, R0, R183 ;  /* 0x000000b700a07220 */ /* 0x020fe20000410000 */
[----:B------:R-:W-:-:S05]  /*9e70*/  VIADD R183, R166, UR52 ;  /* 0x00000034a6b77c36 */ /* 0x000fca0008000000 */
[----:B------:R-:W0:Y:S01]  /*9e80*/  MUFU.TANH R160, R160 ;  /* 0x000000a000a07308 */ /* 0x000e220000002400 */
[--C-:B--2---:R-:W-:Y:S02]  /*9e90*/  IMAD.IADD R169, R183, 0x1, R170.reuse ;  /* 0x00000001b7a97824 */ /* 0x104fe400078e02aa */
[----:B------:R-:W-:Y:S01]  /*9ea0*/  IMAD.IADD R171, R188, 0x1, R170 ;  /* 0x00000001bcab7824 */ /* 0x000fe200078e02aa */
[----:B-1-34-:R-:W-:Y:S06]  /*9eb0*/  @!P6 BRA `(.L_x_1016) ;  /* 0x00000000005ce947 */ /* 0x01afec0003800000 */
[----:B------:R-:W-:Y:S01]  /*9ec0*/  IMAD R166, R189, UR37, R170 ;  /* 0x00000025bda67c24 */ /* 0x000fe2000f8e02aa */
[----:B------:R-:W-:Y:S03]  /*9ed0*/  BSSY B0, `(.L_x_1017) ;  /* 0x0000011000007945 */ /* 0x000fe60003800000 */
[----:B0-----:R-:W-:-:S05]  /*9ee0*/  VIADD R173, R166, -UR53 ;  /* 0x80000035a6ad7c36 */ /* 0x001fca0008000000 */
        /* <DEDUP_REMOVED lines=10> */
.L_x_1018:
[----:B------:R-:W-:-:S05]  /*9f90*/  IMAD.U32 R170, RZ, RZ, UR51 ;  /* 0x00000033ffaa7e24 */ /* 0x000fca000f8e00ff */
[----:B------:R-:W-:-:S13]  /*9fa0*/  ISETP.NE.AND P0, PT, R170, 0x1, PT ;  /* 0x00000001aa00780c */ /* 0x000fda0003f05270 */
[----:B------:R-:W0:Y:S02]  /*9fb0*/  @P0 LDC.64 R190, c[0x0][0x9e8] ;  /* 0x00027a00ffbe0b82 */ /* 0x000e240000000a00 */
[----:B0-----:R-:W-:-:S05]  /*9fc0*/  @P0 IMAD.HI.U32 R166, R173, R190, RZ ;  /* 0x000000beada60227 */ /* 0x001fca00078e00ff */
[----:B------:R-:W-:-:S07]  /*9fd0*/  @P0 SHF.R.U32.HI R173, RZ, R191, R166 ;  /* 0x000000bfffad0219 */ /* 0x000fce00000116a6 */
.L_x_1019:
[----:B------:R-:W-:Y:S05]  /*9fe0*/  BSYNC B0 ;  /* 0x0000000000007941 */ /* 0x000fea0003800000 */
.L_x_1017:
[----:B------:R-:W-:-:S04]  /*9ff0*/  IMAD R173, R173, R170, -UR7 ;  /* 0x80000007adad7e24 */ /* 0x000fc8000f8e02aa */
[----:B------:R-:W-:-:S05]  /*a000*/  IMAD R166, R2, -0x2, R173 ;  /* 0xfffffffe02a67824 */ /* 0x000fca00078e02ad */
[----:B------:R-:W-:Y:S02]  /*a010*/  VIADDMNMX R169, R166, R170, R169, PT ;  /* 0x000000aaa6a97246 */ /* 0x000fe400038001a9 */
[----:B------:R-:W-:-:S07]  /*a020*/  VIMNMX R171, R171, R166, !PT ;  /* 0x000000a6abab7248 */ /* 0x000fce0007fe0100 */
.L_x_1016:
[----:B------:R-:W-:-:S06]  /*a030*/  UISETP.GT.AND UP0, UPT, UR50, -0x1, UPT ;  /* 0xffffffff3200788c */ /* 0x000fcc000bf04270 */
[----:B------:R-:W-:-:S04]  /*a040*/  PLOP3.LUT P0, PT, PT, PT, UP0, 0x80, 0x0 ;  /* 0x000000000000781c */ /* 0x000fc80003f0f008 */
[C---:B------:R-:W-:Y:S02]  /*a050*/  ISETP.GT.AND P2, PT, R171.reuse, RZ, P0 ;  /* 0x000000ffab00720c */ /* 0x040fe40000744270 */
[----:B------:R-:W-:Y:S02]  /*a060*/  ISETP.GT.AND P1, PT, R171, 0x1, P0 ;  /* 0x00000001ab00780c */ /* 0x000fe40000724270 */
[C---:B------:R-:W-:Y:S02]  /*a070*/  ISETP.LT.OR P2, PT, R169.reuse, 0x1, P2 ;  /* 0x00000001a900780c */ /* 0x040fe40001741670 */
[----:B------:R-:W-:Y:S02]  /*a080*/  ISETP.LT.OR P1, PT, R169, 0x2, P1 ;  /* 0x00000002a900780c */ /* 0x000fe40000f21670 */
[----:B0-----:R-:W-:Y:S02]  /*a090*/  FSEL R15, R15, -INF , !P2 ;  /* 0xff8000000f0f7808 */ /* 0x001fe40005000000 */
[----:B------:R-:W-:-:S02]  /*a0a0*/  FSEL R186, R18, -INF , !P1 ;  /* 0xff80000012ba7808 */ /* 0x000fc40004800000 */
[C---:B------:R-:W-:Y:S02]  /*a0b0*/  ISETP.GT.AND P2, PT, R171.reuse, 0x8, P0 ;  /* 0x00000008ab00780c */ /* 0x040fe40000744270 */
[----:B------:R-:W-:Y:S02]  /*a0c0*/  ISETP.GT.AND P1, PT, R171, 0x9, P0 ;  /* 0x00000009ab00780c */ /* 0x000fe40000724270 */
[C---:B------:R-:W-:Y:S02]  /*a0d0*/  ISETP.LT.OR P2, PT, R169.reuse, 0x9, P2 ;  /* 0x00000009a900780c */ /* 0x040fe40001741670 */
[----:B------:R-:W-:Y:S02]  /*a0e0*/  ISETP.LT.OR P1, PT, R169, 0xa, P1 ;  /* 0x0000000aa900780c */ /* 0x000fe40000f21670 */
[----:B------:R-:W-:Y:S02]  /*a0f0*/  FSEL R184, R21, -INF , !P2 ;  /* 0xff80000015b87808 */ /* 0x000fe40005000000 */
        /* <DEDUP_REMOVED lines=13> */
[C---:B------:R-:W-:Y:S01]  /*a1d0*/  ISETP.GT.AND P2, PT, R171.reuse, 0x20, P0 ;  /* 0x00000020ab00780c */ /* 0x040fe20000744270 */
[----:B------:R-:W0:Y:S01]  /*a1e0*/  SHFL.IDX PT, R163, R167, 0x1, 0x1c1f ;  /* 0x003c1f00a7a37f89 */ /* 0x000e2200000e0000 */
        /* <DEDUP_REMOVED lines=11> */
[----:B------:R-:W-:Y:S01]  /*a2a0*/  ISETP.GT.AND P2, PT, R171, 0x30, P0 ;  /* 0x00000030ab00780c */ /* 0x000fe20000744270 */
[--C-:B0-----:R-:W-:Y:S01]  /*a2b0*/  IMAD.IADD R21, R183, 0x1, R163.reuse ;  /* 0x00000001b7157824 */ /* 0x101fe200078e02a3 */
[----:B------:R-:W-:Y:S01]  /*a2c0*/  ISETP.GT.AND P1, PT, R171, 0x31, P0 ;  /* 0x00000031ab00780c */ /* 0x000fe20000724270 */
[----:B------:R-:W-:Y:S01]  /*a2d0*/  IMAD.IADD R161, R188, 0x1, R163 ;  /* 0x00000001bca17824 */ /* 0x000fe200078e02a3 */
        /* <DEDUP_REMOVED lines=9> */
[----:B------:R-:W-:Y:S01]  /*a370*/  FSEL R18, R181, -INF , !P1 ;  /* 0xff800000b5127808 */ /* 0x000fe20004800000 */
[----:B------:R-:W-:Y:S08]  /*a380*/  @!P6 BRA `(.L_x_1020) ;  /* 0x00000000005ce947 */ /* 0x000ff00003800000 */
[----:B------:R-:W-:Y:S01]  /*a390*/  IMAD R163, R189, UR37, R163 ;  /* 0x00000025bda37c24 */ /* 0x000fe2000f8e02a3 */
[----:B------:R-:W-:Y:S03]  /*a3a0*/  BSSY B0, `(.L_x_1021) ;  /* 0x0000011000007945 */ /* 0x000fe60003800000 */
        /* <DEDUP_REMOVED lines=11> */
.L_x_1022:
[----:B------:R-:W-:-:S05]  /*a460*/  IMAD.U32 R190, RZ, RZ, UR51 ;  /* 0x00000033ffbe7e24 */ /* 0x000fca000f8e00ff */
[----:B------:R-:W-:-:S13]  /*a470*/  ISETP.NE.AND P1, PT, R190, 0x1, PT ;  /* 0x00000001be00780c */ /* 0x000fda0003f25270 */
[----:B------:R-:W0:Y:S02]  /*a480*/  @P1 LDC.64 R188, c[0x0][0x9e8] ;  /* 0x00027a00ffbc1b82 */ /* 0x000e240000000a00 */
[----:B0-----:R-:W-:-:S05]  /*a490*/  @P1 IMAD.HI.U32 R188, R163, R188, RZ ;  /* 0x000000bca3bc1227 */ /* 0x001fca00078e00ff */
[----:B------:R-:W-:-:S07]  /*a4a0*/  @P1 SHF.R.U32.HI R163, RZ, R189, R188 ;  /* 0x000000bdffa31219 */ /* 0x000fce00000116bc */
.L_x_1023:
[----:B------:R-:W-:Y:S05]  /*a4b0*/  BSYNC B0 ;  /* 0x0000000000007941 */ /* 0x000fea0003800000 */
.L_x_1021:
[----:B------:R-:W-:-:S04]  /*a4c0*/  IMAD R163, R163, R190, -UR7 ;  /* 0x80000007a3a37e24 */ /* 0x000fc8000f8e02be */
[----:B------:R-:W-:-:S05]  /*a4d0*/  IMAD R188, R2, -0x2, R163 ;  /* 0xfffffffe02bc7824 */ /* 0x000fca00078e02a3 */
[----:B------:R-:W-:Y:S02]  /*a4e0*/  VIADDMNMX R21, R188, R190, R21, PT ;  /* 0x000000bebc157246 */ /* 0x000fe40003800115 */
[----:B------:R-:W-:-:S07]  /*a4f0*/  VIMNMX R161, R161, R188, !PT ;  /* 0x000000bca1a17248 */ /* 0x000fce0007fe0100 */
.L_x_1020:
[----:B------:R-:W-:Y:S02]  /*a500*/  FMNMX.FTZ R163, R15, R12, !PT ;  /* 0x0000000c0fa37209 */ /* 0x000fe40007810000 */
[C---:B------:R-:W-:Y:S02]  /*a510*/  ISETP.GT.AND P2, PT, R161.reuse, 0x8, P0 ;  /* 0x00000008a100780c */ /* 0x040fe40000744270 */
[----:B------:R-:W-:Y:S02]  /*a520*/  FMNMX.FTZ R163, R186, R163, !PT ;  /* 0x000000a3baa37209 */ /* 0x000fe40007810000 */
[----:B------:R-:W-:Y:S02]  /*a530*/  ISETP.GT.AND P1, PT, R161, 0x1, P0 ;  /* 0x00000001a100780c */ /* 0x000fe40000724270 */
[----:B------:R-:W-:Y:S02]  /*a540*/  FMNMX.FTZ R163, R184, R163, !PT ;  /* 0x000000a3b8a37209 */ /* 0x000fe40007810000 */
[----:B------:R-:W-:-:S02]  /*a550*/  ISETP.LT.OR P2, PT, R21, 0x9, P2 ;  /* 0x000000091500780c */ /* 0x000fc40001741670 */
[----:B------:R-:W-:Y:S02]  /*a560*/  FMNMX.FTZ R163, R180, R163, !PT ;  /* 0x000000a3b4a37209 */ /* 0x000fe40007810000 */
[----:B------:R-:W-:Y:S02]  /*a570*/  ISETP.LT.OR P1, PT, R21, 0x2, P1 ;  /* 0x000000021500780c */ /* 0x000fe40000f21670 */
[----:B------:R-:W-:Y:S02]  /*a580*/  FMNMX.FTZ R163, R170, R163, !PT ;  /* 0x000000a3aaa37209 */ /* 0x000fe40007810000 */
[----:B------:R-:W-:Y:S02]  /*a590*/  FSEL R190, R11, -INF , !P2 ;  /* 0xff8000000bbe7808 */ /* 0x000fe40005000000 */
[----:B------:R-:W-:Y:S01]  /*a5a0*/  FMNMX.FTZ R163, R172, R163, !PT ;  /* 0x000000a3aca37209 */ /* 0x000fe20007810000 */
[----:B------:R-:W0:Y:S01]  /*a5b0*/  LDC R11, c[0x0][0x988] ;  /* 0x00026200ff0b7b82 */ /* 0x000e220000000800 */
[----:B------:R-:W-:-:S02]  /*a5c0*/  ISETP.GT.AND P2, PT, R161, 0x10, P0 ;  /* 0x00000010a100780c */ /* 0x000fc40000744270 */
[----:B------:R-:W-:Y:S02]  /*a5d0*/  FMNMX.FTZ R163, R174, R163, !PT ;  /* 0x000000a3aea37209 */ /* 0x000fe40007810000 */
[----:B------:R-:W-:Y:S02]  /*a5e0*/  FSEL R188, R9, -INF , !P1 ;  /* 0xff80000009bc7808 */ /* 0x000fe40004800000 */
        /* <DEDUP_REMOVED lines=8> */
[----:B------:R-:W-:Y:S02]  /*a670*/  FMNMX.FTZ R163, R166, R163, !PT ;  /* 0x000000a3a6a37209 */ /* 0x000fe40007810000 */
[----:B------:R-:W-:-:S02]  /*a680*/  ISETP.GT.AND P2, PT, R161, RZ, P0 ;  /* 0x000000ffa100720c */ /* 0x000fc40000744270 */
        /* <DEDUP_REMOVED lines=8> */
[----:B------:R-:W-:Y:S01]  /*a710*/  FSEL R198, R8, -INF , !P2 ;  /* 0xff80000008c67808 */ /* 0x000fe20005000000 */
[----:B------:R-:W1:Y:S01]  /*a720*/  SHFL.BFLY PT, R194, R163, 0x2, 0x1f ;  /* 0x0c401f00a3c27f89 */ /* 0x000e6200000e0000 */
[----:B------:R-:W-:Y:S02]  /*a730*/  FSEL R20, R20, -INF , !P1 ;  /* 0xff80000014147808 */ /* 0x000fe40004800000 */
[----:B------:R-:W-:Y:S02]  /*a740*/  ISETP.GT.AND P1, PT, R161, 0x18, P0 ;  /* 0x00000018a100780c */ /* 0x000fe40000724270 */
[----:B------:R-:W-:-:S02]  /*a750*/  FMNMX.FTZ R9, R198, R13, !PT ;  /* 0x0000000dc6097209 */ /* 0x000fc40007810000 */
[----:B------:R-:W-:Y:S02]  /*a760*/  ISETP.LT.OR P1, PT, R21, 0x19, P1 ;  /* 0x000000191500780c */ /* 0x000fe40000f21670 */
[----:B------:R-:W-:Y:S02]  /*a770*/  FMNMX.FTZ R9, R188, R9, !PT ;  /* 0x00000009bc097209 */ /* 0x000fe40007810000 */
[----:B------:R-:W-:Y:S02]  /*a780*/  ISETP.GT.AND P2, PT, R161, 0x19, P0 ;  /* 0x00000019a100780c */ /* 0x000fe40000744270 */
[----:B------:R-:W-:Y:S02]  /*a790*/  FMNMX.FTZ R9, R190, R9, !PT ;  /* 0x00000009be097209 */ /* 0x000fe40007810000 */
[----:B------:R-:W-:Y:S02]  /*a7a0*/  ISETP.LT.OR P2, PT, R21, 0x1a, P2 ;  /* 0x0000001a1500780c */ /* 0x000fe40001741670 */
[----:B------:R-:W-:-:S02]  /*a7b0*/  FMNMX.FTZ R9, R14, R9, !PT ;  /* 0x000000090e097209 */ /* 0x000fc40007810000 */
[----:B------:R-:W-:Y:S02]  /*a7c0*/  FSEL R152, R152, -INF , !P2 ;  /* 0xff80000098987808 */ /* 0x000fe40005000000 */
[----:B------:R-:W-:Y:S02]  /*a7d0*/  FMNMX.FTZ R9, R192, R9, !PT ;  /* 0x00000009c0097209 */ /* 0x000fe40007810000 */
[----:B------:R-:W-:Y:S02]  /*a7e0*/  ISETP.GT.AND P2, PT, R161, 0x21, P0 ;  /* 0x00000021a100780c */ /* 0x000fe40000744270 */
[----:B-1----:R-:W-:Y:S02]  /*a7f0*/  FMNMX.FTZ R163, R163, R194, !PT ;  /* 0x000000c2a3a37209 */ /* 0x002fe40007810000 */
[----:B------:R-:W-:Y:S02]  /*a800*/  FSEL R194, R23, -INF , !P1 ;  /* 0xff80000017c27808 */ /* 0x000fe40004800000 */
[----:B------:R-:W-:Y:S01]  /*a810*/  ISETP.GT.AND P1, PT, R161, 0x20, P0 ;  /* 0x00000020a100780c */ /* 0x000fe20000724270 */
[----:B------:R-:W1:Y:S01]  /*a820*/  SHFL.BFLY PT, R200, R163, 0x1, 0x1f ;  /* 0x0c201f00a3c87f89 */ /* 0x000e6200000e0000 */
[----:B------:R-:W-:-:S02]  /*a830*/  FMNMX.FTZ R9, R20, R9, !PT ;  /* 0x0000000914097209 */ /* 0x000fc40007810000 */
[----:B------:R-:W-:Y:S02]  /*a840*/  ISETP.LT.OR P1, PT, R21, 0x21, P1 ;  /* 0x000000211500780c */ /* 0x000fe40000f21670 */
[----:B------:R-:W-:Y:S02]  /*a850*/  FMNMX.FTZ R9, R194, R9, !PT ;  /* 0x00000009c2097209 */ /* 0x000fe40007810000 */
[----:B------:R-:W-:Y:S02]  /*a860*/  FSEL R196, R153, -INF , !P1 ;  /* 0xff80000099c47808 */ /* 0x000fe40004800000 */
[----:B------:R-:W-:Y:S02]  /*a870*/  ISETP.GT.AND P1, PT, R161, 0x28, P0 ;  /* 0x00000028a100780c */ /* 0x000fe40000724270 */
[C---:B------:R-:W-:Y:S02]  /*a880*/  ISETP.LT.OR P2, PT, R21.reuse, 0x22, P2 ;  /* 0x000000221500780c */ /* 0x040fe40001741670 */
[----:B------:R-:W-:-:S02]  /*a890*/  ISETP.LT.OR P1, PT, R21, 0x29, P1 ;  /* 0x000000291500780c */ /* 0x000fc40000f21670 */
[----:B------:R-:W-:Y:S02]  /*a8a0*/  FMNMX.FTZ R9, R152, R9, !PT ;  /* 0x0000000998097209 */ /* 0x000fe40007810000 */
[----:B------:R-:W-:Y:S02]  /*a8b0*/  FSEL R154, R154, -INF , !P2 ;  /* 0xff8000009a9a7808 */ /* 0x000fe40005000000 */
[----:B------:R-:W-:Y:S02]  /*a8c0*/  ISETP.GT.AND P2, PT, R161, 0x29, P0 ;  /* 0x00000029a100780c */ /* 0x000fe40000744270 */
[----:B------:R-:W-:Y:S02]  /*a8d0*/  FMNMX.FTZ R9, R196, R9, !PT ;  /* 0x00000009c4097209 */ /* 0x000fe40007810000 */
[----:B------:R-:W-:Y:S02]  /*a8e0*/  ISETP.LT.OR P2, PT, R21, 0x2a, P2 ;  /* 0x0000002a1500780c */ /* 0x000fe40001741670 */
[----:B-1----:R-:W-:-:S02]  /*a8f0*/  FMNMX.FTZ R8, R163, R200, !PT ;  /* 0x000000c8a3087209 */ /* 0x002fc40007810000 */
[----:B------:R-:W-:Y:S02]  /*a900*/  FSEL R200, R155, -INF , !P1 ;  /* 0xff8000009bc87808 */ /* 0x000fe40004800000 */
[----:B------:R-:W-:Y:S01]  /*a910*/  ISETP.GT.AND P1, PT, R161, 0x30, P0 ;  /* 0x00000030a100780c */ /* 0x000fe20000724270 */
[----:B0-----:R-:W-:-:S01]  /*a920*/  FFMA.FTZ R19, R8, R11, -8 ;  /* 0xc100000008137423 */ /* 0x001fc2000001000b */
[----:B------:R-:W-:Y:S02]  /*a930*/  FMNMX.FTZ R9, R154, R9, !PT ;  /* 0x000000099a097209 */ /* 0x000fe40007810000 */
[----:B------:R-:W-:Y:S02]  /*a940*/  ISETP.LT.OR P1, PT, R21, 0x31, P1 ;  /* 0x000000311500780c */ /* 0x000fe40000f21670 */
[----:B------:R-:W-:Y:S02]  /*a950*/  FSEL R156, R156, -INF , !P2 ;  /* 0xff8000009c9c7808 */ /* 0x000fe40005000000 */
[----:B------:R-:W-:-:S02]  /*a960*/  FSEL R202, R157, -INF , !P1 ;  /* 0xff8000009dca7808 */ /* 0x000fc40004800000 */
[----:B------:R-:W-:Y:S02]  /*a970*/  ISETP.GT.AND P1, PT, R161, 0x31, P0 ;  /* 0x00000031a100780c */ /* 0x000fe40000724270 */
[----:B------:R-:W-:Y:S02]  /*a980*/  FMNMX.FTZ R9, R200, R9, !PT ;  /* 0x00000009c8097209 */ /* 0x000fe40007810000 */
[----:B------:R-:W-:Y:S02]  /*a990*/  ISETP.LT.OR P1, PT, R21, 0x32, P1 ;  /* 0x000000321500780c */ /* 0x000fe40000f21670 */
[----:B------:R-:W-:Y:S02]  /*a9a0*/  FSETP.NEU.FTZ.AND P2, PT, R8, -INF , PT ;  /* 0xff8000000800780b */ /* 0x000fe40003f5d000 */
[----:B------:R-:W-:Y:S02]  /*a9b0*/  FSEL R158, R158, -INF , !P1 ;  /* 0xff8000009e9e7808 */ /* 0x000fe40004800000 */
[----:B------:R-:W-:-:S02]  /*a9c0*/  ISETP.GT.AND P1, PT, R161, 0x38, P0 ;  /* 0x00000038a100780c */ /* 0x000fc40000724270 */
[----:B------:R-:W-:Y:S02]  /*a9d0*/  FMNMX.FTZ R9, R156, R9, !PT ;  /* 0x000000099c097209 */ /* 0x000fe40007810000 */
[----:B------:R-:W-:Y:S02]  /*a9e0*/  FSEL R163, R19, RZ, P2 ;  /* 0x000000ff13a37208 */ /* 0x000fe40001000000 */
[----:B------:R-:W-:Y:S02]  /*a9f0*/  ISETP.GT.AND P0, PT, R161, 0x39, P0 ;  /* 0x00000039a100780c */ /* 0x000fe40000704270 */
[----:B------:R-:W-:Y:S01]  /*aa00*/  ISETP.LT.OR P1, PT, R21, 0x39, P1 ;  /* 0x000000391500780c */ /* 0x000fe20000f21670 */
[--C-:B------:R-:W-:Y:S01]  /*aa10*/  FFMA.FTZ R204, R15, R11, -R163.reuse ;  /* 0x0000000b0fcc7223 */ /* 0x100fe200000108a3 */
[----:B------:R-:W-:Y:S01]  /*aa20*/  FMNMX.FTZ R9, R202, R9, !PT ;  /* 0x00000009ca097209 */ /* 0x000fe20007810000 */
[-CC-:B------:R-:W-:Y:S01]  /*aa30*/  FFMA.FTZ R15, R186, R11.reuse, -R163.reuse ;  /* 0x0000000bba0f7223 */ /* 0x180fe200000108a3 */
[----:B------:R-:W-:Y:S01]  /*aa40*/  ISETP.LT.OR P0, PT, R21, 0x3a, P0 ;  /* 0x0000003a1500780c */ /* 0x000fe20000701670 */
[-CC-:B------:R-:W-:Y:S01]  /*aa50*/  FFMA.FTZ R19, R184, R11.reuse, -R163.reuse ;  /* 0x0000000bb8137223 */ /* 0x180fe200000108a3 */
[----:B------:R-:W-:Y:S01]  /*aa60*/  FSEL R186, R159, -INF , !P1 ;  /* 0xff8000009fba7808 */ /* 0x000fe20004800000 */
[--C-:B------:R-:W-:Y:S01]  /*aa70*/  FFMA.FTZ R159, R162, R11, -R163.reuse ;  /* 0x0000000ba29f7223 */ /* 0x100fe200000108a3 */
[----:B------:R-:W-:Y:S01]  /*aa80*/  FMNMX.FTZ R9, R158, R9, !PT ;  /* 0x000000099e097209 */ /* 0x000fe20007810000 */
[-CC-:B------:R-:W-:Y:S01]  /*aa90*/  FFMA.FTZ R21, R170, R11.reuse, -R163.reuse ;  /* 0x0000000baa157223 */ /* 0x180fe200000108a3 */
[----:B------:R-:W-:Y:S01]  /*aaa0*/  FSEL R160, R160, -INF , !P0 ;  /* 0xff800000a0a07808 */ /* 0x000fe20004000000 */
[--C-:B------:R-:W-:Y:S01]  /*aab0*/  FFMA.FTZ R170, R172, R11, -R163.reuse ;  /* 0x0000000bacaa7223 */ /* 0x100fe200000108a3 */
[----:B------:R-:W-:Y:S01]  /*aac0*/  FMNMX.FTZ R9, R186, R9, !PT ;  /* 0x00000009ba097209 */ /* 0x000fe20007810000 */
[-CC-:B------:R-:W-:Y:S01]  /*aad0*/  FFMA.FTZ R23, R174, R11.reuse, -R163.reuse ;  /* 0x0000000bae177223 */ /* 0x180fe200000108a3 */
        /* <DEDUP_REMOVED lines=8> */
[----:B------:R-:W-:-:S01]  /*ab60*/  FFMA.FTZ R174, R182, R11, -R163 ;  /* 0x0000000bb6ae7223 */ /* 0x000fc200000108a3 */
[-CC-:B------:R-:W-:Y:S01]  /*ab70*/  FFMA.FTZ R155, R168, R11.reuse, -R163.reuse ;  /* 0x0000000ba89b7223 */ /* 0x180fe200000108a3 */
[----:B------:R-:W-:-:S01]  /*ab80*/  FFMA.FTZ R166, R166, R11, -R163 ;  /* 0x0000000ba6a67223 */ /* 0x000fc200000108a3 */
[-CC-:B------:R-:W-:Y:S01]  /*ab90*/  FFMA.FTZ R157, R164, R11.reuse, -R163.reuse ;  /* 0x0000000ba49d7223 */ /* 0x180fe200000108a3 */
[----:B------:R-:W-:-:S01]  /*aba0*/  FFMA.FTZ R22, R22, R11, -R163 ;  /* 0x0000000b16167223 */ /* 0x000fc200000108a3 */
[----:B------:R-:W-:Y:S01]  /*abb0*/  FMUL.FTZ R161, R162, R11 ;  /* 0x0000000ba2a17220 */ /* 0x000fe20000410000 */
[----:B------:R-:W-:Y:S08]  /*abc0*/  MUFU.EX2 R204, R204 ;  /* 0x000000cc00cc7308 */ /* 0x000ff00000000800 */
[----:B------:R-:W1:Y:S08]  /*abd0*/  MUFU.EX2 R161, R161 ;  /* 0x000000a100a17308 */ /* 0x000e700000000800 */
[----:B------:R-:W-:Y:S01]  /*abe0*/  MUFU.EX2 R15, R15 ;  /* 0x0000000f000f7308 */ /* 0x000fe20000000800 */
[----:B0-----:R-:W-:-:S05]  /*abf0*/  FMNMX.FTZ R184, R9, R184, !PT ;  /* 0x000000b809b87209 */ /* 0x001fca0007810000 */
[----:B------:R-:W0:Y:S02]  /*ac00*/  SHFL.BFLY PT, R9, R184, 0x1, 0x1f ;  /* 0x0c201f00b8097f89 */ /* 0x000e2400000e0000 */
[----:B------:R-:W-:Y:S08]  /*ac10*/  MUFU.EX2 R19, R19 ;  /* 0x0000001300137308 */ /* 0x000ff00000000800 */
[----:B------:R-:W-:Y:S08]  /*ac20*/  MUFU.EX2 R180, R180 ;  /* 0x000000b400b47308 */ /* 0x000ff00000000800 */
[----:B------:R-:W-:Y:S01]  /*ac30*/  MUFU.EX2 R21, R21 ;  /* 0x0000001500157308 */ /* 0x000fe20000000800 */
[----:B0-----:R-:W-:-:S07]  /*ac40*/  FMNMX.FTZ R9, R184, R9, !PT ;  /* 0x00000009b8097209 */ /* 0x001fce0007810000 */
[----:B------:R-:W-:Y:S01]  /*ac50*/  MUFU.EX2 R170, R170 ;  /* 0x000000aa00aa7308 */ /* 0x000fe20000000800 */
[C---:B------:R-:W-:Y:S01]  /*ac60*/  FSETP.NEU.FTZ.AND P0, PT, R9.reuse, -INF , PT ;  /* 0xff8000000900780b */ /* 0x040fe20003f1d000 */
[----:B------:R-:W-:-:S05]  /*ac70*/  FFMA.FTZ R18, R9, R11, -8 ;  /* 0xc100000009127423 */ /* 0x000fca000001000b */
[----:B------:R-:W-:Y:S01]  /*ac80*/  FSEL R167, R18, RZ, P0 ;  /* 0x000000ff12a77208 */ /* 0x000fe20000000000 */
[----:B------:R-:W-:Y:S04]  /*ac90*/  MUFU.EX2 R23, R23 ;  /* 0x0000001700177308 */ /* 0x000fe80000000800 */
[----:B------:R-:W-:-:S01]  /*aca0*/  FFMA.FTZ R165, R20, R11, -R167 ;  /* 0x0000000b14a57223 */ /* 0x000fc200000108a7 */
[----:B------:R-:W-:Y:S01]  /*acb0*/  FSEL R20, R9, RZ, P0 ;  /* 0x000000ff09147208 */ /* 0x000fe20000000000 */
[----:B------:R-:W-:-:S01]  /*acc0*/  FFMA.FTZ R163, R198, R11, -R167 ;  /* 0x0000000bc6a37223 */ /* 0x000fc200000108a7 */
[-CC-:B------:R-:W-:Y:S01]  /*acd0*/  FFMA.FTZ R18, R188, R11.reuse, -R167.reuse ;  /* 0x0000000bbc127223 */ /* 0x180fe200000108a7 */
[----:B------:R-:W-:-:S01]  /*ace0*/  FFMA.FTZ R190, R190, R11, -R167 ;  /* 0x0000000bbebe7223 */ /* 0x000fc200000108a7 */
[----:B------:R-:W-:Y:S01]  /*acf0*/  FFMA.FTZ R162, R14, R11, -R167 ;  /* 0x0000000b0ea27223 */ /* 0x000fe200000108a7 */
[----:B------:R-:W-:-:S01]  /*ad00*/  FADD.FTZ R20, -R20, R13 ;  /* 0x0000000d14147221 */ /* 0x000fc20000010100 */
[-CC-:B------:R-:W-:Y:S01]  /*ad10*/  FFMA.FTZ R14, R192, R11.reuse, -R167.reuse ;  /* 0x0000000bc00e7223 */ /* 0x180fe200000108a7 */
        /* <DEDUP_REMOVED lines=12> */
[----:B------:R-:W-:-:S04]  /*ade0*/  FFMA.FTZ R160, R160, R11, -R167 ;  /* 0x0000000ba0a07223 */ /* 0x000fc800000108a7 */
[----:B------:R-:W2:Y:S08]  /*adf0*/  MUFU.EX2 R18, R18 ;  /* 0x0000001200127308 */ /* 0x000eb00000000800 */
[----:B------:R-:W3:Y:S08]  /*ae00*/  MUFU.EX2 R190, R190 ;  /* 0x000000be00be7308 */ /* 0x000ef00000000800 */
[----:B------:R1:W4:Y:S08]  /*ae10*/  MUFU.EX2 R164, R162 ;  /* 0x000000a200a47308 */ /* 0x0003300000000800 */
[----:B------:R-:W5:Y:S01]  /*ae20*/  MUFU.EX2 R14, R14 ;  /* 0x0000000e000e7308 */ /* 0x000f620000000800 */
[----:B-1----:R-:W-:-:S01]  /*ae30*/  FFMA.FTZ R162, R161, R3, R204 ;  /* 0x00000003a1a27223 */ /* 0x002fc200000100cc */
[----:B0-----:R-:W-:-:S03]  /*ae40*/  FFMA.FTZ R3, R20, R4, R163 ;  /* 0x0000000414037223 */ /* 0x001fc600000100a3 */
[----:B------:R-:W-:Y:S01]  /*ae50*/  FADD.FTZ R162, R15, R162 ;  /* 0x000000a20fa27221 */ /* 0x000fe20000010000 */
[----:B--2---:R-:W-:-:S02]  /*ae60*/  FADD.FTZ R3, R18, R3 ;  /* 0x0000000312037221 */ /* 0x004fc40000010000 */
[----:B------:R-:W0:Y:S01]  /*ae70*/  MUFU.EX2 R165, R165 ;  /* 0x000000a500a57308 */ /* 0x000e220000000800 */
[----:B------:R-:W-:-:S01]  /*ae80*/  FADD.FTZ R13, R19, R162 ;  /* 0x000000a2130d7221 */ /* 0x000fc20000010000 */
[----:B---3--:R-:W-:-:S03]  /*ae90*/  FADD.FTZ R3, R190, R3 ;  /* 0x00000003be037221 */ /* 0x008fc60000010000 */
[----:B------:R-:W-:Y:S01]  /*aea0*/  FADD.FTZ R4, R180, R13 ;  /* 0x0000000db4047221 */ /* 0x000fe20000010000 */
[----:B----4-:R-:W-:-:S02]  /*aeb0*/  FADD.FTZ R3, R164, R3 ;  /* 0x00000003a4037221 */ /* 0x010fc40000010000 */
[----:B------:R-:W1:Y:S01]  /*aec0*/  MUFU.EX2 R169, R194 ;  /* 0x000000c200a97308 */ /* 0x000e620000000800 */
[----:B------:R-:W-:-:S01]  /*aed0*/  FADD.FTZ R13, R21, R4 ;  /* 0x00000004150d7221 */ /* 0x000fc20000010000 */
[----:B-----5:R-:W-:-:S06]  /*aee0*/  FADD.FTZ R4, R14, R3 ;  /* 0x000000030e047221 */ /* 0x020fcc0000010000 */
[----:B------:R-:W2:Y:S01]  /*aef0*/  MUFU.EX2 R172, R172 ;  /* 0x000000ac00ac7308 */ /* 0x000ea20000000800 */
[----:B0-----:R-:W-:-:S07]  /*af00*/  FADD.FTZ R4, R165, R4 ;  /* 0x00000004a5047221 */ /* 0x001fce0000010000 */
[----:B------:R0:W3:Y:S01]  /*af10*/  MUFU.EX2 R168, R152 ;  /* 0x0000009800a87308 */ /* 0x0000e20000000800 */
[----:B-1----:R-:W-:-:S07]  /*af20*/  FADD.FTZ R4, R169, R4 ;  /* 0x00000004a9047221 */ /* 0x002fce0000010000 */
[----:B------:R-:W1:Y:S01]  /*af30*/  MUFU.EX2 R153, R153 ;  /* 0x0000009900997308 */ /* 0x000e620000000800 */
[----:B0-----:R-:W-:-:S04]  /*af40*/  FADD.FTZ R152, R170, R13 ;  /* 0x0000000daa987221 */ /* 0x001fc80000010000 */
[----:B------:R-:W-:-:S03]  /*af50*/  FADD.FTZ R3, R23, R152 ;  /* 0x0000009817037221 */ /* 0x000fc60000010000 */
[----:B------:R-:W0:Y:S01]  /*af60*/  MUFU.EX2 R185, R196 ;  /* 0x000000c400b97308 */ /* 0x000e220000000800 */
[----:B--2---:R-:W-:-:S01]  /*af70*/  FADD.FTZ R152, R172, R3 ;  /* 0x00000003ac987221 */ /* 0x004fc20000010000 */
[----:B---3--:R-:W-:-:S06]  /*af80*/  FADD.FTZ R4, R168, R4 ;  /* 0x00000004a8047221 */ /* 0x008fcc0000010000 */
        /* <DEDUP_REMOVED lines=28> */
[----:B--2---:R-:W-:-:S03]  /*b150*/  FADD.FTZ R3, R12, R3 ;  /* 0x000000030c037221 */ /* 0x004fc60000010000 */
[----:B-1----:R-:W-:Y:S01]  /*b160*/  FADD.FTZ R4, R160, R4 ;  /* 0x00000004a0047221 */ /* 0x002fe20000010000 */
[----:B------:R-:W-:Y:S06]  /*b170*/  @!P4 BRA `(.L_x_1024) ;  /* 0x000000000004c947 */ /* 0x000fec0003800000 */
[----:B------:R-:W-:Y:S01]  /*b180*/  BPT.TRAP 0x1 ;  /* 0x000000040000795c */ /* 0x000fe20000300000 */
.L_x_1024:
        /* <DEDUP_REMOVED lines=156> */
.L_x_1007:
[----:B------:R-:W-:Y:S06]  /*bb50*/  BAR.ARV 0x8, 0x180 ;  /* 0x0206000000007b1d */ /* 0x000fec0000002000 */
[----:B------:R-:W-:Y:S05]  /*bb60*/  @!P4 BRA `(.L_x_1026) ;  /* 0x000000000004c947 */ /* 0x000fea0003800000 */
[----:B------:R-:W-:Y:S01]  /*bb70*/  BPT.TRAP 0x1 ;  /* 0x000000040000795c */ /* 0x000fe20000300000 */
.L_x_1026:
[----:B------:R-:W-:Y:S01]  /*bb80*/  ULEA UR14, UR49, UR41, 0x3 ;  /* 0x00000029310e7291 */ /* 0x000fe2000f8e183f */
[----:B------:R-:W-:-:S05]  /*bb90*/  IMAD.U32 R0, RZ, RZ, UR47 ;  /* 0x0000002fff007e24 */ /* 0x000fca000f8e00ff */
[----:B------:R-:W-:-:S04]  /*bba0*/  SHF.L.U32 R0, R0, 0x1f, RZ ;  /* 0x0000001f00007819 */ /* 0x000fc800000006ff */
[----:B------:R0:W1:Y:S01]  /*bbb0*/  SYNCS.PHASECHK.TRANS64.TRYWAIT P0, [UR14+0x20850], R0 ;  /* 0x02085000ff0075a7 */ /* 0x000062000800014e */
[----:B------:R-:W-:Y:S05]  /*bbc0*/  @!P4 BRA `(.L_x_1027) ;  /* 0x000000000004c947 */ /* 0x000fea0003800000 */
[----:B------:R-:W-:Y:S01]  /*bbd0*/  BPT.TRAP 0x1 ;  /* 0x000000040000795c */ /* 0x000fe20000300000 */
.L_x_1027:
[----:B-1----:R-:W-:Y:S05]  /*bbe0*/  @P0 BRA `(.L_x_1028) ;  /* 0x0000000000080947 */ /* 0x002fea0003800000 */
[----:B------:R-:W1:Y:S02]  /*bbf0*/  SYNCS.PHASECHK.TRANS64.TRYWAIT P0, [UR14+0x20850], R0 ;  /* 0x02085000ff0075a7 */ /* 0x000e64000800014e */
[----:B-1----:R-:W-:Y:S05]  /*bc00*/  @!P0 BRA `(.L_x_1029) ;  /* 0x0000008800548947 */ /* 0x002fea0003800000 */
.L_x_1028:
[----:B------:R-:W-:Y:S01]  /*bc10*/  ULDC.64 UR10, c[0x0][0x9a0] ;  /* 0x00026800000a7ab9 */ /* 0x000fe20000000a00 */
[----:B------:R-:W-:Y:S01]  /*bc20*/  UIADD3 UR41, UR41, 0x400, URZ ;  /* 0x0000040029297890 */ /* 0x000fe2000fffe03f */
[----:B------:R-:W-:Y:S01]  /*bc30*/  WARPGROUP.ARRIVE ;  /* 0x00000000000079c5 */ /* 0x000fe20000000000 */
[----:B------:R-:W-:Y:S01]  /*bc40*/  UISETP.NE.U32.AND UP0, UPT, UR10, URZ, UPT ;  /* 0x0000003f0a00728c */ /* 0x000fe2000bf05070 */
[----:B-1----:R-:W-:Y:S01]  /*bc50*/  IMAD.MOV.U32 R5, RZ, RZ, 0x3f800000 ;  /* 0x3f800000ff057424 */ /* 0x002fe200078e00ff */
[----:B------:R-:W-:Y:S02]  /*bc60*/  USHF.R.U32.HI UR41, URZ, 0x4, UR41 ;  /* 0x000000043f297899 */ /* 0x000fe40008011629 */
[----:B------:R-:W-:Y:S02]  /*bc70*/  UISETP.NE.AND.EX UP0, UPT, UR11, URZ, UPT, UP0 ;  /* 0x0000003f0b00728c */ /* 0x000fe4000bf05300 */
[----:B------:R-:W-:Y:S01]  /*bc80*/  ULOP3.LUT UR41, UR41, 0x3fff, URZ, 0xc0, !UPT ;  /* 0x00003fff29297892 */ /* 0x000fe2000f8ec03f */
[----:B------:R-:W-:-:S03]  /*bc90*/  UMOV UR19, 0x80000020 ;  /* 0x8000002000137882 */ /* 0x000fc60000000000 */
[----:B------:R-:W-:-:S05]  /*bca0*/  PLOP3.LUT P0, PT, PT, PT, UP0, 0x80, 0x0 ;  /* 0x000000000000781c */ /* 0x000fca0003f0f008 */
[----:B------:R-:W-:Y:S01]  /*bcb0*/  @UP0 ULDC.64 UR8, c[0x0][0x9c8] ;  /* 0x0002720000080ab9 */ /* 0x000fe20000000a00 */
[----:B------:R-:W-:Y:S02]  /*bcc0*/  @UP0 USHF.R.S32.HI UR7, URZ, 0x1f, UR42 ;  /* 0x0000001f3f070899 */ /* 0x000fe4000801142a */
[----:B------:R-:W-:Y:S02]  /*bcd0*/  @UP0 UIMAD UR6, UR39, UR8, URZ ;  /* 0x00000008270602a4 */ /* 0x000fe4000f8e023f */
[----:B------:R-:W-:Y:S02]  /*bce0*/  @UP0 UIMAD.WIDE.U32 UR4, UR36, UR8, URZ ;  /* 0x00000008240402a5 */ /* 0x000fe4000f8e003f */
[----:B------:R-:W-:Y:S02]  /*bcf0*/  ULOP3.LUT UR8, UR41, 0x10000, URZ, 0xfc, !UPT ;  /* 0x0001000029087892 */ /* 0x000fe4000f8efc3f */
[----:B------:R-:W-:Y:S02]  /*bd00*/  @UP0 UIMAD UR6, UR36, UR9, UR6 ;  /* 0x00000009240602a4 */ /* 0x000fe4000f8e0206 */
[----:B------:R-:W-:Y:S01]  /*bd10*/  ULEA UR8, UR49, UR8, 0xa ;  /* 0x0000000831087291 */ /* 0x000fe2000f8e503f */
[----:B------:R-:W-:Y:S01]  /*bd20*/  @UP0 ULDC.64 UR12, c[0x0][0x9d0] ;  /* 0x00027400000c0ab9 */ /* 0x000fe20000000a00 */
[----:B------:R-:W-:-:S02]  /*bd30*/  @UP0 UIADD3 UR5, UR5, UR6, URZ ;  /* 0x0000000605050290 */ /* 0x000fc4000fffe03f */
[----:B------:R-:W-:-:S03]  /*bd40*/  @UP0 UIMAD UR6, UR7, UR12, URZ ;  /* 0x0000000c070602a4 */ /* 0x000fc6000f8e023f */
[----:B------:R-:W-:Y:S01]  /*bd50*/  UMOV UR18, UR8 ;  /* 0x0000000800127c82 */ /* 0x000fe20008000000 */
[----:B------:R-:W-:Y:S01]  /*bd60*/  @UP0 UIMAD.WIDE.U32 UR4, UR42, UR12, UR4 ;  /* 0x0000000c2a0402a5 */ /* 0x000fe2000f8e0004 */
[----:B------:R-:W-:Y:S01]  /*bd70*/  QGMMA.64x256x32.F32.E4M3.E4M3 R24, R188, gdesc[UR16], R24, gsb0 ;  /* 0x03e00010bc187df3 */ /* 0x000fe20008000818 */
[----:B------:R-:W-:-:S04]  /*bd80*/  @UP0 UIMAD UR6, UR42, UR13, UR6 ;  /* 0x0000000d2a0602a4 */ /* 0x000fc8000f8e0206 */
[----:B------:R-:W-:Y:S02]  /*bd90*/  @UP0 UIADD3 UR5, UR5, UR6, URZ ;  /* 0x0000000605050290 */ /* 0x000fe4000fffe03f */
[----:B------:R-:W-:-:S04]  /*bda0*/  @UP0 ULEA UR6, UP1, UR4, UR10, 0x2 ;  /* 0x0000000a04060291 */ /* 0x000fc8000f82103f */
[----:B------:R-:W-:Y:S02]  /*bdb0*/  @UP0 ULEA.HI.X UR7, UR4, UR11, UR5, 0x2, UP1 ;  /* 0x0000000b04070291 */ /* 0x000fe400088f1405 */
[----:B------:R-:W-:-:S04]  /*bdc0*/  IMAD.U32 R6, RZ, RZ, UR6 ;  /* 0x00000006ff067e24 */ /* 0x000fc8000f8e00ff */
[----:B------:R-:W-:-:S05]  /*bdd0*/  IMAD.U32 R7, RZ, RZ, UR7 ;  /* 0x00000007ff077e24 */ /* 0x000fca000f8e00ff */
[----:B------:R1:W2:Y:S01]  /*bde0*/  @P0 LDG.E R5, desc[UR44][R6.64] ;  /* 0x0000002c06050981 */ /* 0x0002a2000c1e1900 */
[----:B------:R-:W-:Y:S01]  /*bdf0*/  UIADD3 UR8, UR8, 0x2, URZ ;  /* 0x0000000208087890 */ /* 0x000fe2000fffe03f */
[----:B------:R-:W-:-:S06]  /*be00*/  UMOV UR7, 0x80000020 ;  /* 0x8000002000077882 */ /* 0x000fcc0000000000 */
[----:B------:R-:W-:Y:S01]  /*be10*/  UMOV UR6, UR8 ;  /* 0x0000000800067c82 */ /* 0x000fe20008000000 */
[----:B0-----:R-:W0:Y:S04]  /*be20*/  SHFL.BFLY PT, R0, R3, 0x2, 0x1f ;  /* 0x0c401f0003007f89 */ /* 0x001e2800000e0000 */
[----:B------:R-:W3:Y:S01]  /*be30*/  SHFL.BFLY PT, R15, R4, 0x2, 0x1f ;  /* 0x0c401f00040f7f89 */ /* 0x000ee200000e0000 */
[----:B0-----:R-:W-:Y:S01]  /*be40*/  FADD.FTZ R0, R0, R3 ;  /* 0x0000000300007221 */ /* 0x001fe20000010000 */
[----:B---3--:R-:W-:-:S04]  /*be50*/  FADD.FTZ R15, R15, R4 ;  /* 0x000000040f0f7221 */ /* 0x008fc80000010000 */
[----:B------:R-:W0:Y:S04]  /*be60*/  SHFL.BFLY PT, R13, R0, 0x1, 0x1f ;  /* 0x0c201f00000d7f89 */ /* 0x000e2800000e0000 */
[----:B------:R-:W3:Y:S01]  /*be70*/  SHFL.BFLY PT, R2, R15, 0x1, 0x1f ;  /* 0x0c201f000f027f89 */ /* 0x000ee200000e0000 */
[----:B-1----:R-:W-:Y:S02]  /*be80*/  IMAD.MOV.U32 R6, RZ, RZ, RZ ;  /* 0x000000ffff067224 */ /* 0x002fe400078e00ff */
[----:B0-----:R-:W-:Y:S01]  /*be90*/  FADD.FTZ R13, R0, R13 ;  /* 0x0000000d000d7221 */ /* 0x001fe20000010000 */
        /* <DEDUP_REMOVED lines=10> */
[----:B------:R-:W1:Y:S01]  /*bf40*/  @P2 MUFU.LG2 R7, R7 ;  /* 0x0000000700072308 */ /* 0x000e620000000c00 */
[----:B------:R-:W-:Y:S02]  /*bf50*/  WARPGROUP.DEPBAR.LE gsb0, 0x0 ;  /* 0x00008000000079c5 */ /* 0x000fe40000010000 */
[----:B------:R-:W-:-:S06]  /*bf60*/  WARPGROUP.ARRIVE ;  /* 0x00000000000079c5 */ /* 0x000fcc0000000000 */
[----:B------:R-:W-:Y:S01]  /*bf70*/  QGMMA.64x256x32.F32.E4M3.E4M3 R24, R184, gdesc[UR4], R24, gsb0 ;  /* 0x03e00004b8187df3 */ /* 0x000fe20008000818 */
[----:B------:R-:W3:Y:S01]  /*bf80*/  @P0 MUFU.RCP R10, R14 ;  /* 0x0000000e000a0308 */ /* 0x000ee20000001000 */
[C---:B------:R-:W-:Y:S01]  /*bf90*/  @P1 FMUL.FTZ R3, R11.reuse, 0.69314718246459960938 ;  /* 0x3f3172180b031820 */ /* 0x040fe20000410000 */
[----:B0-----:R-:W-:Y:S01]  /*bfa0*/  @P1 FMUL.FTZ R4, R4, 0.69314718246459960938 ;  /* 0x3f31721804041820 */ /* 0x001fe20000410000 */
[----:B------:R-:W-:Y:S01]  /*bfb0*/  @P2 FMUL.FTZ R11, R11, 0.69314718246459960938 ;  /* 0x3f3172180b0b2820 */ /* 0x000fe20000410000 */
[----:B-1----:R-:W-:Y:S01]  /*bfc0*/  @P2 FMUL.FTZ R12, R7, 0.69314718246459960938 ;  /* 0x3f317218070c2820 */ /* 0x002fe20000410000 */
[----:B------:R-:W-:Y:S02]  /*bfd0*/  IMAD.MOV.U32 R2, RZ, RZ, -0x800000 ;  /* 0xff800000ff027424 */ /* 0x000fe400078e00ff */
[----:B------:R-:W-:Y:S01]  /*bfe0*/  @P1 FFMA.FTZ R2, R3, R8, R4 ;  /* 0x0000000803021223 */ /* 0x000fe20000010004 */
[----:B------:R-:W-:Y:S02]  /*bff0*/  IMAD.MOV.U32 R0, RZ, RZ, -0x800000 ;  /* 0xff800000ff007424 */ /* 0x000fe400078e00ff */
[----:B------:R-:W-:Y:S01]  /*c000*/  @P2 FFMA.FTZ R0, R11, R9, R12 ;  /* 0x000000090b002223 */ /* 0x000fe2000001000c */
[-C--:B--2---:R-:W-:Y:S01]  /*c010*/  FMUL.FTZ R6, R6, R5.reuse ;  /* 0x0000000506067220 */ /* 0x084fe20000410000 */
[----:B---3--:R-:W-:Y:S01]  /*c020*/  FMUL.FTZ R3, R10, R5 ;  /* 0x000000050a037220 */ /* 0x008fe20000410000 */
[----:B------:R-:W-:-:S02]  /*c030*/  WARPGROUP.DEPBAR.LE gsb0, 0x0 ;  /* 0x00008000000079c5 */ /* 0x000fc40000010000 */
[----:B------:R-:W-:Y:S05]  /*c040*/  @!P4 BRA `(.L_x_1030) ;  /* 0x000000000004c947 */ /* 0x000fea0003800000 */
[----:B------:R-:W-:Y:S01]  /*c050*/  BPT.TRAP 0x1 ;  /* 0x000000040000795c */ /* 0x000fe20000300000 */
.L_x_1030:
        /* <DEDUP_REMOVED lines=132> */
.L_x_956:
[----:B------:R-:W-:Y:S05]  /*c8a0*/  @P0 BRA `(.L_x_1031) ;  /* 0x00000038006c0947 */ /* 0x000fea0003800000 */
[----:B------:R-:W0:Y:S01]  /*c8b0*/  S2R R6, SR_TID.X ;  /* 0x0000000000067919 */ /* 0x000e220000002100 */
[----:B------:R-:W-:Y:S01]  /*c8c0*/  ULDC.64 UR4, c[0x4][0x38] ;  /* 0x01000e0000047ab9 */ /* 0x000fe20000000a00 */
[----:B------:R-:W-:Y:S01]  /*c8d0*/  ULDC.64 UR8, c[0x0][0xbd0] ;  /* 0x0002f40000087ab9 */ /* 0x000fe20000000a00 */
[----:B------:R-:W-:Y:S01]  /*c8e0*/  USHF.R.S32.HI UR7, URZ, 0x1f, UR42 ;  /* 0x0000001f3f077899 */ /* 0x000fe2000801142a */
[----:B------:R-:W-:Y:S01]  /*c8f0*/  ULDC.64 UR10, c[0x0][0xb38] ;  /* 0x0002ce00000a7ab9 */ /* 0x000fe20000000a00 */
[----:B0-----:R-:W-:-:S05]  /*c900*/  IMAD.SHL.U32 R3, R6, 0x4, RZ ;  /* 0x0000000406037824 */ /* 0x001fca00078e00ff */
[----:B------:R-:W-:Y:S01]  /*c910*/  LOP3.LUT R3, R3, 0xc, RZ, 0xc0, !PT ;  /* 0x0000000c03037812 */ /* 0x000fe200078ec0ff */
[----:B------:R-:W-:Y:S03]  /*c920*/  BAR.SYNC.DEFER_BLOCKING 0x1, 0x100 ;  /* 0x0044000000007b1d */ /* 0x000fe60000010000 */
[----:B------:R-:W-:-:S05]  /*c930*/  IADD3 R4, P0, R3, UR4, RZ ;  /* 0x0000000403047c10 */ /* 0x000fca000ff1e0ff */
[----:B------:R-:W-:-:S05]  /*c940*/  IMAD.X R5, RZ, RZ, UR5, P0 ;  /* 0x00000005ff057e24 */ /* 0x000fca00080e06ff */
[----:B------:R0:W2:Y:S01]  /*c950*/  LDG.E.CONSTANT R3, desc[UR44][R4.64] ;  /* 0x0000002c04037981 */ /* 0x0000a2000c1e9900 */
[C---:B------:R-:W-:Y:S01]  /*c960*/  LOP3.LUT P0, R7, R6.reuse, 0x3, RZ, 0xc0, !PT ;  /* 0x0000000306077812 */ /* 0x040fe2000780c0ff */
[----:B------:R-:W-:Y:S01]  /*c970*/  VIADD R6, R6, 0xffffff80 ;  /* 0xffffff8006067836 */ /* 0x000fe20000000000 */
[----:B------:R-:W-:Y:S01]  /*c980*/  UIMAD.WIDE.U32 UR4, UR42, UR8, URZ ;  /* 0x000000082a0472a5 */ /* 0x000fe2000f8e003f */
[----:B------:R-:W-:Y:S01]  /*c990*/  BSSY B0, `(.L_x_1032) ;  /* 0x00002b2000007945 */ /* 0x000fe20003800000 */
[----:B------:R-:W-:Y:S01]  /*c9a0*/  ISETP.EQ.OR P0, PT, R7, 0x3, !P0 ;  /* 0x000000030700780c */ /* 0x000fe20004702670 */
[----:B------:R-:W-:Y:S02]  /*c9b0*/  UIMAD UR6, UR7, UR8, URZ ;  /* 0x00000008070672a4 */ /* 0x000fe4000f8e023f */
[----:B------:R-:W-:Y:S01]  /*c9c0*/  UIMAD UR8, UR7, UR10, URZ ;  /* 0x0000000a070872a4 */ /* 0x000fe2000f8e023f */
[----:B------:R-:W-:Y:S01]  /*c9d0*/  SEL R22, R40, R41, P0 ;  /* 0x0000002928167207 */ /* 0x000fe20000000000 */
[----:B------:R-:W-:Y:S01]  /*c9e0*/  UIMAD UR9, UR42, UR9, UR6 ;  /* 0x000000092a0972a4 */ /* 0x000fe2000f8e0206 */
[----:B0-----:R-:W-:Y:S01]  /*c9f0*/  SHF.R.S32.HI R5, RZ, 0x1f, R6 ;  /* 0x0000001fff057819 */ /* 0x001fe20000011406 */
[----:B------:R-:W-:Y:S01]  /*ca00*/  UIMAD.WIDE.U32 UR6, UR42, UR10, URZ ;  /* 0x0000000a2a0672a5 */ /* 0x000fe2000f8e003f */
[----:B------:R-:W-:Y:S01]  /*ca10*/  SEL R40, R41, R40, P0 ;  /* 0x0000002829287207 */ /* 0x000fe20000000000 */
[----:B------:R-:W-:Y:S01]  /*ca20*/  UIADD3 UR9, UR5, UR9, URZ ;  /* 0x0000000905097290 */ /* 0x000fe2000fffe03f */
[----:B------:R-:W-:Y:S01]  /*ca30*/  LEA.HI R4, R5, R6, RZ, 0x7 ;  /* 0x0000000605047211 */ /* 0x000fe200078f38ff */
[----:B------:R-:W-:Y:S01]  /*ca40*/  UIMAD UR8, UR42, UR11, UR8 ;  /* 0x0000000b2a0872a4 */ /* 0x000fe2000f8e0208 */
[----:B------:R-:W-:-:S02]  /*ca50*/  SEL R196, R10, R31, P0 ;  /* 0x0000001f0ac47207 */ /* 0x000fc40000000000 */
[----:B------:R-:W-:Y:S01]  /*ca60*/  LOP3.LUT R7, R4, 0xffffff80, RZ, 0xc0, !PT ;  /* 0xffffff8004077812 */ /* 0x000fe200078ec0ff */
[----:B------:R-:W-:Y:S01]  /*ca70*/  UIADD3 UR8, UR7, UR8, URZ ;  /* 0x0000000807087290 */ /* 0x000fe2000fffe03f */
[----:B------:R-:W-:Y:S02]  /*ca80*/  SEL R31, R31, R10, P0 ;  /* 0x0000000a1f1f7207 */ /* 0x000fe40000000000 */
[----:B------:R-:W-:Y:S01]  /*ca90*/  SHF.R.S32.HI R9, RZ, 0x7, R4 ;  /* 0x00000007ff097819 */ /* 0x000fe20000011404 */
[----:B------:R-:W-:Y:S01]  /*caa0*/  IMAD.IADD R41, R6, 0x1, -R7 ;  /* 0x0000000106297824 */ /* 0x000fe200078e0a07 */
[----:B------:R-:W-:Y:S02]  /*cab0*/  LEA.HI R5, R5, R6, RZ, 0x2 ;  /* 0x0000000605057211 */ /* 0x000fe400078f10ff */
[----:B------:R-:W-:Y:S02]  /*cac0*/  SEL R194, R26, R27, P0 ;  /* 0x0000001b1ac27207 */ /* 0x000fe40000000000 */
[----:B------:R-:W-:-:S02]  /*cad0*/  SHF.R.S32.HI R10, RZ, 0x1f, R41 ;  /* 0x0000001fff0a7819 */ /* 0x000fc40000011429 */
[----:B------:R-:W-:Y:S02]  /*cae0*/  SEL R26, R27, R26, P0 ;  /* 0x0000001a1b1a7207 */ /* 0x000fe40000000000 */
[----:B------:R-:W-:Y:S02]  /*caf0*/  LEA.HI R11, R10, R41, RZ, 0x2 ;  /* 0x000000290a0b7211 */ /* 0x000fe400078f10ff */
[----:B------:R-:W-:Y:S02]  /*cb00*/  SEL R200, R38, R39, P0 ;  /* 0x0000002726c87207 */ /* 0x000fe40000000000 */
[----:B------:R-:W-:Y:S02]  /*cb10*/  SEL R17, R39, R38, P0 ;  /* 0x0000002627117207 */ /* 0x000fe40000000000 */
[----:B------:R-:W-:Y:S01]  /*cb20*/  LEA.HI R4, R4, R9, RZ, 0x1 ;  /* 0x0000000904047211 */ /* 0x000fe200078f08ff */
[----:B------:R-:W0:Y:S01]  /*cb30*/  S2R R39, SR_CTAID.X ;  /* 0x0000000000277919 */ /* 0x000e220000002500 */
[----:B------:R-:W-:-:S02]  /*cb40*/  SEL R214, R78, R79, P0 ;  /* 0x0000004f4ed67207 */ /* 0x000fc40000000000 */
[----:B------:R-:W-:Y:S02]  /*cb50*/  SEL R27, R79, R78, P0 ;  /* 0x0000004e4f1b7207 */ /* 0x000fe40000000000 */
[----:B------:R-:W-:Y:S02]  /*cb60*/  LOP3.LUT R7, R5, 0xfffffffc, RZ, 0xc0, !PT ;  /* 0xfffffffc05077812 */ /* 0x000fe400078ec0ff */
[----:B------:R-:W-:Y:S02]  /*cb70*/  SEL R180, R124, R125, P0 ;  /* 0x0000007d7cb47207 */ /* 0x000fe40000000000 */
[----:B------:R-:W-:Y:S01]  /*cb80*/  SHF.R.S32.HI R5, RZ, 0x2, R11 ;  /* 0x00000002ff057819 */ /* 0x000fe2000001140b */
[----:B------:R-:W-:Y:S01]  /*cb90*/  IMAD.IADD R43, R6, 0x1, -R7 ;  /* 0x00000001062b7824 */ /* 0x000fe200078e0a07 */
[----:B------:R-:W-:Y:S01]  /*cba0*/  SHF.R.S32.HI R78, RZ, 0x1f, R11 ;  /* 0x0000001fff4e7819 */ /* 0x000fe2000001140b */
[----:B------:R-:W-:Y:S01]  /*cbb0*/  IMAD.U32 R7, RZ, RZ, UR7 ;  /* 0x00000007ff077e24 */ /* 0x000fe2000f8e00ff */
[----:B------:R-:W-:Y:S01]  /*cbc0*/  SEL R124, R125, R124, P0 ;  /* 0x0000007c7d7c7207 */ /* 0x000fe20000000000 */
[----:B------:R-:W-:Y:S01]  /*cbd0*/  IMAD.U32 R7, RZ, RZ, UR8 ;  /* 0x00000008ff077e24 */ /* 0x000fe2000f8e00ff */
[----:B------:R-:W-:-:S02]  /*cbe0*/  SEL R232, R122, R123, P0 ;  /* 0x0000007b7ae87207 */ /* 0x000fc40000000000 */
[----:B------:R-:W-:Y:S02]  /*cbf0*/  SEL R125, R150, R151, P0 ;  /* 0x00000097967d7207 */ /* 0x000fe40000000000 */
[----:B------:R-:W-:Y:S02]  /*cc00*/  LOP3.LUT R4, R4, 0x3fffffe, RZ, 0xc0, !PT ;  /* 0x03fffffe04047812 */ /* 0x000fe400078ec0ff */
[----:B------:R-:W-:Y:S02]  /*cc10*/  SEL R16, R28, R29, P0 ;  /* 0x0000001d1c107207 */ /* 0x000fe40000000000 */
[----:B------:R-:W-:Y:S01]  /*cc20*/  SEL R122, R123, R122, P0 ;  /* 0x0000007a7b7a7207 */ /* 0x000fe20000000000 */
[----:B------:R-:W-:Y:S01]  /*cc30*/  IMAD.IADD R9, R9, 0x1, -R4 ;  /* 0x0000000109097824 */ /* 0x000fe200078e0a04 */
[----:B------:R-:W-:Y:S02]  /*cc40*/  SEL R151, R151, R150, P0 ;  /* 0x0000009697977207 */ /* 0x000fe40000000000 */
[----:B------:R-:W-:-:S02]  /*cc50*/  SEL R14, R24, R25, P0 ;  /* 0x00000019180e7207 */ /* 0x000fc40000000000 */
[----:B------:R-:W-:Y:S02]  /*cc60*/  LEA.HI R78, R78, R5, RZ, 0x3 ;  /* 0x000000054e4e7211 */ /* 0x000fe400078f18ff */
[----:B------:R-:W-:Y:S02]  /*cc70*/  SEL R24, R25, R24, P0 ;  /* 0x0000001819187207 */ /* 0x000fe40000000000 */
[----:B------:R-:W-:Y:S02]  /*cc80*/  SEL R12, R8, R147, P0 ;  /* 0x00000093080c7207 */ /* 0x000fe40000000000 */
[----:B------:R-:W-:Y:S02]  /*cc90*/  SEL R170, R104, R105, P0 ;  /* 0x0000006968aa7207 */ /* 0x000fe40000000000 */
[----:B------:R-:W-:Y:S02]  /*cca0*/  SEL R8, R147, R8, P0 ;  /* 0x0000000893087207 */ /* 0x000fe40000000000 */
[----:B------:R-:W-:-:S02]  /*ccb0*/  SEL R104, R105, R104, P0 ;  /* 0x0000006869687207 */ /* 0x000fc40000000000 */
[----:B------:R-:W-:Y:S02]  /*ccc0*/  SEL R13, R142, R143, P0 ;  /* 0x0000008f8e0d7207 */ /* 0x000fe40000000000 */
[----:B------:R-:W-:Y:S02]  /*ccd0*/  LOP3.LUT R4, R78, 0xfffffff8, RZ, 0xc0, !PT ;  /* 0xfffffff84e047812 */ /* 0x000fe400078ec0ff */
[----:B------:R-:W-:Y:S02]  /*cce0*/  SEL R142, R143, R142, P0 ;  /* 0x0000008e8f8e7207 */ /* 0x000fe40000000000 */
[----:B------:R-:W-:Y:S01]  /*ccf0*/  SEL R20, R36, R37, P0 ;  /* 0x0000002524147207 */ /* 0x000fe20000000000 */
[----:B------:R-:W-:Y:S01]  /*cd00*/  IMAD.IADD R4, R5, 0x1, -R4 ;  /* 0x0000000105047824 */ /* 0x000fe200078e0a04 */
[----:B------:R-:W-:Y:S02]  /*cd10*/  SEL R184, R132, R133, P0 ;  /* 0x0000008584b87207 */ /* 0x000fe40000000000 */
[----:B------:R-:W-:-:S02]  /*cd20*/  LEA.HI R10, R10, R41, RZ, 0x5 ;  /* 0x000000290a0a7211 */ /* 0x000fc400078f28ff */
[----:B------:R-:W-:Y:S02]  /*cd30*/  SEL R37, R37, R36, P0 ;  /* 0x0000002425257207 */ /* 0x000fe40000000000 */
[----:B------:R-:W-:Y:S02]  /*cd40*/  SEL R132, R133, R132, P0 ;  /* 0x0000008485847207 */ /* 0x000fe40000000000 */
[----:B------:R-:W-:Y:S02]  /*cd50*/  SEL R36, R52, R53, P0 ;  /* 0x0000003534247207 */ /* 0x000fe40000000000 */
[----:B------:R-:W-:Y:S02]  /*cd60*/  SEL R53, R53, R52, P0 ;  /* 0x0000003435357207 */ /* 0x000fe40000000000 */
[----:B------:R-:W-:Y:S02]  /*cd70*/  SEL R52, R60, R61, P0 ;  /* 0x0000003d3c347207 */ /* 0x000fe40000000000 */
[----:B------:R-:W-:-:S02]  /*cd80*/  SHF.R.S32.HI R5, RZ, 0x5, R10 ;  /* 0x00000005ff057819 */ /* 0x000fc4000001140a */
[----:B------:R-:W-:Y:S02]  /*cd90*/  LEA.HI R6, R43, R43, RZ, 0x1 ;  /* 0x0000002b2b067211 */ /* 0x000fe400078f08ff */
[----:B------:R-:W-:Y:S01]  /*cda0*/  SEL R60, R61, R60, P0 ;  /* 0x0000003c3d3c7207 */ /* 0x000fe20000000000 */
[----:B------:R-:W-:Y:S01]  /*cdb0*/  IMAD R10, R5, 0x10, R4 ;  /* 0x00000010050a7824 */ /* 0x000fe200078e0204 */
[----:B------:R-:W-:Y:S01]  /*cdc0*/  SEL R146, R64, R65, P0 ;  /* 0x0000004140927207 */ /* 0x000fe20000000000 */
[----:B------:R-:W-:Y:S01]  /*cdd0*/  IMAD.U32 R4, RZ, RZ, UR4 ;  /* 0x00000004ff047e24 */ /* 0x000fe2000f8e00ff */
[----:B------:R-:W-:Y:S01]  /*cde0*/  SEL R152, R68, R69, P0 ;  /* 0x0000004544987207 */ /* 0x000fe20000000000 */
[----:B------:R-:W-:Y:S01]  /*cdf0*/  IMAD R10, R9, 0x40, R10 ;  /* 0x00000040090a7824 */ /* 0x000fe200078e020a */
[----:B------:R-:W-:Y:S01]  /*ce00*/  SEL R64, R65, R64, P0 ;  /* 0x0000004041407207 */ /* 0x000fe20000000000 */
[----:B------:R-:W1:Y:S01]  /*ce10*/  S2UR UR4, SR_CTAID.Y ;  /* 0x00000000000479c3 */ /* 0x000e620000002600 */
[----:B------:R-:W-:Y:S01]  /*ce20*/  SEL R68, R69, R68, P0 ;  /* 0x0000004445447207 */ /* 0x000fe20000000000 */
[----:B------:R-:W-:Y:S01]  /*ce30*/  IMAD.U32 R5, RZ, RZ, UR5 ;  /* 0x00000005ff057e24 */ /* 0x000fe2000f8e00ff */
[----:B------:R-:W-:Y:S01]  /*ce40*/  LOP3.LUT R78, R6, 0x1ffffffe, RZ, 0xc0, !PT ;  /* 0x1ffffffe064e7812 */ /* 0x000fe200078ec0ff */
[----:B------:R-:W-:Y:S01]  /*ce50*/  IMAD.U32 R5, RZ, RZ, UR9 ;  /* 0x00000009ff057e24 */ /* 0x000fe2000f8e00ff */
[----:B------:R-:W-:Y:S01]  /*ce60*/  SEL R176, R116, R117, P0 ;  /* 0x0000007574b07207 */ /* 0x000fe20000000000 */
[----:B------:R-:W-:Y:S01]  /*ce70*/  IMAD.U32 R6, RZ, RZ, UR6 ;  /* 0x00000006ff067e24 */ /* 0x000fe2000f8e00ff */
[----:B------:R-:W-:Y:S01]  /*ce80*/  SEL R182, R128, R129, P0 ;  /* 0x0000008180b67207 */ /* 0x000fe20000000000 */
[----:B------:R-:W-:Y:S01]  /*ce90*/  IMAD.IADD R43, R43, 0x1, -R78 ;  /* 0x000000012b2b7824 */ /* 0x000fe200078e0a4e */
[----:B------:R-:W-:Y:S01]  /*cea0*/  SEL R206, R62, R63, P0 ;  /* 0x0000003f3ece7207 */ /* 0x000fe20000000000 */
[----:B------:R-:W-:Y:S01]  /*ceb0*/  ULDC.64 UR6, c[0x0][0xb48] ;  /* 0x0002d20000067ab9 */ /* 0x000fe20000000a00 */
[----:B------:R-:W-:Y:S01]  /*cec0*/  SEL R116, R117, R116, P0 ;  /* 0x0000007475747207 */ /* 0x000fe20000000000 */
[----:B------:R-:W-:Y:S01]  /*ced0*/  ULDC.64 UR8, c[0x0][0xb28] ;  /* 0x0002ca0000087ab9 */ /* 0x000fe20000000a00 */
        /* <DEDUP_REMOVED lines=39> */
[----:B------:R-:W-:Y:S01]  /*d150*/  LOP3.LUT R78, R11, 0x7ffffffc, RZ, 0xc0, !PT ;  /* 0x7ffffffc0b4e7812 */ /* 0x000fe200078ec0ff */
[--C-:B------:R-:W-:Y:S01]  /*d160*/  IMAD R11, R43, 0x8, R10.reuse ;  /* 0x000000082b0b7824 */ /* 0x100fe200078e020a */
[----:B------:R-:W-:Y:S01]  /*d170*/  SEL R88, R89, R88, P0 ;  /* 0x0000005859587207 */ /* 0x000fe20000000000 */
[----:B0-----:R-:W-:Y:S01]  /*d180*/  IMAD R10, R39, 0x80, R10 ;  /* 0x00000080270a7824 */ /* 0x001fe200078e020a */
[----:B------:R-:W-:Y:S01]  /*d190*/  SEL R166, R96, R97, P0 ;  /* 0x0000006160a67207 */ /* 0x000fe20000000000 */
[----:B------:R-:W-:Y:S01]  /*d1a0*/  IMAD.IADD R9, R41, 0x1, -R78 ;  /* 0x0000000129097824 */ /* 0x000fe200078e0a4e */
[----:B------:R-:W-:Y:S01]  /*d1b0*/  SEL R100, R101, R100, P0 ;  /* 0x0000006465647207 */ /* 0x000fe20000000000 */
[----:B------:R-:W-:Y:S01]  /*d1c0*/  IMAD R11, R39, 0x80, R11 ;  /* 0x00000080270b7824 */ /* 0x000fe200078e020b */
[----:B------:R-:W-:Y:S01]  /*d1d0*/  SEL R186, R136, R137, P0 ;  /* 0x0000008988ba7207 */ /* 0x000fe20000000000 */
[----:B------:R-:W-:Y:S01]  /*d1e0*/  IMAD.SHL.U32 R9, R9, 0x2, RZ ;  /* 0x0000000209097824 */ /* 0x000fe200078e00ff */
        /* <DEDUP_REMOVED lines=37> */
[----:B------:R-:W-:Y:S02]  /*d440*/  LOP3.LUT P1, RZ, R41, 0x3, RZ, 0xc0, !PT ;  /* 0x0000000329ff7812 */ /* 0x000fe4000782c0ff */
[----:B------:R-:W-:Y:S02]  /*d450*/  SEL R128, R129, R128, P0 ;  /* 0x0000008081807207 */ /* 0x000fe40000000000 */
[----:B------:R-:W-:Y:S02]  /*d460*/  SEL R134, R135, R134, P0 ;  /* 0x0000008687867207 */ /* 0x000fe40000000000 */
[----:B------:R-:W-:Y:S02]  /*d470*/  SEL R136, R137, R136, P0 ;  /* 0x0000008889887207 */ /* 0x000fe40000000000 */
[----:B------:R-:W-:Y:S02]  /*d480*/  SEL R138, R139, R138, P0 ;  /* 0x0000008a8b8a7207 */ /* 0x000fe40000000000 */
[----:B------:R-:W-:Y:S01]  /*d490*/  SEL R130, R131, R130, P0 ;  /* 0x0000008283827207 */ /* 0x000fe20000000000 */
[----:B--2---:R-:W-:Y:S01]  /*d4a0*/  SHFL.IDX PT, R105, R16, R3, 0x1c1f ;  /* 0x001c1f0310697589 */ /* 0x004fe200000e0000 */
[----:B------:R-:W-:-:S02]  /*d4b0*/  LOP3.LUT R123, R3, 0x2, RZ, 0x3c, !PT ;  /* 0x00000002037b7812 */ /* 0x000fc400078e3cff */
[----:B------:R-:W-:Y:S01]  /*d4c0*/  SEL R140, R141, R140, P0 ;  /* 0x0000008c8d8c7207 */ /* 0x000fe20000000000 */
[----:B------:R-:W-:Y:S01]  /*d4d0*/  SHFL.IDX PT, R16, R125, R3, 0x1c1f ;  /* 0x001c1f037d107589 */ /* 0x000fe200000e0000 */
[----:B------:R-:W-:-:S03]  /*d4e0*/  SEL R126, R127, R126, P0 ;  /* 0x0000007e7f7e7207 */ /* 0x000fc60000000000 */
[----:B------:R-:W0:Y:S04]  /*d4f0*/  SHFL.IDX PT, R151, R151, R123, 0x1c1f ;  /* 0x001c1f7b97977589 */ /* 0x000e2800000e0000 */
[----:B------:R-:W-:Y:S04]  /*d500*/  SHFL.IDX PT, R14, R14, R3, 0x1c1f ;  /* 0x001c1f030e0e7589 */ /* 0x000fe800000e0000 */
[----:B------:R-:W2:Y:S04]  /*d510*/  SHFL.IDX PT, R143, R24, R123, 0x1c1f ;  /* 0x001c1f7b188f7589 */ /* 0x000ea800000e0000 */
[----:B------:R3:W-:Y:S04]  /*d520*/  SHFL.IDX PT, R133, R8, R123, 0x1c1f ;  /* 0x001c1f7b08857589 */ /* 0x0007e800000e0000 */
[----:B------:R-:W-:Y:S04]  /*d530*/  SHFL.IDX PT, R63, R52, R3, 0x1c1f ;  /* 0x001c1f03343f7589 */ /* 0x000fe800000e0000 */
[----:B------:R-:W-:Y:S01]  /*d540*/  SHFL.IDX PT, R60, R60, R123, 0x1c1f ;  /* 0x001c1f7b3c3c7589 */ /* 0x000fe200000e0000 */
[----:B---3--:R-:W3:Y:S03]  /*d550*/  LDC R8, c[0x0][0xbe8] ;  /* 0x0002fa00ff087b82 */ /* 0x008ee60000000800 */
[----:B------:R-:W-:Y:S04]  /*d560*/  SHFL.IDX PT, R146, R146, R3, 0x1c1f ;  /* 0x001c1f0392927589 */ /* 0x000fe800000e0000 */
[----:B------:R-:W-:Y:S04]  /*d570*/  SHFL.IDX PT, R152, R152, R3, 0x1c1f ;  /* 0x001c1f0398987589 */ /* 0x000fe800000e0000 */
[----:B------:R-:W-:Y:S04]  /*d580*/  SHFL.IDX PT, R147, R68, R123, 0x1c1f ;  /* 0x001c1f7b44937589 */ /* 0x000fe800000e0000 */
[----:B------:R-:W4:Y:S04]  /*d590*/  SHFL.IDX PT, R149, R64, R123, 0x1c1f ;  /* 0x001c1f7b40957589 */ /* 0x000f2800000e0000 */
[----:B------:R-:W-:Y:S04]  /*d5a0*/  SHFL.IDX PT, R99, R182, R3, 0x1c1f ;  /* 0x001c1f03b6637589 */ /* 0x000fe800000e0000 */
[----:B------:R-:W-:Y:S01]  /*d5b0*/  SHFL.IDX PT, R182, R116, R123, 0x1c1f ;  /* 0x001c1f7b74b67589 */ /* 0x000fe200000e0000 */
[----:B---3--:R-:W-:-:S03]  /*d5c0*/  ISETP.NE.AND P2, PT, R8, 0x1, PT ;  /* 0x000000010800780c */ /* 0x008fc60003f45270 */
        /* <DEDUP_REMOVED lines=18> */
[----:B------:R0:W-:Y:S04]  /*d6f0*/  SHFL.IDX PT, R125, R19, R123, 0x1c1f ;  /* 0x001c1f7b137d7589 */ /* 0x0001e800000e0000 */
[----:B------:R-:W-:Y:S04]  /*d700*/  SHFL.IDX PT, R12, R12, R3, 0x1c1f ;  /* 0x001c1f030c0c7589 */ /* 0x000fe800000e0000 */
[----:B------:R-:W-:Y:S01]  /*d710*/  SHFL.IDX PT, R85, R20, R3, 0x1c1f ;  /* 0x001c1f0314557589 */ /* 0x000fe200000e0000 */
[----:B0-----:R-:W-:-:S03]  /*d720*/  SEL R19, R16, R151, P0 ;  /* 0x0000009710137207 */ /* 0x001fc60000000000 */
        /* <DEDUP_REMOVED lines=47> */
[----:B------:R-:W-:Y:S01]  /*da20*/  SHFL.IDX PT, R88, R23, R123, 0x1c1f ;  /* 0x001c1f7b17587589 */ /* 0x000fe200000e0000 */
[----:B--2---:R-:W-:Y:S01]  /*da30*/  SEL R16, R14, R143, P0 ;  /* 0x0000008f0e107207 */ /* 0x004fe20000000000 */
[----:B------:R-:W0:Y:S01]  /*da40*/  @P2 LDC R151, c[0x0][0xbf0] ;  /* 0x0002fc00ff972b82 */ /* 0x000e220000000800 */
[----:B------:R-:W-:Y:S01]  /*da50*/  SEL R14, R143, R14, P0 ;  /* 0x0000000e8f0e7207 */ /* 0x000fe20000000000 */
[----:B------:R-:W2:Y:S04]  /*da60*/  SHFL.IDX PT, R176, R56, R123, 0x1c1f ;  /* 0x001c1f7b38b07589 */ /* 0x000ea800000e0000 */
[----:B------:R4:W-:Y:S04]  /*da70*/  SHFL.IDX PT, R150, R58, R123, 0x1c1f ;  /* 0x001c1f7b3a967589 */ /* 0x0009e800000e0000 */
[----:B------:R3:W-:Y:S04]  /*da80*/  SHFL.IDX PT, R56, R142, R123, 0x1c1f ;  /* 0x001c1f7b8e387589 */ /* 0x0007e800000e0000 */
[----:B------:R-:W5:Y:S01]  /*da90*/  SHFL.IDX PT, R180, R96, R123, 0x1c1f ;  /* 0x001c1f7b60b47589 */ /* 0x000f6200000e0000 */
[----:B----4-:R-:W-:-:S03]  /*daa0*/  SEL R58, R146, R149, P0 ;  /* 0x00000095923a7207 */ /* 0x010fc60000000000 */
[----:B------:R-:W-:Y:S01]  /*dab0*/  SHFL.IDX PT, R96, R62, R123, 0x1c1f ;  /* 0x001c1f7b3e607589 */ /* 0x000fe200000e0000 */
[----:B---3--:R-:W3:Y:S03]  /*dac0*/  LDC.64 R142, c[0x0][0xbd8] ;  /* 0x0002f600ff8e7b82 */ /* 0x008ee60000000a00 */
[----:B------:R-:W-:Y:S04]  /*dad0*/  SHFL.IDX PT, R166, R148, R123, 0x1c1f ;  /* 0x001c1f7b94a67589 */ /* 0x000fe800000e0000 */
[----:B------:R-:W-:Y:S01]  /*dae0*/  SHFL.IDX PT, R148, R66, R123, 0x1c1f ;  /* 0x001c1f7b42947589 */ /* 0x000fe200000e0000 */
[----:B--2---:R-:W-:-:S03]  /*daf0*/  SEL R34, R176, R67, P0 ;  /* 0x00000043b0227207 */ /* 0x004fc60000000000 */
[----:B------:R2:W-:Y:S04]  /*db00*/  SHFL.IDX PT, R135, R70, R123, 0x1c1f ;  /* 0x001c1f7b46877589 */ /* 0x0005e800000e0000 */
[----:B------:R-:W-:Y:S04]  /*db10*/  SHFL.IDX PT, R171, R144, R123, 0x1c1f ;  /* 0x001c1f7b90ab7589 */ /* 0x000fe800000e0000 */
[----:B------:R5:W-:Y:S01]  /*db20*/  SHFL.IDX PT, R144, R74, R123, 0x1c1f ;  /* 0x001c1f7b4a907589 */ /* 0x000be200000e0000 */
[----:B--2---:R-:W-:-:S03]  /*db30*/  SEL R70, R162, R161, P0 ;  /* 0x000000a1a2467207 */ /* 0x004fc60000000000 */
[----:B------:R-:W-:Y:S04]  /*db40*/  SHFL.IDX PT, R186, R132, R123, 0x1c1f ;  /* 0x001c1f7b84ba7589 */ /* 0x000fe800000e0000 */
[----:B------:R-:W2:Y:S01]  /*db50*/  SHFL.IDX PT, R170, R37, R123, 0x1c1f ;  /* 0x001c1f7b25aa7589 */ /* 0x000ea200000e0000 */
[----:B-----5:R-:W-:-:S03]  /*db60*/  SEL R74, R75, R180, P0 ;  /* 0x000000b44b4a7207 */ /* 0x020fc60000000000 */
[----:B------:R-:W-:Y:S04]  /*db70*/  SHFL.IDX PT, R188, R128, R123, 0x1c1f ;  /* 0x001c1f7b80bc7589 */ /* 0x000fe800000e0000 */
[----:B------:R4:W-:Y:S04]  /*db80*/  SHFL.IDX PT, R132, R33, R123, 0x1c1f ;  /* 0x001c1f7b21847589 */ /* 0x0009e800000e0000 */
[----:B------:R5:W-:Y:S04]  /*db90*/  SHFL.IDX PT, R139, R35, R123, 0x1c1f ;  /* 0x001c1f7b238b7589 */ /* 0x000be800000e0000 */
[----:B------:R-:W-:Y:S01]  /*dba0*/  SHFL.IDX PT, R169, R136, R123, 0x1c1f ;  /* 0x001c1f7b88a97589 */ /* 0x000fe200000e0000 */
[----:B----4-:R-:W-:-:S03]  /*dbb0*/  SEL R33, R63, R60, P0 ;  /* 0x0000003c3f217207 */ /* 0x010fc60000000000 */
[----:B------:R4:W-:Y:S01]  /*dbc0*/  SHFL.IDX PT, R128, R61, R123, 0x1c1f ;  /* 0x001c1f7b3d807589 */ /* 0x0009e200000e0000 */
[----:B-----5:R-:W-:-:S03]  /*dbd0*/  SEL R35, R60, R63, P0 ;  /* 0x0000003f3c237207 */ /* 0x020fc60000000000 */
[----:B------:R5:W-:Y:S01]  /*dbe0*/  SHFL.IDX PT, R37, R59, R123, 0x1c1f ;  /* 0x001c1f7b3b257589 */ /* 0x000be200000e0000 */
[----:B------:R-:W-:Y:S02]  /*dbf0*/  SEL R60, R149, R146, P0 ;  /* 0x00000092953c7207 */ /* 0x000fe40000000000 */
[----:B------:R-:W1:Y:S01]  /*dc00*/  LDC R149, c[0x0][0xc50] ;  /* 0x00031400ff957b82 */ /* 0x000e620000000800 */
[----:B------:R0:W-:Y:S01]  /*dc10*/  SHFL.IDX PT, R136, R27, R123, 0x1c1f ;  /* 0x001c1f7b1b887589 */ /* 0x0001e200000e0000 */
[----:B--2---:R-:W-:Y:S02]  /*dc20*/  SEL R21, R85, R170, P0 ;  /* 0x000000aa55157207 */ /* 0x004fe40000000000 */
[----:B----4-:R-:W-:Y:S01]  /*dc30*/  SEL R61, R147, R152, P0 ;  /* 0x00000098933d7207 */ /* 0x010fe20000000000 */
[----:B------:R2:W-:Y:S01]  /*dc40*/  SHFL.IDX PT, R167, R120, R123, 0x1c1f ;  /* 0x001c1f7b78a77589 */ /* 0x0005e200000e0000 */
[----:B------:R-:W-:Y:S02]  /*dc50*/  SEL R23, R170, R85, P0 ;  /* 0x00000055aa177207 */ /* 0x000fe40000000000 */
[----:B-----5:R-:W-:Y:S01]  /*dc60*/  SEL R59, R152, R147, P0 ;  /* 0x00000093983b7207 */ /* 0x020fe20000000000 */
[----:B------:R4:W-:Y:S01]  /*dc70*/  SHFL.IDX PT, R131, R138, R123, 0x1c1f ;  /* 0x001c1f7b8a837589 */ /* 0x0009e200000e0000 */
[----:B------:R-:W5:Y:S01]  /*dc80*/  LDC.64 R146, c[0x0][0xb40] ;  /* 0x0002d000ff927b82 */ /* 0x000f620000000a00 */
[----:B0-----:R-:W-:-:S02]  /*dc90*/  SEL R27, R145, R28, P0 ;  /* 0x0000001c911b7207 */ /* 0x001fc40000000000 */
[----:B------:R-:W0:Y:S01]  /*dca0*/  SHFL.IDX PT, R109, R48, R123, 0x1c1f ;  /* 0x001c1f7b306d7589 */ /* 0x000e2200000e0000 */
[----:B------:R-:W-:Y:S02]  /*dcb0*/  SEL R85, R87, R182, P0 ;  /* 0x000000b657557207 */ /* 0x000fe40000000000 */
[----:B--2---:R-:W-:Y:S01]  /*dcc0*/  SEL R120, R121, R116, P0 ;  /* 0x0000007479787207 */ /* 0x004fe20000000000 */
[----:B------:R2:W-:Y:S01]  /*dcd0*/  SHFL.IDX PT, R141, R25, R123, 0x1c1f ;  /* 0x001c1f7b198d7589 */ /* 0x0005e200000e0000 */
[----:B------:R-:W-:Y:S01]  /*dce0*/  SEL R116, R116, R121, P0 ;  /* 0x0000007974747207 */ /* 0x000fe20000000000 */
[----:B----4-:R-:W4:Y:S01]  /*dcf0*/  @P2 LDC R138, c[0x0][0xbec] ;  /* 0x0002fb00ff8a2b82 */ /* 0x010f220000000800 */
[----:B------:R-:W-:Y:S01]  /*dd00*/  SEL R121, R117, R112, P0 ;  /* 0x0000007075797207 */ /* 0x000fe20000000000 */
[----:B------:R3:W-:Y:S01]  /*dd10*/  SHFL.IDX PT, R48, R122, R123, 0x1c1f ;  /* 0x001c1f7b7a307589 */ /* 0x0007e200000e0000 */
[----:B------:R-:W-:Y:S02]  /*dd20*/  SEL R117, R112, R117, P0 ;  /* 0x0000007570757207 */ /* 0x000fe40000000000 */
[----:B------:R-:W-:Y:S01]  /*dd30*/  SEL R112, R113, R124, P0 ;  /* 0x0000007c71707207 */ /* 0x000fe20000000000 */
[----:B------:R-:W1:Y:S01]  /*dd40*/  SHFL.IDX PT, R172, R40, R123, 0x1c1f ;  /* 0x001c1f7b28ac7589 */ /* 0x000e6200000e0000 */
[----:B------:R-:W-:-:S02]  /*dd50*/  SEL R87, R182, R87, P0 ;  /* 0x00000057b6577207 */ /* 0x000fc40000000000 */
[----:B--2---:R-:W-:Y:S01]  /*dd60*/  SEL R25, R28, R145, P0 ;  /* 0x000000911c197207 */ /* 0x004fe20000000000 */
[----:B------:R-:W2:Y:S01]  /*dd70*/  SHFL.IDX PT, R174, R53, R123, 0x1c1f ;  /* 0x001c1f7b35ae7589 */ /* 0x000ea200000e0000 */
[----:B------:R-:W4:Y:S01]  /*dd80*/  @P2 LDC R145, c[0x0][0xbf0] ;  /* 0x0002fc00ff912b82 */ /* 0x000f220000000800 */
[----:B---3--:R-:W-:Y:S02]  /*dd90*/  SEL R122, R124, R113, P0 ;  /* 0x000000717c7a7207 */ /* 0x008fe40000000000 */
[----:B------:R-:W-:Y:S01]  /*dda0*/  SHFL.IDX PT, R168, R140, R123, 0x1c1f ;  /* 0x001c1f7b8ca87589 */ /* 0x000fe200000e0000 */
[----:B------:R-:W-:Y:S01]  /*ddb0*/  SEL R124, R102, R125, P0 ;  /* 0x0000007d667c7207 */ /* 0x000fe20000000000 */
[----:B-----5:R-:W-:Y:S01]  /*ddc0*/  IMAD.WIDE.U32 R6, R146, UR36, R6 ;  /* 0x0000002492067c25 */ /* 0x020fe2000f8e0006 */
[----:B------:R-:W-:Y:S01]  /*ddd0*/  SEL R113, R103, R92, P0 ;  /* 0x0000005c67717207 */ /* 0x000fe20000000000 */
[----:B------:R2:W3:Y:S01]  /*dde0*/  SHFL.IDX PT, R20, R29, R123, 0x1c1f ;  /* 0x001c1f7b1d147589 */ /* 0x0004e200000e0000 */
[----:B------:R-:W-:-:S02]  /*ddf0*/  SEL R102, R125, R102, P0 ;  /* 0x000000667d667207 */ /* 0x000fc40000000000 */
[----:B------:R-:W-:Y:S01]  /*de00*/  SEL R125, R97, R88, P0 ;  /* 0x00000058617d7207 */ /* 0x000fe20000000000 */
[----:B------:R-:W5:Y:S01]  /*de10*/  SHFL.IDX PT, R32, R32, R123, 0x1c1f ;  /* 0x001c1f7b20207589 */ /* 0x000f6200000e0000 */
[----:B0-----:R-:W-:Y:S02]  /*de20*/  SEL R28, R30, R109, P0 ;  /* 0x0000006d1e1c7207 */ /* 0x001fe40000000000 */
[----:B------:R-:W-:Y:S01]  /*de30*/  SEL R30, R109, R30, P0 ;  /* 0x0000001e6d1e7207 */ /* 0x000fe20000000000 */
[----:B------:R0:W-:Y:S01]  /*de40*/  SHFL.IDX PT, R153, R76, R123, 0x1c1f ;  /* 0x001c1f7b4c997589 */ /* 0x0001e200000e0000 */
[----:B------:R-:W-:Y:S02]  /*de50*/  SEL R109, R111, R166, P0 ;  /* 0x000000a66f6d7207 */ /* 0x000fe40000000000 */
[----:B------:R-:W-:Y:S01]  /*de60*/  SEL R111, R166, R111, P0 ;  /* 0x0000006fa66f7207 */ /* 0x000fe20000000000 */
[----:B------:R4:W5:Y:S01]  /*de70*/  SHFL.IDX PT, R155, R72, R123, 0x1c1f ;  /* 0x001c1f7b489b7589 */ /* 0x00096200000e0000 */
[----:B-1----:R-:W-:-:S03]  /*de80*/  SEL R24, R81, R172, P0 ;  /* 0x000000ac51187207 */ /* 0x002fc60000000000 */
[----:B------:R1:W-:Y:S01]  /*de90*/  SHFL.IDX PT, R157, R84, R123, 0x1c1f ;  /* 0x001c1f7b549d7589 */ /* 0x0003e200000e0000 */
[----:B--2---:R-:W-:Y:S02]  /*dea0*/  SEL R29, R69, R174, P0 ;  /* 0x000000ae451d7207 */ /* 0x004fe40000000000 */
[----:B0-----:R-:W-:Y:S01]  /*deb0*/  SEL R76, R180, R75, P0 ;  /* 0x0000004bb44c7207 */ /* 0x001fe20000000000 */
[----:B------:R-:W-:Y:S01]  /*dec0*/  SHFL.IDX PT, R159, R80, R123, 0x1c1f ;  /* 0x001c1f7b509f7589 */ /* 0x000fe200000e0000 */
[----:B----4-:R-:W-:-:S03]  /*ded0*/  SEL R72, R161, R162, P0 ;  /* 0x000000a2a1487207 */ /* 0x010fc60000000000 */
[----:B------:R-:W0:Y:S01]  /*dee0*/  SHFL.IDX PT, R100, R100, R123, 0x1c1f ;  /* 0x001c1f7b64647589 */ /* 0x000e2200000e0000 */
[----:B---3--:R-:W-:Y:S02]  /*def0*/  SEL R17, R105, R20, P0 ;  /* 0x0000001469117207 */ /* 0x008fe40000000000 */
[----:B------:R-:W-:Y:S01]  /*df00*/  SEL R15, R20, R105, P0 ;  /* 0x00000069140f7207 */ /* 0x000fe20000000000 */
[----:B------:R-:W2:Y:S01]  /*df10*/  SHFL.IDX PT, R108, R108, R123, 0x1c1f ;  /* 0x001c1f7b6c6c7589 */ /* 0x000ea200000e0000 */
[----:B-----5:R-:W-:Y:S02]  /*df20*/  SEL R20, R91, R32, P0 ;  /* 0x000000205b147207 */ /* 0x020fe40000000000 */
[----:B------:R-:W-:Y:S01]  /*df30*/  SEL R22, R32, R91, P0 ;  /* 0x0000005b20167207 */ /* 0x000fe20000000000 */
[----:B------:R3:W4:Y:S01]  /*df40*/  SHFL.IDX PT, R163, R104, R123, 0x1c1f ;  /* 0x001c1f7b68a37589 */ /* 0x00072200000e0000 */
[----:B------:R-:W-:Y:S02]  /*df50*/  SEL R32, R67, R176, P0 ;  /* 0x000000b043207207 */ /* 0x000fe40000000000 */
[----:B-1----:R-:W-:Y:S01]  /*df60*/  SEL R84, R86, R165, P0 ;  /* 0x000000a556547207 */ /* 0x002fe20000000000 */
[----:B------:R1:W-:Y:S01]  /*df70*/  SHFL.IDX PT, R164, R31, R123, 0x1c1f ;  /* 0x001c1f7b1fa47589 */ /* 0x0003e200000e0000 */
[----:B------:R-:W-:-:S02]  /*df80*/  SEL R91, R95, R184, P0 ;  /* 0x000000b85f5b7207 */ /* 0x000fc40000000000 */
[----:B------:R-:W-:Y:S01]  /*df90*/  SEL R105, R107, R168, P0 ;  /* 0x000000a86b697207 */ /* 0x000fe20000000000 */
[----:B------:R5:W4:Y:S01]  /*dfa0*/  SHFL.IDX PT, R115, R26, R123, 0x1c1f ;  /* 0x001c1f7b1a737589 */ /* 0x000b2200000e0000 */
[----:B------:R-:W-:Y:S02]  /*dfb0*/  SEL R62, R154, R155, P0 ;  /* 0x0000009b9a3e7207 */ /* 0x000fe40000000000 */
[----:B---3--:R-:W-:Y:S01]  /*dfc0*/  SEL R104, R106, R169, P0 ;  /* 0x000000a96a687207 */ /* 0x008fe20000000000 */
[----:B------:R-:W3:Y:S01]  /*dfd0*/  SHFL.IDX PT, R137, R90, R123, 0x1c1f ;  /* 0x001c1f7b5a897589 */ /* 0x000ee200000e0000 */
[----:B------:R-:W-:Y:S02]  /*dfe0*/  SEL R64, R155, R154, P0 ;  /* 0x0000009a9b407207 */ /* 0x000fe40000000000 */
[----:B-1----:R-:W-:Y:S01]  /*dff0*/  SEL R31, R174, R69, P0 ;  /* 0x00000045ae1f7207 */ /* 0x002fe20000000000 */
[----:B------:R1:W3:Y:S01]  /*e000*/  SHFL.IDX PT, R140, R98, R123, 0x1c1f ;  /* 0x001c1f7b628c7589 */ /* 0x0002e200000e0000 */
[----:B0-----:R-:W-:-:S02]  /*e010*/  SEL R75, R77, R100, P0 ;  /* 0x000000644d4b7207 */ /* 0x001fc40000000000 */
[----:B-----5:R-:W-:Y:S01]  /*e020*/  SEL R26, R172, R81, P0 ;  /* 0x00000051ac1a7207 */ /* 0x020fe20000000000 */
[----:B------:R-:W-:Y:S01]  /*e030*/  SHFL.IDX PT, R45, R65, R123, 0x1c1f ;  /* 0x001c1f7b412d7589 */ /* 0x000fe200000e0000 */
[----:B------:R-:W-:Y:S02]  /*e040*/  SEL R77, R100, R77, P0 ;  /* 0x0000004d644d7207 */ /* 0x000fe40000000000 */
[----:B--2---:R-:W-:Y:S01]  /*e050*/  SEL R81, R83, R108, P0 ;  /* 0x0000006c53517207 */ /* 0x004fe20000000000 */
[----:B------:R0:W-:Y:S01]  /*e060*/  SHFL.IDX PT, R53, R71, R123, 0x1c1f ;  /* 0x001c1f7b47357589 */ /* 0x0001e200000e0000 */
[----:B------:R-:W-:Y:S02]  /*e070*/  SEL R83, R108, R83, P0 ;  /* 0x000000536c537207 */ /* 0x000fe40000000000 */
[----:B-1----:R-:W-:Y:S01]  /*e080*/  SEL R98, R99, R188, P0 ;  /* 0x000000bc63627207 */ /* 0x002fe20000000000 */
[----:B------:R1:W-:Y:S01]  /*e090*/  SHFL.IDX PT, R40, R114, R123, 0x1c1f ;  /* 0x001c1f7b72287589 */ /* 0x0003e200000e0000 */
[----:B------:R-:W-:-:S02]  /*e0a0*/  SEL R100, R188, R99, P0 ;  /* 0x00000063bc647207 */ /* 0x000fc40000000000 */
[----:B----4-:R-:W-:Y:S01]  /*e0b0*/  SEL R80, R82, R163, P0 ;  /* 0x000000a352507207 */ /* 0x010fe20000000000 */
[----:B------:R-:W-:Y:S01]  /*e0c0*/  SHFL.IDX PT, R126, R126, R123, 0x1c1f ;  /* 0x001c1f7b7e7e7589 */ /* 0x000fe200000e0000 */
[----:B------:R-:W-:Y:S02]  /*e0d0*/  SEL R90, R94, R167, P0 ;  /* 0x000000a75e5a7207 */ /* 0x000fe40000000000 */
[----:B0-----:R-:W-:Y:S01]  /*e0e0*/  SEL R71, R73, R178, P0 ;  /* 0x000000b249477207 */ /* 0x001fe20000000000 */
[----:B------:R0:W-:Y:S01]  /*e0f0*/  SHFL.IDX PT, R129, R134, R123, 0x1c1f ;  /* 0x001c1f7b86817589 */ /* 0x0001e200000e0000 */
[----:B------:R-:W-:Y:S02]  /*e100*/  SEL R99, R101, R186, P0 ;  /* 0x000000ba65637207 */ /* 0x000fe40000000000 */
[----:B-1----:R-:W-:Y:S01]  /*e110*/  SEL R114, R118, R115, P0 ;  /* 0x0000007376727207 */ /* 0x002fe20000000000 */
[----:B------:R1:W-:Y:S01]  /*e120*/  SHFL.IDX PT, R127, R130, R123, 0x1c1f ;  /* 0x001c1f7b827f7589 */ /* 0x0003e200000e0000 */
[----:B------:R-:W-:-:S02]  /*e130*/  SEL R118, R115, R118, P0 ;  /* 0x0000007673767207 */ /* 0x000fc40000000000 */
[----:B------:R-:W-:Y:S02]  /*e140*/  SEL R108, R110, R171, P0 ;  /* 0x000000ab6e6c7207 */ /* 0x000fe40000000000 */
[----:B------:R-:W-:Y:S02]  /*e150*/  SEL R115, R119, R164, P0 ;  /* 0x000000a477737207 */ /* 0x000fe40000000000 */
[----:B0-----:R-:W-:Y:S02]  /*e160*/  SEL R134, R148, R79, P0 ;  /* 0x0000004f94867207 */ /* 0x001fe40000000000 */
[----:B------:R-:W-:Y:S01]  /*e170*/  SEL R63, R156, R153, P0 ;  /* 0x000000999c3f7207 */ /* 0x000fe20000000000 */
[----:B-1----:R-:W-:Y:S01]  /*e180*/  IMAD R130, R142, UR39, RZ ;  /* 0x000000278e827c24 */ /* 0x002fe2000f8e02ff */
[----:B------:R-:W-:Y:S02]  /*e190*/  SEL R123, R92, R103, P0 ;  /* 0x000000675c7b7207 */ /* 0x000fe40000000000 */
[----:B------:R-:W-:-:S02]  /*e1a0*/  SEL R103, R88, R97, P0 ;  /* 0x0000006158677207 */ /* 0x000fc40000000000 */
[----:B------:R-:W-:Y:S02]  /*e1b0*/  SEL R92, R93, R150, P0 ;  /* 0x000000965d5c7207 */ /* 0x000fe40000000000 */
[----:B------:R-:W-:Y:S02]  /*e1c0*/  SEL R88, R150, R93, P0 ;  /* 0x0000005d96587207 */ /* 0x000fe40000000000 */
[----:B------:R-:W0:Y:S01]  /*e1d0*/  @P2 LDC R150, c[0x0][0xbec] ;  /* 0x0002fb00ff962b82 */ /* 0x000e220000000800 */
[----:B------:R-:W-:Y:S02]  /*e1e0*/  SEL R93, R89, R96, P0 ;  /* 0x00000060595d7207 */ /* 0x000fe40000000000 */
[----:B------:R-:W-:Y:S02]  /*e1f0*/  SEL R89, R96, R89, P0 ;  /* 0x0000005960597207 */ /* 0x000fe40000000000 */
[----:B------:R-:W-:Y:S01]  /*e200*/  SEL R96, R79, R148, P0 ;  /* 0x000000944f607207 */ /* 0x000fe20000000000 */
[----:B------:R-:W-:Y:S01]  /*e210*/  IMAD R79, R143, UR36, R130 ;  /* 0x000000248f4f7c24 */ /* 0x000fe2000f8e0282 */
[----:B------:R-:W-:Y:S01]  /*e220*/  SEL R97, R78, R135, P0 ;  /* 0x000000874e617207 */ /* 0x000fe20000000000 */
[----:B------:R-:W-:Y:S01]  /*e230*/  IMAD.WIDE.U32 R142, R142, UR36, R4 ;  /* 0x000000248e8e7c25 */ /* 0x000fe2000f8e0004 */
[----:B------:R-:W-:-:S02]  /*e240*/  SEL R135, R135, R78, P0 ;  /* 0x0000004e87877207 */ /* 0x000fc40000000000 */
[----:B------:R-:W-:Y:S01]  /*e250*/  SEL R4, R47, R144, P0 ;  /* 0x000000902f047207 */ /* 0x000fe20000000000 */
[----:B------:R-:W-:Y:S01]  /*e260*/  IMAD.IADD R143, R143, 0x1, R79 ;  /* 0x000000018f8f7824 */ /* 0x000fe200078e024f */
[----:B------:R-:W-:Y:S01]  /*e270*/  SEL R78, R144, R47, P0 ;  /* 0x0000002f904e7207 */ /* 0x000fe20000000000 */
[----:B------:R-:W-:Y:S01]  /*e280*/  IMAD R144, RZ, RZ, -UR42 ;  /* 0x8000002aff907e24 */ /* 0x000fe2000f8e02ff */
[----:B------:R-:W-:Y:S01]  /*e290*/  SEL R5, R49, R136, P0 ;  /* 0x0000008831057207 */ /* 0x000fe20000000000 */
[----:B------:R-:W-:Y:S01]  /*e2a0*/  @P2 IMAD.HI.U32 R130, R11, R138, RZ ;  /* 0x0000008a0b822227 */ /* 0x000fe200078e00ff */
[----:B------:R-:W-:Y:S02]  /*e2b0*/  SEL R79, R136, R49, P0 ;  /* 0x00000031884f7207 */ /* 0x000fe40000000000 */
[----:B---3--:R-:W-:Y:S01]  /*e2c0*/  SEL R138, R137, R52, P0 ;  /* 0x00000034898a7207 */ /* 0x008fe20000000000 */
[----:B------:R-:W-:Y:S01]  /*e2d0*/  IMAD R136, R146, UR39, RZ ;  /* 0x0000002792887c24 */ /* 0x000fe2000f8e02ff */
[----:B------:R-:W-:Y:S01]  /*e2e0*/  SEL R65, R153, R156, P0 ;  /* 0x0000009c99417207 */ /* 0x000fe20000000000 */
[----:B------:R-:W-:Y:S01]  /*e2f0*/  IMAD R149, R149, R144, UR4 ;  /* 0x0000000495957e24 */ /* 0x000fe2000f8e0290 */
[----:B------:R-:W-:Y:S01]  /*e300*/  ULDC.64 UR4, c[0x0][0xbe0] ;  /* 0x0002f80000047ab9 */ /* 0x000fe20000000a00 */
[----:B------:R-:W-:Y:S01]  /*e310*/  IMAD R147, R147, UR36, R136 ;  /* 0x0000002493937c24 */ /* 0x000fe2000f8e0288 */
[----:B------:R-:W-:Y:S01]  /*e320*/  SEL R66, R158, R159, P0 ;  /* 0x0000009f9e427207 */ /* 0x000fe20000000000 */
[----:B------:R-:W-:Y:S01]  /*e330*/  IMAD.MOV.U32 R47, RZ, RZ, R11 ;  /* 0x000000ffff2f7224 */ /* 0x000fe200078e000b */
[----:B------:R-:W-:Y:S01]  /*e340*/  SHF.R.S32.HI R136, RZ, 0x1f, R149 ;  /* 0x0000001fff887819 */ /* 0x000fe20000011495 */
[----:B0-----:R-:W-:Y:S01]  /*e350*/  @P2 IMAD.HI.U32 R150, R11, R150, RZ ;  /* 0x000000960b962227 */ /* 0x001fe200078e00ff */
[----:B------:R-:W-:-:S02]  /*e360*/  @P2 SHF.R.U32.HI R47, RZ, R145, R130 ;  /* 0x00000091ff2f2219 */ /* 0x000fc40000011682 */
[----:B------:R-:W-:Y:S01]  /*e370*/  SEL R68, R159, R158, P0 ;  /* 0x0000009e9f447207 */ /* 0x000fe20000000000 */
[----:B------:R-:W-:Y:S01]  /*e380*/  IMAD.IADD R145, R7, 0x1, R147 ;  /* 0x0000000107917824 */ /* 0x000fe200078e0293 */
[----:B------:R-:W-:Y:S01]  /*e390*/  SEL R67, R160, R157, P0 ;  /* 0x0000009da0437207 */ /* 0x000fe20000000000 */
[----:B------:R-:W-:Y:S01]  /*e3a0*/  IMAD R7, R136, UR4, RZ ;  /* 0x0000000488077c24 */ /* 0x000fe2000f8e02ff */
[----:B------:R-:W-:Y:S01]  /*e3b0*/  SEL R69, R157, R160, P0 ;  /* 0x000000a09d457207 */ /* 0x000fe20000000000 */
[----:B------:R-:W-:Y:S01]  /*e3c0*/  IMAD.MOV.U32 R144, RZ, RZ, R6 ;  /* 0x000000ffff907224 */ /* 0x000fe200078e0006 */
[----:B------:R-:W-:Y:S01]  /*e3d0*/  SEL R73, R178, R73, P0 ;  /* 0x00000049b2497207 */ /* 0x000fe20000000000 */
[----:B------:R-:W-:Y:S01]  /*e3e0*/  IMAD R130, R149, UR5, R7 ;  /* 0x0000000595827c24 */ /* 0x000fe2000f8e0207 */
[----:B------:R-:W-:Y:S01]  /*e3f0*/  SEL R82, R163, R82, P0 ;  /* 0x00000052a3527207 */ /* 0x000fe20000000000 */
[----:B------:R-:W-:Y:S01]  /*e400*/  IMAD.WIDE.U32 R6, R149, UR4, R142 ;  /* 0x0000000495067c25 */ /* 0x000fe2000f8e008e */
[----:B------:R-:W-:Y:S01]  /*e410*/  SHF.R.S32.HI R143, RZ, 0x1f, R47 ;  /* 0x0000001fff8f7819 */ /* 0x000fe2000001142f */
[----:B------:R-:W-:Y:S01]  /*e420*/  ULDC.64 UR4, c[0x0][0xb30] ;  /* 0x0002cc0000047ab9 */ /* 0x000fe20000000a00 */
[----:B------:R-:W-:Y:S01]  /*e430*/  SEL R86, R165, R86, P0 ;  /* 0x00000056a5567207 */ /* 0x000fe20000000000 */
[----:B------:R-:W-:Y:S01]  /*e440*/  IMAD.MOV.U32 R49, RZ, RZ, R11 ;  /* 0x000000ffff317224 */ /* 0x000fe200078e000b */
[----:B------:R-:W-:Y:S01]  /*e450*/  @P2 SHF.R.U32.HI R49, RZ, R151, R150 ;  /* 0x00000097ff312219 */ /* 0x000fe20000011696 */
[----:B------:R-:W-:Y:S01]  /*e460*/  IMAD R136, R136, UR6, RZ ;  /* 0x0000000688887c24 */ /* 0x000fe2000f8e02ff */
[----:B------:R-:W-:Y:S01]  /*e470*/  IADD3 R142, P2, R47, R6, RZ ;  /* 0x000000062f8e7210 */ /* 0x000fe20007f5e0ff */
[----:B------:R-:W-:Y:S01]  /*e480*/  IMAD.WIDE.U32 R144, R149, UR6, R144 ;  /* 0x0000000695907c25 */ /* 0x000fe2000f8e0090 */
[----:B------:R-:W-:-:S02]  /*e490*/  SHF.R.S32.HI R6, RZ, 0x1f, R49 ;  /* 0x0000001fff067819 */ /* 0x000fc40000011431 */
[----:B------:R-:W-:Y:S01]  /*e4a0*/  IADD3.X R143, R143, R7, R130, P2, !PT ;  /* 0x000000078f8f7210 */ /* 0x000fe200017fe482 */
[----:B------:R-:W-:Y:S01]  /*e4b0*/  IMAD R147, R149, UR7, R136 ;  /* 0x0000000795937c24 */ /* 0x000fe2000f8e0288 */
[----:B------:R-:W-:Y:S01]  /*e4c0*/  ULDC.64 UR6, c[0x0][0xbc8] ;  /* 0x0002f20000067ab9 */ /* 0x000fe20000000a00 */
[----:B------:R-:W-:Y:S01]  /*e4d0*/  IMAD.MOV R47, RZ, RZ, -R47 ;  /* 0x000000ffff2f7224 */ /* 0x000fe200078e0a2f */
[----:B------:R-:W-:Y:S01]  /*e4e0*/  SEL R94, R167, R94, P0 ;  /* 0x0000005ea75e7207 */ /* 0x000fe20000000000 */
[----:B------:R-:W-:Y:S01]  /*e4f0*/  IMAD R6, R6, UR4, RZ ;  /* 0x0000000406067c24 */ /* 0x000fe2000f8e02ff */
[----:B------:R-:W-:Y:S01]  /*e500*/  SEL R95, R184, R95, P0 ;  /* 0x0000005fb85f7207 */ /* 0x000fe20000000000 */
[----:B------:R-:W-:Y:S01]  /*e510*/  IMAD.MOV R136, RZ, RZ, -R49 ;  /* 0x000000ffff887224 */ /* 0x000fe200078e0a31 */
[----:B------:R-:W-:Y:S01]  /*e520*/  SEL R101, R186, R101, P0 ;  /* 0x00000065ba657207 */ /* 0x000fe20000000000 */
[----:B------:R-:W-:Y:S01]  /*e530*/  IMAD.IADD R145, R145, 0x1, R147 ;  /* 0x0000000191917824 */ /* 0x000fe200078e0293 */
[----:B------:R-:W-:Y:S01]  /*e540*/  SEL R106, R169, R106, P0 ;  /* 0x0000006aa96a7207 */ /* 0x000fe20000000000 */
[--C-:B------:R-:W-:Y:S01]  /*e550*/  IMAD R47, R8, R47, R11.reuse ;  /* 0x0000002f082f7224 */ /* 0x100fe200078e020b */
[----:B------:R-:W-:Y:S01]  /*e560*/  SEL R107, R168, R107, P0 ;  /* 0x0000006ba86b7207 */ /* 0x000fe20000000000 */
[----:B------:R-:W-:Y:S01]  /*e570*/  IMAD R147, R49, UR5, R6 ;  /* 0x0000000531937c24 */ /* 0x000fe2000f8e0206 */
[----:B------:R-:W0:Y:S01]  /*e580*/  S2UR UR5, SR_CgaCtaId ;  /* 0x00000000000579c3 */ /* 0x000e220000008800 */
[----:B------:R-:W-:Y:S01]  /*e590*/  IMAD R11, R8, R136, R11 ;  /* 0x00000088080b7224 */ /* 0x000fe200078e020b */
[----:B------:R-:W-:Y:S01]  /*e5a0*/  SEL R110, R171, R110, P0 ;  /* 0x0000006eab6e7207 */ /* 0x000fe20000000000 */
[----:B------:R-:W-:Y:S01]  /*e5b0*/  IMAD.WIDE.U32 R6, R49, UR4, R144 ;  /* 0x0000000431067c25 */ /* 0x000fe2000f8e0090 */
[----:B------:R-:W-:Y:S01]  /*e5c0*/  SHF.R.S32.HI R49, RZ, 0x1f, R47 ;  /* 0x0000001fff317819 */ /* 0x000fe2000001142f */
[----:B------:R-:W-:Y:S01]  /*e5d0*/  UMOV UR4, 0x400 ;  /* 0x0000040000047882 */ /* 0x000fe20000000000 */
[----:B------:R-:W-:Y:S01]  /*e5e0*/  SHF.R.S32.HI R130, RZ, 0x1f, R11 ;  /* 0x0000001fff827819 */ /* 0x000fe2000001140b */
[----:B------:R-:W-:Y:S01]  /*e5f0*/  IMAD.IADD R7, R7, 0x1, R147 ;  /* 0x0000000107077824 */ /* 0x000fe200078e0293 */
[----:B------:R-:W-:Y:S01]  /*e600*/  SEL R119, R164, R119, P0 ;  /* 0x00000077a4777207 */ /* 0x000fe20000000000 */
[----:B------:R-:W-:-:S02]  /*e610*/  IMAD R136, R49, UR6, RZ ;  /* 0x0000000631887c24 */ /* 0x000fc4000f8e02ff */
[----:B------:R-:W-:Y:S02]  /*e620*/  IMAD R130, R130, UR8, RZ ;  /* 0x0000000882827c24 */ /* 0x000fe4000f8e02ff */
[C---:B------:R-:W-:Y:S01]  /*e630*/  IMAD R49, R47.reuse, UR7, R136 ;  /* 0x000000072f317c24 */ /* 0x040fe2000f8e0288 */
[----:B------:R-:W-:Y:S01]  /*e640*/  SEL R136, R52, R137, P0 ;  /* 0x0000008934887207 */ /* 0x000fe20000000000 */
[----:B------:R-:W-:Y:S01]  /*e650*/  IMAD.WIDE.U32 R142, R47, UR6, R142 ;  /* 0x000000062f8e7c25 */ /* 0x000fe2000f8e008e */
[----:B------:R-:W-:Y:S01]  /*e660*/  ULDC.64 UR6, c[0x0][0xba8] ;  /* 0x0002ea0000067ab9 */ /* 0x000fe20000000a00 */
[----:B------:R-:W-:Y:S02]  /*e670*/  SEL R137, R54, R139, P0 ;  /* 0x0000008b36897207 */ /* 0x000fe40000000000 */
[----:B------:R-:W-:Y:S01]  /*e680*/  IMAD.WIDE.U32 R144, R11, UR8, R6 ;  /* 0x000000080b907c25 */ /* 0x000fe2000f8e0006 */
[----:B------:R-:W-:Y:S02]  /*e690*/  SEL R6, R50, R141, P0 ;  /* 0x0000008d32067207 */ /* 0x000fe40000000000 */
[----:B------:R-:W-:Y:S01]  /*e6a0*/  SEL R50, R141, R50, P0 ;  /* 0x000000328d327207 */ /* 0x000fe20000000000 */
[----:B------:R-:W-:Y:S01]  /*e6b0*/  IMAD R47, R11, UR9, R130 ;  /* 0x000000090b2f7c24 */ /* 0x000fe2000f8e0282 */
[----:B------:R-:W-:Y:S01]  /*e6c0*/  LEA R130, P2, R142, UR6, 0x2 ;  /* 0x000000068e827c11 */ /* 0x000fe2000f8410ff */
[----:B------:R-:W-:Y:S01]  /*e6d0*/  IMAD.IADD R7, R143, 0x1, R49 ;  /* 0x000000018f077824 */ /* 0x000fe200078e0231 */
[----:B------:R-:W-:Y:S01]  /*e6e0*/  ULDC.64 UR8, c[0x0][0xb00] ;  /* 0x0002c00000087ab9 */ /* 0x000fe20000000a00 */
[----:B------:R-:W-:Y:S01]  /*e6f0*/  IMAD.IADD R49, R145, 0x1, R47 ;  /* 0x0000000191317824 */ /* 0x000fe200078e022f */
[----:B------:R-:W-:Y:S01]  /*e700*/  LEA R47, P3, R144, UR8, 0x2 ;  /* 0x00000008902f7c11 */ /* 0x000fe2000f8610ff */
[----:B------:R-:W-:Y:S01]  /*e710*/  SHFL.IDX PT, R146, R130, 0x1, 0x1c1f ;  /* 0x003c1f0082927f89 */ /* 0x000fe200000e0000 */
[----:B------:R-:W-:Y:S01]  /*e720*/  LEA.HI.X R141, R142, UR7, R7, 0x2, P2 ;  /* 0x000000078e8d7c11 */ /* 0x000fe200090f1407 */
[----:B------:R-:W-:Y:S01]  /*e730*/  ULDC UR6, c[0x0][0xa88] ;  /* 0x0002a20000067ab9 */ /* 0x000fe20000000800 */
[----:B------:R-:W-:Y:S01]  /*e740*/  LEA.HI.X R49, R144, UR9, R49, 0x2, P3 ;  /* 0x0000000990317c11 */ /* 0x000fe200098f1431 */
[----:B0-----:R-:W-:Y:S01]  /*e750*/  ULEA UR4, UR5, UR4, 0x18 ;  /* 0x0000000405047291 */ /* 0x001fe2000f8ec03f */
[----:B------:R-:W-:Y:S01]  /*e760*/  SHFL.IDX PT, R144, R130, RZ, 0x1c1f ;  /* 0x001c1fff82907589 */ /* 0x000fe200000e0000 */
[----:B------:R-:W-:Y:S01]  /*e770*/  IMAD R11, R8, UR6, RZ ;  /* 0x00000006080b7c24 */ /* 0x000fe2000f8e02ff */
[----:B------:R-:W-:Y:S01]  /*e780*/  SEL R139, R139, R54, P0 ;  /* 0x000000368b8b7207 */ /* 0x000fe20000000000 */
[C---:B------:R-:W-:Y:S01]  /*e790*/  VIADD R8, R10.reuse, 0x8 ;  /* 0x000000080a087836 */ /* 0x040fe20000000000 */
[----:B------:R-:W0:Y:S01]  /*e7a0*/  SHFL.IDX PT, R145, R141, RZ, 0x1c1f ;  /* 0x001c1fff8d917589 */ /* 0x000e2200000e0000 */
[----:B------:R-:W-:Y:S01]  /*e7b0*/  UIADD3 UR4, UR4, 0x20820, URZ ;  /* 0x0002082004047890 */ /* 0x000fe2000fffe03f */
[----:B------:R-:W-:-:S02]  /*e7c0*/  ISETP.GE.OR P2, PT, R10, R11, P1 ;  /* 0x0000000b0a00720c */ /* 0x000fc40000f46670 */
[----:B------:R1:W2:Y:S01]  /*e7d0*/  SHFL.IDX PT, R147, R141, 0x1, 0x1c1f ;  /* 0x003c1f008d937f89 */ /* 0x0002a200000e0000 */
[-C--:B------:R-:W-:Y:S01]  /*e7e0*/  ISETP.GE.OR P1, PT, R8, R11.reuse, P1 ;  /* 0x0000000b0800720c */ /* 0x080fe20000f26670 */
[----:B------:R-:W-:Y:S01]  /*e7f0*/  UPRMT UR4, URZ, 0x654, UR4 ;  /* 0x000006543f047896 */ /* 0x000fe20008000004 */
[----:B------:R-:W-:Y:S01]  /*e800*/  ISETP.GE.AND P3, PT, R10, R11, PT ;  /* 0x0000000b0a00720c */ /* 0x000fe20003f66270 */
[----:B------:R3:W4:Y:S01]  /*e810*/  SHFL.IDX PT, R142, R47, RZ, 0x1c1f ;  /* 0x001c1fff2f8e7589 */ /* 0x00072200000e0000 */
[----:B------:R-:W-:Y:S02]  /*e820*/  SEL R54, R55, R140, P0 ;  /* 0x0000008c37367207 */ /* 0x000fe40000000000 */
[----:B------:R-:W-:Y:S01]  /*e830*/  SEL R7, R51, R132, P0 ;  /* 0x0000008433077207 */ /* 0x000fe20000000000 */
[----:B------:R3:W3:Y:S01]  /*e840*/  SHFL.IDX PT, R143, R49, RZ, 0x1c1f ;  /* 0x001c1fff318f7589 */ /* 0x0006e200000e0000 */
[----:B------:R-:W-:Y:S02]  /*e850*/  SEL R140, R140, R55, P0 ;  /* 0x000000378c8c7207 */ /* 0x000fe40000000000 */
[----:B------:R-:W-:Y:S01]  /*e860*/  SYNCS.ARRIVE.TRANS64.RED.A1T0 RZ, [UR4], RZ ;  /* 0x000000ffffff79a7 */ /* 0x000fe20008100404 */
[----:B------:R-:W-:-:S02]  /*e870*/  SEL R51, R132, R51, P0 ;  /* 0x0000003384337207 */ /* 0x000fc40000000000 */
[----:B------:R-:W-:Y:S02]  /*e880*/  SEL R55, R57, R128, P0 ;  /* 0x0000008039377207 */ /* 0x000fe40000000000 */
[----:B-1----:R-:W-:Y:S01]  /*e890*/  SEL R141, R128, R57, P0 ;  /* 0x00000039808d7207 */ /* 0x002fe20000000000 */
[----:B0-----:R0:W-:Y:S04]  /*e8a0*/  @!P2 ST.E desc[UR44][R144.64], R2 ;  /* 0x000000029000a985 */ /* 0x0011e8000c10192c */
[----:B--2---:R0:W-:Y:S01]  /*e8b0*/  @!P1 ST.E desc[UR44][R146.64], R0 ;  /* 0x0000000092009985 */ /* 0x0041e2000c10192c */
[----:B------:R-:W-:Y:S05]  /*e8c0*/  @P3 BRA `(.L_x_1033) ;  /* 0x0000000800f83947 */ /* 0x000fea0003800000 */
[----:B------:R-:W-:Y:S01]  /*e8d0*/  ULDC UR4, c[0x0][0xac8] ;  /* 0x0002b20000047ab9 */ /* 0x000fe20000000800 */
[C---:B0-----:R-:W-:Y:S01]  /*e8e0*/  VIADD R0, R9.reuse, 0x8 ;  /* 0x0000000809007836 */ /* 0x041fe20000000000 */
[C---:B------:R-:W-:Y:S01]  /*e8f0*/  ISETP.GE.AND P1, PT, R9.reuse, UR4, PT ;  /* 0x0000000409007c0c */ /* 0x040fe2000bf26270 */
[C---:B------:R-:W-:Y:S02]  /*e900*/  VIADD R10, R9.reuse, 0x10 ;  /* 0x00000010090a7836 */ /* 0x040fe40000000000 */
[C---:B------:R-:W-:Y:S01]  /*e910*/  VIADD R52, R9.reuse, 0x18 ;  /* 0x0000001809347836 */ /* 0x040fe20000000000 */
[----:B------:R-:W-:Y:S01]  /*e920*/  ISETP.GE.AND P4, PT, R0, UR4, PT ;  /* 0x0000000400007c0c */ /* 0x000fe2000bf86270 */
[C---:B------:R-:W-:Y:S01]  /*e930*/  VIADD R128, R9.reuse, 0x20 ;  /* 0x0000002009807836 */ /* 0x040fe20000000000 */
[----:B------:R-:W-:Y:S01]  /*e940*/  ISETP.GE.AND P5, PT, R10, UR4, PT ;  /* 0x000000040a007c0c */ /* 0x000fe2000bfa6270 */
[C---:B------:R-:W-:Y:S01]  /*e950*/  VIADD R130, R9.reuse, 0x28 ;  /* 0x0000002809827836 */ /* 0x040fe20000000000 */
[----:B------:R-:W-:Y:S01]  /*e960*/  ISETP.GE.AND P6, PT, R52, UR4, PT ;  /* 0x0000000434007c0c */ /* 0x000fe2000bfc6270 */
[----:B------:R-:W-:-:S03]  /*e970*/  VIADD R132, R9, 0x30 ;  /* 0x0000003009847836 */ /* 0x000fc60000000000 */
[----:B------:R-:W-:Y:S01]  /*e980*/  ISETP.GE.AND P2, PT, R130, UR4, PT ;  /* 0x0000000482007c0c */ /* 0x000fe2000bf46270 */
[----:B---34-:R-:W-:Y:S01]  /*e990*/  @!P1 IMAD.WIDE R144, R9, 0x4, R142 ;  /* 0x0000000409909825 */ /* 0x018fe200078e028e */
[----:B------:R-:W-:-:S03]  /*e9a0*/  ISETP.GE.AND P3, PT, R132, UR4, PT ;  /* 0x0000000484007c0c */ /* 0x000fc6000bf66270 */
[----:B------:R-:W-:Y:S01]  /*e9b0*/  @!P4 LEA.HI R0, R0, R0, RZ, 0x1 ;  /* 0x000000000000c211 */ /* 0x000fe200078f08ff */
[----:B------:R0:W-:Y:S01]  /*e9c0*/  @!P1 ST.E.64 desc[UR44][R144.64], R16 ;  /* 0x0000001090009985 */ /* 0x0001e2000c101b2c */
[----:B------:R-:W-:Y:S02]  /*e9d0*/  ISETP.GE.AND P1, PT, R128, UR4, PT ;  /* 0x0000000480007c0c */ /* 0x000fe4000bf26270 */
[----:B------:R-:W-:Y:S02]  /*e9e0*/  @!P5 LEA.HI R10, R10, R10, RZ, 0x1 ;  /* 0x0000000a0a0ad211 */ /* 0x000fe400078f08ff */
[----:B------:R-:W-:Y:S01]  /*e9f0*/  @!P4 LOP3.LUT R57, R0, 0xfffffffe, RZ, 0xc0, !PT ;  /* 0xfffffffe0039c812 */ /* 0x000fe200078ec0ff */
[C---:B------:R-:W-:Y:S01]  /*ea00*/  VIADD R0, R9.reuse, 0x38 ;  /* 0x0000003809007836 */ /* 0x040fe20000000000 */
[----:B------:R-:W-:Y:S01]  /*ea10*/  @!P5 LOP3.LUT R147, R10, 0xfffffffe, RZ, 0xc0, !PT ;  /* 0xfffffffe0a93d812 */ /* 0x000fe200078ec0ff */
[----:B------:R-:W-:Y:S01]  /*ea20*/  VIADD R10, R9, 0x40 ;  /* 0x00000040090a7836 */ /* 0x000fe20000000000 */
[----:B------:R-:W-:-:S02]  /*ea30*/  @!P6 LEA.HI R52, R52, R52, RZ, 0x1 ;  /* 0x000000343434e211 */ /* 0x000fc400078f08ff */
[----:B------:R-:W-:Y:S02]  /*ea40*/  @!P2 LEA.HI R130, R130, R130, RZ, 0x1 ;  /* 0x000000828282a211 */ /* 0x000fe400078f08ff */
[----:B------:R-:W-:Y:S01]  /*ea50*/  @!P6 LOP3.LUT R149, R52, 0xfffffffe, RZ, 0xc0, !PT ;  /* 0xfffffffe3495e812 */ /* 0x000fe200078ec0ff */
[--C-:B0-----:R-:W-:Y:S01]  /*ea60*/  @!P4 IMAD.WIDE R16, R57, 0x4, R142.reuse ;  /* 0x000000043910c825 */ /* 0x101fe200078e028e */
[----:B------:R-:W-:Y:S02]  /*ea70*/  @!P1 LEA.HI R128, R128, R128, RZ, 0x1 ;  /* 0x0000008080809211 */ /* 0x000fe400078f08ff */
[----:B------:R-:W-:Y:S01]  /*ea80*/  @!P3 LEA.HI R132, R132, R132, RZ, 0x1 ;  /* 0x000000848484b211 */ /* 0x000fe200078f08ff */
[--C-:B------:R-:W-:Y:S01]  /*ea90*/  @!P5 IMAD.WIDE R144, R147, 0x4, R142.reuse ;  /* 0x000000049390d825 */ /* 0x100fe200078e028e */
[----:B------:R0:W-:Y:S01]  /*eaa0*/  @!P4 ST.E.64 desc[UR44][R16.64], R14 ;  /* 0x0000000e1000c985 */ /* 0x0001e2000c101b2c */
[----:B------:R-:W-:Y:S02]  /*eab0*/  @!P1 LOP3.LUT R57, R128, 0xfffffffe, RZ, 0xc0, !PT ;  /* 0xfffffffe80399812 */ /* 0x000fe400078ec0ff */
[----:B------:R-:W-:Y:S01]  /*eac0*/  @!P6 IMAD.WIDE R146, R149, 0x4, R142 ;  /* 0x000000049592e825 */ /* 0x000fe200078e028e */
[----:B------:R1:W-:Y:S01]  /*ead0*/  @!P5 ST.E.64 desc[UR44][R144.64], R20 ;  /* 0x000000149000d985 */ /* 0x0003e2000c101b2c */
[----:B------:R-:W-:-:S02]  /*eae0*/  ISETP.GE.AND P4, PT, R0, UR4, PT ;  /* 0x0000000400007c0c */ /* 0x000fc4000bf86270 */
[C---:B------:R-:W-:Y:S01]  /*eaf0*/  VIADD R52, R9.reuse, 0x48 ;  /* 0x0000004809347836 */ /* 0x040fe20000000000 */
[----:B------:R2:W-:Y:S01]  /*eb00*/  @!P6 ST.E.64 desc[UR44][R146.64], R22 ;  /* 0x000000169200e985 */ /* 0x0005e2000c101b2c */
[----:B------:R-:W-:Y:S01]  /*eb10*/  ISETP.GE.AND P5, PT, R10, UR4, PT ;  /* 0x000000040a007c0c */ /* 0x000fe2000bfa6270 */
[----:B------:R-:W-:Y:S02]  /*eb20*/  VIADD R128, R9, 0x60 ;  /* 0x0000006009807836 */ /* 0x000fe40000000000 */
[----:B------:R-:W-:Y:S02]  /*eb30*/  ISETP.GE.AND P6, PT, R52, UR4, PT ;  /* 0x0000000434007c0c */ /* 0x000fe4000bfc6270 */
[----:B0-----:R-:W-:Y:S01]  /*eb40*/  @!P2 LOP3.LUT R17, R130, 0xfffffffe, RZ, 0xc0, !PT ;  /* 0xfffffffe8211a812 */ /* 0x001fe200078ec0ff */
[----:B------:R-:W-:Y:S01]  /*eb50*/  @!P1 IMAD.WIDE R14, R57, 0x4, R142 ;  /* 0x00000004390e9825 */ /* 0x000fe200078e028e */
[----:B-1----:R-:W-:-:S03]  /*eb60*/  @!P3 LOP3.LUT R21, R132, 0xfffffffe, RZ, 0xc0, !PT ;  /* 0xfffffffe8415b812 */ /* 0x002fc600078ec0ff */
[--C-:B------:R-:W-:Y:S01]  /*eb70*/  @!P2 IMAD.WIDE R16, R17, 0x4, R142.reuse ;  /* 0x000000041110a825 */ /* 0x100fe200078e028e */
[----:B------:R0:W-:Y:S01]  /*eb80*/  @!P1 ST.E.64 desc[UR44][R14.64], R24 ;  /* 0x000000180e009985 */ /* 0x0001e2000c101b2c */
[----:B------:R-:W-:Y:S02]  /*eb90*/  @!P4 LEA.HI R0, R0, R0, RZ, 0x1 ;  /* 0x000000000000c211 */ /* 0x000fe400078f08ff */
[----:B------:R-:W-:Y:S01]  /*eba0*/  @!P3 IMAD.WIDE R20, R21, 0x4, R142 ;  /* 0x000000041514b825 */ /* 0x000fe200078e028e */
[----:B------:R1:W-:Y:S01]  /*ebb0*/  @!P2 ST.E.64 desc[UR44][R16.64], R26 ;  /* 0x0000001a1000a985 */ /* 0x0003e2000c101b2c */
[----:B------:R-:W-:Y:S02]  /*ebc0*/  @!P5 LEA.HI R10, R10, R10, RZ, 0x1 ;  /* 0x0000000a0a0ad211 */ /* 0x000fe400078f08ff */
[C---:B--2---:R-:W-:Y:S01]  /*ebd0*/  VIADD R22, R9.reuse, 0x50 ;  /* 0x0000005009167836 */ /* 0x044fe20000000000 */
        /* <DEDUP_REMOVED lines=11> */
[--C-:B-1----:R-:W-:Y:S01]  /*ec90*/  @!P5 IMAD.WIDE R16, R25, 0x4, R142.reuse ;  /* 0x000000041910d825 */ /* 0x102fe200078e028e */
[----:B--2---:R-:W-:Y:S01]  /*eca0*/  @!P6 LOP3.LUT R21, R52, 0xfffffffe, RZ, 0xc0, !PT ;  /* 0xfffffffe3415e812 */ /* 0x004fe200078ec0ff */
        /* <DEDUP_REMOVED lines=18> */
[----:B-1----:R-:W-:Y:S01]  /*edd0*/  @!P1 IMAD.WIDE R16, R57, 0x4, R142 ;  /* 0x0000000439109825 */ /* 0x002fe200078e028e */
[----:B------:R-:W-:-:S02]  /*ede0*/  @!P5 LEA.HI R10, R10, R10, RZ, 0x1 ;  /* 0x0000000a0a0ad211 */ /* 0x000fc400078f08ff */
[----:B--2---:R-:W-:Y:S02]  /*edf0*/  @!P2 LOP3.LUT R21, R128, 0xfffffffe, RZ, 0xc0, !PT ;  /* 0xfffffffe8015a812 */ /* 0x004fe400078ec0ff */
        /* <DEDUP_REMOVED lines=10> */
[----:B-1----:R-:W-:Y:S01]  /*eea0*/  @!P5 LOP3.LUT R17, R10, 0xfffffffe, RZ, 0xc0, !PT ;  /* 0xfffffffe0a11d812 */ /* 0x002fe200078ec0ff */
[----:B------:R-:W-:Y:S01]  /*eeb0*/  VIADD R10, R9, 0x98 ;  /* 0x00000098090a7836 */ /* 0x000fe20000000000 */
[----:B------:R0:W-:Y:S01]  /*eec0*/  @!P4 ST.E.64 desc[UR44][R14.64], R64 ;  /* 0x000000400e00c985 */ /* 0x0001e2000c101b2c */
[----:B------:R-:W-:Y:S02]  /*eed0*/  @!P6 LEA.HI R24, R24, R24, RZ, 0x1 ;  /* 0x000000181818e211 */ /* 0x000fe400078f08ff */
[--C-:B------:R-:W-:Y:S01]  /*eee0*/  @!P5 IMAD.WIDE R16, R17, 0x4, R142.reuse ;  /* 0x000000041110d825 */ /* 0x100fe200078e028e */
[----:B------:R-:W-:Y:S02]  /*eef0*/  @!P1 LEA.HI R25, R25, R25, RZ, 0x1 ;  /* 0x0000001919199211 */ /* 0x000fe400078f08ff */
[----:B------:R-:W-:Y:S01]  /*ef00*/  @!P6 LOP3.LUT R23, R24, 0xfffffffe, RZ, 0xc0, !PT ;  /* 0xfffffffe1817e812 */ /* 0x000fe200078ec0ff */
[----:B------:R-:W-:Y:S01]  /*ef10*/  VIADD R24, R9, 0xa0 ;  /* 0x000000a009187836 */ /* 0x000fe20000000000 */
[----:B--2---:R-:W-:Y:S01]  /*ef20*/  @!P3 LOP3.LUT R21, R22, 0xfffffffe, RZ, 0xc0, !PT ;  /* 0xfffffffe1615b812 */ /* 0x004fe200078ec0ff */
        /* <DEDUP_REMOVED lines=12> */
[----:B-1----:R-:W-:Y:S01]  /*eff0*/  @!P2 IMAD.WIDE R16, R25, 0x4, R142 ;  /* 0x000000041910a825 */ /* 0x002fe200078e028e */
        /* <DEDUP_REMOVED lines=9> */
[C---:B--2---:R-:W-:Y:S01]  /*f090*/  VIADD R22, R9.reuse, 0xc0 ;  /* 0x000000c009167836 */ /* 0x044fe20000000000 */
[----:B------:R-:W-:Y:S01]  /*f0a0*/  ISETP.GE.AND P6, PT, R20, UR4, PT ;  /* 0x0000000414007c0c */ /* 0x000fe2000bfc6270 */
[----:B------:R-:W-:Y:S01]  /*f0b0*/  VIADD R10, R9, 0xc8 ;  /* 0x000000c8090a7836 */ /* 0x000fe20000000000 */
[----:B------:R-:W-:Y:S01]  /*f0c0*/  @!P1 LEA.HI R0, R0, R0, RZ, 0x1 ;  /* 0x0000000000009211 */ /* 0x000fe200078f08ff */
[----:B-1----:R-:W-:Y:S01]  /*f0d0*/  @!P3 IMAD.WIDE R14, R21, 0x4, R142 ;  /* 0x00000004150eb825 */ /* 0x002fe200078e028e */
[----:B------:R-:W-:-:S02]  /*f0e0*/  ISETP.GE.AND P2, PT, R22, UR4, PT ;  /* 0x0000000416007c0c */ /* 0x000fc4000bf46270 */
[----:B------:R-:W-:Y:S02]  /*f0f0*/  @!P1 LOP3.LUT R21, R0, 0xfffffffe, RZ, 0xc0, !PT ;  /* 0xfffffffe00159812 */ /* 0x000fe400078ec0ff */
[----:B------:R0:W-:Y:S01]  /*f100*/  @!P3 ST.E.64 desc[UR44][R14.64], R76 ;  /* 0x0000004c0e00b985 */ /* 0x0001e2000c101b2c */
[----:B------:R-:W-:Y:S02]  /*f110*/  ISETP.GE.AND P3, PT, R10, UR4, PT ;  /* 0x000000040a007c0c */ /* 0x000fe4000bf66270 */
[----:B------:R-:W-:Y:S02]  /*f120*/  @!P5 LEA.HI R25, R25, R25, RZ, 0x1 ;  /* 0x000000191919d211 */ /* 0x000fe400078f08ff */
[----:B------:R-:W-:Y:S01]  /*f130*/  @!P6 LEA.HI R0, R20, R20, RZ, 0x1 ;  /* 0x000000141400e211 */ /* 0x000fe200078f08ff */
[--C-:B------:R-:W-:Y:S01]  /*f140*/  @!P1 IMAD.WIDE R20, R21, 0x4, R142.reuse ;  /* 0x0000000415149825 */ /* 0x100fe200078e028e */
[----:B---3--:R-:W-:Y:S02]  /*f150*/  @!P4 LOP3.LUT R17, R24, 0xfffffffe, RZ, 0xc0, !PT ;  /* 0xfffffffe1811c812 */ /* 0x008fe400078ec0ff */
        /* <DEDUP_REMOVED lines=18> */
[----:B-1----:R-:W-:Y:S01]  /*f280*/  @!P3 IMAD.WIDE R20, R25, 0x4, R142 ;  /* 0x000000041914b825 */ /* 0x002fe200078e028e */
[----:B------:R0:W-:Y:S01]  /*f290*/  @!P2 ST.E.64 desc[UR44][R16.64], R90 ;  /* 0x0000005a1000a985 */ /* 0x0001e2000c101b2c */
[----:B------:R-:W-:Y:S02]  /*f2a0*/  ISETP.GE.AND P2, PT, R10, UR4, PT ;  /* 0x000000040a007c0c */ /* 0x000fe4000bf46270 */
[C---:B------:R-:W-:Y:S01]  /*f2b0*/  VIADD R25, R9.reuse, 0xe8 ;  /* 0x000000e809197836 */ /* 0x040fe20000000000 */
[----:B------:R1:W-:Y:S01]  /*f2c0*/  @!P3 ST.E.64 desc[UR44][R20.64], R94 ;  /* 0x0000005e1400b985 */ /* 0x0003e2000c101b2c */
[C---:B--2---:R-:W-:Y:S01]  /*f2d0*/  VIADD R15, R9.reuse, 0xf8 ;  /* 0x000000f8090f7836 */ /* 0x044fe20000000000 */
        /* <DEDUP_REMOVED lines=13> */
[----:B-1----:R-:W-:Y:S02]  /*f3b0*/  @!P3 LOP3.LUT R21, R24, 0xfffffffe, RZ, 0xc0, !PT ;  /* 0xfffffffe1815b812 */ /* 0x002fe400078ec0ff */
        /* <DEDUP_REMOVED lines=15> */
.L_x_1033:
[----:B------:R-:W-:Y:S05]  /*f4b0*/  BSYNC B0 ;  /* 0x0000000000007941 */ /* 0x000fea0003800000 */
.L_x_1032:
[----:B------:R-:W-:Y:S01]  /*f4c0*/  ISETP.GE.AND P1, PT, R8, R11, PT ;  /* 0x0000000b0800720c */ /* 0x000fe20003f26270 */
[----:B-1----:R1:W2:Y:S01]  /*f4d0*/  SHFL.IDX PT, R15, R49, 0x1, 0x1c1f ;  /* 0x003c1f00310f7f89 */ /* 0x0022a200000e0000 */
[----:B------:R-:W-:Y:S02]  /*f4e0*/  SEL R25, R39, R126, P0 ;  /* 0x0000007e27197207 */ /* 0x000fe40000000000 */
[----:B------:R-:W-:Y:S01]  /*f4f0*/  SEL R29, R126, R39, P0 ;  /* 0x000000277e1d7207 */ /* 0x000fe20000000000 */
[----:B------:R1:W0:Y:S01]  /*f500*/  SHFL.IDX PT, R14, R47, 0x1, 0x1c1f ;  /* 0x003c1f002f0e7f89 */ /* 0x00022200000e0000 */
        /* <DEDUP_REMOVED lines=19> */
[----:B0-----:R-:W-:Y:S01]  /*f640*/  SEL R2, R133, R12, P0 ;  /* 0x0000000c85027207 */ /* 0x001fe20000000000 */
[----:B-12---:R-:W-:Y:S06]  /*f650*/  @P1 BRA `(.L_x_948) ;  /* 0x0000004800f81947 */ /* 0x006fec0003800000 */
        /* <DEDUP_REMOVED lines=12> */
[----:B------:R-:W-:Y:S01]  /*f720*/  VIADD R45, R9, 0x40 ;  /* 0x00000040092d7836 */ /* 0x000fe20000000000 */
[----:B------:R-:W-:-:S03]  /*f730*/  ISETP.GE.AND P2, PT, R42, UR4, PT ;  /* 0x000000042a007c0c */ /* 0x000fc6000bf46270 */
[C-C-:B------:R-:W-:Y:S02]  /*f740*/  @!P3 IMAD.WIDE R12, R9.reuse, 0x4, R14.reuse ;  /* 0x00000004090cb825 */ /* 0x140fe400078e020e */
[----:B------:R-:W-:Y:S02]  /*f750*/  @!P4 LEA.HI R0, R0, R0, RZ, 0x1 ;  /* 0x000000000000c211 */ /* 0x000fe400078f08ff */
[----:B------:R-:W-:Y:S01]  /*f760*/  @!P5 LEA.HI R8, R8, R8, RZ, 0x1 ;  /* 0x000000080808d211 */ /* 0x000fe200078f08ff */
[----:B------:R0:W-:Y:S01]  /*f770*/  @!P3 ST.E.64 desc[UR44][R12.64], R114 ;  /* 0x000000720c00b985 */ /* 0x0001e2000c101b2c */
[----:B------:R-:W-:Y:S02]  /*f780*/  @!P4 LOP3.LUT R35, R0, 0xfffffffe, RZ, 0xc0, !PT ;  /* 0xfffffffe0023c812 */ /* 0x000fe400078ec0ff */
[----:B------:R-:W-:Y:S01]  /*f790*/  @!P5 LOP3.LUT R37, R8, 0xfffffffe, RZ, 0xc0, !PT ;  /* 0xfffffffe0825d812 */ /* 0x000fe200078ec0ff */
[----:B------:R-:W-:Y:S01]  /*f7a0*/  VIADD R8, R9, 0x30 ;  /* 0x0000003009087836 */ /* 0x000fe20000000000 */
[----:B------:R-:W-:Y:S01]  /*f7b0*/  @!P0 LEA.HI R40, R40, R40, RZ, 0x1 ;  /* 0x0000002828288211 */ /* 0x000fe200078f08ff */
[----:B------:R-:W-:Y:S01]  /*f7c0*/  @!P4 IMAD.WIDE R34, R35, 0x4, R14 ;  /* 0x000000042322c825 */ /* 0x000fe200078e020e */
[----:B------:R-:W-:-:S02]  /*f7d0*/  @!P1 LEA.HI R0, R41, R41, RZ, 0x1 ;  /* 0x0000002929009211 */ /* 0x000fc400078f08ff */
[----:B------:R-:W-:Y:S01]  /*f7e0*/  @!P0 LOP3.LUT R41, R40, 0xfffffffe, RZ, 0xc0, !PT ;  /* 0xfffffffe28298812 */ /* 0x000fe200078ec0ff */
[--C-:B------:R-:W-:Y:S01]  /*f7f0*/  @!P5 IMAD.WIDE R36, R37, 0x4, R14.reuse ;  /* 0x000000042524d825 */ /* 0x100fe200078e020e */
[----:B------:R-:W-:Y:S01]  /*f800*/  ISETP.GE.AND P3, PT, R8, UR4, PT ;  /* 0x0000000408007c0c */ /* 0x000fe2000bf66270 */
[----:B------:R1:W-:Y:S01]  /*f810*/  @!P4 ST.E.64 desc[UR44][R34.64], R118 ;  /* 0x000000762200c985 */ /* 0x0003e2000c101b2c */
[----:B------:R-:W-:Y:S01]  /*f820*/  @!P1 LOP3.LUT R43, R0, 0xfffffffe, RZ, 0xc0, !PT ;  /* 0xfffffffe002b9812 */ /* 0x000fe200078ec0ff */
[----:B0-----:R-:W-:Y:S01]  /*f830*/  @!P0 IMAD.WIDE R12, R41, 0x4, R14 ;  /* 0x00000004290c8825 */ /* 0x001fe200078e020e */
[----:B------:R-:W-:Y:S01]  /*f840*/  ISETP.GE.AND P4, PT, R44, UR4, PT ;  /* 0x000000042c007c0c */ /* 0x000fe2000bf86270 */
[----:B------:R0:W-:Y:S01]  /*f850*/  @!P5 ST.E.64 desc[UR44][R36.64], R120 ;  /* 0x000000782400d985 */ /* 0x0001e2000c101b2c */
[----:B------:R-:W-:Y:S01]  /*f860*/  ISETP.GE.AND P5, PT, R45, UR4, PT ;  /* 0x000000042d007c0c */ /* 0x000fe2000bfa6270 */
[C---:B------:R-:W-:Y:S01]  /*f870*/  VIADD R0, R9.reuse, 0x48 ;  /* 0x0000004809007836 */ /* 0x040fe20000000000 */
[----:B------:R-:W-:Y:S01]  /*f880*/  @!P2 LEA.HI R42, R42, R42, RZ, 0x1 ;  /* 0x0000002a2a2aa211 */ /* 0x000fe200078f08ff */
[----:B------:R-:W-:Y:S01]  /*f890*/  VIADD R40, R9, 0x50 ;  /* 0x0000005009287836 */ /* 0x000fe20000000000 */
[----:B------:R2:W-:Y:S02]  /*f8a0*/  @!P0 ST.E.64 desc[UR44][R12.64], R116 ;  /* 0x000000740c008985 */ /* 0x0005e4000c101b2c */
[----:B------:R-:W-:-:S02]  /*f8b0*/  ISETP.GE.AND P0, PT, R0, UR4, PT ;  /* 0x0000000400007c0c */ /* 0x000fc4000bf06270 */
[----:B------:R-:W-:Y:S01]  /*f8c0*/  @!P3 LEA.HI R8, R8, R8, RZ, 0x1 ;  /* 0x000000080808b211 */ /* 0x000fe200078f08ff */
[--C-:B-1----:R-:W-:Y:S02]  /*f8d0*/  @!P1 IMAD.WIDE R34, R43, 0x4, R14.reuse ;  /* 0x000000042b229825 */ /* 0x102fe400078e020e */
[----:B------:R-:W-:Y:S02]  /*f8e0*/  @!P4 LEA.HI R44, R44, R44, RZ, 0x1 ;  /* 0x0000002c2c2cc211 */ /* 0x000fe400078f08ff */
[----:B0-----:R-:W-:Y:S01]  /*f8f0*/  @!P2 LOP3.LUT R37, R42, 0xfffffffe, RZ, 0xc0, !PT ;  /* 0xfffffffe2a25a812 */ /* 0x001fe200078ec0ff */
[----:B------:R0:W-:Y:S01]  /*f900*/  @!P1 ST.E.64 desc[UR44][R34.64], R112 ;  /* 0x0000007022009985 */ /* 0x0001e2000c101b2c */
[----:B------:R-:W-:Y:S01]  /*f910*/  ISETP.GE.AND P1, PT, R40, UR4, PT ;  /* 0x0000000428007c0c */ /* 0x000fe2000bf26270 */
[----:B------:R-:W-:Y:S01]  /*f920*/  VIADD R42, R9, 0x58 ;  /* 0x00000058092a7836 */ /* 0x000fe20000000000 */
[----:B------:R-:W-:Y:S01]  /*f930*/  @!P5 LEA.HI R45, R45, R45, RZ, 0x1 ;  /* 0x0000002d2d2dd211 */ /* 0x000fe200078f08ff */
[----:B------:R-:W-:Y:S01]  /*f940*/  @!P2 IMAD.WIDE R36, R37, 0x4, R14 ;  /* 0x000000042524a825 */ /* 0x000fe200078e020e */
[----:B------:R-:W-:-:S02]  /*f950*/  @!P3 LOP3.LUT R41, R8, 0xfffffffe, RZ, 0xc0, !PT ;  /* 0xfffffffe0829b812 */ /* 0x000fc400078ec0ff */
[----:B------:R-:W-:Y:S01]  /*f960*/  @!P4 LOP3.LUT R43, R44, 0xfffffffe, RZ, 0xc0, !PT ;  /* 0xfffffffe2c2bc812 */ /* 0x000fe200078ec0ff */
[----:B------:R-:W-:Y:S01]  /*f970*/  VIADD R8, R9, 0x60 ;  /* 0x0000006009087836 */ /* 0x000fe20000000000 */
[----:B------:R1:W-:Y:S01]  /*f980*/  @!P2 ST.E.64 desc[UR44][R36.64], R122 ;  /* 0x0000007a2400a985 */ /* 0x0003e2000c101b2c */
[----:B------:R-:W-:Y:S01]  /*f990*/  ISETP.GE.AND P2, PT, R42, UR4, PT ;  /* 0x000000042a007c0c */ /* 0x000fe2000bf46270 */
[--C-:B--2---:R-:W-:Y:S01]  /*f9a0*/  @!P3 IMAD.WIDE R12, R41, 0x4, R14.reuse ;  /* 0x00000004290cb825 */ /* 0x104fe200078e020e */
[----:B------:R-:W-:Y:S02]  /*f9b0*/  @!P0 LEA.HI R0, R0, R0, RZ, 0x1 ;  /* 0x0000000000008211 */ /* 0x000fe400078f08ff */
[----:B------:R-:W-:Y:S01]  /*f9c0*/  @!P1 LEA.HI R40, R40, R40, RZ, 0x1 ;  /* 0x0000002828289211 */ /* 0x000fe200078f08ff */
[----:B0-----:R-:W-:Y:S01]  /*f9d0*/  @!P4 IMAD.WIDE R34, R43, 0x4, R14 ;  /* 0x000000042b22c825 */ /* 0x001fe200078e020e */
[----:B------:R0:W-:Y:S01]  /*f9e0*/  @!P3 ST.E.64 desc[UR44][R12.64], R124 ;  /* 0x0000007c0c00b985 */ /* 0x0001e2000c101b2c */
[----:B------:R-:W-:-:S02]  /*f9f0*/  @!P0 LOP3.LUT R41, R0, 0xfffffffe, RZ, 0xc0, !PT ;  /* 0xfffffffe00298812 */ /* 0x000fc400078ec0ff */
[C---:B------:R-:W-:Y:S01]  /*fa00*/  VIADD R44, R9.reuse, 0x68 ;  /* 0x00000068092c7836 */ /* 0x040fe20000000000 */
[----:B------:R-:W-:Y:S01]  /*fa10*/  ISETP.GE.AND P3, PT, R8, UR4, PT ;  /* 0x0000000408007c0c */ /* 0x000fe2000bf66270 */
[----:B------:R2:W-:Y:S01]  /*fa20*/  @!P4 ST.E.64 desc[UR44][R34.64], R102 ;  /* 0x000000662200c985 */ /* 0x0005e2000c101b2c */
[----:B------:R-:W-:Y:S01]  /*fa30*/  @!P1 LOP3.LUT R43, R40, 0xfffffffe, RZ, 0xc0, !PT ;  /* 0xfffffffe282b9812 */ /* 0x000fe200078ec0ff */
[----:B------:R-:W-:Y:S01]  /*fa40*/  VIADD R0, R9, 0x78 ;  /* 0x0000007809007836 */ /* 0x000fe20000000000 */
[----:B-1----:R-:W-:Y:S01]  /*fa50*/  @!P5 LOP3.LUT R37, R45, 0xfffffffe, RZ, 0xc0, !PT ;  /* 0xfffffffe2d25d812 */ /* 0x002fe200078ec0ff */
[C---:B------:R-:W-:Y:S01]  /*fa60*/  VIADD R45, R9.reuse, 0x70 ;  /* 0x00000070092d7836 */ /* 0x040fe20000000000 */
[----:B------:R-:W-:Y:S01]  /*fa70*/  @!P2 LEA.HI R42, R42, R42, RZ, 0x1 ;  /* 0x0000002a2a2aa211 */ /* 0x000fe200078f08ff */
[----:B------:R-:W-:Y:S01]  /*fa80*/  VIADD R40, R9, 0x80 ;  /* 0x0000008009287836 */ /* 0x000fe20000000000 */
[----:B------:R-:W-:Y:S01]  /*fa90*/  ISETP.GE.AND P6, PT, R0, UR4, PT ;  /* 0x0000000400007c0c */ /* 0x000fe2000bfc6270 */
[----:B------:R-:W-:Y:S01]  /*faa0*/  @!P5 IMAD.WIDE R36, R37, 0x4, R14 ;  /* 0x000000042524d825 */ /* 0x000fe200078e020e */
[----:B------:R-:W-:-:S03]  /*fab0*/  ISETP.GE.AND P4, PT, R45, UR4, PT ;  /* 0x000000042d007c0c */ /* 0x000fc6000bf86270 */
[--C-:B0-----:R-:W-:Y:S01]  /*fac0*/  @!P0 IMAD.WIDE R12, R41, 0x4, R14.reuse ;  /* 0x00000004290c8825 */ /* 0x101fe200078e020e */
[----:B------:R0:W-:Y:S01]  /*fad0*/  @!P5 ST.E.64 desc[UR44][R36.64], R92 ;  /* 0x0000005c2400d985 */ /* 0x0001e2000c101b2c */
[----:B------:R-:W-:Y:S02]  /*fae0*/  ISETP.GE.AND P5, PT, R44, UR4, PT ;  /* 0x000000042c007c0c */ /* 0x000fe4000bfa6270 */
[----:B--2---:R-:W-:Y:S01]  /*faf0*/  @!P1 IMAD.WIDE R34, R43, 0x4, R14 ;  /* 0x000000042b229825 */ /* 0x004fe200078e020e */
[----:B------:R1:W-:Y:S01]  /*fb00*/  @!P0 ST.E.64 desc[UR44][R12.64], R88 ;  /* 0x000000580c008985 */ /* 0x0003e2000c101b2c */
[----:B------:R-:W-:Y:S02]  /*fb10*/  @!P3 LEA.HI R8, R8, R8, RZ, 0x1 ;  /* 0x000000080808b211 */ /* 0x000fe400078f08ff */
[----:B------:R-:W-:Y:S01]  /*fb20*/  @!P6 LEA.HI R0, R0, R0, RZ, 0x1 ;  /* 0x000000000000e211 */ /* 0x000fe200078f08ff */
[----:B------:R2:W-:Y:S01]  /*fb30*/  @!P1 ST.E.64 desc[UR44][R34.64], R96 ;  /* 0x0000006022009985 */ /* 0x0005e2000c101b2c */
[----:B------:R-:W-:-:S02]  /*fb40*/  ISETP.GE.AND P1, PT, R40, UR4, PT ;  /* 0x0000000428007c0c */ /* 0x000fc4000bf26270 */
[----:B------:R-:W-:Y:S01]  /*fb50*/  @!P3 LOP3.LUT R41, R8, 0xfffffffe, RZ, 0xc0, !PT ;  /* 0xfffffffe0829b812 */ /* 0x000fe200078ec0ff */
[----:B------:R-:W-:Y:S01]  /*fb60*/  VIADD R8, R9, 0x90 ;  /* 0x0000009009087836 */ /* 0x000fe20000000000 */
[----:B------:R-:W-:Y:S02]  /*fb70*/  @!P4 LEA.HI R45, R45, R45, RZ, 0x1 ;  /* 0x0000002d2d2dc211 */ /* 0x000fe400078f08ff */
[----:B0-----:R-:W-:Y:S01]  /*fb80*/  @!P2 LOP3.LUT R37, R42, 0xfffffffe, RZ, 0xc0, !PT ;  /* 0xfffffffe2a25a812 */ /* 0x001fe200078ec0ff */
[----:B------:R-:W-:Y:S01]  /*fb90*/  VIADD R42, R9, 0x88 ;  /* 0x00000088092a7836 */ /* 0x000fe20000000000 */
[----:B------:R-:W-:Y:S01]  /*fba0*/  @!P5 LEA.HI R44, R44, R44, RZ, 0x1 ;  /* 0x0000002c2c2cd211 */ /* 0x000fe200078f08ff */
[--C-:B-1----:R-:W-:Y:S01]  /*fbb0*/  @!P3 IMAD.WIDE R12, R41, 0x4, R14.reuse ;  /* 0x00000004290cb825 */ /* 0x102fe200078e020e */
[----:B------:R-:W-:Y:S02]  /*fbc0*/  @!P6 LOP3.LUT R41, R0, 0xfffffffe, RZ, 0xc0, !PT ;  /* 0xfffffffe0029e812 */ /* 0x000fe400078ec0ff */
[----:B------:R-:W-:Y:S01]  /*fbd0*/  ISETP.GE.AND P0, PT, R42, UR4, PT ;  /* 0x000000042a007c0c */ /* 0x000fe2000bf06270 */
[----:B------:R-:W-:Y:S01]  /*fbe0*/  @!P2 IMAD.WIDE R36, R37, 0x4, R14 ;  /* 0x000000042524a825 */ /* 0x000fe200078e020e */
[----:B------:R-:W-:-:S02]  /*fbf0*/  @!P5 LOP3.LUT R43, R44, 0xfffffffe, RZ, 0xc0, !PT ;  /* 0xfffffffe2c2bd812 */ /* 0x000fc400078ec0ff */
[----:B------:R-:W-:Y:S01]  /*fc00*/  @!P1 LEA.HI R40, R40, R40, RZ, 0x1 ;  /* 0x0000002828289211 */ /* 0x000fe200078f08ff */
[----:B------:R-:W-:Y:S01]  /*fc10*/  VIADD R0, R9, 0x98 ;  /* 0x0000009809007836 */ /* 0x000fe20000000000 */
[----:B------:R0:W-:Y:S01]  /*fc20*/  @!P2 ST.E.64 desc[UR44][R36.64], R134 ;  /* 0x000000862400a985 */ /* 0x0001e2000c101b2c */
[----:B--2---:R-:W-:Y:S01]  /*fc30*/  @!P5 IMAD.WIDE R34, R43, 0x4, R14 ;  /* 0x000000042b22d825 */ /* 0x004fe200078e020e */
[----:B------:R-:W-:Y:S02]  /*fc40*/  ISETP.GE.AND P2, PT, R8, UR4, PT ;  /* 0x0000000408007c0c */ /* 0x000fe4000bf46270 */
[----:B------:R1:W-:Y:S01]  /*fc50*/  @!P3 ST.E.64 desc[UR44][R12.64], R4 ;  /* 0x000000040c00b985 */ /* 0x0003e2000c101b2c */
[----:B------:R-:W-:Y:S01]  /*fc60*/  VIADD R43, R9, 0xa0 ;  /* 0x000000a0092b7836 */ /* 0x000fe20000000000 */
[----:B------:R-:W-:Y:S02]  /*fc70*/  ISETP.GE.AND P3, PT, R0, UR4, PT ;  /* 0x0000000400007c0c */ /* 0x000fe4000bf66270 */
[----:B------:R-:W-:Y:S01]  /*fc80*/  @!P0 LEA.HI R42, R42, R42, RZ, 0x1 ;  /* 0x0000002a2a2a8211 */ /* 0x000fe200078f08ff */
[----:B------:R2:W-:Y:S01]  /*fc90*/  @!P5 ST.E.64 desc[UR44][R34.64], R78 ;  /* 0x0000004e2200d985 */ /* 0x0005e2000c101b2c */
[----:B0-----:R-:W-:-:S05]  /*fca0*/  @!P4 LOP3.LUT R37, R45, 0xfffffffe, RZ, 0xc0, !PT ;  /* 0xfffffffe2d25c812 */ /* 0x001fca00078ec0ff */
[----:B------:R-:W-:Y:S02]  /*fcb0*/  @!P2 LEA.HI R8, R8, R8, RZ, 0x1 ;  /* 0x000000080808a211 */ /* 0x000fe400078f08ff */
[----:B-1----:R-:W-:Y:S01]  /*fcc0*/  @!P1 LOP3.LUT R13, R40, 0xfffffffe, RZ, 0xc0, !PT ;  /* 0xfffffffe280d9812 */ /* 0x002fe200078ec0ff */
[--C-:B------:R-:W-:Y:S01]  /*fcd0*/  @!P4 IMAD.WIDE R36, R37, 0x4, R14.reuse ;  /* 0x000000042524c825 */ /* 0x100fe200078e020e */
[----:B------:R-:W-:Y:S02]  /*fce0*/  @!P3 LEA.HI R0, R0, R0, RZ, 0x1 ;  /* 0x000000000000b211 */ /* 0x000fe400078f08ff */
[----:B--2---:R-:W-:Y:S02]  /*fcf0*/  @!P0 LOP3.LUT R35, R42, 0xfffffffe, RZ, 0xc0, !PT ;  /* 0xfffffffe2a238812 */ /* 0x004fe400078ec0ff */
[----:B------:R0:W-:Y:S01]  /*fd00*/  @!P4 ST.E.64 desc[UR44][R36.64], R6 ;  /* 0x000000062400c985 */ /* 0x0001e2000c101b2c */
[----:B------:R-:W-:Y:S01]  /*fd10*/  @!P6 IMAD.WIDE R4, R41, 0x4, R14 ;  /* 0x000000042904e825 */ /* 0x000fe200078e020e */
[----:B------:R-:W-:-:S03]  /*fd20*/  ISETP.GE.AND P4, PT, R43, UR4, PT ;  /* 0x000000042b007c0c */ /* 0x000fc6000bf86270 */
[----:B------:R-:W-:Y:S01]  /*fd30*/  VIADD R34, R9, 0xa8 ;  /* 0x000000a809227836 */ /* 0x000fe20000000000 */
[----:B------:R1:W-:Y:S04]  /*fd40*/  @!P6 ST.E.64 desc[UR44][R4.64], R50 ;  /* 0x000000320400e985 */ /* 0x0003e8000c101b2c */
[----:B------:R-:W-:Y:S01]  /*fd50*/  ISETP.GE.AND P5, PT, R34, UR4, PT ;  /* 0x0000000422007c0c */ /* 0x000fe2000bfa6270 */
[----:B0-----:R-:W-:-:S04]  /*fd60*/  @!P1 IMAD.WIDE R6, R13, 0x4, R14 ;  /* 0x000000040d069825 */ /* 0x001fc800078e020e */
[----:B------:R-:W-:Y:S01]  /*fd70*/  @!P4 LEA.HI R43, R43, R43, RZ, 0x1 ;  /* 0x0000002b2b2bc211 */ /* 0x000fe200078f08ff */
[----:B------:R-:W-:Y:S01]  /*fd80*/  VIADD R36, R9, 0xb0 ;  /* 0x000000b009247836 */ /* 0x000fe20000000000 */
[----:B------:R0:W-:Y:S01]  /*fd90*/  @!P1 ST.E.64 desc[UR44][R6.64], R136 ;  /* 0x0000008806009985 */ /* 0x0001e2000c101b2c */
[--C-:B------:R-:W-:Y:S01]  /*fda0*/  @!P0 IMAD.WIDE R12, R35, 0x4, R14.reuse ;  /* 0x00000004230c8825 */ /* 0x100fe200078e020e */
[----:B-1----:R-:W-:Y:S02]  /*fdb0*/  @!P2 LOP3.LUT R5, R8, 0xfffffffe, RZ, 0xc0, !PT ;  /* 0xfffffffe0805a812 */ /* 0x002fe400078ec0ff */
[----:B------:R-:W-:Y:S01]  /*fdc0*/  ISETP.GE.AND P1, PT, R36, UR4, PT ;  /* 0x0000000424007c0c */ /* 0x000fe2000bf26270 */
[----:B------:R-:W-:Y:S01]  /*fdd0*/  VIADD R37, R9, 0xb8 ;  /* 0x000000b809257836 */ /* 0x000fe20000000000 */
[----:B------:R1:W-:Y:S01]  /*fde0*/  @!P0 ST.E.64 desc[UR44][R12.64], R138 ;  /* 0x0000008a0c008985 */ /* 0x0003e2000c101b2c */
[----:B------:R-:W-:Y:S01]  /*fdf0*/  @!P5 LEA.HI R34, R34, R34, RZ, 0x1 ;  /* 0x000000222222d211 */ /* 0x000fe200078f08ff */
[----:B------:R-:W-:-:S02]  /*fe00*/  @!P2 IMAD.WIDE R4, R5, 0x4, R14 ;  /* 0x000000040504a825 */ /* 0x000fc400078e020e */
[----:B------:R-:W-:Y:S02]  /*fe10*/  ISETP.GE.AND P0, PT, R37, UR4, PT ;  /* 0x0000000425007c0c */ /* 0x000fe4000bf06270 */
[----:B------:R-:W-:Y:S01]  /*fe20*/  @!P5 LOP3.LUT R35, R34, 0xfffffffe, RZ, 0xc0, !PT ;  /* 0xfffffffe2223d812 */ /* 0x000fe200078ec0ff */
[----:B------:R-:W-:Y:S01]  /*fe30*/  VIADD R8, R9, 0xc0 ;  /* 0x000000c009087836 */ /* 0x000fe20000000000 */
[----:B0-----:R-:W-:Y:S01]  /*fe40*/  @!P3 LOP3.LUT R7, R0, 0xfffffffe, RZ, 0xc0, !PT ;  /* 0xfffffffe0007b812 */ /* 0x001fe200078ec0ff */
[----:B------:R0:W-:Y:S02]  /*fe50*/  @!P2 ST.E.64 desc[UR44][R4.64], R54 ;  /* 0x000000360400a985 */ /* 0x0001e4000c101b2c */
[----:B------:R-:W-:Y:S01]  /*fe60*/  @!P1 LEA.HI R36, R36, R36, RZ, 0x1 ;  /* 0x0000002424249211 */ /* 0x000fe200078f08ff */
[--C-:B------:R-:W-:Y:S01]  /*fe70*/  @!P5 IMAD.WIDE R34, R35, 0x4, R14.reuse ;  /* 0x000000042322d825 */ /* 0x100fe200078e020e */
[----:B------:R-:W-:Y:S02]  /*fe80*/  ISETP.GE.AND P2, PT, R8, UR4, PT ;  /* 0x0000000408007c0c */ /* 0x000fe4000bf46270 */
[----:B-1----:R-:W-:Y:S01]  /*fe90*/  @!P4 LOP3.LUT R13, R43, 0xfffffffe, RZ, 0xc0, !PT ;  /* 0xfffffffe2b0dc812 */ /* 0x002fe200078ec0ff */
[----:B------:R-:W-:Y:S01]  /*fea0*/  @!P3 IMAD.WIDE R6, R7, 0x4, R14 ;  /* 0x000000040706b825 */ /* 0x000fe200078e020e */
[----:B------:R-:W-:-:S02]  /*feb0*/  @!P0 LEA.HI R0, R37, R37, RZ, 0x1 ;  /* 0x0000002525008211 */ /* 0x000fc400078f08ff */
[----:B------:R-:W-:Y:S01]  /*fec0*/  @!P1 LOP3.LUT R37, R36, 0xfffffffe, RZ, 0xc0, !PT ;  /* 0xfffffffe24259812 */ /* 0x000fe200078ec0ff */
[--C-:B------:R-:W-:Y:S01]  /*fed0*/  @!P4 IMAD.WIDE R12, R13, 0x4, R14.reuse ;  /* 0x000000040d0cc825 */ /* 0x100fe200078e020e */
[----:B------:R-:W-:Y:S01]  /*fee0*/  @!P0 LOP3.LUT R41, R0, 0xfffffffe, RZ, 0xc0, !PT ;  /* 0xfffffffe00298812 */ /* 0x000fe200078ec0ff */
[----:B------:R1:W-:Y:S02]  /*fef0*/  @!P3 ST.E.64 desc[UR44][R6.64], R140 ;  /* 0x0000008c0600b985 */ /* 0x0003e4000c101b2c */
[----:B0-----:R-:W-:Y:S02]  /*ff00*/  @!P1 IMAD.WIDE R4, R37, 0x4, R14 ;  /* 0x0000000425049825 */ /* 0x001fe400078e020e */
[----:B------:R0:W-:Y:S01]  /*ff10*/  @!P4 ST.E.64 desc[UR44][R12.64], R16 ;  /* 0x000000100c00c985 */ /* 0x0001e2000c101b2c */
[----:B------:R-:W-:Y:S01]  /*ff20*/  @!P2 LEA.HI R8, R8, R8, RZ, 0x1 ;  /* 0x000000080808a211 */ /* 0x000fe200078f08ff */
[C---:B------:R-:W-:Y:S02]  /*ff30*/  VIADD R0, R9.reuse, 0xd0 ;  /* 0x000000d009007836 */ /* 0x040fe40000000000 */
[----:B------:R2:W-:Y:S01]  /*ff40*/  @!P5 ST.E.64 desc[UR44][R34.64], R20 ;  /* 0x000000142200d985 */ /* 0x0005e2000c101b2c */
[----:B------:R-:W-:-:S03]  /*ff50*/  VIADD R36, R9, 0xc8 ;  /* 0x000000c809247836 */ /* 0x000fc60000000000 */
[----:B------:R5:W-:Y:S01]  /*ff60*/  @!P1 ST.E.64 desc[UR44][R4.64], R22 ;  /* 0x0000001604009985 */ /* 0x000be2000c101b2c */
[----:B------:R-:W-:Y:S01]  /*ff70*/  ISETP.GE.AND P1, PT, R0, UR4, PT ;  /* 0x0000000400007c0c */ /* 0x000fe2000bf26270 */
[----:B-1----:R-:W-:Y:S01]  /*ff80*/  @!P0 IMAD.WIDE R6, R41, 0x4, R14 ;  /* 0x0000000429068825 */ /* 0x002fe200078e020e */
[----:B------:R-:W-:-:S03]  /*ff90*/  ISETP.GE.AND P3, PT, R36, UR4, PT ;  /* 0x0000000424007c0c */ /* 0x000fc6000bf66270 */
[C---:B0-----:R-:W-:Y:S01]  /*ffa0*/  VIADD R12, R9.reuse, 0xd8 ;  /* 0x000000d8090c7836 */ /* 0x041fe20000000000 */
[----:B------:R0:W-:Y:S01]  /*ffb0*/  @!P0 ST.E.64 desc[UR44][R6.64], R26 ;  /* 0x0000001a06008985 */ /* 0x0001e2000c101b2c */
[C---:B------:R-:W-:Y:S01]  /*ffc0*/  VIADD R16, R9.reuse, 0xe0 ;  /* 0x000000e009107836 */ /* 0x040fe20000000000 */
[----:B------:R-:W-:Y:S01]  /*ffd0*/  @!P2 LOP3.LUT R13, R8, 0xfffffffe, RZ, 0xc0, !PT ;  /* 0xfffffffe080da812 */ /* 0x000fe200078ec0ff */
[C---:B--2---:R-:W-:Y:S01]  /*ffe0*/  VIADD R20, R9.reuse, 0xe8 ;  /* 0x000000e809147836 */ /* 0x044fe20000000000 */
[----:B------:R-:W-:Y:S01]  /*fff0*/  ISETP.GE.AND P0, PT, R12, UR4, PT ;  /* 0x000000040c007c0c */ /* 0x000fe2000bf06270 */
[----:B------:R-:W-:Y:S01]  /*10000*/  VIADD R21, R9, 0xf0 ;  /* 0x000000f009157836 */ /* 0x000fe20000000000 */
[----:B------:R-:W-:Y:S01]  /*10010*/  ISETP.GE.AND P4, PT, R16, UR4, PT ;  /* 0x0000000410007c0c */ /* 0x000fe2000bf86270 */
[----:B-----5:R-:W-:Y:S01]  /*10020*/  @!P2 IMAD.WIDE R4, R13, 0x4, R14 ;  /* 0x000000040d04a825 */ /* 0x020fe200078e020e */
[----:B------:R-:W-:Y:S02]  /*10030*/  ISETP.GE.AND P5, PT, R20, UR4, PT ;  /* 0x0000000414007c0c */ /* 0x000fe4000bfa6270 */
[----:B------:R-:W-:Y:S01]  /*10040*/  ISETP.GE.AND P6, PT, R21, UR4, PT ;  /* 0x0000000415007c0c */ /* 0x000fe2000bfc6270 */
[----:B------:R-:W-:Y:S01]  /*10050*/  VIADD R9, R9, 0xf8 ;  /* 0x000000f809097836 */ /* 0x000fe20000000000 */
[----:B------:R-:W-:Y:S01]  /*10060*/  @!P1 LEA.HI R0, R0, R0, RZ, 0x1 ;  /* 0x0000000000009211 */ /* 0x000fe200078f08ff */
[----:B------:R1:W-:Y:S01]  /*10070*/  @!P2 ST.E.64 desc[UR44][R4.64], R24 ;  /* 0x000000180400a985 */ /* 0x0003e2000c101b2c */
[----:B------:R-:W-:-:S02]  /*10080*/  @!P3 LEA.HI R36, R36, R36, RZ, 0x1 ;  /* 0x000000242424b211 */ /* 0x000fc400078f08ff */
[----:B------:R-:W-:Y:S02]  /*10090*/  @!P1 LOP3.LUT R13, R0, 0xfffffffe, RZ, 0xc0, !PT ;  /* 0xfffffffe000d9812 */ /* 0x000fe400078ec0ff */
[----:B------:R-:W-:Y:S02]  /*100a0*/  @!P0 LEA.HI R0, R12, R12, RZ, 0x1 ;  /* 0x0000000c0c008211 */ /* 0x000fe400078f08ff */
[----:B0-----:R-:W-:Y:S01]  /*100b0*/  @!P3 LOP3.LUT R7, R36, 0xfffffffe, RZ, 0xc0, !PT ;  /* 0xfffffffe2407b812 */ /* 0x001fe200078ec0ff */
[--C-:B------:R-:W-:Y:S01]  /*100c0*/  @!P1 IMAD.WIDE R12, R13, 0x4, R14.reuse ;  /* 0x000000040d0c9825 */ /* 0x100fe200078e020e */
[----:B------:R-:W-:Y:S02]  /*100d0*/  @!P4 LEA.HI R16, R16, R16, RZ, 0x1 ;  /* 0x000000101010c211 */ /* 0x000fe400078f08ff */
[----:B------:R-:W-:Y:S01]  /*100e0*/  @!P0 LOP3.LUT R17, R0, 0xfffffffe, RZ, 0xc0, !PT ;  /* 0xfffffffe00118812 */ /* 0x000fe200078ec0ff */
[----:B------:R-:W-:Y:S01]  /*100f0*/  @!P3 IMAD.WIDE R6, R7, 0x4, R14 ;  /* 0x000000040706b825 */ /* 0x000fe200078e020e */
[----:B------:R-:W-:-:S02]  /*10100*/  @!P5 LEA.HI R20, R20, R20, RZ, 0x1 ;  /* 0x000000141414d211 */ /* 0x000fc400078f08ff */
[----:B------:R-:W-:Y:S02]  /*10110*/  @!P6 LEA.HI R0, R21, R21, RZ, 0x1 ;  /* 0x000000151500e211 */ /* 0x000fe400078f08ff */
[----:B------:R-:W-:Y:S01]  /*10120*/  @!P4 LOP3.LUT R21, R16, 0xfffffffe, RZ, 0xc0, !PT ;  /* 0xfffffffe1015c812 */ /* 0x000fe200078ec0ff */
[--C-:B------:R-:W-:Y:S01]  /*10130*/  @!P0 IMAD.WIDE R16, R17, 0x4, R14.reuse ;  /* 0x0000000411108825 */ /* 0x100fe200078e020e */
[----:B------:R-:W-:Y:S01]  /*10140*/  @!P5 LOP3.LUT R23, R20, 0xfffffffe, RZ, 0xc0, !PT ;  /* 0xfffffffe1417d812 */ /* 0x000fe200078ec0ff */
[----:B------:R0:W-:Y:S01]  /*10150*/  @!P3 ST.E.64 desc[UR44][R6.64], R28 ;  /* 0x0000001c0600b985 */ /* 0x0001e2000c101b2c */
[----:B-1----:R-:W-:Y:S01]  /*10160*/  @!P6 LOP3.LUT R25, R0, 0xfffffffe, RZ, 0xc0, !PT ;  /* 0xfffffffe0019e812 */ /* 0x002fe200078ec0ff */
[--C-:B------:R-:W-:Y:S02]  /*10170*/  @!P4 IMAD.WIDE R4, R21, 0x4, R14.reuse ;  /* 0x000000041504c825 */ /* 0x100fe400078e020e */
[----:B------:R1:W-:Y:S02]  /*10180*/  @!P1 ST.E.64 desc[UR44][R12.64], R30 ;  /* 0x0000001e0c009985 */ /* 0x0003e4000c101b2c */
[----:B------:R-:W-:-:S02]  /*10190*/  @!P6 IMAD.WIDE R20, R25, 0x4, R14 ;  /* 0x000000041914e825 */ /* 0x000fc400078e020e */
[----:B------:R1:W-:Y:S01]  /*101a0*/  @!P0 ST.E.64 desc[UR44][R16.64], R38 ;  /* 0x0000002610008985 */ /* 0x0003e2000c101b2c */
[----:B------:R-:W-:-:S03]  /*101b0*/  ISETP.GE.AND P0, PT, R9, UR4, PT ;  /* 0x0000000409007c0c */ /* 0x000fc6000bf06270 */
[----:B------:R1:W-:Y:S01]  /*101c0*/  @!P4 ST.E.64 desc[UR44][R4.64], R10 ;  /* 0x0000000a0400c985 */ /* 0x0003e2000c101b2c */
[----:B0-----:R-:W-:-:S05]  /*101d0*/  @!P5 IMAD.WIDE R6, R23, 0x4, R14 ;  /* 0x000000041706d825 */ /* 0x001fca00078e020e */
[----:B------:R1:W-:Y:S04]  /*101e0*/  @!P5 ST.E.64 desc[UR44][R6.64], R32 ;  /* 0x000000200600d985 */ /* 0x0003e8000c101b2c */
[----:B------:R1:W-:Y:S01]  /*101f0*/  @!P6 ST.E.64 desc[UR44][R20.64], R18 ;  /* 0x000000121400e985 */ /* 0x0003e2000c101b2c */
[----:B------:R-:W-:Y:S05]  /*10200*/  @P0 BRA `(.L_x_948) ;  /* 0x00000040000c0947 */ /* 0x000fea0003800000 */
[----:B------:R-:W-:-:S04]  /*10210*/  LEA.HI R9, R9, R9, RZ, 0x1 ;  /* 0x0000000909097211 */ /* 0x000fc800078f08ff */
[----:B------:R-:W-:-:S05]  /*10220*/  LOP3.LUT R9, R9, 0xfffffffe, RZ, 0xc0, !PT ;  /* 0xfffffffe09097812 */ /* 0x000fca00078ec0ff */
[----:B------:R-:W-:-:S05]  /*10230*/  IMAD.WIDE R14, R9, 0x4, R14 ;  /* 0x00000004090e7825 */ /* 0x000fca00078e020e */
[----:B------:R0:W-:Y:S01]  /*10240*/  ST.E.64 desc[UR44][R14.64], R2 ;  /* 0x000000020e007985 */ /* 0x0001e2000c101b2c */
[----:B------:R-:W-:Y:S05]  /*10250*/  BRA `(.L_x_948) ;  /* 0x0000003c00f87947 */ /* 0x000fea0003800000 */
.L_x_1031:
        /* <DEDUP_REMOVED lines=14> */
[----:B------:R-:W-:Y:S01]  /*10340*/  USHF.R.S32.HI UR6, URZ, 0x1f, UR42 ;  /* 0x0000001f3f067899 */ /* 0x000fe2000801142a */
[----:B------:R-:W-:Y:S01]  /*10350*/  IMAD.MOV.U32 R5, RZ, RZ, R0 ;  /* 0x000000ffff057224 */ /* 0x000fe200078e0000 */
[----:B------:R-:W-:Y:S02]  /*10360*/  ULDC.64 UR8, c[0x0][0xbd0] ;  /* 0x0002f40000087ab9 */ /* 0x000fe40000000a00 */
[----:B------:R-:W-:Y:S02]  /*10370*/  UIMAD UR6, UR6, UR8, URZ ;  /* 0x00000008060672a4 */ /* 0x000fe4000f8e023f */
[----:B------:R-:W-:Y:S01]  /*10380*/  UIMAD.WIDE.U32 UR4, UR42, UR8, URZ ;  /* 0x000000082a0472a5 */ /* 0x000fe2000f8e003f */
[----:B------:R-:W1:Y:S01]  /*10390*/  S2UR UR7, SR_CTAID.Y ;  /* 0x00000000000779c3 */ /* 0x000e620000002600 */
[----:B------:R-:W-:-:S04]  /*103a0*/  UIMAD UR6, UR42, UR9, UR6 ;  /* 0x000000092a0672a4 */ /* 0x000fc8000f8e0206 */
[----:B------:R-:W-:Y:S02]  /*103b0*/  UIADD3 UR6, UR5, UR6, URZ ;  /* 0x0000000605067290 */ /* 0x000fe4000fffe03f */
[----:B------:R-:W-:Y:S01]  /*103c0*/  IMAD.U32 R3, RZ, RZ, UR5 ;  /* 0x00000005ff037e24 */ /* 0x000fe2000f8e00ff */
[----:B------:R-:W2:Y:S01]  /*103d0*/  @P0 LDC R7, c[0x0][0xbec] ;  /* 0x0002fb00ff070b82 */ /* 0x000ea20000000800 */
[----:B------:R-:W-:Y:S01]  /*103e0*/  IMAD.U32 R2, RZ, RZ, UR4 ;  /* 0x00000004ff027e24 */ /* 0x000fe2000f8e00ff */
[----:B------:R-:W-:Y:S01]  /*103f0*/  ULDC.64 UR4, c[0x0][0xbe0] ;  /* 0x0002f80000047ab9 */ /* 0x000fe20000000a00 */
[----:B------:R-:W-:-:S05]  /*10400*/  IMAD.U32 R3, RZ, RZ, UR6 ;  /* 0x00000006ff037e24 */ /* 0x000fca000f8e00ff */
[----:B------:R-:W3:Y:S01]  /*10410*/  @P0 LDC R9, c[0x0][0xbf0] ;  /* 0x0002fc00ff090b82 */ /* 0x000ee20000000800 */
[C---:B0-----:R-:W-:Y:S02]  /*10420*/  IMAD R12, R10.reuse, UR39, RZ ;  /* 0x000000270a0c7c24 */ /* 0x041fe4000f8e02ff */
[----:B------:R-:W-:-:S04]  /*10430*/  IMAD.WIDE.U32 R2, R10, UR36, R2 ;  /* 0x000000240a027c25 */ /* 0x000fc8000f8e0002 */
[----:B------:R-:W-:Y:S01]  /*10440*/  IMAD R11, R11, UR36, R12 ;  /* 0x000000240b0b7c24 */ /* 0x000fe2000f8e020c */
[----:B------:R-:W1:Y:S03]  /*10450*/  LDC R8, c[0x0][0xc50] ;  /* 0x00031400ff087b82 */ /* 0x000e660000000800 */
[----:B------:R-:W-:Y:S02]  /*10460*/  IMAD.IADD R3, R11, 0x1, R3 ;  /* 0x000000010b037824 */ /* 0x000fe400078e0203 */
[----:B--2---:R-:W-:-:S04]  /*10470*/  @P0 IMAD.HI.U32 R4, R0, R7, RZ ;  /* 0x0000000700040227 */ /* 0x004fc800078e00ff */
[----:B------:R-:W-:Y:S01]  /*10480*/  IMAD R7, RZ, RZ, -UR42 ;  /* 0x8000002aff077e24 */ /* 0x000fe2000f8e02ff */
[----:B---3--:R-:W-:-:S03]  /*10490*/  @P0 SHF.R.U32.HI R5, RZ, R9, R4 ;  /* 0x00000009ff050219 */ /* 0x008fc60000011604 */
[----:B-1----:R-:W-:Y:S02]  /*104a0*/  IMAD R9, R8, R7, UR7 ;  /* 0x0000000708097e24 */ /* 0x002fe4000f8e0207 */
[----:B------:R-:W-:Y:S02]  /*104b0*/  IMAD.MOV R7, RZ, RZ, -R5 ;  /* 0x000000ffff077224 */ /* 0x000fe400078e0a05 */
[----:B------:R-:W-:Y:S01]  /*104c0*/  IMAD.WIDE.U32 R2, R9, UR4, R2 ;  /* 0x0000000409027c25 */ /* 0x000fe2000f8e0002 */
[----:B------:R-:W-:-:S03]  /*104d0*/  SHF.R.S32.HI R4, RZ, 0x1f, R9 ;  /* 0x0000001fff047819 */ /* 0x000fc60000011409 */
[----:B------:R-:W-:Y:S01]  /*104e0*/  IMAD R7, R6, R7, R0 ;  /* 0x0000000706077224 */ /* 0x000fe200078e0200 */
[----:B------:R-:W-:Y:S01]  /*104f0*/  IADD3 R2, P0, R5, R2, RZ ;  /* 0x0000000205027210 */ /* 0x000fe20007f1e0ff */
[----:B------:R-:W-:-:S03]  /*10500*/  IMAD R4, R4, UR4, RZ ;  /* 0x0000000404047c24 */ /* 0x000fc6000f8e02ff */
[----:B------:R-:W-:Y:S01]  /*10510*/  SHF.R.S32.HI R0, RZ, 0x1f, R7 ;  /* 0x0000001fff007819 */ /* 0x000fe20000011407 */
[----:B------:R-:W-:Y:S01]  /*10520*/  IMAD R4, R9, UR5, R4 ;  /* 0x0000000509047c24 */ /* 0x000fe2000f8e0204 */
[----:B------:R-:W-:Y:S01]  /*10530*/  SHF.R.S32.HI R9, RZ, 0x1f, R5 ;  /* 0x0000001fff097819 */ /* 0x000fe20000011405 */
[----:B------:R-:W-:Y:S02]  /*10540*/  ULDC.64 UR4, c[0x0][0xbc8] ;  /* 0x0002f20000047ab9 */ /* 0x000fe40000000a00 */
[----:B------:R-:W-:Y:S01]  /*10550*/  IMAD R0, R0, UR4, RZ ;  /* 0x0000000400007c24 */ /* 0x000fe2000f8e02ff */
[----:B------:R-:W-:-:S03]  /*10560*/  IADD3.X R3, R9, R3, R4, P0, !PT ;  /* 0x0000000309037210 */ /* 0x000fc600007fe404 */
[C---:B------:R-:W-:Y:S02]  /*10570*/  IMAD R5, R7.reuse, UR5, R0 ;  /* 0x0000000507057c24 */ /* 0x040fe4000f8e0200 */
[----:B------:R-:W-:Y:S01]  /*10580*/  IMAD.WIDE.U32 R2, R7, UR4, R2 ;  /* 0x0000000407027c25 */ /* 0x000fe2000f8e0002 */
[----:B------:R-:W-:-:S03]  /*10590*/  ULDC.64 UR4, c[0x0][0xba8] ;  /* 0x0002ea0000047ab9 */ /* 0x000fc60000000a00 */
[----:B------:R-:W-:Y:S01]  /*105a0*/  IMAD.IADD R3, R3, 0x1, R5 ;  /* 0x0000000103037824 */ /* 0x000fe200078e0205 */
[----:B------:R-:W-:-:S04]  /*105b0*/  LEA R4, P0, R2, UR4, 0x2 ;  /* 0x0000000402047c11 */ /* 0x000fc8000f8010ff */
[----:B------:R-:W-:Y:S01]  /*105c0*/  LEA.HI.X R5, R2, UR5, R3, 0x2, P0 ;  /* 0x0000000502057c11 */ /* 0x000fe200080f1403 */
[----:B------:R-:W-:-:S05]  /*105d0*/  IMAD.MOV.U32 R3, RZ, RZ, -0x800000 ;  /* 0xff800000ff037424 */ /* 0x000fca00078e00ff */
[----:B------:R2:W-:Y:S01]  /*105e0*/  STG.E desc[UR44][R4.64], R3 ;  /* 0x0000000304007986 */ /* 0x0005e2000c10192c */
[----:B------:R-:W-:Y:S05]  /*105f0*/  BRA `(.L_x_948) ;  /* 0x0000003c00107947 */ /* 0x000fea0003800000 */
.L_x_946:
[----:B------:R-:W-:-:S08]  /*10600*/  NOP ;  /* 0x0000000000007918 */ /* 0x000fd00000000000 */
[----:B------:R-:W0:-:S00]  /*10610*/  USETMAXREG.DEALLOC.CTAPOOL 0x18 ;  /* 0x00000018000079c8 */ /* 0x000e0000080e0500 */
        /* <DEDUP_REMOVED lines=16> */
.L_x_1034:
[----:B------:R-:W-:Y:S01]  /*10720*/  ULDC UR8, c[0x0][0xc50] ;  /* 0x0003140000087ab9 */ /* 0x000fe20000000800 */
[----:B------:R-:W-:Y:S01]  /*10730*/  UMOV UR36, UR7 ;  /* 0x0000000700247c82 */ /* 0x000fe20008000000 */
[----:B------:R-:W-:-:S11]  /*10740*/  UISETP.NE.AND UP0, UPT, UR8, 0x1, UPT ;  /* 0x000000010800788c */ /* 0x000fd6000bf05270 */
[----:B------:R-:W-:Y:S01]  /*10750*/  @UP0 ULDC UR4, c[0x0][0xc54] ;  /* 0x0003150000040ab9 */ /* 0x000fe20000000800 */
[----:B------:R-:W-:Y:S01]  /*10760*/  @UP0 ULDC UR6, c[0x0][0xc58] ;  /* 0x0003160000060ab9 */ /* 0x000fe20000000800 */
[----:B------:R-:W-:-:S04]  /*10770*/  UIMAD.WIDE.U32 UR4, UR7, UR4, URZ ;  /* 0x00000004070472a5 */ /* 0x000fc8000f8e003f */
[----:B------:R-:W-:-:S12]  /*10780*/  @UP0 USHF.R.U32.HI UR36, URZ, UR6, UR5 ;  /* 0x000000063f240299 */ /* 0x000fd80008011605 */
.L_x_1035:
[----:B------:R-:W-:Y:S01]  /*10790*/  ISETP.GE.AND P0, PT, R18, RZ, PT ;  /* 0x000000ff1200720c */ /* 0x000fe20003f06270 */
[----:B------:R-:W-:Y:S01]  /*107a0*/  UIADD3 UR6, -UR36, URZ, URZ ;  /* 0x0000003f24067290 */ /* 0x000fe2000fffe13f */
[----:B------:R-:W-:Y:S02]  /*107b0*/  IMAD.MOV.U32 R20, RZ, RZ, 0x1 ;  /* 0x00000001ff147424 */ /* 0x000fe400078e00ff */
[----:B------:R-:W-:Y:S01]  /*107c0*/  IMAD.MOV.U32 R0, RZ, RZ, RZ ;  /* 0x000000ffff007224 */ /* 0x000fe200078e00ff */
[----:B------:R-:W-:Y:S01]  /*107d0*/  UIMAD UR6, UR8, UR6, UR7 ;  /* 0x00000006080672a4 */ /* 0x000fe2000f8e0207 */
[----:B------:R-:W-:-:S07]  /*107e0*/  IMAD.MOV.U32 R2, RZ, RZ, 0x1 ;  /* 0x00000001ff027424 */ /* 0x000fce00078e00ff */
[----:B------:R-:W-:Y:S05]  /*107f0*/  @!P0 BRA `(.L_x_1036) ;  /* 0x0000003400c48947 */ /* 0x000fea0003800000 */
[----:B------:R-:W0:Y:S01]  /*10800*/  S2UR UR40, SR_CTAID.X ;  /* 0x00000000002879c3 */ /* 0x000e220000002500 */
[----:B------:R-:W-:Y:S01]  /*10810*/  ULDC.64 UR4, c[0x0][0x418] ;  /* 0x0001060000047ab9 */ /* 0x000fe20000000a00 */
[----:B------:R-:W-:Y:S01]  /*10820*/  ULDC UR7, c[0x0][0x448] ;  /* 0x0001120000077ab9 */ /* 0x000fe20000000800 */
[----:B------:R-:W-:Y:S02]  /*10830*/  UISETP.NE.U32.AND UP0, UPT, UR4, URZ, UPT ;  /* 0x0000003f0400728c */ /* 0x000fe4000bf05070 */
[----:B------:R-:W-:Y:S02]  /*10840*/  UISETP.NE.AND UP1, UPT, UR7, 0x1, UPT ;  /* 0x000000010700788c */ /* 0x000fe4000bf25270 */
[----:B------:R-:W-:Y:S01]  /*10850*/  UISETP.NE.AND.EX UP0, UPT, UR5, URZ, UPT, UP0 ;  /* 0x0000003f0500728c */ /* 0x000fe2000bf05300 */
[----:B------:R-:W-:Y:S01]  /*10860*/  ULDC UR4, c[0x0][0x424] ;  /* 0x0001090000047ab9 */ /* 0x000fe20000000800 */
[----:B------:R-:W-:Y:S02]  /*10870*/  ULDC UR12, c[0x0][0x288] ;  /* 0x0000a200000c7ab9 */ /* 0x000fe40000000800 */
[----:B------:R-:W-:-:S02]  /*10880*/  USEL UR11, UR4, 0x1, UP0 ;  /* 0x00000001040b7887 */ /* 0x000fc40008000000 */
[----:B------:R-:W-:Y:S01]  /*10890*/  UIADD3 UR10, -UR12, 0x1, URZ ;  /* 0x000000010c0a7890 */ /* 0x000fe2000fffe13f */
[----:B------:R-:W-:Y:S02]  /*108a0*/  ULDC.64 UR4, c[0x0][0x9e0] ;  /* 0x0002780000047ab9 */ /* 0x000fe40000000a00 */
[----:B------:R-:W-:Y:S01]  /*108b0*/  @UP1 ULDC UR8, c[0x0][0x44c] ;  /* 0x0001130000081ab9 */ /* 0x000fe20000000800 */
[----:B------:R-:W-:Y:S01]  /*108c0*/  UISETP.GE.AND UP0, UPT, UR5, 0x1, UPT ;  /* 0x000000010500788c */ /* 0x000fe2000bf06270 */
[----:B------:R-:W-:Y:S01]  /*108d0*/  ULDC UR13, c[0x0][0x2f0] ;  /* 0x0000bc00000d7ab9 */ /* 0x000fe20000000800 */
[----:B------:R-:W-:Y:S01]  /*108e0*/  @UP1 ULDC UR14, c[0x0][0x450] ;  /* 0x00011400000e1ab9 */ /* 0x000fe20000000800 */
[----:B------:R-:W-:-:S03]  /*108f0*/  UIMAD UR10, UR11, UR13, UR10 ;  /* 0x0000000d0b0a72a4 */ /* 0x000fc6000f8e020a */
[----:B------:R-:W-:Y:S01]  /*10900*/  PLOP3.LUT P1, PT, PT, PT, UP0, 0x80, 0x0 ;  /* 0x000000000000781c */ /* 0x000fe20003f2f008 */
[----:B0-----:R-:W-:-:S04]  /*10910*/  USHF.L.U32 UR40, UR40, 0x7, URZ ;  /* 0x0000000728287899 */ /* 0x001fc8000800063f */
[----:B------:R-:W-:-:S04]  /*10920*/  UIADD3 UR7, UR40, 0x7f, URZ ;  /* 0x0000007f28077890 */ /* 0x000fc8000fffe03f */
        /* <DEDUP_REMOVED lines=15> */
.L_x_1038:
[----:B------:R-:W-:-:S11]  /*10a20*/  UISETP.NE.AND UP0, UPT, UR5, 0x1, UPT ;  /* 0x000000010500788c */ /* 0x000fd6000bf05270 */
[----:B------:R-:W-:Y:S02]  /*10a30*/  @UP0 ULDC.64 UR14, c[0x0][0x9e8] ;  /* 0x00027a00000e0ab9 */ /* 0x000fe40000000a00 */
[----:B------:R-:W-:-:S04]  /*10a40*/  UIMAD.WIDE.U32 UR8, UR7, UR14, URZ ;  /* 0x0000000e070872a5 */ /* 0x000fc8000f8e003f */
[----:B------:R-:W-:-:S12]  /*10a50*/  @UP0 USHF.R.U32.HI UR7, URZ, UR15, UR9 ;  /* 0x0000000f3f070299 */ /* 0x000fd80008011609 */
.L_x_1039:
[----:B------:R-:W-:-:S04]  /*10a60*/  UIMAD UR7, UR7, UR5, UR5 ;  /* 0x00000005070772a4 */ /* 0x000fc8000f8e0205 */
[----:B------:R-:W-:-:S04]  /*10a70*/  UISETP.LT.AND UP0, UPT, UR4, UR7, UPT ;  /* 0x000000070400728c */ /* 0x000fc8000bf01270 */
[----:B------:R-:W-:-:S12]  /*10a80*/  USEL UR4, UR4, UR7, UP0 ;  /* 0x0000000704047287 */ /* 0x000fd80008000000 */
.L_x_1037:
[----:B------:R-:W-:Y:S02]  /*10a90*/  UIMAD UR14, UR11, UR13, 0x3f ;  /* 0x0000003f0b0e74a4 */ /* 0x000fe4000f8e020d */
[----:B------:R-:W-:Y:S02]  /*10aa0*/  UIADD3 UR4, UR4, 0x3f, URZ ;  /* 0x0000003f04047890 */ /* 0x000fe4000fffe03f */
[----:B------:R-:W-:Y:S02]  /*10ab0*/  USHF.R.S32.HI UR15, URZ, 0x1f, UR14 ;  /* 0x0000001f3f0f7899 */ /* 0x000fe4000801140e */
[----:B------:R-:W-:Y:S01]  /*10ac0*/  USHF.R.S32.HI UR7, URZ, 0x1f, UR4 ;  /* 0x0000001f3f077899 */ /* 0x000fe20008011404 */
[----:B------:R-:W-:Y:S01]  /*10ad0*/  @UP1 ULDC UR8, c[0x0][0x44c] ;  /* 0x0001130000081ab9 */ /* 0x000fe20000000800 */
[----:B------:R-:W-:Y:S02]  /*10ae0*/  ULEA.HI UR15, UR15, UR14, URZ, 0x6 ;  /* 0x0000000e0f0f7291 */ /* 0x000fe4000f8f303f */
[----:B------:R-:W-:-:S02]  /*10af0*/  ULEA.HI UR7, UR7, UR4, URZ, 0x6 ;  /* 0x0000000407077291 */ /* 0x000fc4000f8f303f */
[----:B------:R-:W-:Y:S01]  /*10b00*/  UIMAD.WIDE.U32 UR8, UR40, UR8, URZ ;  /* 0x00000008280872a5 */ /* 0x000fe2000f8e003f */
[----:B------:R-:W-:Y:S01]  /*10b10*/  @UP1 ULDC UR16, c[0x0][0x450] ;  /* 0x0001140000101ab9 */ /* 0x000fe20000000800 */
[----:B------:R-:W-:Y:S01]  /*10b20*/  UMOV UR10, UR40 ;  /* 0x00000028000a7c82 */ /* 0x000fe20008000000 */
[----:B------:R-:W-:Y:S02]  /*10b30*/  USHF.R.S32.HI UR15, URZ, 0x6, UR15 ;  /* 0x000000063f0f7899 */ /* 0x000fe4000801140f */
[----:B------:R-:W-:Y:S02]  /*10b40*/  USHF.R.S32.HI UR7, URZ, 0x6, UR7 ;  /* 0x000000063f077899 */ /* 0x000fe40008011407 */
[----:B------:R-:W-:Y:S02]  /*10b50*/  UIMAD UR4, UR11, UR13, -UR12 ;  /* 0x0000000d0b0472a4 */ /* 0x000fe4000f8e0a0c */
[----:B------:R-:W-:Y:S02]  /*10b60*/  @UP1 USHF.R.U32.HI UR10, URZ, UR16, UR9 ;  /* 0x000000103f0a1299 */ /* 0x000fe40008011609 */
[----:B------:R-:W-:-:S02]  /*10b70*/  UISETP.LT.AND UP0, UPT, UR15, UR7, UPT ;  /* 0x000000070f00728c */ /* 0x000fc4000bf01270 */
[----:B------:R-:W-:Y:S01]  /*10b80*/  UIADD3 UR4, UR4, UR10, URZ ;  /* 0x0000000a04047290 */ /* 0x000fe2000fffe03f */
[----:B------:R-:W-:Y:S01]  /*10b90*/  ULDC UR8, c[0x0][0x9dc] ;  /* 0x0002770000087ab9 */ /* 0x000fe20000000800 */
[----:B------:R-:W-:Y:S02]  /*10ba0*/  USEL UR10, UR15, UR7, UP0 ;  /* 0x000000070f0a7287 */ /* 0x000fe40008000000 */
[----:B------:R-:W-:Y:S01]  /*10bb0*/  UIADD3 UR7, UR4, -UR8, URZ ;  /* 0x8000000804077290 */ /* 0x000fe2000fffe03f */
[----:B------:R-:W-:Y:S11]  /*10bc0*/  @!P1 BRA `(.L_x_1040) ;  /* 0x0000000000449947 */ /* 0x000ff60003800000 */
        /* <DEDUP_REMOVED lines=10> */
.L_x_1041:
[----:B------:R-:W-:-:S11]  /*10c70*/  UISETP.NE.AND UP0, UPT, UR5, 0x1, UPT ;  /* 0x000000010500788c */ /* 0x000fd6000bf05270 */
[----:B------:R-:W-:Y:S02]  /*10c80*/  @UP0 ULDC.64 UR12, c[0x0][0x9e8] ;  /* 0x00027a00000c0ab9 */ /* 0x000fe40000000a00 */
[----:B------:R-:W-:-:S04]  /*10c90*/  UIMAD.WIDE.U32 UR8, UR4, UR12, URZ ;  /* 0x0000000c040872a5 */ /* 0x000fc8000f8e003f */
[----:B------:R-:W-:-:S12]  /*10ca0*/  @UP0 USHF.R.U32.HI UR4, URZ, UR13, UR9 ;  /* 0x0000000d3f040299 */ /* 0x000fd80008011609 */
.L_x_1042:
[----:B------:R-:W-:-:S04]  /*10cb0*/  UIMAD UR4, UR4, UR5, URZ ;  /* 0x00000005040472a4 */ /* 0x000fc8000f8e023f */
[----:B------:R-:W-:-:S04]  /*10cc0*/  UISETP.LT.AND UP0, UPT, UR7, UR4, UPT ;  /* 0x000000040700728c */ /* 0x000fc8000bf01270 */
[----:B------:R-:W-:-:S12]  /*10cd0*/  USEL UR7, UR7, UR4, !UP0 ;  /* 0x0000000407077287 */ /* 0x000fd8000c000000 */
.L_x_1040:
[----:B------:R-:W-:Y:S02]  /*10ce0*/  USHF.R.S32.HI UR4, URZ, 0x1f, UR7 ;  /* 0x0000001f3f047899 */ /* 0x000fe40008011407 */
[----:B------:R-:W-:Y:S02]  /*10cf0*/  USHF.R.U32.HI UR12, URZ, 0x10, UR6 ;  /* 0x000000103f0c7899 */ /* 0x000fe40008011606 */
[----:B------:R-:W-:Y:S02]  /*10d00*/  ULEA.HI UR4, UR4, UR7, URZ, 0x6 ;  /* 0x0000000704047291 */ /* 0x000fe4000f8f303f */
[----:B------:R-:W-:Y:S02]  /*10d10*/  ULOP3.LUT UR41, UR6, 0xffff, URZ, 0xc0, !UPT ;  /* 0x0000ffff06297892 */ /* 0x000fe4000f8ec03f */
[----:B------:R-:W-:-:S04]  /*10d20*/  USHF.R.S32.HI UR4, URZ, 0x6, UR4 ;  /* 0x000000063f047899 */ /* 0x000fc80008011404 */
[----:B------:R-:W-:-:S04]  /*10d30*/  UISETP.LT.AND UP0, UPT, URZ, UR4, UPT ;  /* 0x000000043f00728c */ /* 0x000fc8000bf01270 */
[----:B------:R-:W-:Y:S02]  /*10d40*/  USEL UR11, URZ, UR4, !UP0 ;  /* 0x000000043f0b7287 */ /* 0x000fe4000c000000 */
[----:B------:R-:W-:Y:S02]  /*10d50*/  UISETP.NE.AND UP0, UPT, UR12, URZ, UPT ;  /* 0x0000003f0c00728c */ /* 0x000fe4000bf05270 */
[----:B------:R-:W-:Y:S01]  /*10d60*/  UISETP.GT.AND UP1, UPT, UR10, UR11, UPT ;  /* 0x0000000b0a00728c */ /* 0x000fe2000bf24270 */
[----:B------:R-:W-:-:S05]  /*10d70*/  UMOV UR4, URZ ;  /* 0x0000003f00047c82 */ /* 0x000fca0008000000 */
[----:B------:R-:W-:-:S03]  /*10d80*/  PLOP3.LUT P0, PT, PT, PT, UP1, 0x80, 0x0 ;  /* 0x000000000000781c */ /* 0x000fc60003f0f018 */
[----:B------:R-:W-:-:S10]  /*10d90*/  @!UP0 ULDC UR12, c[0x0][0x9f0] ;  /* 0x00027c00000c8ab9 */ /* 0x000fd40000000800 */
[----:B------:R-:W-:Y:S05]  /*10da0*/  @!P0 BRA `(.L_x_1043) ;  /* 0x0000000000808947 */ /* 0x000fea0003800000 */
[----:B------:R-:W-:Y:S01]  /*10db0*/  IMAD.U32 R3, RZ, RZ, UR12 ;  /* 0x0000000cff037e24 */ /* 0x000fe2000f8e00ff */
[----:B------:R-:W-:-:S04]  /*10dc0*/  UIADD3 UR4, UR12, -0x1, UR10 ;  /* 0xffffffff0c047890 */ /* 0x000fc8000fffe00a */
[-C--:B------:R-:W-:Y:S01]  /*10dd0*/  IABS R0, R3.reuse ;  /* 0x0000000300007213 */ /* 0x080fe20000000000 */
[----:B------:R-:W-:Y:S01]  /*10de0*/  UIADD3 UR6, -UR11, UR4, URZ ;  /* 0x000000040b067290 */ /* 0x000fe2000fffe13f */
[----:B------:R-:W-:Y:S02]  /*10df0*/  IABS R3, R3 ;  /* 0x0000000300037213 */ /* 0x000fe40000000000 */
[----:B------:R-:W-:Y:S01]  /*10e00*/  R2UR UR13, R0 ;  /* 0x00000000000d72ca */ /* 0x000fe200000e0000 */
[----:B------:R-:W-:Y:S02]  /*10e10*/  UMOV UR4, URZ ;  /* 0x0000003f00047c82 */ /* 0x000fe40008000000 */
[----:B------:R-:W-:-:S05]  /*10e20*/  IMAD.MOV R3, RZ, RZ, -R3 ;  /* 0x000000ffff037224 */ /* 0x000fca00078e0a03 */
[----:B------:R-:W-:-:S05]  /*10e30*/  R2UR UR9, R3 ;  /* 0x00000000030972ca */ /* 0x000fca00000e0000 */
[----:B------:R-:W0:Y:S08]  /*10e40*/  I2F.RP R0, UR13 ;  /* 0x0000000d00007d06 */ /* 0x000e300008209400 */
[----:B0-----:R-:W0:Y:S02]  /*10e50*/  MUFU.RCP R0, R0 ;  /* 0x0000000000007308 */ /* 0x001e240000001000 */
[----:B0-----:R-:W-:Y:S01]  /*10e60*/  VIADD R2, R0, 0xffffffe ;  /* 0x0ffffffe00027836 */ /* 0x001fe20000000000 */
[----:B------:R-:W-:Y:S01]  /*10e70*/  IABS R0, UR6 ;  /* 0x0000000600007c13 */ /* 0x000fe20008000000 */
[----:B------:R-:W-:-:S03]  /*10e80*/  ULOP3.LUT UR6, UR6, UR12, URZ, 0x3c, !UPT ;  /* 0x0000000c06067292 */ /* 0x000fc6000f8e3c3f */
[----:B------:R-:W-:Y:S01]  /*10e90*/  R2UR UR8, R0 ;  /* 0x00000000000872ca */ /* 0x000fe200000e0000 */
[----:B------:R-:W0:Y:S02]  /*10ea0*/  F2I.FTZ.U32.TRUNC.NTZ R2, R2 ;  /* 0x0000000200027305 */ /* 0x000e24000021f000 */
[----:B0-----:R-:W-:-:S13]  /*10eb0*/  R2UR UR5, R2 ;  /* 0x00000000020572ca */ /* 0x001fda00000e0000 */
[----:B------:R-:W-:-:S04]  /*10ec0*/  UIADD3 UR7, URZ, -UR5, URZ ;  /* 0x800000053f077290 */ /* 0x000fc8000fffe03f */
[----:B------:R-:W-:-:S04]  /*10ed0*/  UIMAD UR7, UR7, UR13, URZ ;  /* 0x0000000d070772a4 */ /* 0x000fc8000f8e023f */
[----:B------:R-:W-:-:S04]  /*10ee0*/  UIMAD.WIDE.U32 UR4, UR5, UR7, UR4 ;  /* 0x00000007050472a5 */ /* 0x000fc8000f8e0004 */
[----:B------:R-:W-:-:S04]  /*10ef0*/  UIMAD.WIDE.U32 UR4, UR5, UR8, URZ ;  /* 0x00000008050472a5 */ /* 0x000fc8000f8e003f */
        /* <DEDUP_REMOVED lines=11> */
.L_x_1043:
[----:B------:R-:W-:Y:S01]  /*10fb0*/  UIMAD UR41, UR41, UR4, UR11 ;  /* 0x00000004292972a4 */ /* 0x000fe2000f8e020b */
[----:B------:R-:W-:Y:S02]  /*10fc0*/  IMAD.U32 R17, RZ, RZ, UR10 ;  /* 0x0000000aff117e24 */ /* 0x000fe4000f8e00ff */
[----:B------:R-:W-:Y:S02]  /*10fd0*/  IMAD.MOV.U32 R20, RZ, RZ, 0x1 ;  /* 0x00000001ff147424 */ /* 0x000fe400078e00ff */
[----:B------:R-:W-:Y:S02]  /*10fe0*/  IMAD.MOV.U32 R2, RZ, RZ, 0x1 ;  /* 0x00000001ff027424 */ /* 0x000fe400078e00ff */
[----:B------:R-:W-:-:S05]  /*10ff0*/  IMAD.U32 R0, RZ, RZ, UR41 ;  /* 0x00000029ff007e24 */ /* 0x000fca000f8e00ff */
[----:B------:R-:W-:Y:S01]  /*11000*/  VIADDMNMX R17, R0, UR4, R17, PT ;  /* 0x0000000400117c46 */ /* 0x000fe2000b800111 */
[----:B------:R-:W-:-:S03]  /*11010*/  IMAD.MOV.U32 R0, RZ, RZ, RZ ;  /* 0x000000ffff007224 */ /* 0x000fc600078e00ff */
[----:B------:R-:W-:-:S13]  /*11020*/  ISETP.GT.AND P0, PT, R17, UR41, PT ;  /* 0x0000002911007c0c */ /* 0x000fda000bf04270 */
        /* <DEDUP_REMOVED lines=24> */
.L_x_1044:
        /* <DEDUP_REMOVED lines=20> */
.L_x_1045:
        /* <DEDUP_REMOVED lines=20> */
.L_x_1046:
        /* <DEDUP_REMOVED lines=18> */
.L_x_1047:
[----:B------:R-:W0:Y:S01]  /*11550*/  LDC.64 R2, c[0x0][0x9f8] ;  /* 0x00027e00ff027b82 */ /* 0x000e220000000a00 */
[----:B------:R-:W-:Y:S01]  /*11560*/  IMAD.MOV.U32 R9, RZ, RZ, R18 ;  /* 0x000000ffff097224 */ /* 0x000fe200078e0012 */
[----:B0-----:R-:W-:-:S04]  /*11570*/  ISETP.NE.U32.AND P0, PT, R2, RZ, PT ;  /* 0x000000ff0200720c */ /* 0x001fc80003f05070 */
[----:B------:R-:W-:-:S13]  /*11580*/  ISETP.NE.AND.EX P0, PT, R3, RZ, PT, P0 ;  /* 0x000000ff0300720c */ /* 0x000fda0003f05300 */
[----:B------:R-:W0:Y:S02]  /*11590*/  @P0 LDC.64 R2, c[0x0][0x9f8] ;  /* 0x00027e00ff020b82 */ /* 0x000e240000000a00 */
[----:B0-----:R-:W-:-:S05]  /*115a0*/  @P0 IMAD.WIDE R2, R18, 0x4, R2 ;  /* 0x0000000412020825 */ /* 0x001fca00078e0202 */
[----:B------:R0:W2:Y:S01]  /*115b0*/  @P0 LDG.E R9, desc[UR44][R2.64] ;  /* 0x0000002c02090981 */ /* 0x0000a2000c1e1900 */
[C---:B------:R-:W-:Y:S01]  /*115c0*/  IMAD.SHL.U32 R0, R19.reuse, 0x40, RZ ;  /* 0x0000004013007824 */ /* 0x040fe200078e00ff */
[C---:B------:R-:W-:Y:S01]  /*115d0*/  LOP3.LUT R8, R19.reuse, 0x7f, RZ, 0xc0, !PT ;  /* 0x0000007f13087812 */ /* 0x040fe200078ec0ff */
[C---:B------:R-:W-:Y:S01]  /*115e0*/  IMAD.SHL.U32 R5, R19.reuse, 0x8, RZ ;  /* 0x0000000813057824 */ /* 0x040fe200078e00ff */
[C---:B------:R-:W-:Y:S01]  /*115f0*/  LOP3.LUT P1, RZ, R19.reuse, 0x4, RZ, 0xc0, !PT ;  /* 0x0000000413ff7812 */ /* 0x040fe2000782c0ff */
[----:B------:R-:W-:Y:S01]  /*11600*/  IMAD.SHL.U32 R18, R19, 0x10, RZ ;  /* 0x0000001013127824 */ /* 0x000fe200078e00ff */
[----:B------:R-:W-:Y:S01]  /*11610*/  LOP3.LUT R4, R0, 0x180, RZ, 0xc0, !PT ;  /* 0x0000018000047812 */ /* 0x000fe200078ec0ff */
[----:B------:R-:W-:-:S03]  /*11620*/  UMOV UR4, 0xffffffff ;  /* 0xffffffff00047882 */ /* 0x000fc60000000000 */
[----:B------:R-:W-:Y:S01]  /*11630*/  LOP3.LUT R4, R4, 0x10, R19, 0xf8, !PT ;  /* 0x0000001004047812 */ /* 0x000fe200078ef813 */
[----:B0-----:R-:W0:Y:S01]  /*11640*/  LDC.64 R2, c[0x0][0x418] ;  /* 0x00010600ff027b82 */ /* 0x001e220000000a00 */
[----:B------:R-:W-:Y:S02]  /*11650*/  LOP3.LUT R18, R18, 0x70, RZ, 0xc0, !PT ;  /* 0x0000007012127812 */ /* 0x000fe400078ec0ff */
[----:B------:R-:W-:Y:S02]  /*11660*/  LOP3.LUT R7, R4, 0x30, R5, 0x78, !PT ;  /* 0x0000003004077812 */ /* 0x000fe400078e7805 */
[----:B------:R-:W-:Y:S02]  /*11670*/  SHF.R.U32.HI R5, RZ, 0x5, R8 ;  /* 0x00000005ff057819 */ /* 0x000fe40000011608 */
[C---:B------:R-:W-:Y:S02]  /*11680*/  LOP3.LUT R4, R0.reuse, 0x40, RZ, 0xc0, !PT ;  /* 0x0000004000047812 */ /* 0x040fe400078ec0ff */
[----:B------:R-:W-:-:S03]  /*11690*/  LOP3.LUT R0, R0, 0x200, RZ, 0xc0, !PT ;  /* 0x0000020000007812 */ /* 0x000fc600078ec0ff */
[----:B------:R-:W-:-:S05]  /*116a0*/  IMAD R4, R5, 0x400, R4 ;  /* 0x0000040005047824 */ /* 0x000fca00078e0204 */
[----:B------:R-:W-:Y:S01]  /*116b0*/  IADD3 R4, R7, R4, R0 ;  /* 0x0000000407047210 */ /* 0x000fe20007ffe000 */
[----:B------:R-:W-:-:S04]  /*116c0*/  IMAD.SHL.U32 R0, R19, 0x80, RZ ;  /* 0x0000008013007824 */ /* 0x000fc800078e00ff */
[----:B------:R1:W-:Y:S01]  /*116d0*/  STL [R1+0x10], R4 ;  /* 0x0000100401007387 */ /* 0x0003e20000100800 */
[----:B0-----:R-:W-:-:S04]  /*116e0*/  ISETP.NE.U32.AND P0, PT, R2, RZ, PT ;  /* 0x000000ff0200720c */ /* 0x001fc80003f05070 */
[----:B------:R-:W-:Y:S02]  /*116f0*/  ISETP.NE.AND.EX P2, PT, R3, RZ, PT, P0 ;  /* 0x000000ff0300720c */ /* 0x000fe40003f45300 */
[----:B-1----:R-:W-:-:S05]  /*11700*/  LOP3.LUT R4, R0, 0x380, RZ, 0xc0, !PT ;  /* 0x0000038000047812 */ /* 0x002fca00078ec0ff */
[----:B------:R-:W-:Y:S02]  /*11710*/  IMAD R5, R5, 0x10, R4 ;  /* 0x0000001005057824 */ /* 0x000fe400078e0204 */
[----:B------:R-:W-:-:S03]  /*11720*/  IMAD.MOV.U32 R4, RZ, RZ, 0x20 ;  /* 0x00000020ff047424 */ /* 0x000fc600078e00ff */
[----:B------:R-:W-:-:S04]  /*11730*/  LOP3.LUT R5, R5, R18, RZ, 0x3c, !PT ;  /* 0x0000001205057212 */ /* 0x000fc800078e3cff */
[----:B------:R-:W-:Y:S02]  /*11740*/  LOP3.LUT R0, R5, 0xc00, R0, 0xf8, !PT ;  /* 0x00000c0005007812 */ /* 0x000fe400078ef800 */
[----:B------:R-:W-:-:S03]  /*11750*/  P2R R5, PR, RZ, 0x4 ;  /* 0x00000004ff057803 */ /* 0x000fc60000000000 */
[----:B------:R0:W-:Y:S02]  /*11760*/  STL [R1+0x8], R0 ;  /* 0x0000080001007387 */ /* 0x0001e40000100800 */
[----:B0-----:R-:W-:-:S05]  /*11770*/  IMAD.MOV.U32 R0, RZ, RZ, 0x40 ;  /* 0x00000040ff007424 */ /* 0x001fca00078e00ff */
[----:B------:R-:W-:Y:S02]  /*11780*/  SEL R6, R0, 0xffffffc0, !P1 ;  /* 0xffffffc000067807 */ /* 0x000fe40004800000 */
[----:B------:R-:W-:Y:S02]  /*11790*/  SHF.R.U32.HI R6, RZ, 0x5, R19 ;  /* 0x00000005ff067819 */ /* 0x000fe40000011613 */
[----:B------:R-:W-:Y:S02]  /*117a0*/  SEL R0, R4, 0xffffffe0, !P1 ;  /* 0xffffffe004007807 */ /* 0x000fe40004800000 */
[----:B------:R-:W-:Y:S02]  /*117b0*/  LOP3.LUT R6, R6, 0x3, RZ, 0xc0, !PT ;  /* 0x0000000306067812 */ /* 0x000fe400078ec0ff */
[----:B--2---:R-:W-:Y:S01]  /*117c0*/  SHF.R.S32.HI R10, RZ, 0x1f, R9 ;  /* 0x0000001fff0a7819 */ /* 0x004fe20000011409 */
[----:B------:R0:W-:Y:S01]  /*117d0*/  STL [R1], R9 ;  /* 0x0000000901007387 */ /* 0x0001e20000100800 */
[----:B------:R-:W-:-:S03]  /*117e0*/  SEL R16, R9, RZ, !P2 ;  /* 0x000000ff09107207 */ /* 0x000fc60005000000 */
[----:B------:R0:W-:Y:S04]  /*117f0*/  STL [R1+0x14], R5 ;  /* 0x0000140501007387 */ /* 0x0001e80000100800 */
[----:B------:R0:W-:Y:S01]  /*11800*/  STL [R1+0x4], R10 ;  /* 0x0000040a01007387 */ /* 0x0001e20000100800 */
[----:B------:R-:W-:Y:S05]  /*11810*/  BRA.DIV UR4, `(.L_x_1048) ;  /* 0x0000002e04687947 */ /* 0x000fea000b800000 */
[----:B------:R1:W2:Y:S02]  /*11820*/  SHFL.IDX PT, R14, R6, RZ, 0x1f ;  /* 0x00001fff060e7589 */ /* 0x0002a400000e0000 */
.L_x_1101:
[----:B------:R-:W-:Y:S02]  /*11830*/  PLOP3.LUT P1, PT, PT, PT, PT, 0x8, 0x0 ;  /* 0x000000000000781c */ /* 0x000fe40003f2e170 */
[----:B--2---:R-:W-:Y:S02]  /*11840*/  ISETP.NE.AND P0, PT, R14, RZ, PT ;  /* 0x000000ff0e00720c */ /* 0x004fe40003f05270 */
[----:B------:R-:W-:-:S05]  /*11850*/  P2R R0, PR, RZ, 0x2 ;  /* 0x00000002ff007803 */ /* 0x000fca0000000000 */
[----:B------:R2:W-:Y:S06]  /*11860*/  STL [R1+0xc], R0 ;  /* 0x00000c0001007387 */ /* 0x0005ec0000100800 */
[----:B------:R-:W-:Y:S05]  /*11870*/  @P0 BRA `(.L_x_1049) ;  /* 0x0000000400500947 */ /* 0x000fea0003800000 */
[----:B------:R-:W-:Y:S01]  /*11880*/  UMOV UR4, 0xffffffff ;  /* 0xffffffff00047882 */ /* 0x000fe20000000000 */
[----:B--2---:R-:W-:Y:S02]  /*11890*/  VIADD R0, R17, 0xffffffff ;  /* 0xffffffff11007836 */ /* 0x004fe40000000000 */
[----:B------:R-:W-:Y:S05]  /*118a0*/  BRA.DIV UR4, `(.L_x_1050) ;  /* 0x0000002e04647947 */ /* 0x000fea000b800000 */
[----:B------:R-:W-:-:S13]  /*118b0*/  ELECT P6, URZ, PT ;  /* 0x00000000003f782f */ /* 0x000fda00038c0000 */
.L_x_1104:
[----:B------:R-:W-:Y:S05]  /*118c0*/  @!P6 BRA `(.L_x_1049) ;  /* 0x00000004003ce947 */ /* 0x000fea0003800000 */
[----:B------:R-:W-:Y:S01]  /*118d0*/  IMAD.MOV.U32 R16, RZ, RZ, R9 ;  /* 0x000000ffff107224 */ /* 0x000fe200078e0009 */
[----:B------:R-:W-:Y:S06]  /*118e0*/  @!P2 BRA `(.L_x_1051) ;  /* 0x000000000044a947 */ /* 0x000fec0003800000 */
[----:B------:R-:W2:Y:S01]  /*118f0*/  LDC R7, c[0x0][0x43c] ;  /* 0x00010f00ff077b82 */ /* 0x000ea20000000800 */
[----:B------:R-:W-:Y:S01]  /*11900*/  ULDC.64 UR4, c[0x0][0x428] ;  /* 0x00010a0000047ab9 */ /* 0x000fe20000000a00 */
[----:B--2---:R-:W-:-:S13]  /*11910*/  ISETP.NE.AND P0, PT, R7, 0x1, PT ;  /* 0x000000010700780c */ /* 0x004fda0003f05270 */
[----:B0-----:R-:W1:Y:S02]  /*11920*/  @P0 LDC.64 R4, c[0x0][0x440] ;  /* 0x00011000ff040b82 */ /* 0x001e640000000a00 */
[----:B-1----:R-:W-:-:S04]  /*11930*/  @P0 IMAD.HI.U32 R6, R0, R4, RZ ;  /* 0x0000000400060227 */ /* 0x002fc800078e00ff */
        /* <DEDUP_REMOVED lines=12> */
.L_x_1051:
[----:B--2---:R-:W-:Y:S01]  /*11a00*/  IMAD.MOV.U32 R2, RZ, RZ, 0x1 ;  /* 0x00000001ff027424 */ /* 0x004fe200078e00ff */
[----:B------:R-:W-:-:S04]  /*11a10*/  ISETP.NE.AND P1, PT, R8, RZ, PT ;  /* 0x000000ff0800720c */ /* 0x000fc80003f25270 */
[----:B------:R-:W-:-:S04]  /*11a20*/  SHF.L.U32 R2, R2, 0x1f, RZ ;  /* 0x0000001f02027819 */ /* 0x000fc800000006ff */
[----:B------:R-:W2:Y:S02]  /*11a30*/  SYNCS.PHASECHK.TRANS64.TRYWAIT P0, [UR39+0x20880], R2 ;  /* 0x02088002ff0075a7 */ /* 0x000ea40008000167 */
[----:B--2---:R-:W-:Y:S05]  /*11a40*/  @!P0 BRA `(.L_x_1052) ;  /* 0x0000002c001c8947 */ /* 0x004fea0003800000 */
.L_x_1105:
[----:B------:R-:W-:Y:S05]  /*11a50*/  @P1 BRA `(.L_x_1053) ;  /* 0x0000000000141947 */ /* 0x000fea0003800000 */
[----:B------:R-:W-:Y:S01]  /*11a60*/  LOP3.LUT P0, RZ, R19, 0x1f, RZ, 0xc0, !PT ;  /* 0x0000001f13ff7812 */ /* 0x000fe2000780c0ff */
[----:B--2---:R-:W-:-:S04]  /*11a70*/  IMAD.MOV.U32 R3, RZ, RZ, 0x4000 ;  /* 0x00004000ff037424 */ /* 0x004fc800078e00ff */
[----:B------:R3:W-:Y:S08]  /*11a80*/  SYNCS.ARRIVE.TRANS64 RZ, [UR39+0x20870], R3 ;  /* 0x02087003ffff79a7 */ /* 0x0007f00008000027 */
[----:B---3--:R-:W-:Y:S05]  /*11a90*/  @!P0 BRA `(.L_x_1053) ;  /* 0x0000000000048947 */ /* 0x008fea0003800000 */
[----:B------:R-:W-:Y:S01]  /*11aa0*/  BPT.TRAP 0x1 ;  /* 0x000000040000795c */ /* 0x000fe20000300000 */
.L_x_1053:
        /* <DEDUP_REMOVED lines=19> */
[----:B------:R-:W4:Y:S02]  /*11be0*/  SYNCS.PHASECHK.TRANS64.TRYWAIT P0, [UR39+0x20840], R2 ;  /* 0x02084002ff0075a7 */ /* 0x000f240008000167 */
[----:B---34-:R-:W-:Y:S05]  /*11bf0*/  @!P0 BRA `(.L_x_1054) ;  /* 0x0000002800c88947 */ /* 0x018fea0003800000 */
.L_x_1106:
[----:B------:R-:W-:Y:S05]  /*11c00*/  @P1 BRA `(.L_x_1055) ;  /* 0x0000000000141947 */ /* 0x000fea0003800000 */
[----:B------:R-:W-:Y:S01]  /*11c10*/  LOP3.LUT P0, RZ, R19, 0x1f, RZ, 0xc0, !PT ;  /* 0x0000001f13ff7812 */ /* 0x000fe2000780c0ff */
[----:B--2---:R-:W-:-:S04]  /*11c20*/  IMAD.MOV.U32 R2, RZ, RZ, 0x4000 ;  /* 0x00004000ff027424 */ /* 0x004fc800078e00ff */
[----:B------:R3:W-:Y:S08]  /*11c30*/  SYNCS.ARRIVE.TRANS64 RZ, [UR39+0x20830], R2 ;  /* 0x02083002ffff79a7 */ /* 0x0007f00008000027 */
[----:B---3--:R-:W-:Y:S05]  /*11c40*/  @!P0 BRA `(.L_x_1055) ;  /* 0x0000000000048947 */ /* 0x008fea0003800000 */
[----:B------:R-:W-:Y:S01]  /*11c50*/  BPT.TRAP 0x1 ;  /* 0x000000040000795c */ /* 0x000fe20000300000 */
.L_x_1055:
[----:B------:R-:W-:Y:S01]  /*11c60*/  ULDC.64 UR4, c[0x0][0x198] ;  /* 0x0000660000047ab9 */ /* 0x000fe20000000a00 */
[----:B------:R-:W-:Y:S01]  /*11c70*/  R2UR UR11, R0 ;  /* 0x00000000000b72ca */ /* 0x000fe200000e0000 */
[----:B------:R-:W-:Y:S01]  /*11c80*/  UIADD3 UR4, UP0, UR4, 0x370, URZ ;  /* 0x0000037004047890 */ /* 0x000fe2000ff1e03f */
[----:B------:R-:W-:Y:S01]  /*11c90*/  R2UR UR13, R16 ;  /* 0x00000000100d72ca */ /* 0x000fe200000e0000 */
[----:B------:R-:W-:Y:S01]  /*11ca0*/  UIADD3 UR8, UR39, 0x18400, URZ ;  /* 0x0001840027087890 */ /* 0x000fe2000fffe03f */
[----:B------:R-:W-:Y:S01]  /*11cb0*/  PLOP3.LUT P0, PT, PT, PT, PT, 0x80, 0x0 ;  /* 0x000000000000781c */ /* 0x000fe20003f0f070 */
[----:B------:R-:W-:Y:S02]  /*11cc0*/  UIADD3 UR9, UR39, 0x20830, URZ ;  /* 0x0002083027097890 */ /* 0x000fe4000fffe03f */
[----:B------:R-:W-:Y:S01]  /*11cd0*/  UIADD3.X UR5, URZ, UR5, URZ, UP0, !UPT ;  /* 0x000000053f057290 */ /* 0x000fe200087fe43f */
[----:B------:R-:W-:Y:S01]  /*11ce0*/  P2R R0, PR, RZ, 0x1 ;  /* 0x00000001ff007803 */ /* 0x000fe20000000000 */
        /* <DEDUP_REMOVED lines=11> */
[----:B------:R3:W-:Y:S01]  /*11da0*/  STL [R1+0xc], R0 ;  /* 0x00000c0001007387 */ /* 0x0007e20000100800 */
[----:B------:R-:W-:Y:S01]  /*11db0*/  NOP ;  /* 0x0000000000007918 */ /* 0x000fe20000000000 */
.L_x_1049:
[----:B------:R-:W-:Y:S05]  /*11dc0*/  WARPSYNC.ALL ;  /* 0x0000000000007948 */ /* 0x000fea0003800000 */
[----:B---3--:R-:W-:Y:S01]  /*11dd0*/  UIADD3 UR4, UR39, 0x10400, URZ ;  /* 0x0001040027047890 */ /* 0x008fe2000fffe03f */
[----:B------:R-:W-:Y:S03]  /*11de0*/  BAR.SYNC.DEFER_BLOCKING 0x8, 0x180 ;  /* 0x0206000000007b1d */ /* 0x000fe60000010000 */
[----:B------:R-:W-:-:S06]  /*11df0*/  ULOP3.LUT UP0, URZ, UR4, 0x3ff, URZ, 0xc0, !UPT ;  /* 0x000003ff043f7892 */ /* 0x000fcc000f80c03f */
[----:B------:R-:W-:-:S13]  /*11e00*/  PLOP3.LUT P0, PT, PT, PT, UP0, 0x80, 0x0 ;  /* 0x000000000000781c */ /* 0x000fda0003f0f008 */
[----:B------:R-:W-:Y:S05]  /*11e10*/  @!P0 BRA `(.L_x_1056) ;  /* 0x0000000000408947 */ /* 0x000fea0003800000 */
[----:B--2---:R-:W-:Y:S01]  /*11e20*/  MOV R2, 0x0 ;  /* 0x0000000000027802 */ /* 0x004fe20000000f00 */
[----:B------:R-:W-:Y:S01]  /*11e30*/  ULDC.64 UR6, c[0x4][0xc0] ;  /* 0x0100300000067ab9 */ /* 0x000fe20000000a00 */
[----:B------:R-:W-:Y:S01]  /*11e40*/  ULDC.64 UR8, c[0x4][0xc8] ;  /* 0x0100320000087ab9 */ /* 0x000fe20000000a00 */
[----:B------:R-:W-:Y:S01]  /*11e50*/  ULDC.64 UR4, c[0x4][0x28] ;  /* 0x01000a0000047ab9 */ /* 0x000fe20000000a00 */
[----:B------:R-:W-:Y:S02]  /*11e60*/  IMAD.U32 R4, RZ, RZ, UR6 ;  /* 0x00000006ff047e24 */ /* 0x000fe4000f8e00ff */
[----:B------:R-:W2:Y:S01]  /*11e70*/  LDC.64 R2, c[0x4][R2] ;  /* 0x0100000002027b82 */ /* 0x000ea20000000a00 */
[----:B0-----:R-:W-:Y:S02]  /*11e80*/  IMAD.U32 R5, RZ, RZ, UR7 ;  /* 0x00000007ff057e24 */ /* 0x001fe4000f8e00ff */
[----:B-1----:R-:W-:Y:S02]  /*11e90*/  IMAD.U32 R6, RZ, RZ, UR8 ;  /* 0x00000008ff067e24 */ /* 0x002fe4000f8e00ff */
[----:B------:R-:W-:-:S02]  /*11ea0*/  IMAD.U32 R7, RZ, RZ, UR9 ;  /* 0x00000009ff077e24 */ /* 0x000fc4000f8e00ff */
[----:B------:R-:W-:Y:S02]  /*11eb0*/  IMAD.U32 R10, RZ, RZ, UR4 ;  /* 0x00000004ff0a7e24 */ /* 0x000fe4000f8e00ff */
[----:B------:R-:W-:Y:S02]  /*11ec0*/  IMAD.U32 R11, RZ, RZ, UR5 ;  /* 0x00000005ff0b7e24 */ /* 0x000fe4000f8e00ff */
[----:B------:R-:W-:Y:S02]  /*11ed0*/  IMAD.MOV.U32 R8, RZ, RZ, 0x70 ;  /* 0x00000070ff087424 */ /* 0x000fe400078e00ff */
[----:B------:R-:W-:Y:S02]  /*11ee0*/  IMAD.MOV.U32 R12, RZ, RZ, 0x1 ;  /* 0x00000001ff0c7424 */ /* 0x000fe400078e00ff */
[----:B------:R-:W-:-:S07]  /*11ef0*/  IMAD.MOV.U32 R13, RZ, RZ, RZ ;  /* 0x000000ffff0d7224 */ /* 0x000fce00078e00ff */
[----:B------:R-:W-:-:S07]  /*11f00*/  LEPC R20, `(.L_x_1056) ;  /* 0x000000001014794e */ /* 0x000fce0000000000 */
[----:B--2---:R-:W-:Y:S05]  /*11f10*/  CALL.ABS.NOINC R2 ;  /* 0x0000000002007343 */ /* 0x004fea0003c00000 */
.L_x_1056:
[----:B------:R-:W3:Y:S01]  /*11f20*/  S2R R4, SR_CTAID.Z ;  /* 0x0000000000047919 */ /* 0x000ee20000002700 */
[----:B------:R-:W4:Y:S01]  /*11f30*/  LDC R8, c[0x0][0x448] ;  /* 0x00011200ff087b82 */ /* 0x000f220000000800 */
[----:B------:R-:W-:Y:S01]  /*11f40*/  USHF.R.S32.HI UR4, URZ, 0x1f, UR36 ;  /* 0x0000001f3f047899 */ /* 0x000fe20008011424 */
[----:B0-----:R-:W-:Y:S01]  /*11f50*/  LOP3.LUT R9, R19, 0x7f, RZ, 0xc0, !PT ;  /* 0x0000007f13097812 */ /* 0x001fe200078ec0ff */
[----:B------:R-:W-:Y:S01]  /*11f60*/  ULDC.64 UR8, c[0x0][0x2d8] ;  /* 0x0000b60000087ab9 */ /* 0x000fe20000000a00 */
[----:B------:R-:W-:Y:S01]  /*11f70*/  SHF.R.U32.HI R7, RZ, 0x3, R19 ;  /* 0x00000003ff077819 */ /* 0x000fe20000011613 */
[----:B------:R-:W-:Y:S02]  /*11f80*/  UIMAD UR6, UR4, UR8, URZ ;  /* 0x00000008040672a4 */ /* 0x000fe4000f8e023f */
[----:B------:R-:W-:Y:S01]  /*11f90*/  UIMAD.WIDE.U32 UR4, UR36, UR8, URZ ;  /* 0x00000008240472a5 */ /* 0x000fe2000f8e003f */
[----:B--2---:R-:W0:Y:S01]  /*11fa0*/  LDC.64 R2, c[0x0][0x2e0] ;  /* 0x0000b800ff027b82 */ /* 0x004e220000000a00 */
[----:B------:R-:W-:-:S04]  /*11fb0*/  UIMAD UR6, UR36, UR9, UR6 ;  /* 0x00000009240672a4 */ /* 0x000fc8000f8e0206 */
[----:B------:R-:W-:Y:S01]  /*11fc0*/  UIADD3 UR5, UR5, UR6, URZ ;  /* 0x0000000605057290 */ /* 0x000fe2000fffe03f */
[----:B----4-:R-:W-:Y:S02]  /*11fd0*/  ISETP.NE.AND P0, PT, R8, 0x1, PT ;  /* 0x000000010800780c */ /* 0x010fe40003f05270 */
[----:B---3--:R-:W-:-:S05]  /*11fe0*/  SHF.R.S32.HI R5, RZ, 0x1f, R4 ;  /* 0x0000001fff057819 */ /* 0x008fca0000011404 */
[----:B0-----:R-:W-:-:S06]  /*11ff0*/  IMAD R0, R5, R2, RZ ;  /* 0x0000000205007224 */ /* 0x001fcc00078e02ff */
[----:B-1----:R-:W0:Y:S01]  /*12000*/  @P0 LDC R6, c[0x0][0x44c] ;  /* 0x00011300ff060b82 */ /* 0x002e220000000800 */
[C---:B------:R-:W-:Y:S02]  /*12010*/  IMAD R5, R4.reuse, R3, R0 ;  /* 0x0000000304057224 */ /* 0x040fe400078e0200 */
[----:B------:R-:W-:Y:S01]  /*12020*/  IMAD.WIDE.U32 R2, R4, R2, UR4 ;  /* 0x0000000404027e25 */ /* 0x000fe2000f8e0002 */
[----:B------:R-:W-:-:S04]  /*12030*/  ULDC.64 UR4, c[0x0][0x2d0] ;  /* 0x0000b40000047ab9 */ /* 0x000fc80000000a00 */
[----:B------:R-:W1:Y:S01]  /*12040*/  @P0 LDC R0, c[0x0][0x450] ;  /* 0x00011400ff000b82 */ /* 0x000e620000000800 */
[----:B------:R-:W-:Y:S01]  /*12050*/  IMAD.IADD R3, R3, 0x1, R5 ;  /* 0x0000000103037824 */ /* 0x000fe200078e0205 */
[----:B------:R-:W-:-:S05]  /*12060*/  LEA.HI R5, R9, R18, RZ, 0x1d ;  /* 0x0000001209057211 */ /* 0x000fca00078fe8ff */
[----:B------:R-:W-:-:S04]  /*12070*/  VIADD R5, R5, UR40 ;  /* 0x0000002805057c36 */ /* 0x000fc80008000000 */
[----:B------:R-:W-:Y:S02]  /*12080*/  IMAD.MOV.U32 R4, RZ, RZ, R5 ;  /* 0x000000ffff047224 */ /* 0x000fe400078e0005 */
[----:B0-----:R-:W-:-:S05]  /*12090*/  @P0 IMAD.HI.U32 R6, R5, R6, RZ ;  /* 0x0000000605060227 */ /* 0x001fca00078e00ff */
[----:B-1----:R-:W-:-:S05]  /*120a0*/  @P0 SHF.R.U32.HI R4, RZ, R0, R6 ;  /* 0x00000000ff040219 */ /* 0x002fca0000011606 */
        /* <DEDUP_REMOVED lines=13> */
[----:B------:R-:W-:Y:S01]  /*12180*/  IADD3 R0, P0, R2, UR4, RZ ;  /* 0x0000000402007c10 */ /* 0x000fe2000ff1e0ff */
[----:B------:R-:W-:Y:S01]  /*12190*/  IMAD.SHL.U32 R2, R7, 0x10, RZ ;  /* 0x0000001007027824 */ /* 0x000fe200078e00ff */
[----:B------:R-:W-:Y:S02]  /*121a0*/  ULDC UR4, c[0x0][0x2b8] ;  /* 0x0000ae0000047ab9 */ /* 0x000fe40000000800 */
[----:B------:R-:W-:Y:S01]  /*121b0*/  IADD3.X R5, R3, UR5, R5, P0, !PT ;  /* 0x0000000503057c10 */ /* 0x000fe200087fe405 */
[----:B------:R-:W-:Y:S01]  /*121c0*/  IMAD.SHL.U32 R3, R7, 0x80, RZ ;  /* 0x0000008007037824 */ /* 0x000fe200078e00ff */
[----:B------:R-:W-:-:S04]  /*121d0*/  ISETP.GE.AND P1, PT, R18, UR4, PT ;  /* 0x0000000412007c0c */ /* 0x000fc8000bf26270 */
[----:B------:R-:W-:-:S04]  /*121e0*/  LOP3.LUT R3, R18, 0x380, R3, 0xf8, !PT ;  /* 0x0000038012037812 */ /* 0x000fc800078ef803 */
[----:B------:R-:W-:Y:S02]  /*121f0*/  LOP3.LUT R2, R3, 0x70, R2, 0x78, !PT ;  /* 0x0000007003027812 */ /* 0x000fe400078e7802 */
[----:B------:R-:W-:-:S04]  /*12200*/  LOP3.LUT R3, R18, 0x80, RZ, 0xfc, !PT ;  /* 0x0000008012037812 */ /* 0x000fc800078efcff */
[----:B------:R-:W-:Y:S01]  /*12210*/  ISETP.GE.AND P0, PT, R3, UR4, PT ;  /* 0x0000000403007c0c */ /* 0x000fe2000bf06270 */
[----:B------:R-:W-:Y:S01]  /*12220*/  IMAD.SHL.U32 R3, R9, 0x10, RZ ;  /* 0x0000001009037824 */ /* 0x000fe200078e00ff */
[----:B------:R-:W-:-:S04]  /*12230*/  UMOV UR4, 0xffffffff ;  /* 0xffffffff00047882 */ /* 0x000fc80000000000 */
[----:B------:R-:W-:Y:S01]  /*12240*/  LOP3.LUT R4, R2, 0x400, R3, 0xf8, !PT ;  /* 0x0000040002047812 */ /* 0x000fe200078ef803 */
[----:B------:R-:W-:Y:S06]  /*12250*/  BRA.DIV UR4, `(.L_x_1057) ;  /* 0x0000002604487947 */ /* 0x000fec000b800000 */
[----:B------:R-:W0:Y:S01]  /*12260*/  SHFL.IDX PT, R7, R0, RZ, 0x181f ;  /* 0x00181fff00077589 */ /* 0x000e2200000e0000 */
[----:B------:R-:W-:Y:S01]  /*12270*/  ULDC UR4, c[0x0][0x288] ;  /* 0x0000a20000047ab9 */ /* 0x000fe20000000800 */
[----:B------:R-:W-:Y:S01]  /*12280*/  LEA.HI R2, R9, UR40, RZ, 0x1d ;  /* 0x0000002809027c11 */ /* 0x000fe2000f8fe8ff */
[----:B------:R-:W-:Y:S01]  /*12290*/  IMAD R3, R8, UR4, RZ ;  /* 0x0000000408037c24 */ /* 0x000fe2000f8e02ff */
[----:B------:R-:W1:Y:S03]  /*122a0*/  SHFL.IDX PT, R6, R5, RZ, 0x181f ;  /* 0x00181fff05067589 */ /* 0x000e6600000e0000 */
[C---:B------:R-:W-:Y:S01]  /*122b0*/  VIADD R10, R2.reuse, 0x10 ;  /* 0x00000010020a7836 */ /* 0x040fe20000000000 */
[----:B------:R-:W-:Y:S01]  /*122c0*/  ISETP.GE.AND P2, PT, R2, R3, PT ;  /* 0x000000030200720c */ /* 0x000fe20003f46270 */
[----:B------:R-:W2:-:S12]  /*122d0*/  SHFL.IDX PT, R14, R0, 0x1, 0x181f ;  /* 0x00381f00000e7f89 */ /* 0x000e9800000e0000 */
        /* <DEDUP_REMOVED lines=11> */
[----:B--2---:R-:W-:Y:S01]  /*12390*/  @!P2 IADD3 R7, P3, R18, R14, RZ ;  /* 0x0000000e1207a210 */ /* 0x004fe20007f7e0ff */
[----:B------:R-:W-:Y:S01]  /*123a0*/  @!P2 VIADD R8, R4, UR39 ;  /* 0x000000270408ac36 */ /* 0x000fe20008000000 */
[----:B------:R-:W1:Y:S03]  /*123b0*/  SHFL.IDX PT, R14, R0, 0x2, 0x181f ;  /* 0x00581f00000e7f89 */ /* 0x000e6600000e0000 */
[----:B0-----:R-:W-:-:S05]  /*123c0*/  @!P2 IMAD.X R6, RZ, RZ, R6, P3 ;  /* 0x000000ffff06a224 */ /* 0x001fca00018e0606 */
        /* <DEDUP_REMOVED lines=8> */
[----:B-1----:R-:W-:Y:S01]  /*12450*/  @!P2 IADD3 R7, P3, R18, R14, RZ ;  /* 0x0000000e1207a210 */ /* 0x002fe20007f7e0ff */
        /* <DEDUP_REMOVED lines=37> */
[----:B------:R-:W-:Y:S03]  /*126b0*/  SHFL.IDX PT, R14, R0, 0x7, 0x181f ;  /* 0x00f81f00000e7f89 */ /* 0x000fe600000e0000 */
[----:B0-----:R-:W-:-:S05]  /*126c0*/  @!P2 IMAD.X R6, RZ, RZ, R6, P3 ;  /* 0x000000ffff06a224 */ /* 0x001fca00018e0606 */
        /* <DEDUP_REMOVED lines=17> */
.L_x_1123:
[----:B------:R-:W-:Y:S01]  /*127e0*/  VIADD R2, R2, 0x70 ;  /* 0x0000007002027836 */ /* 0x000fe20000000000 */
[----:B------:R-:W-:Y:S04]  /*127f0*/  BSSY B0, `(.L_x_1058) ;  /* 0x000000b000007945 */ /* 0x000fe80003800000 */
[----:B------:R-:W-:-:S13]  /*12800*/  ISETP.GE.AND P2, PT, R2, R3, PT ;  /* 0x000000030200720c */ /* 0x000fda0003f46270 */
[----:B------:R-:W-:Y:S05]  /*12810*/  @P2 BRA `(.L_x_1059) ;  /* 0x0000000000202947 */ /* 0x000fea0003800000 */
[----:B------:R-:W-:-:S05]  /*12820*/  IADD3 R2, P2, R18, R14, RZ ;  /* 0x0000000e12027210 */ /* 0x000fca0007f5e0ff */
[----:B------:R-:W-:Y:S02]  /*12830*/  IMAD.X R3, RZ, RZ, R5, P2 ;  /* 0x000000ffff037224 */ /* 0x000fe400010e0605 */
[----:B------:R-:W-:-:S05]  /*12840*/  VIADD R5, R4, UR39 ;  /* 0x0000002704057c36 */ /* 0x000fca0008000000 */
[----:B------:R-:W-:Y:S01]  /*12850*/  @!PT LDS RZ, [RZ] ;  /* 0x00000000fffff984 */ /* 0x000fe20000000800 */
[----:B------:R-:W-:Y:S01]  /*12860*/  @!PT LDS RZ, [RZ] ;  /* 0x00000000fffff984 */ /* 0x000fe20000000800 */
[----:B------:R-:W-:Y:S01]  /*12870*/  @!PT LDS RZ, [RZ] ;  /* 0x00000000fffff984 */ /* 0x000fe20000000800 */
[----:B------:R1:W-:Y:S04]  /*12880*/  LDGSTS.E.BYPASS.LTC128B.128 [R5+0x13c00], desc[UR44][R2.64], !P1 ;  /* 0x13c0000002057fae */ /* 0x0003e8000c901d6c */
[----:B------:R1:W-:Y:S02]  /*12890*/  LDGSTS.E.BYPASS.LTC128B.128 [R5+0x17c00], desc[UR44][R2.64+0x80], !P0 ;  /* 0x17c0008002057fae */ /* 0x0003e4000c101d6c */
.L_x_1059:
[----:B------:R-:W-:Y:S05]  /*128a0*/  BSYNC B0 ;  /* 0x0000000000007941 */ /* 0x000fea0003800000 */
.L_x_1058:
[----:B------:R-:W-:Y:S01]  /*128b0*/  NOP ;  /* 0x0000000000007918 */ /* 0x000fe20000000000 */
[----:B------:R-:W-:Y:S01]  /*128c0*/  SYNCS.ARRIVE.TRANS64.RED.A0T1 RZ, [UR39+0x20800], RZ ;  /* 0x020800ffffff79a7 */ /* 0x000fe20008200427 */
[----:B-1----:R-:W-:Y:S01]  /*128d0*/  IMAD.MOV.U32 R2, RZ, RZ, 0x1 ;  /* 0x00000001ff027424 */ /* 0x002fe200078e00ff */
[----:B------:R-:W-:Y:S04]  /*128e0*/  ARRIVES.LDGSTSBAR.64.TRANSCNT [UR39+0x20800] ;  /* 0x02080000ff0079b0 */ /* 0x000fe80008000aa7 */
[----:B------:R-:W-:Y:S01]  /*128f0*/  SHF.L.U32 R2, R2, 0x1f, RZ ;  /* 0x0000001f02027819 */ /* 0x000fe200000006ff */
[----:B------:R-:W-:Y:S01]  /*12900*/  NOP ;  /* 0x0000000000007918 */ /* 0x000fe20000000000 */
[----:B------:R-:W-:Y:S01]  /*12910*/  SYNCS.ARRIVE.TRANS64.A1T0 RZ, [UR39+0x20800], RZ ;  /* 0x020800ffffff79a7 */ /* 0x000fe20008100027 */
[----:B------:R-:W-:-:S05]  /*12920*/  VIADD R0, R17, 0xfffffffe ;  /* 0xfffffffe11007836 */ /* 0x000fca0000000000 */
[----:B------:R-:W-:Y:S01]  /*12930*/  ISETP.GE.AND P1, PT, R0, UR41, PT ;  /* 0x0000002900007c0c */ /* 0x000fe2000bf26270 */
[----:B------:R-:W1:Y:S02]  /*12940*/  SYNCS.PHASECHK.TRANS64.TRYWAIT P0, [UR39+0x20820], R2 ;  /* 0x02082002ff0075a7 */ /* 0x000e640008000167 */
[----:B-1----:R-:W-:Y:S10]  /*12950*/  @!P0 BRA `(.L_x_1060) ;  /* 0x0000002800508947 */ /* 0x002ff40003800000 */
.L_x_1124:
[----:B------:R-:W-:Y:S01]  /*12960*/  IMAD.MOV.U32 R20, RZ, RZ, 0x1 ;  /* 0x00000001ff147424 */ /* 0x000fe200078e00ff */
[----:B------:R-:W-:Y:S06]  /*12970*/  @!P1 BRA `(.L_x_1061) ;  /* 0x0000000c00b49947 */ /* 0x000fec0003800000 */
[----:B------:R-:W-:Y:S01]  /*12980*/  LOP3.LUT R21, R19, 0x1f, RZ, 0xc0, !PT ;  /* 0x0000001f13157812 */ /* 0x000fe200078ec0ff */
[----:B------:R-:W-:Y:S02]  /*12990*/  IMAD.MOV.U32 R5, RZ, RZ, 0x1 ;  /* 0x00000001ff057424 */ /* 0x000fe400078e00ff */
[----:B------:R-:W-:-:S07]  /*129a0*/  IMAD.MOV.U32 R4, RZ, RZ, RZ ;  /* 0x000000ffff047224 */ /* 0x000fce00078e00ff */
.L_x_1080:
[----:B-1----:R-:W2:Y:S01]  /*129b0*/  LDL R2, [R1+0xc] ;  /* 0x00000c0001027983 */ /* 0x002ea20000100800 */
[----:B------:R-:W-:Y:S01]  /*129c0*/  VIADD R19, R4, 0x1 ;  /* 0x0000000104137836 */ /* 0x000fe20000000000 */
[----:B------:R-:W-:Y:S04]  /*129d0*/  BSSY B0, `(.L_x_1062) ;  /* 0x000007e000007945 */ /* 0x000fe80003800000 */
[----:B------:R-:W-:-:S04]  /*129e0*/  ISETP.NE.AND P0, PT, R19, 0x2, PT ;  /* 0x000000021300780c */ /* 0x000fc80003f05270 */
[----:B------:R-:W-:Y:S02]  /*129f0*/  SEL R20, RZ, 0x1, P0 ;  /* 0x00000001ff147807 */ /* 0x000fe40000000000 */
[----:B------:R-:W-:Y:S02]  /*12a00*/  SEL R19, R19, RZ, P0 ;  /* 0x000000ff13137207 */ /* 0x000fe40000000000 */
[----:B------:R-:W-:Y:S02]  /*12a10*/  LOP3.LUT R20, R5, R20, RZ, 0x3c, !PT ;  /* 0x0000001405147212 */ /* 0x000fe400078e3cff */
[----:B--2---:R-:W-:-:S13]  /*12a20*/  ISETP.NE.AND P1, PT, R2, RZ, PT ;  /* 0x000000ff0200720c */ /* 0x004fda0003f25270 */
[----:B------:R-:W-:Y:S05]  /*12a30*/  @!P1 BRA `(.L_x_1063) ;  /* 0x0000000400dc9947 */ /* 0x000fea0003800000 */
[----:B------:R-:W2:Y:S01]  /*12a40*/  LDL R2, [R1+0x14] ;  /* 0x0000140001027983 */ /* 0x000ea20000100800 */
[----:B0-----:R-:W-:Y:S01]  /*12a50*/  IMAD.MOV.U32 R6, RZ, RZ, R0 ;  /* 0x000000ffff067224 */ /* 0x001fe200078e0000 */
[----:B--2---:R-:W-:-:S13]  /*12a60*/  ISETP.NE.AND P1, PT, R2, RZ, PT ;  /* 0x000000ff0200720c */ /* 0x004fda0003f25270 */
[----:B------:R-:W-:Y:S05]  /*12a70*/  @!P1 BRA `(.L_x_1064) ;  /* 0x0000000000509947 */ /* 0x000fea0003800000 */
[----:B------:R-:W2:Y:S01]  /*12a80*/  LDL R9, [R1+0x4] ;  /* 0x0000040001097983 */ /* 0x000ea20000100800 */
[----:B------:R-:W0:Y:S01]  /*12a90*/  LDC R6, c[0x0][0x43c] ;  /* 0x00010f00ff067b82 */ /* 0x000e220000000800 */
[----:B------:R-:W-:Y:S02]  /*12aa0*/  ULDC.64 UR4, c[0x0][0x428] ;  /* 0x00010a0000047ab9 */ /* 0x000fe40000000a00 */
[----:B------:R-:W3:Y:S05]  /*12ab0*/  LDL R8, [R1] ;  /* 0x0000000001087983 */ /* 0x000eea0000100800 */
[----:B------:R-:W1:Y:S01]  /*12ac0*/  LDC.64 R16, c[0x0][0x418] ;  /* 0x00010600ff107b82 */ /* 0x000e620000000a00 */
[----:B0-----:R-:W-:-:S13]  /*12ad0*/  ISETP.NE.AND P0, PT, R6, 0x1, PT ;  /* 0x000000010600780c */ /* 0x001fda0003f05270 */
[----:B------:R-:W0:Y:S02]  /*12ae0*/  @P0 LDC.64 R2, c[0x0][0x440] ;  /* 0x00011000ff020b82 */ /* 0x000e240000000a00 */
[----:B0-----:R-:W-:-:S04]  /*12af0*/  @P0 IMAD.HI.U32 R7, R0, R2, RZ ;  /* 0x0000000200070227 */ /* 0x001fc800078e00ff */
[----:B------:R-:W-:Y:S01]  /*12b00*/  IMAD.MOV.U32 R2, RZ, RZ, R0 ;  /* 0x000000ffff027224 */ /* 0x000fe200078e0000 */
[----:B------:R-:W-:-:S05]  /*12b10*/  @P0 SHF.R.U32.HI R2, RZ, R3, R7 ;  /* 0x00000003ff020219 */ /* 0x000fca0000011607 */
[----:B------:R-:W-:-:S04]  /*12b20*/  IMAD.MOV R3, RZ, RZ, -R2 ;  /* 0x000000ffff037224 */ /* 0x000fc800078e0a02 */
[----:B------:R-:W-:Y:S01]  /*12b30*/  IMAD R6, R6, R3, R0 ;  /* 0x0000000306067224 */ /* 0x000fe200078e0200 */
[----:B------:R-:W-:Y:S01]  /*12b40*/  SHF.R.S32.HI R3, RZ, 0x1f, R2 ;  /* 0x0000001fff037819 */ /* 0x000fe20000011402 */
[----:B--2---:R-:W-:-:S04]  /*12b50*/  IMAD R7, R9, UR4, RZ ;  /* 0x0000000409077c24 */ /* 0x004fc8000f8e02ff */
[C---:B---3--:R-:W-:Y:S02]  /*12b60*/  IMAD R7, R8.reuse, UR5, R7 ;  /* 0x0000000508077c24 */ /* 0x048fe4000f8e0207 */
[----:B------:R-:W-:-:S04]  /*12b70*/  IMAD.WIDE.U32 R2, R8, UR4, R2 ;  /* 0x0000000408027c25 */ /* 0x000fc8000f8e0002 */
[----:B------:R-:W-:Y:S01]  /*12b80*/  IMAD.IADD R7, R7, 0x1, R3 ;  /* 0x0000000107077824 */ /* 0x000fe200078e0203 */
[----:B-1----:R-:W-:-:S04]  /*12b90*/  LEA R16, P0, R2, R16, 0x2 ;  /* 0x0000001002107211 */ /* 0x002fc800078010ff */
[----:B------:R-:W-:-:S05]  /*12ba0*/  LEA.HI.X R17, R2, R17, R7, 0x2, P0 ;  /* 0x0000001102117211 */ /* 0x000fca00000f1407 */
[----:B------:R0:W5:Y:S04]  /*12bb0*/  LDG.E R16, desc[UR44][R16.64] ;  /* 0x0000002c10107981 */ /* 0x000168000c1e1900 */
.L_x_1064:
[----:B------:R-:W-:Y:S01]  /*12bc0*/  LEA R8, R19, UR39, 0x3 ;  /* 0x0000002713087c11 */ /* 0x000fe2000f8e18ff */
[----:B------:R-:W1:Y:S01]  /*12bd0*/  S2R R3, SR_TID.X ;  /* 0x0000000000037919 */ /* 0x000e620000002100 */
[----:B------:R-:W-:-:S04]  /*12be0*/  SHF.L.U32 R2, R20, 0x1f, RZ ;  /* 0x0000001f14027819 */ /* 0x000fc800000006ff */
[----:B------:R-:W2:Y:S01]  /*12bf0*/  SYNCS.PHASECHK.TRANS64.TRYWAIT P0, [R8+URZ+0x20880], R2 ;  /* 0x02088002080075a7 */ /* 0x000ea2000800017f */
[----:B-1----:R-:W-:-:S04]  /*12c00*/  LOP3.LUT R3, R3, 0x7f, RZ, 0xc0, !PT ;  /* 0x0000007f03037812 */ /* 0x002fc800078ec0ff */
[----:B------:R-:W-:Y:S01]  /*12c10*/  ISETP.NE.AND P1, PT, R3, RZ, PT ;  /* 0x000000ff0300720c */ /* 0x000fe20003f25270 */
[----:B--2---:R-:W-:-:S12]  /*12c20*/  @!P0 BRA `(.L_x_1065) ;  /* 0x0000002400b48947 */ /* 0x004fd80003800000 */
.L_x_1125:
[----:B------:R-:W-:Y:S04]  /*12c30*/  BSSY B1, `(.L_x_1066) ;  /* 0x0000007000017945 */ /* 0x000fe80003800000 */
[----:B------:R-:W-:Y:S05]  /*12c40*/  @P1 BRA `(.L_x_1067) ;  /* 0x0000000000141947 */ /* 0x000fea0003800000 */
[----:B------:R-:W-:Y:S01]  /*12c50*/  ISETP.NE.AND P0, PT, R21, RZ, PT ;  /* 0x000000ff1500720c */ /* 0x000fe20003f05270 */
[----:B------:R-:W-:-:S04]  /*12c60*/  IMAD.MOV.U32 R3, RZ, RZ, 0x4000 ;  /* 0x00004000ff037424 */ /* 0x000fc800078e00ff */
[----:B------:R2:W-:Y:S08]  /*12c70*/  SYNCS.ARRIVE.TRANS64 RZ, [R8+URZ+0x20870], R3 ;  /* 0x0208700308ff79a7 */ /* 0x0005f0000800003f */
[----:B------:R-:W-:Y:S05]  /*12c80*/  @!P0 BRA `(.L_x_1067) ;  /* 0x0000000000048947 */ /* 0x000fea0003800000 */
[----:B------:R-:W-:Y:S01]  /*12c90*/  BPT.TRAP 0x1 ;  /* 0x000000040000795c */ /* 0x000fe20000300000 */
.L_x_1067:
[----:B------:R-:W-:Y:S05]  /*12ca0*/  BSYNC B1 ;  /* 0x0000000000017941 */ /* 0x000fea0003800000 */
.L_x_1066:
        /* <DEDUP_REMOVED lines=15> */
.L_x_1068:
[----:B------:R-:W-:-:S13]  /*12da0*/  @P0 ELECT P2, URZ, PT ;  /* 0x00000000003f082f */ /* 0x000fda0003840000 */
[----:B-----5:R-:W-:Y:S02]  /*12db0*/  @P2 R2UR UR37, R16 ;  /* 0x00000000102522ca */ /* 0x020fe400000e0000 */
[----:B------:R-:W-:-:S11]  /*12dc0*/  @P2 PLOP3.LUT P0, PT, P2, PT, PT, 0x8, 0x0 ;  /* 0x000000000000281c */ /* 0x000fd6000170e170 */
[----:B------:R3:W-:Y:S01]  /*12dd0*/  UTMALDG.4D [UR32], [UR4], desc[UR6] ;  /* 0x00000620040075b4 */ /* 0x0007e20008019000 */
[----:B------:R-:W-:Y:S01]  /*12de0*/  PLOP3.LUT P2, PT, PT, PT, PT, 0x8, 0x0 ;  /* 0x000000000000781c */ /* 0x000fe20003f4e170 */
[----:B---3--:R-:W-:-:S12]  /*12df0*/  @P0 BRA.U.ANY `(.L_x_1068) ;  /* 0xfffffffd00e80947 */ /* 0x008fd8000393ffff */
[----:B------:R-:W-:Y:S01]  /*12e00*/  IMAD.MOV.U32 R9, RZ, RZ, 0x80 ;  /* 0x00000080ff097424 */ /* 0x000fe200078e00ff */
[----:B------:R-:W-:Y:S01]  /*12e10*/  R2UR UR11, R6 ;  /* 0x00000000060b72ca */ /* 0x000fe200000e0000 */
[----:B------:R-:W-:Y:S01]  /*12e20*/  UIADD3 UR8, UR8, 0xa400, URZ ;  /* 0x0000a40008087890 */ /* 0x000fe2000fffe03f */
[----:B------:R-:W-:Y:S01]  /*12e30*/  PLOP3.LUT P0, PT, PT, PT, PT, 0x80, 0x0 ;  /* 0x000000000000781c */ /* 0x000fe20003f0f070 */
[----:B------:R-:W-:Y:S01]  /*12e40*/  UMOV UR6, 0x0 ;  /* 0x0000000000067882 */ /* 0x000fe20000000000 */
[----:B------:R-:W-:Y:S01]  /*12e50*/  R2UR UR10, R9 ;  /* 0x00000000090a72ca */ /* 0x000fe200000e0000 */
[----:B------:R-:W-:-:S14]  /*12e60*/  UMOV UR7, 0x14f00000 ;  /* 0x14f0000000077882 */ /* 0x000fdc0000000000 */
.L_x_1069:
[----:B------:R-:W-:-:S13]  /*12e70*/  @P0 ELECT P2, URZ, PT ;  /* 0x00000000003f082f */ /* 0x000fda0003840000 */
[----:B------:R-:W-:Y:S01]  /*12e80*/  @P2 R2UR UR13, R16 ;  /* 0x00000000100d22ca */ /* 0x000fe200000e0000 */
[----:B------:R-:W-:Y:S01]  /*12e90*/  UMOV UR9, UR33 ;  /* 0x0000002100097c82 */ /* 0x000fe20008000000 */
[----:B------:R-:W-:Y:S01]  /*12ea0*/  UMOV UR12, UR36 ;  /* 0x00000024000c7c82 */ /* 0x000fe20008000000 */
[----:B------:R-:W-:-:S10]  /*12eb0*/  @P2 PLOP3.LUT P0, PT, P2, PT, PT, 0x8, 0x0 ;  /* 0x000000000000281c */ /* 0x000fd4000170e170 */
[----:B------:R3:W-:Y:S01]  /*12ec0*/  UTMALDG.4D [UR8], [UR4], desc[UR6] ;  /* 0x00000608040075b4 */ /* 0x0007e20008019000 */
[----:B------:R-:W-:Y:S02]  /*12ed0*/  PLOP3.LUT P2, PT, PT, PT, PT, 0x8, 0x0 ;  /* 0x000000000000781c */ /* 0x000fe40003f4e170 */
[----:B---3--:R-:W-:Y:S11]  /*12ee0*/  @P0 BRA.U.ANY `(.L_x_1069) ;  /* 0xfffffffd00e00947 */ /* 0x008ff6000393ffff */
[----:B------:R-:W3:Y:S02]  /*12ef0*/  SYNCS.PHASECHK.TRANS64.TRYWAIT P0, [R8+URZ+0x20840], R2 ;  /* 0x02084002080075a7 */ /* 0x000ee4000800017f */
[----:B---3--:R-:W-:Y:S05]  /*12f00*/  @!P0 BRA `(.L_x_1070) ;  /* 0x0000002400108947 */ /* 0x008fea0003800000 */
.L_x_1126:
[----:B------:R-:W-:Y:S01]  /*12f10*/  BSSY B1, `(.L_x_1071) ;  /* 0x0000009000017945 */ /* 0x000fe20003800000 */
[----:B-1-3--:R-:W-:Y:S02]  /*12f20*/  IMAD.MOV.U32 R2, RZ, RZ, 0x0 ;  /* 0x00000000ff027424 */ /* 0x00afe400078e00ff */
[----:B--2---:R-:W-:Y:S01]  /*12f30*/  IMAD.MOV.U32 R3, RZ, RZ, 0x14f00000 ;  /* 0x14f00000ff037424 */ /* 0x004fe200078e00ff */
[----:B------:R-:W-:Y:S06]  /*12f40*/  @P1 BRA `(.L_x_1072) ;  /* 0x0000000000141947 */ /* 0x000fec0003800000 */
[----:B------:R-:W-:Y:S01]  /*12f50*/  ISETP.NE.AND P0, PT, R21, RZ, PT ;  /* 0x000000ff1500720c */ /* 0x000fe20003f05270 */
[----:B------:R-:W-:-:S04]  /*12f60*/  IMAD.MOV.U32 R11, RZ, RZ, 0x4000 ;  /* 0x00004000ff0b7424 */ /* 0x000fc800078e00ff */
[----:B------:R1:W-:Y:S08]  /*12f70*/  SYNCS.ARRIVE.TRANS64 RZ, [R8+URZ+0x20830], R11 ;  /* 0x0208300b08ff79a7 */ /* 0x0003f0000800003f */
[----:B------:R-:W-:Y:S05]  /*12f80*/  @!P0 BRA `(.L_x_1072) ;  /* 0x0000000000048947 */ /* 0x000fea0003800000 */
[----:B------:R-:W-:Y:S01]  /*12f90*/  BPT.TRAP 0x1 ;  /* 0x000000040000795c */ /* 0x000fe20000300000 */
.L_x_1072:
[----:B------:R-:W-:Y:S05]  /*12fa0*/  BSYNC B1 ;  /* 0x0000000000017941 */ /* 0x000fea0003800000 */
.L_x_1071:
        /* <DEDUP_REMOVED lines=12> */
.L_x_1073:
        /* <DEDUP_REMOVED lines=13> */
.L_x_1074:
[----:B------:R-:W-:-:S13]  /*13140*/  @P0 ELECT P1, URZ, PT ;  /* 0x00000000003f082f */ /* 0x000fda0003820000 */
[----:B------:R-:W-:Y:S01]  /*13150*/  @P1 R2UR UR13, R16 ;  /* 0x00000000100d12ca */ /* 0x000fe200000e0000 */
[----:B------:R-:W-:Y:S01]  /*13160*/  UMOV UR12, UR36 ;  /* 0x00000024000c7c82 */ /* 0x000fe20008000000 */
[----:B------:R-:W-:-:S11]  /*13170*/  @P1 PLOP3.LUT P0, PT, P1, PT, PT, 0x8, 0x0 ;  /* 0x000000000000181c */ /* 0x000fd60000f0e170 */
[----:B------:R2:W-:Y:S01]  /*13180*/  UTMALDG.4D [UR8], [UR6], desc[UR14] ;  /* 0x00000e08060075b4 */ /* 0x0005e20008019000 */
[----:B------:R-:W-:Y:S01]  /*13190*/  PLOP3.LUT P1, PT, PT, PT, PT, 0x8, 0x0 ;  /* 0x000000000000781c */ /* 0x000fe20003f2e170 */
[----:B--2---:R-:W-:-:S12]  /*131a0*/  @P0 BRA.U.ANY `(.L_x_1074) ;  /* 0xfffffffd00e40947 */ /* 0x004fd8000393ffff */
.L_x_1063:
[----:B------:R-:W-:Y:S05]  /*131b0*/  BSYNC B0 ;  /* 0x0000000000007941 */ /* 0x000fea0003800000 */
.L_x_1062:
[----:B------:R-:W-:-:S05]  /*131c0*/  IMAD.U32 R2, RZ, RZ, UR38 ;  /* 0x00000026ff027e24 */ /* 0x000fca000f8e00ff */
[----:B------:R-:W-:-:S04]  /*131d0*/  LOP3.LUT R2, R2, 0x1, RZ, 0xfc, !PT ;  /* 0x0000000102027812 */ /* 0x000fc800078efcff */
[----:B------:R-:W-:-:S13]  /*131e0*/  ISETP.NE.AND P0, PT, R2, 0x3, PT ;  /* 0x000000030200780c */ /* 0x000fda0003f05270 */
[----:B------:R-:W-:Y:S05]  /*131f0*/  @!P0 BRA `(.L_x_1075) ;  /* 0x0000000000048947 */ /* 0x000fea0003800000 */
[----:B------:R-:W-:Y:S01]  /*13200*/  BPT.TRAP 0x1 ;  /* 0x000000040000795c */ /* 0x000fe20000300000 */
.L_x_1075:
[----:B------:R-:W-:Y:S01]  /*13210*/  LOP3.LUT R3, R5, 0x1, RZ, 0x3c, !PT ;  /* 0x0000000105037812 */ /* 0x000fe200078e3cff */
[----:B------:R-:W-:Y:S01]  /*13220*/  IMAD.U32 R2, RZ, RZ, UR38 ;  /* 0x00000026ff027e24 */ /* 0x000fe2000f8e00ff */
[----:B------:R-:W-:Y:S02]  /*13230*/  LEA R18, R4, UR39, 0x3 ;  /* 0x0000002704127c11 */ /* 0x000fe4000f8e18ff */
[----:B------:R-:W-:Y:S02]  /*13240*/  SHF.L.U32 R3, R3, 0x1f, RZ ;  /* 0x0000001f03037819 */ /* 0x000fe400000006ff */
[----:B------:R-:W-:Y:S02]  /*13250*/  LOP3.LUT R2, R2, 0x2, RZ, 0xfc, !PT ;  /* 0x0000000202027812 */ /* 0x000fe400078efcff */
[----:B------:R-:W2:Y:S02]  /*13260*/  SYNCS.PHASECHK.TRANS64.TRYWAIT P0, [R18+URZ+0x20870], R3 ;  /* 0x02087003120075a7 */ /* 0x000ea4000800017f */
[----:B------:R-:W-:Y:S01]  /*13270*/  ISETP.NE.AND P1, PT, R2, 0x3, PT ;  /* 0x000000030200780c */ /* 0x000fe20003f25270 */
[----:B--2---:R-:W-:-:S12]  /*13280*/  @!P0 BRA `(.L_x_1076) ;  /* 0x0000002000448947 */ /* 0x004fd80003800000 */
.L_x_1127:
[----:B------:R-:W-:Y:S05]  /*13290*/  @!P1 BRA `(.L_x_1077) ;  /* 0x0000000000049947 */ /* 0x000fea0003800000 */
[----:B------:R-:W-:Y:S01]  /*132a0*/  BPT.TRAP 0x1 ;  /* 0x000000040000795c */ /* 0x000fe20000300000 */
.L_x_1077:
[----:B--2---:R-:W-:Y:S01]  /*132b0*/  SHF.L.U32 R3, R5, 0x1f, RZ ;  /* 0x0000001f05037819 */ /* 0x004fe200000006ff */
[----:B------:R-:W-:-:S03]  /*132c0*/  IMAD.SHL.U32 R2, R4, 0x4000, RZ ;  /* 0x0000400004027824 */ /* 0x000fc600078e00ff */
[----:B------:R-:W2:Y:S02]  /*132d0*/  SYNCS.PHASECHK.TRANS64.TRYWAIT P0, [R18+URZ+0x20860], R3 ;  /* 0x02086003120075a7 */ /* 0x000ea4000800017f */
[----:B--2---:R-:W-:Y:S05]  /*132e0*/  @!P0 BRA `(.L_x_1078) ;  /* 0x0000002000408947 */ /* 0x004fea0003800000 */
.L_x_1128:
[----:B------:R-:W2:Y:S04]  /*132f0*/  LDL R4, [R1+0x8] ;  /* 0x0000080001047983 */ /* 0x000ea80000100800 */
[----:B------:R-:W3:Y:S01]  /*13300*/  LDL R12, [R1+0x10] ;  /* 0x00001000010c7983 */ /* 0x000ee20000100800 */
[----:B------:R-:W-:Y:S05]  /*13310*/  WARPSYNC.ALL ;  /* 0x0000000000007948 */ /* 0x000fea0003800000 */
[----:B0-----:R-:W0:Y:S02]  /*13320*/  S2R R6, SR_TID.X ;  /* 0x0000000000067919 */ /* 0x001e240000002100 */
[----:B0-----:R-:W-:Y:S01]  /*13330*/  LOP3.LUT P0, RZ, R6, 0x4, RZ, 0xc0, !PT ;  /* 0x0000000406ff7812 */ /* 0x001fe2000780c0ff */
[----:B------:R-:W-:-:S05]  /*13340*/  IMAD.MOV.U32 R6, RZ, RZ, 0x40 ;  /* 0x00000040ff067424 */ /* 0x000fca00078e00ff */
[----:B------:R-:W-:Y:S02]  /*13350*/  SEL R6, R6, 0xffffffc0, !P0 ;  /* 0xffffffc006067807 */ /* 0x000fe40004000000 */
[C---:B--2---:R-:W-:Y:S02]  /*13360*/  LOP3.LUT R3, R2.reuse, R4, RZ, 0xfc, !PT ;  /* 0x0000000402037212 */ /* 0x044fe400078efcff */
[----:B---3--:R-:W-:-:S03]  /*13370*/  IADD3 R2, R2, UR39, R12 ;  /* 0x0000002702027c10 */ /* 0x008fc6000fffe00c */
[----:B-1----:R-:W0:Y:S01]  /*13380*/  LDSM.16.MT88.4 R8, [R3+UR39+0x8400] ;  /* 0x008400270308783b */ /* 0x002e220008004200 */
[----:B------:R-:W-:-:S04]  /*13390*/  VIADD R17, R3, UR39 ;  /* 0x0000002703117c36 */ /* 0x000fc80008000000 */
[----:B------:R-:W-:Y:S01]  /*133a0*/  IMAD.IADD R17, R6, 0x1, R17 ;  /* 0x0000000106117824 */ /* 0x000fe200078e0211 */
[C-C-:B0-----:R-:W-:Y:S02]  /*133b0*/  PRMT R4, R8.reuse, 0x6420, R9.reuse ;  /* 0x0000642008047816 */ /* 0x141fe40000000009 */
[----:B------:R-:W-:Y:S02]  /*133c0*/  PRMT R5, R8, 0x7531, R9 ;  /* 0x0000753108057816 */ /* 0x000fe40000000009 */
[C-C-:B------:R-:W-:Y:S02]  /*133d0*/  PRMT R6, R10.reuse, 0x6420, R11.reuse ;  /* 0x000064200a067816 */ /* 0x140fe4000000000b */
[----:B------:R-:W-:Y:S02]  /*133e0*/  PRMT R7, R10, 0x7531, R11 ;  /* 0x000075310a077816 */ /* 0x000fe4000000000b */
[----:B------:R-:W0:Y:S04]  /*133f0*/  LDSM.16.MT88.4 R8, [R17+0x8400] ;  /* 0x008400001108783b */ /* 0x000e280000004200 */
[----:B------:R-:W-:Y:S01]  /*13400*/  STSM.16.M88.4 [R2+0x400], R4 ;  /* 0x0004000402007844 */ /* 0x000fe20000000200 */
        /* <DEDUP_REMOVED lines=17> */
[----:B------:R-:W1:Y:S01]  /*13520*/  LDSM.16.MT88.4 R8, [R3+UR39+0x9400] ;  /* 0x009400270308783b */ /* 0x000e620008004200 */
[----:B0-----:R-:W0:Y:S01]  /*13530*/  S2R R15, SR_TID.X ;  /* 0x00000000000f7919 */ /* 0x001e220000002100 */
[C-C-:B-1----:R-:W-:Y:S02]  /*13540*/  PRMT R4, R8.reuse, 0x6420, R9.reuse ;  /* 0x0000642008047816 */ /* 0x142fe40000000009 */
[----:B------:R-:W-:Y:S02]  /*13550*/  PRMT R5, R8, 0x7531, R9 ;  /* 0x0000753108057816 */ /* 0x000fe40000000009 */
[----:B------:R-:W-:-:S02]  /*13560*/  PRMT R6, R10, 0x6420, R11 ;  /* 0x000064200a067816 */ /* 0x000fc4000000000b */
[----:B------:R-:W-:Y:S02]  /*13570*/  PRMT R7, R10, 0x7531, R11 ;  /* 0x000075310a077816 */ /* 0x000fe4000000000b */
[----:B------:R-:W1:Y:S01]  /*13580*/  LDSM.16.MT88.4 R8, [R17+0x9400] ;  /* 0x009400001108783b */ /* 0x000e620000004200 */
[----:B0-----:R-:W-:Y:S01]  /*13590*/  LOP3.LUT P0, RZ, R15, 0x4, RZ, 0xc0, !PT ;  /* 0x000000040fff7812 */ /* 0x001fe2000780c0ff */
[----:B------:R-:W-:-:S05]  /*135a0*/  IMAD.MOV.U32 R15, RZ, RZ, 0x20 ;  /* 0x00000020ff0f7424 */ /* 0x000fca00078e00ff */
[----:B------:R-:W-:-:S04]  /*135b0*/  SEL R15, R15, 0xffffffe0, !P0 ;  /* 0xffffffe00f0f7807 */ /* 0x000fc80004000000 */
[----:B------:R-:W-:-:S05]  /*135c0*/  IADD3 R2, R15, 0x400, R2 ;  /* 0x000004000f027810 */ /* 0x000fca0007ffe002 */
[----:B------:R-:W-:Y:S01]  /*135d0*/  STSM.16.M88.4 [R2], R4 ;  /* 0x0000000402007844 */ /* 0x000fe20000000200 */
[C-C-:B-1----:R-:W-:Y:S02]  /*135e0*/  PRMT R12, R8.reuse, 0x6420, R9.reuse ;  /* 0x00006420080c7816 */ /* 0x142fe40000000009 */
        /* <DEDUP_REMOVED lines=10> */
[----:B------:R0:W-:Y:S02]  /*13690*/  STSM.16.M88.4 [R2+0x2000], R4 ;  /* 0x0020000402007844 */ /* 0x0001e40000000200 */
[C-C-:B0-----:R-:W-:Y:S02]  /*136a0*/  PRMT R4, R8.reuse, 0x6420, R9.reuse ;  /* 0x0000642008047816 */ /* 0x141fe40000000009 */
[----:B------:R-:W-:-:S02]  /*136b0*/  PRMT R5, R8, 0x7531, R9 ;  /* 0x0000753108057816 */ /* 0x000fc40000000009 */
[C-C-:B------:R-:W-:Y:S02]  /*136c0*/  PRMT R6, R10.reuse, 0x6420, R11.reuse ;  /* 0x000064200a067816 */ /* 0x140fe4000000000b */
        /* <DEDUP_REMOVED lines=10> */
.L_x_1079:
[----:B0-----:R-:W0:Y:S01]  /*13770*/  S2R R2, SR_TID.X ;  /* 0x0000000000027919 */ /* 0x001e220000002100 */
[----:B-1----:R2:W-:Y:S01]  /*13780*/  SYNCS.ARRIVE.TRANS64.A1T0 RZ, [R18+URZ+0x20850], RZ ;  /* 0x020850ff12ff79a7 */ /* 0x0025e2000810003f */
[----:B------:R-:W-:Y:S02]  /*13790*/  IMAD.MOV.U32 R4, RZ, RZ, R19 ;  /* 0x000000ffff047224 */ /* 0x000fe400078e0013 */
[----:B------:R-:W-:Y:S01]  /*137a0*/  IMAD.MOV.U32 R5, RZ, RZ, R20 ;  /* 0x000000ffff057224 */ /* 0x000fe200078e0014 */
[----:B0-----:R-:W-:Y:S01]  /*137b0*/  LOP3.LUT R2, R2, 0x7f, RZ, 0xc0, !PT ;  /* 0x0000007f02027812 */ /* 0x001fe200078ec0ff */
[----:B------:R-:W-:Y:S03]  /*137c0*/  BAR.SYNC.DEFER_BLOCKING 0x2, 0x80 ;  /* 0x0082000000007b1d */ /* 0x000fe60000010000 */
[----:B------:R-:W-:-:S13]  /*137d0*/  ISETP.NE.AND P0, PT, R2, RZ, PT ;  /* 0x000000ff0200720c */ /* 0x000fda0003f05270 */
[----:B------:R-:W-:-:S05]  /*137e0*/  @!P0 VIADD R2, R18, 0x20880 ;  /* 0x0002088012028836 */ /* 0x000fca0000000000 */
[----:B------:R-:W-:-:S04]  /*137f0*/  @!P0 PRMT R2, RZ, 0x654, R2 ;  /* 0x00000654ff028816 */ /* 0x000fc80000000002 */
[----:B------:R2:W-:Y:S01]  /*13800*/  @!P0 SYNCS.ARRIVE.TRANS64.RED.A1T0 RZ, [R2+URZ], RZ ;  /* 0x000000ff02ff89a7 */ /* 0x0005e2000810043f */
[C---:B------:R-:W-:Y:S01]  /*13810*/  ISETP.GT.AND P0, PT, R0.reuse, UR41, PT ;  /* 0x0000002900007c0c */ /* 0x040fe2000bf04270 */
[----:B------:R-:W-:-:S12]  /*13820*/  VIADD R0, R0, 0xffffffff ;  /* 0xffffffff00007836 */ /* 0x000fd80000000000 */
[----:B--2---:R-:W-:Y:S05]  /*13830*/  @P0 BRA `(.L_x_1080) ;  /* 0xfffffff0005c0947 */ /* 0x004fea000383ffff */
[----:B------:R-:W-:Y:S05]  /*13840*/  BRA `(.L_x_1081) ;  /* 0x0000000000047947 */ /* 0x000fea0003800000 */
.L_x_1061:
[----:B------:R-:W-:-:S07]  /*13850*/  IMAD.MOV.U32 R19, RZ, RZ, RZ ;  /* 0x000000ffff137224 */ /* 0x000fce00078e00ff */
.L_x_1081:
[----:B------:R-:W-:-:S04]  /*13860*/  ULOP3.LUT UR4, UR38, 0x1, URZ, 0xfc, !UPT ;  /* 0x0000000126047892 */ /* 0x000fc8000f8efc3f */
[----:B------:R-:W-:-:S06]  /*13870*/  UISETP.NE.AND UP0, UPT, UR4, 0x3, UPT ;  /* 0x000000030400788c */ /* 0x000fcc000bf05270 */
[----:B------:R-:W-:-:S13]  /*13880*/  PLOP3.LUT P0, PT, PT, PT, UP0, 0x80, 0x0 ;  /* 0x000000000000781c */ /* 0x000fda0003f0f008 */
[----:B------:R-:W-:Y:S05]  /*13890*/  @!P0 BRA `(.L_x_1082) ;  /* 0x0000000000048947 */ /* 0x000fea0003800000 */
[----:B------:R-:W-:Y:S01]  /*138a0*/  BPT.TRAP 0x1 ;  /* 0x000000040000795c */ /* 0x000fe20000300000 */
.L_x_1082:
[----:B-1----:R-:W-:Y:S01]  /*138b0*/  LOP3.LUT R3, R20, 0x1, RZ, 0x3c, !PT ;  /* 0x0000000114037812 */ /* 0x002fe200078e3cff */
[----:B------:R-:W-:Y:S01]  /*138c0*/  BSSY B0, `(.L_x_1083) ;  /* 0x0000005000007945 */ /* 0x000fe20003800000 */
[----:B------:R-:W-:Y:S02]  /*138d0*/  LEA R16, R19, UR39, 0x3 ;  /* 0x0000002713107c11 */ /* 0x000fe4000f8e18ff */
[----:B------:R-:W-:-:S04]  /*138e0*/  SHF.L.U32 R3, R3, 0x1f, RZ ;  /* 0x0000001f03037819 */ /* 0x000fc800000006ff */
[----:B------:R-:W1:Y:S02]  /*138f0*/  SYNCS.PHASECHK.TRANS64.TRYWAIT P0, [R16+URZ+0x20870], R3 ;  /* 0x02087003100075a7 */ /* 0x000e64000800017f */
[----:B-1----:R-:W-:Y:S05]  /*13900*/  @!P0 BRA `(.L_x_1084) ;  /* 0x0000001800cc8947 */ /* 0x002fea0003800000 */
.L_x_1129:
[----:B------:R-:W-:Y:S05]  /*13910*/  BSYNC B0 ;  /* 0x0000000000007941 */ /* 0x000fea0003800000 */
.L_x_1083:
[----:B------:R-:W-:-:S06]  /*13920*/  ULOP3.LUT UR4, UR38, 0x2, URZ, 0xfc, !UPT ;  /* 0x0000000226047892 */ /* 0x000fcc000f8efc3f */
[----:B------:R-:W-:-:S05]  /*13930*/  IMAD.U32 R0, RZ, RZ, UR4 ;  /* 0x00000004ff007e24 */ /* 0x000fca000f8e00ff */
[----:B------:R-:W-:-:S13]  /*13940*/  ISETP.NE.AND P1, PT, R0, 0x3, PT ;  /* 0x000000030000780c */ /* 0x000fda0003f25270 */
[----:B------:R-:W-:Y:S05]  /*13950*/  @!P1 BRA `(.L_x_1085) ;  /* 0x0000000000049947 */ /* 0x000fea0003800000 */
[----:B------:R-:W-:Y:S01]  /*13960*/  BPT.TRAP 0x1 ;  /* 0x000000040000795c */ /* 0x000fe20000300000 */
.L_x_1085:
[----:B------:R-:W2:Y:S01]  /*13970*/  LDL.LU R2, [R1+0x8] ;  /* 0x0000080001027983 */ /* 0x000ea20000300800 */
[----:B-1----:R-:W-:Y:S01]  /*13980*/  SHF.L.U32 R3, R20, 0x1f, RZ ;  /* 0x0000001f14037819 */ /* 0x002fe200000006ff */
[----:B------:R-:W-:-:S03]  /*13990*/  IMAD.SHL.U32 R0, R19, 0x4000, RZ ;  /* 0x0000400013007824 */ /* 0x000fc600078e00ff */
[----:B------:R-:W1:Y:S02]  /*139a0*/  SYNCS.PHASECHK.TRANS64.TRYWAIT P0, [R16+URZ+0x20860], R3 ;  /* 0x02086003100075a7 */ /* 0x000e64000800017f */
[----:B--2---:R-:W-:Y:S01]  /*139b0*/  LOP3.LUT R2, R0, R2, RZ, 0xfc, !PT ;  /* 0x0000000200027212 */ /* 0x004fe200078efcff */
[----:B-1----:R-:W-:Y:S06]  /*139c0*/  @!P0 BRA `(.L_x_1086) ;  /* 0x0000001800b08947 */ /* 0x002fec0003800000 */
.L_x_1130:
[----:B------:R-:W2:Y:S01]  /*139d0*/  LDL.LU R12, [R1+0x10] ;  /* 0x00001000010c7983 */ /* 0x000ea20000300800 */
[----:B------:R-:W3:Y:S01]  /*139e0*/  S2R R4, SR_TID.X ;  /* 0x0000000000047919 */ /* 0x000ee20000002100 */
[----:B-1----:R-:W-:Y:S01]  /*139f0*/  VIADD R3, R2, UR39 ;  /* 0x0000002702037c36 */ /* 0x002fe20008000000 */
[----:B------:R-:W-:Y:S05]  /*13a00*/  WARPSYNC.ALL ;  /* 0x0000000000007948 */ /* 0x000fea0003800000 */
[----:B0-----:R-:W0:Y:S01]  /*13a10*/  LDSM.16.MT88.4 R8, [R2+UR39+0x8400] ;  /* 0x008400270208783b */ /* 0x001e220008004200 */
[----:B---3--:R-:W-:Y:S01]  /*13a20*/  LOP3.LUT P0, RZ, R4, 0x4, RZ, 0xc0, !PT ;  /* 0x0000000404ff7812 */ /* 0x008fe2000780c0ff */
[----:B------:R-:W-:-:S05]  /*13a30*/  IMAD.MOV.U32 R4, RZ, RZ, 0x40 ;  /* 0x00000040ff047424 */ /* 0x000fca00078e00ff */
[----:B------:R-:W-:-:S05]  /*13a40*/  SEL R4, R4, 0xffffffc0, !P0 ;  /* 0xffffffc004047807 */ /* 0x000fca0004000000 */
[----:B------:R-:W-:-:S05]  /*13a50*/  IMAD.IADD R3, R4, 0x1, R3 ;  /* 0x0000000104037824 */ /* 0x000fca00078e0203 */
[----:B------:R-:W1:Y:S01]  /*13a60*/  LDSM.16.MT88.4 R4, [R3+0x8400] ;  /* 0x008400000304783b */ /* 0x000e620000004200 */
[----:B0-----:R-:W-:Y:S02]  /*13a70*/  PRMT R13, R8, 0x7531, R9 ;  /* 0x00007531080d7816 */ /* 0x001fe40000000009 */
[C-C-:B------:R-:W-:Y:S02]  /*13a80*/  PRMT R14, R10.reuse, 0x6420, R11.reuse ;  /* 0x000064200a0e7816 */ /* 0x140fe4000000000b */
[----:B------:R-:W-:Y:S02]  /*13a90*/  PRMT R15, R10, 0x7531, R11 ;  /* 0x000075310a0f7816 */ /* 0x000fe4000000000b */
[C-C-:B-1----:R-:W-:Y:S02]  /*13aa0*/  PRMT R10, R6.reuse, 0x6420, R7.reuse ;  /* 0x00006420060a7816 */ /* 0x142fe40000000007 */
[----:B------:R-:W-:Y:S01]  /*13ab0*/  PRMT R11, R6, 0x7531, R7 ;  /* 0x00007531060b7816 */ /* 0x000fe20000000007 */
[----:B------:R-:W0:Y:S02]  /*13ac0*/  S2R R17, SR_TID.X ;  /* 0x0000000000117919 */ /* 0x000e240000002100 */
[----:B0-----:R-:W-:Y:S01]  /*13ad0*/  LOP3.LUT P0, RZ, R17, 0x4, RZ, 0xc0, !PT ;  /* 0x0000000411ff7812 */ /* 0x001fe2000780c0ff */
[----:B------:R-:W-:-:S05]  /*13ae0*/  IMAD.MOV.U32 R17, RZ, RZ, 0x20 ;  /* 0x00000020ff117424 */ /* 0x000fca00078e00ff */
[----:B------:R-:W-:Y:S02]  /*13af0*/  SEL R17, R17, 0xffffffe0, !P0 ;  /* 0xffffffe011117807 */ /* 0x000fe40004000000 */
[----:B--2---:R-:W-:Y:S02]  /*13b00*/  IADD3 R0, R0, UR39, R12 ;  /* 0x0000002700007c10 */ /* 0x004fe4000fffe00c */
[----:B------:R-:W-:Y:S02]  /*13b10*/  PRMT R12, R8, 0x6420, R9 ;  /* 0x00006420080c7816 */ /* 0x000fe40000000009 */
[C-C-:B------:R-:W-:Y:S02]  /*13b20*/  PRMT R8, R4.reuse, 0x6420, R5.reuse ;  /* 0x0000642004087816 */ /* 0x140fe40000000005 */
[----:B------:R-:W-:Y:S01]  /*13b30*/  PRMT R9, R4, 0x7531, R5 ;  /* 0x0000753104097816 */ /* 0x000fe20000000005 */
[----:B------:R-:W-:Y:S04]  /*13b40*/  STSM.16.M88.4 [R0+0x400], R12 ;  /* 0x0004000c00007844 */ /* 0x000fe80000000200 */
        /* <DEDUP_REMOVED lines=11> */
[----:B------:R-:W-:Y:S04]  /*13c00*/  STSM.16.M88.4 [R0+0x2400], R12 ;  /* 0x0024000c00007844 */ /* 0x000fe80000000200 */
[----:B------:R0:W-:Y:S04]  /*13c10*/  STSM.16.M88.4 [R0+0x3400], R8 ;  /* 0x0034000800007844 */ /* 0x0001e80000000200 */
[----:B------:R-:W1:Y:S04]  /*13c20*/  LDSM.16.MT88.4 R8, [R2+UR39+0x9400] ;  /* 0x009400270208783b */ /* 0x000e680008004200 */
[----:B------:R-:W2:Y:S01]  /*13c30*/  LDSM.16.MT88.4 R4, [R3+0x9400] ;  /* 0x009400000304783b */ /* 0x000ea20000004200 */
[----:B0-----:R-:W-:-:S02]  /*13c40*/  IADD3 R0, R17, 0x400, R0 ;  /* 0x0000040011007810 */ /* 0x001fc40007ffe000 */
[C-C-:B-1----:R-:W-:Y:S02]  /*13c50*/  PRMT R12, R8.reuse, 0x6420, R9.reuse ;  /* 0x00006420080c7816 */ /* 0x142fe40000000009 */
[----:B------:R-:W-:Y:S02]  /*13c60*/  PRMT R13, R8, 0x7531, R9 ;  /* 0x00007531080d7816 */ /* 0x000fe40000000009 */
[C-C-:B------:R-:W-:Y:S02]  /*13c70*/  PRMT R14, R10.reuse, 0x6420, R11.reuse ;  /* 0x000064200a0e7816 */ /* 0x140fe4000000000b */
[----:B------:R-:W-:Y:S02]  /*13c80*/  PRMT R15, R10, 0x7531, R11 ;  /* 0x000075310a0f7816 */ /* 0x000fe4000000000b */
[C-C-:B--2---:R-:W-:Y:S02]  /*13c90*/  PRMT R8, R4.reuse, 0x6420, R5.reuse ;  /* 0x0000642004087816 */ /* 0x144fe40000000005 */
[----:B------:R-:W-:-:S02]  /*13ca0*/  PRMT R9, R4, 0x7531, R5 ;  /* 0x0000753104097816 */ /* 0x000fc40000000005 */
[C-C-:B------:R-:W-:Y:S02]  /*13cb0*/  PRMT R10, R6.reuse, 0x6420, R7.reuse ;  /* 0x00006420060a7816 */ /* 0x140fe40000000007 */
        /* <DEDUP_REMOVED lines=23> */
.L_x_1087:
[----:B0-----:R-:W0:Y:S01]  /*13e30*/  S2R R0, SR_TID.X ;  /* 0x0000000000007919 */ /* 0x001e220000002100 */
[----:B-1----:R-:W-:Y:S01]  /*13e40*/  SYNCS.ARRIVE.TRANS64.A1T0 RZ, [R16+URZ+0x20850], RZ ;  /* 0x020850ff10ff79a7 */ /* 0x002fe2000810003f */
[----:B------:R-:W-:Y:S01]  /*13e50*/  IMAD.MOV.U32 R2, RZ, RZ, RZ ;  /* 0x000000ffff027224 */ /* 0x000fe200078e00ff */
[----:B0-----:R-:W-:Y:S01]  /*13e60*/  LOP3.LUT R0, R0, 0x7f, RZ, 0xc0, !PT ;  /* 0x0000007f00007812 */ /* 0x001fe200078ec0ff */
[----:B------:R-:W-:Y:S03]  /*13e70*/  BAR.SYNC.DEFER_BLOCKING 0x2, 0x80 ;  /* 0x0082000000007b1d */ /* 0x000fe60000010000 */
[----:B------:R-:W-:-:S13]  /*13e80*/  ISETP.NE.AND P0, PT, R0, RZ, PT ;  /* 0x000000ff0000720c */ /* 0x000fda0003f05270 */
[----:B------:R-:W-:-:S05]  /*13e90*/  @!P0 VIADD R0, R16, 0x20880 ;  /* 0x0002088010008836 */ /* 0x000fca0000000000 */
[----:B------:R-:W-:-:S04]  /*13ea0*/  @!P0 PRMT R0, RZ, 0x654, R0 ;  /* 0x00000654ff008816 */ /* 0x000fc80000000000 */
[----:B------:R0:W-:Y:S02]  /*13eb0*/  @!P0 SYNCS.ARRIVE.TRANS64.RED.A1T0 RZ, [R0+URZ], RZ ;  /* 0x000000ff00ff89a7 */ /* 0x0001e4000810043f */
[----:B0-----:R-:W-:-:S05]  /*13ec0*/  VIADD R0, R19, 0x1 ;  /* 0x0000000113007836 */ /* 0x001fca0000000000 */
[----:B------:R-:W-:-:S04]  /*13ed0*/  ISETP.NE.AND P0, PT, R0, 0x2, PT ;  /* 0x000000020000780c */ /* 0x000fc80003f05270 */
[----:B------:R-:W-:Y:S02]  /*13ee0*/  SEL R3, RZ, 0x1, P0 ;  /* 0x00000001ff037807 */ /* 0x000fe40000000000 */
[----:B------:R-:W-:Y:S02]  /*13ef0*/  SEL R0, R0, RZ, P0 ;  /* 0x000000ff00007207 */ /* 0x000fe40000000000 */
[----:B------:R-:W-:-:S07]  /*13f00*/  LOP3.LUT R20, R20, R3, RZ, 0x3c, !PT ;  /* 0x0000000314147212 */ /* 0x000fce00078e3cff */
.L_x_1036:
[----:B------:R-:W0:Y:S01]  /*13f10*/  S2R R4, SR_CgaCtaId ;  /* 0x0000000000047919 */ /* 0x000e220000008800 */
[----:B------:R-:W-:Y:S02]  /*13f20*/  MOV R3, 0x400 ;  /* 0x0000040000037802 */ /* 0x000fe40000000f00 */
[----:B------:R-:W-:Y:S02]  /*13f30*/  SHF.L.U32 R2, R2, 0x1f, RZ ;  /* 0x0000001f02027819 */ /* 0x000fe400000006ff */
[----:B0-----:R-:W-:-:S04]  /*13f40*/  LEA R9, R4, R3, 0x18 ;  /* 0x0000000304097211 */ /* 0x001fc800078ec0ff */
[----:B------:R-:W0:Y:S02]  /*13f50*/  SYNCS.PHASECHK.TRANS64.TRYWAIT P0, [R9+URZ+0x20820], R2 ;  /* 0x02082002090075a7 */ /* 0x000e24000800017f */
[----:B0-----:R-:W-:Y:S05]  /*13f60*/  @!P0 BRA `(.L_x_1088) ;  /* 0x00000014005c8947 */ /* 0x001fea0003800000 */
.L_x_1131:
        /* <DEDUP_REMOVED lines=8> */
[----:B------:R-:W-:-:S06]  /*13ff0*/  ULOP3.LUT UR4, UR38, 0x2, URZ, 0xfc, !UPT ;  /* 0x0000000226047892 */ /* 0x000fcc000f8efc3f */
[----:B------:R-:W-:-:S05]  /*14000*/  IMAD.U32 R2, RZ, RZ, UR4 ;  /* 0x00000004ff027e24 */ /* 0x000fca000f8e00ff */
[----:B------:R-:W-:-:S13]  /*14010*/  ISETP.NE.AND P0, PT, R2, 0x3, PT ;  /* 0x000000030200780c */ /* 0x000fda0003f05270 */
[----:B------:R-:W-:Y:S05]  /*14020*/  @!P0 BRA `(.L_x_1089) ;  /* 0x0000000000048947 */ /* 0x000fea0003800000 */
[----:B------:R-:W-:Y:S01]  /*14030*/  BPT.TRAP 0x1 ;  /* 0x000000040000795c */ /* 0x000fe20000300000 */
.L_x_1089:
        /* <DEDUP_REMOVED lines=12> */
.L_x_1132:
[----:B------:R-:W1:Y:S02]  /*14100*/  SYNCS.PHASECHK.TRANS64.TRYWAIT P1, [R7+URZ], R2 ;  /* 0x00000002070075a7 */ /* 0x000e64000802017f */
[----:B-1----:R-:W-:Y:S05]  /*14110*/  @!P1 BRA `(.L_x_1091) ;  /* 0x0000001400189947 */ /* 0x002fea0003800000 */
.L_x_1133:
[----:B------:R-:W-:Y:S05]  /*14120*/  @!P0 BRA `(.L_x_1092) ;  /* 0x0000000000048947 */ /* 0x000fea0003800000 */
[----:B------:R-:W-:Y:S01]  /*14130*/  BPT.TRAP 0x1 ;  /* 0x000000040000795c */ /* 0x000fe20000300000 */
.L_x_1092:
[----:B0-----:R-:W-:-:S04]  /*14140*/  IMAD R5, R0, 0x8, R9 ;  /* 0x0000000800057824 */ /* 0x001fc800078e0209 */
[----:B------:R-:W0:Y:S02]  /*14150*/  SYNCS.PHASECHK.TRANS64.TRYWAIT P1, [R5+URZ+0x20860], R4 ;  /* 0x02086004050075a7 */ /* 0x000e24000802017f */
[----:B0-----:R-:W-:Y:S05]  /*14160*/  @!P1 BRA `(.L_x_1093) ;  /* 0x0000001400189947 */ /* 0x001fea0003800000 */
.L_x_1134:
[----:B------:R-:W-:Y:S05]  /*14170*/  @!P0 BRA `(.L_x_1094) ;  /* 0x0000000000048947 */ /* 0x000fea0003800000 */
[----:B------:R-:W-:Y:S01]  /*14180*/  BPT.TRAP 0x1 ;  /* 0x000000040000795c */ /* 0x000fe20000300000 */
.L_x_1094:
[----:B------:R-:W-:-:S04]  /*14190*/  IMAD R3, R3, 0x8, R9 ;  /* 0x0000000803037824 */ /* 0x000fc800078e0209 */
[----:B------:R-:W2:Y:S02]  /*141a0*/  SYNCS.PHASECHK.TRANS64.TRYWAIT P1, [R3+URZ+0x20860], R2 ;  /* 0x02086002030075a7 */ /* 0x000ea4000802017f */
[----:B--2---:R-:W-:Y:S05]  /*141b0*/  @!P1 BRA `(.L_x_1095) ;  /* 0x0000001400189947 */ /* 0x004fea0003800000 */
.L_x_1135:
[----:B------:R-:W-:Y:S05]  /*141c0*/  @!P0 BRA `(.L_x_1096) ;  /* 0x0000000000048947 */ /* 0x000fea0003800000 */
[----:B------:R-:W-:Y:S01]  /*141d0*/  BPT.TRAP 0x1 ;  /* 0x000000040000795c */ /* 0x000fe20000300000 */
.L_x_1096:
[----:B------:R-:W3:Y:S02]  /*141e0*/  SYNCS.PHASECHK.TRANS64.TRYWAIT P0, [R5+URZ+0x20880], R4 ;  /* 0x02088004050075a7 */ /* 0x000ee4000800017f */
[----:B---3--:R-:W-:Y:S05]  /*141f0*/  @!P0 BRA `(.L_x_1097) ;  /* 0x00000014001c8947 */ /* 0x008fea0003800000 */
.L_x_1098:
[----:B----4-:R4:W0:Y:S02]  /*14200*/  SYNCS.PHASECHK.TRANS64.TRYWAIT P0, [R3+URZ+0x20880], R2 ;  /* 0x02088002030075a7 */ /* 0x010824000800017f */
[----:B0-----:R-:W-:Y:S05]  /*14210*/  @!P0 NANOSLEEP.SYNCS 0x989680 ;  /* 0x009896800000895d */ /* 0x001fea0003900000 */
[----:B------:R-:W0:Y:S02]  /*14220*/  @!P0 SYNCS.PHASECHK.TRANS64 P0, [R3+URZ+0x20880], R2 ;  /* 0x02088002030085a7 */ /* 0x000e24000800007f */
[----:B0-----:R-:W-:Y:S05]  /*14230*/  @!P0 BRA `(.L_x_1098) ;  /* 0xfffffffc00f08947 */ /* 0x001fea000383ffff */
.L_x_948:
[----:B------:R-:W-:Y:S05]  /*14240*/  BSYNC B6 ;  /* 0x0000000000067941 */ /* 0x000fea0003800000 */
.L_x_945:
[----:B------:R-:W-:Y:S05]  /*14250*/  EXIT ;  /* 0x000000000000794d */ /* 0x000fea0003800000 */
.L_x_958:
[----:B0-----:R-:W-:-:S04]  /*14260*/  IMAD.U32 R3, RZ, RZ, UR41 ;  /* 0x00000029ff037e24 */ /* 0x001fc8000f8e00ff */
[----:B------:R0:W1:Y:S03]  /*14270*/  SYNCS.PHASECHK.TRANS64.TRYWAIT P0, [R3+URZ+0x20800], R8 ;  /* 0x02080008030075a7 */ /* 0x000066000800017f */
[----:B-1----:R-:W-:Y:S05]  /*14280*/  @!P0 NANOSLEEP.SYNCS 0x989680 ;  /* 0x009896800000895d */ /* 0x002fea0003900000 */
[----:B------:R-:W1:Y:S02]  /*14290*/  @!P0 SYNCS.PHASECHK.TRANS64 P0, [R3+URZ+0x20800], R8 ;  /* 0x02080008030085a7 */ /* 0x000e64000800007f */
[----:B-1----:R-:W-:Y:S05]  /*142a0*/  @!P0 BRA `(.L_x_958) ;  /* 0xfffffffc00ec8947 */ /* 0x002fea000383ffff */
[----:B------:R-:W-:Y:S05]  /*142b0*/  BRA `(.L_x_1099) ;  /* 0xfffffed800587947 */ /* 0x000fea000383ffff */
.L_x_962:
[----:B0-----:R-:W-:-:S04]  /*142c0*/  IMAD.U32 R3, RZ, RZ, UR41 ;  /* 0x00000029ff037e24 */ /* 0x001fc8000f8e00ff */
[----:B------:R0:W2:Y:S03]  /*142d0*/  SYNCS.PHASECHK.TRANS64.TRYWAIT P0, [R3+URZ+0x20830], R8 ;  /* 0x02083008030075a7 */ /* 0x0000a6000800017f */
[----:B--2---:R-:W-:Y:S05]  /*142e0*/  @!P0 NANOSLEEP.SYNCS 0x989680 ;  /* 0x009896800000895d */ /* 0x004fea0003900000 */
[----:B------:R-:W2:Y:S02]  /*142f0*/  @!P0 SYNCS.PHASECHK.TRANS64 P0, [R3+URZ+0x20830], R8 ;  /* 0x02083008030085a7 */ /* 0x000ea4000800007f */
[----:B--2---:R-:W-:Y:S05]  /*14300*/  @!P0 BRA `(.L_x_962) ;  /* 0xfffffffc00ec8947 */ /* 0x004fea000383ffff */
[----:B------:R-:W-:Y:S05]  /*14310*/  BRA `(.L_x_961) ;  /* 0xfffffed800807947 */ /* 0x000fea000383ffff */
.L_x_978:
[----:B-1----:R-:W-:-:S04]  /*14320*/  IMAD.U32 R12, RZ, RZ, UR6 ;  /* 0x00000006ff0c7e24 */ /* 0x002fc8000f8e00ff */
[----:B------:R1:W2:Y:S03]  /*14330*/  SYNCS.PHASECHK.TRANS64.TRYWAIT P0, [R12+URZ+0x20830], R11 ;  /* 0x0208300b0c0075a7 */ /* 0x0002a6000800017f */
[----:B--2---:R-:W-:Y:S05]  /*14340*/  @!P0 NANOSLEEP.SYNCS 0x989680 ;  /* 0x009896800000895d */ /* 0x004fea0003900000 */
[----:B------:R-:W2:Y:S02]  /*14350*/  @!P0 SYNCS.PHASECHK.TRANS64 P0, [R12+URZ+0x20830], R11 ;  /* 0x0208300b0c0085a7 */ /* 0x000ea4000800007f */
[----:B--2---:R-:W-:Y:S05]  /*14360*/  @!P0 BRA `(.L_x_978) ;  /* 0xfffffffc00ec8947 */ /* 0x004fea000383ffff */
[----:B------:R-:W-:Y:S05]  /*14370*/  BRA `(.L_x_975) ;  /* 0xffffff08002c7947 */ /* 0x000fea000383ffff */
.L_x_982:
[----:B-1----:R-:W-:-:S04]  /*14380*/  IMAD.U32 R12, RZ, RZ, UR6 ;  /* 0x00000006ff0c7e24 */ /* 0x002fc8000f8e00ff */
[----:B------:R1:W2:Y:S03]  /*14390*/  SYNCS.PHASECHK.TRANS64.TRYWAIT P0, [R12+URZ+0x20850], R11 ;  /* 0x0208500b0c0075a7 */ /* 0x0002a6000800017f */
[----:B--2---:R-:W-:Y:S05]  /*143a0*/  @!P0 NANOSLEEP.SYNCS 0x989680 ;  /* 0x009896800000895d */ /* 0x004fea0003900000 */
[----:B------:R-:W2:Y:S02]  /*143b0*/  @!P0 SYNCS.PHASECHK.TRANS64 P0, [R12+URZ+0x20850], R11 ;  /* 0x0208500b0c0085a7 */ /* 0x000ea4000800007f */
[----:B--2---:R-:W-:Y:S05]  /*143c0*/  @!P0 BRA `(.L_x_982) ;  /* 0xfffffffc00ec8947 */ /* 0x004fea000383ffff */
[----:B------:R-:W-:Y:S05]  /*143d0*/  BRA `(.L_x_979) ;  /* 0xffffff0800f47947 */ /* 0x000fea000383ffff */
.L_x_1000:
[----:B-1----:R-:W-:-:S04]  /*143e0*/  IMAD.U32 R9, RZ, RZ, UR6 ;  /* 0x00000006ff097e24 */ /* 0x002fc8000f8e00ff */
[----:B------:R1:W2:Y:S03]  /*143f0*/  SYNCS.PHASECHK.TRANS64.TRYWAIT P1, [R9+URZ+0x20830], R8 ;  /* 0x02083008090075a7 */ /* 0x0002a6000802017f */
[----:B--2---:R-:W-:Y:S05]  /*14400*/  @!P1 NANOSLEEP.SYNCS 0x989680 ;  /* 0x009896800000995d */ /* 0x004fea0003900000 */
[----:B------:R-:W2:Y:S02]  /*14410*/  @!P1 SYNCS.PHASECHK.TRANS64 P1, [R9+URZ+0x20830], R8 ;  /* 0x02083008090095a7 */ /* 0x000ea4000802007f */
[----:B--2---:R-:W-:Y:S05]  /*14420*/  @!P1 BRA `(.L_x_1000) ;  /* 0xfffffffc00ec9947 */ /* 0x004fea000383ffff */
[----:B------:R-:W-:Y:S05]  /*14430*/  BRA `(.L_x_997) ;  /* 0xffffff3000b07947 */ /* 0x000fea000383ffff */
.L_x_1004:
[----:B-1----:R-:W-:-:S04]  /*14440*/  IMAD.U32 R9, RZ, RZ, UR6 ;  /* 0x00000006ff097e24 */ /* 0x002fc8000f8e00ff */
[----:B------:R1:W2:Y:S03]  /*14450*/  SYNCS.PHASECHK.TRANS64.TRYWAIT P0, [R9+URZ+0x20850], R8 ;  /* 0x02085008090075a7 */ /* 0x0002a6000800017f */
[----:B--2---:R-:W-:Y:S05]  /*14460*/  @!P0 NANOSLEEP.SYNCS 0x989680 ;  /* 0x009896800000895d */ /* 0x004fea0003900000 */
[----:B------:R-:W2:Y:S02]  /*14470*/  @!P0 SYNCS.PHASECHK.TRANS64 P0, [R9+URZ+0x20850], R8 ;  /* 0x02085008090085a7 */ /* 0x000ea4000800007f */
[----:B--2---:R-:W-:Y:S05]  /*14480*/  @!P0 BRA `(.L_x_1004) ;  /* 0xfffffffc00ec8947 */ /* 0x004fea000383ffff */
[----:B------:R-:W-:Y:S05]  /*14490*/  BRA `(.L_x_1001) ;  /* 0xffffff3400847947 */ /* 0x000fea000383ffff */
.L_x_1011:
[----:B-1----:R-:W-:-:S04]  /*144a0*/  IMAD.U32 R9, RZ, RZ, UR6 ;  /* 0x00000006ff097e24 */ /* 0x002fc8000f8e00ff */
[----:B------:R1:W2:Y:S03]  /*144b0*/  SYNCS.PHASECHK.TRANS64.TRYWAIT P1, [R9+URZ+0x20830], R8 ;  /* 0x02083008090075a7 */ /* 0x0002a6000802017f */
[----:B--2---:R-:W-:Y:S05]  /*144c0*/  @!P1 NANOSLEEP.SYNCS 0x989680 ;  /* 0x009896800000995d */ /* 0x004fea0003900000 */
[----:B------:R-:W2:Y:S02]  /*144d0*/  @!P1 SYNCS.PHASECHK.TRANS64 P1, [R9+URZ+0x20830], R8 ;  /* 0x02083008090095a7 */ /* 0x000ea4000802007f */
[----:B--2---:R-:W-:Y:S05]  /*144e0*/  @!P1 BRA `(.L_x_1011) ;  /* 0xfffffffc00ec9947 */ /* 0x004fea000383ffff */
[----:B------:R-:W-:Y:S05]  /*144f0*/  BRA `(.L_x_1008) ;  /* 0xffffff4c00fc7947 */ /* 0x000fea000383ffff */
.L_x_1015:
[----:B-1----:R-:W-:-:S04]  /*14500*/  IMAD.U32 R9, RZ, RZ, UR6 ;  /* 0x00000006ff097e24 */ /* 0x002fc8000f8e00ff */
[----:B------:R1:W2:Y:S03]  /*14510*/  SYNCS.PHASECHK.TRANS64.TRYWAIT P0, [R9+URZ+0x20850], R8 ;  /* 0x02085008090075a7 */ /* 0x0002a6000800017f */
[----:B--2---:R-:W-:Y:S05]  /*14520*/  @!P0 NANOSLEEP.SYNCS 0x989680 ;  /* 0x009896800000895d */ /* 0x004fea0003900000 */
[----:B------:R-:W2:Y:S02]  /*14530*/  @!P0 SYNCS.PHASECHK.TRANS64 P0, [R9+URZ+0x20850], R8 ;  /* 0x02085008090085a7 */ /* 0x000ea4000800007f */
[----:B--2---:R-:W-:Y:S05]  /*14540*/  @!P0 BRA `(.L_x_1015) ;  /* 0xfffffffc00ec8947 */ /* 0x004fea000383ffff */
[----:B------:R-:W-:Y:S05]  /*14550*/  BRA `(.L_x_1012) ;  /* 0xffffff5000c07947 */ /* 0x000fea000383ffff */
.L_x_1029:
[----:B-1----:R-:W-:-:S04]  /*14560*/  IMAD.U32 R5, RZ, RZ, UR14 ;  /* 0x0000000eff057e24 */ /* 0x002fc8000f8e00ff */
[----:B------:R1:W2:Y:S03]  /*14570*/  SYNCS.PHASECHK.TRANS64.TRYWAIT P0, [R5+URZ+0x20850], R0 ;  /* 0x02085000050075a7 */ /* 0x0002a6000800017f */
[----:B--2---:R-:W-:Y:S05]  /*14580*/  @!P0 NANOSLEEP.SYNCS 0x989680 ;  /* 0x009896800000895d */ /* 0x004fea0003900000 */
[----:B------:R-:W2:Y:S02]  /*14590*/  @!P0 SYNCS.PHASECHK.TRANS64 P0, [R5+URZ+0x20850], R0 ;  /* 0x02085000050085a7 */ /* 0x000ea4000800007f */
[----:B--2---:R-:W-:Y:S05]  /*145a0*/  @!P0 BRA `(.L_x_1029) ;  /* 0xfffffffc00ec8947 */ /* 0x004fea000383ffff */
[----:B------:R-:W-:Y:S05]  /*145b0*/  BRA `(.L_x_1028) ;  /* 0xffffff7400947947 */ /* 0x000fea000383ffff */
.L_x_1048:
[----:B------:R-:W-:Y:S02]  /*145c0*/  IMAD.MOV.U32 R13, RZ, RZ, R6 ;  /* 0x000000ffff0d7224 */ /* 0x000fe400078e0006 */
[----:B------:R-:W-:Y:S02]  /*145d0*/  IMAD.MOV.U32 R12, RZ, RZ, RZ ;  /* 0x000000ffff0c7224 */ /* 0x000fe400078e00ff */
[----:B------:R-:W-:Y:S02]  /*145e0*/  IMAD.MOV.U32 R11, RZ, RZ, 0x1f ;  /* 0x0000001fff0b7424 */ /* 0x000fe400078e00ff */
[----:B------:R-:W-:-:S07]  /*145f0*/  IMAD.MOV.U32 R15, RZ, RZ, -0x1 ;  /* 0xffffffffff0f7424 */ /* 0x000fce00078e00ff */
[----:B0-----:R-:W-:Y:S05]  /*14600*/  WARPSYNC.COLLECTIVE R15, `(.L_x_1100) ;  /* 0x000000000f087348 */ /* 0x001fea0003c00000 */
[----:B------:R1:W2:Y:S02]  /*14610*/  SHFL.IDX P6, R14, R13, R12, R11 ;  /* 0x0000000c0d0e7389 */ /* 0x0002a400000c000b */
[----:B012---:R-:W-:Y:S01]  /*14620*/  ENDCOLLECTIVE ;  /* 0x000000000000791b */ /* 0x007fe20003800000 */
.L_x_1100:
[----:B------:R-:W-:Y:S05]  /*14630*/  BRA `(.L_x_1101) ;  /* 0xffffffd0007c7947 */ /* 0x000fea000383ffff */
.L_x_1050:
[----:B------:R-:W-:Y:S01]  /*14640*/  BSSY B0, `(.L_x_1102) ;  /* 0x0000006000007945 */ /* 0x000fe20003800000 */
[----:B------:R-:W-:-:S07]  /*14650*/  IMAD.MOV.U32 R15, RZ, RZ, -0x1 ;  /* 0xffffffffff0f7424 */ /* 0x000fce00078e00ff */
[----:B01----:R-:W-:Y:S05]  /*14660*/  WARPSYNC.COLLECTIVE R15, `(.L_x_1103) ;  /* 0x000000000f0c7348 */ /* 0x003fea0003c00000 */
[----:B------:R-:W-:Y:S02]  /*14670*/  ELECT P6, UR62, PT ;  /* 0x00000000003e782f */ /* 0x000fe400038c0000 */
[----:B------:R-:W-:Y:S01]  /*14680*/  MOV R14, UR62 ;  /* 0x0000003e000e7c02 */ /* 0x000fe20008000f00 */
[----:B01----:R-:W-:Y:S10]  /*14690*/  ENDCOLLECTIVE ;  /* 0x000000000000791b */ /* 0x003ff40003800000 */
.L_x_1103:
[----:B------:R-:W-:Y:S05]  /*146a0*/  BSYNC B0 ;  /* 0x0000000000007941 */ /* 0x000fea0003800000 */
.L_x_1102:
[----:B------:R-:W-:Y:S05]  /*146b0*/  BRA `(.L_x_1104) ;  /* 0xffffffd000807947 */ /* 0x000fea000383ffff */
.L_x_1052:
[----:B--2---:R-:W-:-:S04]  /*146c0*/  IMAD.U32 R3, RZ, RZ, UR39 ;  /* 0x00000027ff037e24 */ /* 0x004fc8000f8e00ff */
[----:B------:R2:W3:Y:S03]  /*146d0*/  SYNCS.PHASECHK.TRANS64.TRYWAIT P0, [R3+URZ+0x20880], R2 ;  /* 0x02088002030075a7 */ /* 0x0004e6000800017f */
[----:B---3--:R-:W-:Y:S05]  /*146e0*/  @!P0 NANOSLEEP.SYNCS 0x989680 ;  /* 0x009896800000895d */ /* 0x008fea0003900000 */
[----:B------:R-:W3:Y:S02]  /*146f0*/  @!P0 SYNCS.PHASECHK.TRANS64 P0, [R3+URZ+0x20880], R2 ;  /* 0x02088002030085a7 */ /* 0x000ee4000800007f */
[----:B---3--:R-:W-:Y:S05]  /*14700*/  @!P0 BRA `(.L_x_1052) ;  /* 0xfffffffc00ec8947 */ /* 0x008fea000383ffff */
[----:B------:R-:W-:Y:S05]  /*14710*/  BRA `(.L_x_1105) ;  /* 0xffffffd000cc7947 */ /* 0x000fea000383ffff */
.L_x_1054:
[----:B--2---:R-:W-:-:S04]  /*14720*/  IMAD.U32 R3, RZ, RZ, UR39 ;  /* 0x00000027ff037e24 */ /* 0x004fc8000f8e00ff */
[----:B------:R2:W3:Y:S03]  /*14730*/  SYNCS.PHASECHK.TRANS64.TRYWAIT P0, [R3+URZ+0x20840], R2 ;  /* 0x02084002030075a7 */ /* 0x0004e6000800017f */
[----:B---3--:R-:W-:Y:S05]  /*14740*/  @!P0 NANOSLEEP.SYNCS 0x989680 ;  /* 0x009896800000895d */ /* 0x008fea0003900000 */
[----:B------:R-:W3:Y:S02]  /*14750*/  @!P0 SYNCS.PHASECHK.TRANS64 P0, [R3+URZ+0x20840], R2 ;  /* 0x02084002030085a7 */ /* 0x000ee4000800007f */
[----:B---3--:R-:W-:Y:S05]  /*14760*/  @!P0 BRA `(.L_x_1054) ;  /* 0xfffffffc00ec8947 */ /* 0x008fea000383ffff */
[----:B------:R-:W-:Y:S05]  /*14770*/  BRA `(.L_x_1106) ;  /* 0xffffffd400207947 */ /* 0x000fea000383ffff */
.L_x_1057:
[----:B------:R-:W-:Y:S01]  /*14780*/  IMAD.MOV.U32 R13, RZ, RZ, R5 ;  /* 0x000000ffff0d7224 */ /* 0x000fe200078e0005 */
[----:B------:R-:W-:Y:S01]  /*14790*/  LEA.HI R2, R9, UR40, RZ, 0x1d ;  /* 0x0000002809027c11 */ /* 0x000fe2000f8fe8ff */
[----:B------:R-:W-:Y:S02]  /*147a0*/  IMAD.MOV.U32 R12, RZ, RZ, RZ ;  /* 0x000000ffff0c7224 */ /* 0x000fe400078e00ff */
[----:B------:R-:W-:Y:S02]  /*147b0*/  IMAD.MOV.U32 R11, RZ, RZ, 0x181f ;  /* 0x0000181fff0b7424 */ /* 0x000fe400078e00ff */
[----:B------:R-:W-:Y:S02]  /*147c0*/  IMAD.MOV.U32 R15, RZ, RZ, -0x1 ;  /* 0xffffffffff0f7424 */ /* 0x000fe400078e00ff */
[----:B------:R-:W-:-:S07]  /*147d0*/  VIADD R10, R2, 0x10 ;  /* 0x00000010020a7836 */ /* 0x000fce0000000000 */
[----:B------:R-:W-:Y:S05]  /*147e0*/  WARPSYNC.COLLECTIVE R15, `(.L_x_1107) ;  /* 0x000000000f087348 */ /* 0x000fea0003c00000 */
[----:B------:R0:W1:Y:S02]  /*147f0*/  SHFL.IDX P6, R14, R13, R12, R11 ;  /* 0x0000000c0d0e7389 */ /* 0x00006400000c000b */
[----:B01----:R-:W-:Y:S01]  /*14800*/  ENDCOLLECTIVE ;  /* 0x000000000000791b */ /* 0x003fe20003800000 */
.L_x_1107:
[----:B------:R-:W-:Y:S02]  /*14810*/  IMAD.MOV.U32 R13, RZ, RZ, R0 ;  /* 0x000000ffff0d7224 */ /* 0x000fe400078e0000 */
[----:B------:R-:W-:-:S07]  /*14820*/  IMAD.MOV.U32 R6, RZ, RZ, R14 ;  /* 0x000000ffff067224 */ /* 0x000fce00078e000e */
[----:B------:R-:W-:Y:S05]  /*14830*/  WARPSYNC.COLLECTIVE R15, `(.L_x_1108) ;  /* 0x000000000f087348 */ /* 0x000fea0003c00000 */
[----:B------:R0:W1:Y:S02]  /*14840*/  SHFL.IDX P6, R14, R13, R12, R11 ;  /* 0x0000000c0d0e7389 */ /* 0x00006400000c000b */
[----:B01----:R-:W-:Y:S01]  /*14850*/  ENDCOLLECTIVE ;  /* 0x000000000000791b */ /* 0x003fe20003800000 */
.L_x_1108:
        /* <DEDUP_REMOVED lines=10> */
.L_x_1109:
        /* <DEDUP_REMOVED lines=17> */
.L_x_1110:
[----:B------:R-:W-:Y:S02]  /*14a10*/  @!P2 VIADD R8, R4, UR39 ;  /* 0x000000270408ac36 */ /* 0x000fe40008000000 */
[----:B------:R-:W-:Y:S02]  /*14a20*/  IMAD.MOV.U32 R13, RZ, RZ, R5 ;  /* 0x000000ffff0d7224 */ /* 0x000fe400078e0005 */
[----:B------:R-:W-:Y:S01]  /*14a30*/  IMAD.MOV.U32 R12, RZ, RZ, 0x2 ;  /* 0x00000002ff0c7424 */ /* 0x000fe200078e00ff */
[----:B------:R-:W-:-:S13]  /*14a40*/  @!P2 IADD3 R7, P3, R18, R14, RZ ;  /* 0x0000000e1207a210 */ /* 0x000fda0007f7e0ff */
[----:B------:R-:W-:Y:S05]  /*14a50*/  WARPSYNC.COLLECTIVE R15, `(.L_x_1111) ;  /* 0x000000000f087348 */ /* 0x000fea0003c00000 */
[----:B------:R0:W1:Y:S02]  /*14a60*/  SHFL.IDX P6, R14, R13, R12, R11 ;  /* 0x0000000c0d0e7389 */ /* 0x00006400000c000b */
[----:B01----:R-:W-:Y:S01]  /*14a70*/  ENDCOLLECTIVE ;  /* 0x000000000000791b */ /* 0x003fe20003800000 */
.L_x_1111:
[----:B------:R-:W-:-:S05]  /*14a80*/  @!P2 IMAD.X R6, RZ, RZ, R6, P3 ;  /* 0x000000ffff06a224 */ /* 0x000fca00018e0606 */
[----:B------:R-:W-:-:S04]  /*14a90*/  @!P2 LOP3.LUT R7, R7, R6, RZ, 0x3c, !PT ;  /* 0x000000060707a212 */ /* 0x000fc800078e3cff */
[----:B------:R-:W-:Y:S01]  /*14aa0*/  @!P2 LOP3.LUT R6, R7, R6, RZ, 0x3c, !PT ;  /* 0x000000060706a212 */ /* 0x000fe200078e3cff */
[----:B------:R-:W-:-:S03]  /*14ab0*/  IMAD.MOV.U32 R13, RZ, RZ, R0 ;  /* 0x000000ffff0d7224 */ /* 0x000fc600078e0000 */
        /* <DEDUP_REMOVED lines=12> */
.L_x_1112:
[----:B------:R-:W-:Y:S02]  /*14b80*/  @!P2 VIADD R8, R4, UR39 ;  /* 0x000000270408ac36 */ /* 0x000fe40008000000 */
[----:B------:R-:W-:Y:S02]  /*14b90*/  IMAD.MOV.U32 R13, RZ, RZ, R5 ;  /* 0x000000ffff0d7224 */ /* 0x000fe400078e0005 */
[----:B------:R-:W-:Y:S01]  /*14ba0*/  IMAD.MOV.U32 R12, RZ, RZ, 0x3 ;  /* 0x00000003ff0c7424 */ /* 0x000fe200078e00ff */
[----:B------:R-:W-:-:S13]  /*14bb0*/  @!P2 IADD3 R7, P3, R18, R14, RZ ;  /* 0x0000000e1207a210 */ /* 0x000fda0007f7e0ff */
[----:B------:R-:W-:Y:S05]  /*14bc0*/  WARPSYNC.COLLECTIVE R15, `(.L_x_1113) ;  /* 0x000000000f087348 */ /* 0x000fea0003c00000 */
[----:B------:R0:W1:Y:S02]  /*14bd0*/  SHFL.IDX P6, R14, R13, R12, R11 ;  /* 0x0000000c0d0e7389 */ /* 0x00006400000c000b */
[----:B01----:R-:W-:Y:S01]  /*14be0*/  ENDCOLLECTIVE ;  /* 0x000000000000791b */ /* 0x003fe20003800000 */
.L_x_1113:
        /* <DEDUP_REMOVED lines=16> */
.L_x_1114:
[----:B------:R-:W-:Y:S02]  /*14cf0*/  @!P2 VIADD R8, R4, UR39 ;  /* 0x000000270408ac36 */ /* 0x000fe40008000000 */
[----:B------:R-:W-:Y:S02]  /*14d00*/  IMAD.MOV.U32 R13, RZ, RZ, R5 ;  /* 0x000000ffff0d7224 */ /* 0x000fe400078e0005 */
[----:B------:R-:W-:Y:S01]  /*14d10*/  IMAD.MOV.U32 R12, RZ, RZ, 0x4 ;  /* 0x00000004ff0c7424 */ /* 0x000fe200078e00ff */
[----:B------:R-:W-:-:S13]  /*14d20*/  @!P2 IADD3 R7, P3, R18, R14, RZ ;  /* 0x0000000e1207a210 */ /* 0x000fda0007f7e0ff */
[----:B------:R-:W-:Y:S05]  /*14d30*/  WARPSYNC.COLLECTIVE R15, `(.L_x_1115) ;  /* 0x000000000f087348 */ /* 0x000fea0003c00000 */
[----:B------:R0:W1:Y:S02]  /*14d40*/  SHFL.IDX P6, R14, R13, R12, R11 ;  /* 0x0000000c0d0e7389 */ /* 0x00006400000c000b */
[----:B01----:R-:W-:Y:S01]  /*14d50*/  ENDCOLLECTIVE ;  /* 0x000000000000791b */ /* 0x003fe20003800000 */
.L_x_1115:
        /* <DEDUP_REMOVED lines=16> */
.L_x_1116:
[----:B------:R-:W-:Y:S02]  /*14e60*/  @!P2 VIADD R8, R4, UR39 ;  /* 0x000000270408ac36 */ /* 0x000fe40008000000 */
[----:B------:R-:W-:Y:S02]  /*14e70*/  IMAD.MOV.U32 R13, RZ, RZ, R5 ;  /* 0x000000ffff0d7224 */ /* 0x000fe400078e0005 */
[----:B------:R-:W-:Y:S01]  /*14e80*/  IMAD.MOV.U32 R12, RZ, RZ, 0x5 ;  /* 0x00000005ff0c7424 */ /* 0x000fe200078e00ff */
[----:B------:R-:W-:-:S13]  /*14e90*/  @!P2 IADD3 R7, P3, R18, R14, RZ ;  /* 0x0000000e1207a210 */ /* 0x000fda0007f7e0ff */
[----:B------:R-:W-:Y:S05]  /*14ea0*/  WARPSYNC.COLLECTIVE R15, `(.L_x_1117) ;  /* 0x000000000f087348 */ /* 0x000fea0003c00000 */
[----:B------:R0:W1:Y:S02]  /*14eb0*/  SHFL.IDX P6, R14, R13, R12, R11 ;  /* 0x0000000c0d0e7389 */ /* 0x00006400000c000b */
[----:B01----:R-:W-:Y:S01]  /*14ec0*/  ENDCOLLECTIVE ;  /* 0x000000000000791b */ /* 0x003fe20003800000 */
.L_x_1117:
        /* <DEDUP_REMOVED lines=15> */
.L_x_1118:
[----:B------:R-:W-:Y:S02]  /*14fc0*/  @!P2 VIADD R8, R4, UR39 ;  /* 0x000000270408ac36 */ /* 0x000fe40008000000 */
[----:B------:R-:W-:Y:S02]  /*14fd0*/  IMAD.MOV.U32 R13, RZ, RZ, R5 ;  /* 0x000000ffff0d7224 */ /* 0x000fe400078e0005 */
[----:B------:R-:W-:Y:S01]  /*14fe0*/  IMAD.MOV.U32 R12, RZ, RZ, 0x6 ;  /* 0x00000006ff0c7424 */ /* 0x000fe200078e00ff */
[----:B------:R-:W-:-:S13]  /*14ff0*/  @!P2 IADD3 R7, P3, R18, R14, RZ ;  /* 0x0000000e1207a210 */ /* 0x000fda0007f7e0ff */
[----:B------:R-:W-:Y:S05]  /*15000*/  WARPSYNC.COLLECTIVE R15, `(.L_x_1119) ;  /* 0x000000000f087348 */ /* 0x000fea0003c00000 */
[----:B------:R0:W1:Y:S02]  /*15010*/  SHFL.IDX P6, R14, R13, R12, R11 ;  /* 0x0000000c0d0e7389 */ /* 0x00006400000c000b */
[----:B01----:R-:W-:Y:S01]  /*15020*/  ENDCOLLECTIVE ;  /* 0x000000000000791b */ /* 0x003fe20003800000 */
.L_x_1119:
        /* <DEDUP_REMOVED lines=9> */
[----:B------:R0:W-:Y:S02]  /*150c0*/  @!P2 LDGSTS.E.BYPASS.LTC128B.128 [R8+0x16c00], desc[UR44][R6.64+0x80], !P0 ;  /* 0x16c000800608afae */ /* 0x0001e4000c101d6c */
[----:B0-----:R-:W-:-:S07]  /*150d0*/  IMAD.MOV.U32 R6, RZ, RZ, R14 ;  /* 0x000000ffff067224 */ /* 0x001fce00078e000e */
[----:B------:R-:W-:Y:S05]  /*150e0*/  WARPSYNC.COLLECTIVE R15, `(.L_x_1120) ;  /* 0x000000000f087348 */ /* 0x000fea0003c00000 */
[----:B------:R0:W1:Y:S02]  /*150f0*/  SHFL.IDX P6, R14, R13, R12, R11 ;  /* 0x0000000c0d0e7389 */ /* 0x00006400000c000b */
[----:B01----:R-:W-:Y:S01]  /*15100*/  ENDCOLLECTIVE ;  /* 0x000000000000791b */ /* 0x003fe20003800000 */
.L_x_1120:
[----:B------:R-:W-:-:S05]  /*15110*/  VIADD R8, R2, 0x60 ;  /* 0x0000006002087836 */ /* 0x000fca0000000000 */
        /* <DEDUP_REMOVED lines=8> */
.L_x_1121:
        /* <DEDUP_REMOVED lines=15> */
.L_x_1122:
[----:B------:R-:W-:Y:S05]  /*15290*/  BRA `(.L_x_1123) ;  /* 0xffffffd400507947 */ /* 0x000fea000383ffff */
.L_x_1060:
[----:B-1----:R-:W-:-:S04]  /*152a0*/  IMAD.U32 R3, RZ, RZ, UR39 ;  /* 0x00000027ff037e24 */ /* 0x002fc8000f8e00ff */
[----:B------:R1:W2:Y:S03]  /*152b0*/  SYNCS.PHASECHK.TRANS64.TRYWAIT P0, [R3+URZ+0x20820], R2 ;  /* 0x02082002030075a7 */ /* 0x0002a6000800017f */
[----:B--2---:R-:W-:Y:S05]  /*152c0*/  @!P0 NANOSLEEP.SYNCS 0x989680 ;  /* 0x009896800000895d */ /* 0x004fea0003900000 */
[----:B------:R-:W2:Y:S02]  /*152d0*/  @!P0 SYNCS.PHASECHK.TRANS64 P0, [R3+URZ+0x20820], R2 ;  /* 0x02082002030085a7 */ /* 0x000ea4000800007f */
[----:B--2---:R-:W-:Y:S05]  /*152e0*/  @!P0 BRA `(.L_x_1060) ;  /* 0xfffffffc00ec8947 */ /* 0x004fea000383ffff */
[----:B------:R-:W-:Y:S05]  /*152f0*/  BRA `(.L_x_1124) ;  /* 0xffffffd400987947 */ /* 0x000fea000383ffff */
.L_x_1065:
[----:B-1----:R1:W2:Y:S02]  /*15300*/  SYNCS.PHASECHK.TRANS64.TRYWAIT P0, [R8+URZ+0x20880], R2 ;  /* 0x02088002080075a7 */ /* 0x0022a4000800017f */
[----:B--2---:R-:W-:Y:S05]  /*15310*/  @!P0 NANOSLEEP.SYNCS 0x989680 ;  /* 0x009896800000895d */ /* 0x004fea0003900000 */
[----:B------:R-:W2:Y:S02]  /*15320*/  @!P0 SYNCS.PHASECHK.TRANS64 P0, [R8+URZ+0x20880], R2 ;  /* 0x02088002080085a7 */ /* 0x000ea4000800007f */
[----:B--2---:R-:W-:Y:S05]  /*15330*/  @!P0 BRA `(.L_x_1065) ;  /* 0xfffffffc00f08947 */ /* 0x004fea000383ffff */
[----:B------:R-:W-:Y:S05]  /*15340*/  BRA `(.L_x_1125) ;  /* 0xffffffd800387947 */ /* 0x000fea000383ffff */
.L_x_1070:
[----:B---3--:R3:W4:Y:S02]  /*15350*/  SYNCS.PHASECHK.TRANS64.TRYWAIT P0, [R8+URZ+0x20840], R2 ;  /* 0x02084002080075a7 */ /* 0x008724000800017f */
[----:B----4-:R-:W-:Y:S05]  /*15360*/  @!P0 NANOSLEEP.SYNCS 0x989680 ;  /* 0x009896800000895d */ /* 0x010fea0003900000 */
[----:B------:R-:W4:Y:S02]  /*15370*/  @!P0 SYNCS.PHASECHK.TRANS64 P0, [R8+URZ+0x20840], R2 ;  /* 0x02084002080085a7 */ /* 0x000f24000800007f */
[----:B----4-:R-:W-:Y:S05]  /*15380*/  @!P0 BRA `(.L_x_1070) ;  /* 0xfffffffc00f08947 */ /* 0x010fea000383ffff */
[----:B------:R-:W-:Y:S05]  /*15390*/  BRA `(.L_x_1126) ;  /* 0xffffffd800dc7947 */ /* 0x000fea000383ffff */
.L_x_1076:
[----:B--2---:R2:W3:Y:S02]  /*153a0*/  SYNCS.PHASECHK.TRANS64.TRYWAIT P0, [R18+URZ+0x20870], R3 ;  /* 0x02087003120075a7 */ /* 0x0044e4000800017f */
[----:B---3--:R-:W-:Y:S05]  /*153b0*/  @!P0 NANOSLEEP.SYNCS 0x989680 ;  /* 0x009896800000895d */ /* 0x008fea0003900000 */
[----:B------:R-:W3:Y:S02]  /*153c0*/  @!P0 SYNCS.PHASECHK.TRANS64 P0, [R18+URZ+0x20870], R3 ;  /* 0x02087003120085a7 */ /* 0x000ee4000800007f */
[----:B---3--:R-:W-:Y:S05]  /*153d0*/  @!P0 BRA `(.L_x_1076) ;  /* 0xfffffffc00f08947 */ /* 0x008fea000383ffff */
[----:B------:R-:W-:Y:S05]  /*153e0*/  BRA `(.L_x_1127) ;  /* 0xffffffdc00a87947 */ /* 0x000fea000383ffff */
.L_x_1078:
[----:B--2---:R2:W3:Y:S02]  /*153f0*/  SYNCS.PHASECHK.TRANS64.TRYWAIT P0, [R18+URZ+0x20860], R3 ;  /* 0x02086003120075a7 */ /* 0x0044e4000800017f */
[----:B---3--:R-:W-:Y:S05]  /*15400*/  @!P0 NANOSLEEP.SYNCS 0x989680 ;  /* 0x009896800000895d */ /* 0x008fea0003900000 */
[----:B------:R-:W3:Y:S02]  /*15410*/  @!P0 SYNCS.PHASECHK.TRANS64 P0, [R18+URZ+0x20860], R3 ;  /* 0x02086003120085a7 */ /* 0x000ee4000800007f */
[----:B---3--:R-:W-:Y:S05]  /*15420*/  @!P0 BRA `(.L_x_1078) ;  /* 0xfffffffc00f08947 */ /* 0x008fea000383ffff */
[----:B------:R-:W-:Y:S05]  /*15430*/  BRA `(.L_x_1128) ;  /* 0xffffffdc00ac7947 */ /* 0x000fea000383ffff */
.L_x_1084:
[----:B-1----:R1:W2:Y:S02]  /*15440*/  SYNCS.PHASECHK.TRANS64.TRYWAIT P0, [R16+URZ+0x20870], R3 ;  /* 0x02087003100075a7 */ /* 0x0022a4000800017f */
[----:B--2---:R-:W-:Y:S05]  /*15450*/  @!P0 NANOSLEEP.SYNCS 0x989680 ;  /* 0x009896800000895d */ /* 0x004fea0003900000 */
[----:B------:R-:W2:Y:S02]  /*15460*/  @!P0 SYNCS.PHASECHK.TRANS64 P0, [R16+URZ+0x20870], R3 ;  /* 0x02087003100085a7 */ /* 0x000ea4000800007f */
[----:B--2---:R-:W-:Y:S05]  /*15470*/  @!P0 BRA `(.L_x_1084) ;  /* 0xfffffffc00f08947 */ /* 0x004fea000383ffff */
[----:B------:R-:W-:Y:S05]  /*15480*/  BRA `(.L_x_1129) ;  /* 0xffffffe400207947 */ /* 0x000fea000383ffff */
.L_x_1086:
[----:B-1----:R1:W2:Y:S02]  /*15490*/  SYNCS.PHASECHK.TRANS64.TRYWAIT P0, [R16+URZ+0x20860], R3 ;  /* 0x02086003100075a7 */ /* 0x0022a4000800017f */
[----:B--2---:R-:W-:Y:S05]  /*154a0*/  @!P0 NANOSLEEP.SYNCS 0x989680 ;  /* 0x009896800000895d */ /* 0x004fea0003900000 */
[----:B------:R-:W2:Y:S02]  /*154b0*/  @!P0 SYNCS.PHASECHK.TRANS64 P0, [R16+URZ+0x20860], R3 ;  /* 0x02086003100085a7 */ /* 0x000ea4000800007f */
[----:B--2---:R-:W-:Y:S05]  /*154c0*/  @!P0 BRA `(.L_x_1086) ;  /* 0xfffffffc00f08947 */ /* 0x004fea000383ffff */
[----:B------:R-:W-:Y:S05]  /*154d0*/  BRA `(.L_x_1130) ;  /* 0xffffffe4003c7947 */ /* 0x000fea000383ffff */
.L_x_1088:
[----:B0-----:R0:W1:Y:S02]  /*154e0*/  SYNCS.PHASECHK.TRANS64.TRYWAIT P0, [R9+URZ+0x20820], R2 ;  /* 0x02082002090075a7 */ /* 0x001064000800017f */
[----:B-1----:R-:W-:Y:S05]  /*154f0*/  @!P0 NANOSLEEP.SYNCS 0x989680 ;  /* 0x009896800000895d */ /* 0x002fea0003900000 */
[----:B------:R-:W1:Y:S02]  /*15500*/  @!P0 SYNCS.PHASECHK.TRANS64 P0, [R9+URZ+0x20820], R2 ;  /* 0x02082002090085a7 */ /* 0x000e64000800007f */
[----:B-1----:R-:W-:Y:S05]  /*15510*/  @!P0 BRA `(.L_x_1088) ;  /* 0xfffffffc00f08947 */ /* 0x002fea000383ffff */
[----:B------:R-:W-:Y:S05]  /*15520*/  BRA `(.L_x_1131) ;  /* 0xffffffe800907947 */ /* 0x000fea000383ffff */
.L_x_1090:
[----:B0-----:R0:W1:Y:S02]  /*15530*/  SYNCS.PHASECHK.TRANS64.TRYWAIT P1, [R5+URZ], R4 ;  /* 0x00000004050075a7 */ /* 0x001064000802017f */
[----:B-1----:R-:W-:Y:S05]  /*15540*/  @!P1 NANOSLEEP.SYNCS 0x989680 ;  /* 0x009896800000995d */ /* 0x002fea0003900000 */
[----:B------:R-:W1:Y:S02]  /*15550*/  @!P1 SYNCS.PHASECHK.TRANS64 P1, [R5+URZ], R4 ;  /* 0x00000004050095a7 */ /* 0x000e64000802007f */
[----:B-1----:R-:W-:Y:S05]  /*15560*/  @!P1 BRA `(.L_x_1090) ;  /* 0xfffffffc00f09947 */ /* 0x002fea000383ffff */
[----:B------:R-:W-:Y:S05]  /*15570*/  BRA `(.L_x_1132) ;  /* 0xffffffe800e07947 */ /* 0x000fea000383ffff */
.L_x_1091:
[----:B-1----:R1:W2:Y:S02]  /*15580*/  SYNCS.PHASECHK.TRANS64.TRYWAIT P1, [R7+URZ], R2 ;  /* 0x00000002070075a7 */ /* 0x0022a4000802017f */
[----:B--2---:R-:W-:Y:S05]  /*15590*/  @!P1 NANOSLEEP.SYNCS 0x989680 ;  /* 0x009896800000995d */ /* 0x004fea0003900000 */
[----:B------:R-:W2:Y:S02]  /*155a0*/  @!P1 SYNCS.PHASECHK.TRANS64 P1, [R7+URZ], R2 ;  /* 0x00000002070095a7 */ /* 0x000ea4000802007f */
[----:B--2---:R-:W-:Y:S05]  /*155b0*/  @!P1 BRA `(.L_x_1091) ;  /* 0xfffffffc00f09947 */ /* 0x004fea000383ffff */
[----:B------:R-:W-:Y:S05]  /*155c0*/  BRA `(.L_x_1133) ;  /* 0xffffffe800d47947 */ /* 0x000fea000383ffff */
.L_x_1093:
[----:B0-----:R0:W2:Y:S02]  /*155d0*/  SYNCS.PHASECHK.TRANS64.TRYWAIT P1, [R5+URZ+0x20860], R4 ;  /* 0x02086004050075a7 */ /* 0x0010a4000802017f */
[----:B--2---:R-:W-:Y:S05]  /*155e0*/  @!P1 NANOSLEEP.SYNCS 0x989680 ;  /* 0x009896800000995d */ /* 0x004fea0003900000 */
[----:B------:R-:W2:Y:S02]  /*155f0*/  @!P1 SYNCS.PHASECHK.TRANS64 P1, [R5+URZ+0x20860], R4 ;  /* 0x02086004050095a7 */ /* 0x000ea4000802007f */
[----:B--2---:R-:W-:Y:S05]  /*15600*/  @!P1 BRA `(.L_x_1093) ;  /* 0xfffffffc00f09947 */ /* 0x004fea000383ffff */
[----:B------:R-:W-:Y:S05]  /*15610*/  BRA `(.L_x_1134) ;  /* 0xffffffe800d47947 */ /* 0x000fea000383ffff */
.L_x_1095:
[----:B--2---:R2:W3:Y:S02]  /*15620*/  SYNCS.PHASECHK.TRANS64.TRYWAIT P1, [R3+URZ+0x20860], R2 ;  /* 0x02086002030075a7 */ /* 0x0044e4000802017f */
[----:B---3--:R-:W-:Y:S05]  /*15630*/  @!P1 NANOSLEEP.SYNCS 0x989680 ;  /* 0x009896800000995d */ /* 0x008fea0003900000 */
[----:B------:R-:W3:Y:S02]  /*15640*/  @!P1 SYNCS.PHASECHK.TRANS64 P1, [R3+URZ+0x20860], R2 ;  /* 0x02086002030095a7 */ /* 0x000ee4000802007f */
[----:B---3--:R-:W-:Y:S05]  /*15650*/  @!P1 BRA `(.L_x_1095) ;  /* 0xfffffffc00f09947 */ /* 0x008fea000383ffff */
[----:B------:R-:W-:Y:S05]  /*15660*/  BRA `(.L_x_1135) ;  /* 0xffffffe800d47947 */ /* 0x000fea000383ffff */
.L_x_1097:
[----:B---3--:R3:W4:Y:S02]  /*15670*/  SYNCS.PHASECHK.TRANS64.TRYWAIT P0, [R5+URZ+0x20880], R4 ;  /* 0x02088004050075a7 */ /* 0x008724000800017f */
[----:B----4-:R-:W-:Y:S05]  /*15680*/  @!P0 NANOSLEEP.SYNCS 0x989680 ;  /* 0x009896800000895d */ /* 0x010fea0003900000 */
[----:B------:R-:W4:Y:S02]  /*15690*/  @!P0 SYNCS.PHASECHK.TRANS64 P0, [R5+URZ+0x20880], R4 ;  /* 0x02088004050085a7 */ /* 0x000f24000800007f */
[----:B----4-:R-:W-:Y:S05]  /*156a0*/  @!P0 BRA `(.L_x_1097) ;  /* 0xfffffffc00f08947 */ /* 0x010fea000383ffff */
[----:B------:R-:W-:Y:S05]  /*156b0*/  BRA `(.L_x_1098) ;  /* 0xffffffe800d07947 */ /* 0x000fea000383ffff */
.L_x_1136:
        /* <DEDUP_REMOVED lines=12> */
.L_x_3137:


//--------------------- .text._ZN7cutlass13device_kernelIN5flash11enable_sm90INS1_16FlashAttnFwdSm90INS1_25CollectiveMainloopFwdSm90ILi2EN4cute5tupleIJNS5_1CILi1EEES8_S8_EEENS6_IJNS7_ILi128EEENS7_ILi64EEENS7_ILi256EEEEEELi256ENS_12float_e4m3_tEfNS_4arch4Sm90ELb0ELb1ELb1ELb1ELb0ELb0ELb0ELb1ELb1ELb1ELb1ELb0EEENS1_21CollectiveEpilogueFwdINS6_IJSA_SC_SB_EEES9_NS_10bfloat16_tESG_Li256ELb1ELb1ELb1ELb1EEENS1_36VarlenDynamicPersistentTileSchedulerILi128ELi64ELi256ELi128ELb1ELb1ELb1ELb1ELb0ELb1EEEEEEEEEvNT_6ParamsE --------------------------
	.section	.text._ZN7cutlass13device_kernelIN5flash11enable_sm90INS1_16FlashAttnFwdSm90INS1_25CollectiveMainloopFwdSm90ILi2EN4cute5tupleIJNS5_1CILi1EEES8_S8_EEENS6_IJNS7_ILi128EEENS7_ILi64EEENS7_ILi256EEEEEELi256ENS_12float_e4m3_tEfNS_4arch4Sm90ELb0ELb1ELb1ELb1ELb0ELb0ELb0ELb1ELb1ELb1ELb1ELb0EEENS1_21CollectiveEpilogueFwdINS6_IJSA_SC_SB_EEES9_NS_10bfloat16_tESG_Li256ELb1ELb1ELb1ELb1EEENS1_36VarlenDynamicPersistentTileSchedulerILi128ELi64ELi256ELi128ELb1ELb1ELb1ELb1ELb0ELb1EEEEEEEEEvNT_6ParamsE,"ax",@progbits
	.align	128
.text._ZN7cutlass13device_kernelIN5flash11enable_sm90INS1_16FlashAttnFwdSm90INS1_25CollectiveMainloopFwdSm90ILi2EN4cute5tupleIJNS5_1CILi1EEES8_S8_EEENS6_IJNS7_ILi128EEENS7_ILi64EEENS7_ILi256EEEEEELi256ENS_12float_e4m3_tEfNS_4arch4Sm90ELb0ELb1ELb1ELb1ELb0ELb0ELb0ELb1ELb1ELb1ELb1ELb0EEENS1_21CollectiveEpilogueFwdINS6_IJSA_SC_SB_EEES9_NS_10bfloat16_tESG_Li256ELb1ELb1ELb1ELb1EEENS1_36VarlenDynamicPersistentTileSchedulerILi128ELi64ELi256ELi128ELb1ELb1ELb1ELb1ELb0ELb1EEEEEEEEEvNT_6ParamsE:
        .type           _ZN7cutlass13device_kernelIN5flash11enable_sm90INS1_16FlashAttnFwdSm90INS1_25CollectiveMainloopFwdSm90ILi2EN4cute5tupleIJNS5_1CILi1EEES8_S8_EEENS6_IJNS7_ILi128EEENS7_ILi64EEENS7_ILi256EEEEEELi256ENS_12float_e4m3_tEfNS_4arch4Sm90ELb0ELb1ELb1ELb1ELb0ELb0ELb0ELb1ELb1ELb1ELb1ELb0EEENS1_21CollectiveEpilogueFwdINS6_IJSA_SC_SB_EEES9_NS_10bfloat16_tESG_Li256ELb1ELb1ELb1ELb1EEENS1_36VarlenDynamicPersistentTileSchedulerILi128ELi64ELi256ELi128ELb1ELb1ELb1ELb1ELb0ELb1EEEEEEEEEvNT_6ParamsE,@function
        .size           _ZN7cutlass13device_kernelIN5flash11enable_sm90INS1_16FlashAttnFwdSm90INS1_25CollectiveMainloopFwdSm90ILi2EN4cute5tupleIJNS5_1CILi1EEES8_S8_EEENS6_IJNS7_ILi128EEENS7_ILi64EEENS7_ILi256EEEEEELi256ENS_12float_e4m3_tEfNS_4arch4Sm90ELb0ELb1ELb1ELb1ELb0ELb0ELb0ELb1ELb1ELb1ELb1ELb0EEENS1_21CollectiveEpilogueFwdINS6_IJSA_SC_SB_EEES9_NS_10bfloat16_tESG_Li256ELb1ELb1ELb1ELb1EEENS1_36VarlenDynamicPersistentTileSchedulerILi128ELi64ELi256ELi128ELb1ELb1ELb1ELb1ELb0ELb1EEEEEEEEEvNT_6ParamsE,(.L_x_3138 - _ZN7cutlass13device_kernelIN5flash11enable_sm90INS1_16FlashAttnFwdSm90INS1_25CollectiveMainloopFwdSm90ILi2EN4cute5tupleIJNS5_1CILi1EEES8_S8_EEENS6_IJNS7_ILi128EEENS7_ILi64EEENS7_ILi256EEEEEELi256ENS_12float_e4m3_tEfNS_4arch4Sm90ELb0ELb1ELb1ELb1ELb0ELb0ELb0ELb1ELb1ELb1ELb1ELb0EEENS1_21CollectiveEpilogueFwdINS6_IJSA_SC_SB_EEES9_NS_10bfloat16_tESG_Li256ELb1ELb1ELb1ELb1EEENS1_36VarlenDynamicPersistentTileSchedulerILi128ELi64ELi256ELi128ELb1ELb1ELb1ELb1ELb0ELb1EEEEEEEEEvNT_6ParamsE)
        .other          _ZN7cutlass13device_kernelIN5flash11enable_sm90INS1_16FlashAttnFwdSm90INS1_25CollectiveMainloopFwdSm90ILi2EN4cute5tupleIJNS5_1CILi1EEES8_S8_EEENS6_IJNS7_ILi128EEENS7_ILi64EEENS7_ILi256EEEEEELi256ENS_12float_e4m3_tEfNS_4arch4Sm90ELb0ELb1ELb1ELb1ELb0ELb0ELb0ELb1ELb1ELb1ELb1ELb0EEENS1_21CollectiveEpilogueFwdINS6_IJSA_SC_SB_EEES9_NS_10bfloat16_tESG_Li256ELb1ELb1ELb1ELb1EEENS1_36VarlenDynamicPersistentTileSchedulerILi128ELi64ELi256ELi128ELb1ELb1ELb1ELb1ELb0ELb1EEEEEEEEEvNT_6ParamsE,@"STO_CUDA_ENTRY STV_DEFAULT"
_ZN7cutlass13device_kernelIN5flash11enable_sm90INS1_16FlashAttnFwdSm90INS1_25CollectiveMainloopFwdSm90ILi2EN4cute5tupleIJNS5_1CILi1EEES8_S8_EEENS6_IJNS7_ILi128EEENS7_ILi64EEENS7_ILi256EEEEEELi256ENS_12float_e4m3_tEfNS_4arch4Sm90ELb0ELb1ELb1ELb1ELb0ELb0ELb0ELb1ELb1ELb1ELb1ELb0EEENS1_21CollectiveEpilogueFwdINS6_IJSA_SC_SB_EEES9_NS_10bfloat16_tESG_Li256ELb1ELb1ELb1ELb1EEENS1_36VarlenDynamicPersistentTileSchedulerILi128ELi64ELi256ELi128ELb1ELb1ELb1ELb1ELb0ELb1EEEEEEEEEvNT_6ParamsE:
        /* <DEDUP_REMOVED lines=18> */
.L_x_1138:
[----:B------:R-:W-:Y:S05]  /*0120*/  BSYNC B0 ;  /* 0x0000000000007941 */ /* 0x000fea0003800000 */
.L_x_1137:
        /* <DEDUP_REMOVED lines=41> */
.L_x_1139:
        /* <DEDUP_REMOVED lines=22> */
.L_x_1140:
        /* <DEDUP_REMOVED lines=18> */
.L_x_1141:
        /* <DEDUP_REMOVED lines=22> */
.L_x_1142:
        /* <DEDUP_REMOVED lines=22> */
.L_x_1143:
[----:B0-----:R-:W-:Y:S01]  /*0900*/  UMOV UR4, 0x1 ;  /* 0x0000000100047882 */ /* 0x001fe20000000000 */
[----:B------:R-:W-:Y:S01]  /*0910*/  PLOP3.LUT P0, PT, PT, PT, UP0, 0x80, 0x0 ;  /* 0x000000000000781c */ /* 0x000fe20003f0f008 */
[----:B------:R-:W-:Y:S01]  /*0920*/  USEL UR4, UR4, 0x2, !UP0 ;  /* 0x0000000204047887 */ /* 0x000fe2000c000000 */
[----:B------:R-:W-:Y:S01]  /*0930*/  NOP ;  /* 0x0000000000007918 */ /* 0x000fe20000000000 */
[----:B------:R-:W-:-:S04]  /*0940*/  ULDC.64 UR48, c[0x0][0x208] ;  /* 0x0000820000307ab9 */ /* 0x000fc80000000a00 */
[----:B------:R-:W-:-:S05]  /*0950*/  IMAD.U32 R2, RZ, RZ, UR4 ;  /* 0x00000004ff027e24 */ /* 0x000fca000f8e00ff */
[----:B------:R0:W-:Y:S01]  /*0960*/  STL [R1+0x38], R2 ;  /* 0x0000380201007387 */ /* 0x0001e20000100800 */
[----:B-12-4-:R-:W-:Y:S06]  /*0970*/  BAR.SYNC.DEFER_BLOCKING 0x0 ;  /* 0x0000000000007b1d */ /* 0x016fec0000010000 */
[----:B------:R-:W-:Y:S05]  /*0980*/  @!P0 BRA `(.L_x_1144) ;  /* 0x0000012400b08947 */ /* 0x000fea0003800000 */
.L_x_1145:
[----:B------:R-:W-:-:S08]  /*0990*/  NOP ;  /* 0x0000000000007918 */ /* 0x000fd00000000000 */
[----:B------:R-:W1:Y:S02]  /*09a0*/  USETMAXREG.TRY_ALLOC.CTAPOOL UP0, 0xf0 ;  /* 0x000000f0000079c8 */ /* 0x000e640008000600 */
[----:B-1----:R-:W-:-:S13]  /*09b0*/  PLOP3.LUT P0, PT, PT, PT, UP0, 0x80, 0x0 ;  /* 0x000000000000781c */ /* 0x002fda0003f0f008 */
[----:B------:R-:W-:Y:S05]  /*09c0*/  @!P0 BRA `(.L_x_1145) ;  /* 0xfffffffc00f08947 */ /* 0x000fea000383ffff */
[----:B0-----:R-:W0:Y:S01]  /*09d0*/  S2R R2, SR_TID.X ;  /* 0x0000000000027919 */ /* 0x001e220000002100 */
        /* <DEDUP_REMOVED lines=13> */
[----:B------:R-:W2:Y:S01]  /*0ab0*/  LDL R3, [R1+0x38] ;  /* 0x0000380001037983 */ /* 0x000ea20000100800 */
[----:B------:R-:W-:Y:S01]  /*0ac0*/  VIADD R0, R2, 0xffffff80 ;  /* 0xffffff8002007836 */ /* 0x000fe20000000000 */
[----:B------:R-:W-:Y:S01]  /*0ad0*/  R2UR UR5, R5 ;  /* 0x00000000050572ca */ /* 0x000fe200000e0000 */
[----:B------:R-:W-:Y:S01]  /*0ae0*/  UMOV UR60, URZ ;  /* 0x0000003f003c7c82 */ /* 0x000fe20008000000 */
[----:B------:R-:W-:Y:S01]  /*0af0*/  R2UR UR6, R6 ;  /* 0x00000000060672ca */ /* 0x000fe200000e0000 */
[----:B------:R-:W-:Y:S01]  /*0b00*/  UMOV UR36, URZ ;  /* 0x0000003f00247c82 */ /* 0x000fe20008000000 */
[----:B------:R-:W-:Y:S01]  /*0b10*/  R2UR UR51, R7 ;  /* 0x00000000073372ca */ /* 0x000fe200000e0000 */
[----:B------:R-:W-:Y:S01]  /*0b20*/  UMOV UR37, URZ ;  /* 0x0000003f00257c82 */ /* 0x000fe20008000000 */
[----:B--2---:R-:W-:Y:S02]  /*0b30*/  R2UR UR4, R3 ;  /* 0x00000000030472ca */ /* 0x004fe400000e0000 */
[----:B------:R-:W-:-:S04]  /*0b40*/  SHF.R.S32.HI R3, RZ, 0x1f, R0 ;  /* 0x0000001fff037819 */ /* 0x000fc80000011400 */
[CC--:B------:R-:W-:Y:S02]  /*0b50*/  LEA.HI R2, R3.reuse, R0.reuse, RZ, 0x7 ;  /* 0x0000000003027211 */ /* 0x0c0fe400078f38ff */
[CC--:B------:R-:W-:Y:S02]  /*0b60*/  LEA.HI R4, R3.reuse, R0.reuse, RZ, 0x5 ;  /* 0x0000000003047211 */ /* 0x0c0fe400078f28ff */
[----:B------:R-:W-:Y:S02]  /*0b70*/  LOP3.LUT R217, R2, 0xffffff80, RZ, 0xc0, !PT ;  /* 0xffffff8002d97812 */ /* 0x000fe400078ec0ff */
[CC--:B------:R-:W-:Y:S01]  /*0b80*/  LEA.HI R5, R3.reuse, R0.reuse, RZ, 0x2 ;  /* 0x0000000003057211 */ /* 0x0c0fe200078f10ff */
[----:B------:R-:W-:Y:S01]  /*0b90*/  IMAD.SHL.U32 R6, R4, 0x20, RZ ;  /* 0x0000002004067824 */ /* 0x000fe200078e00ff */
[----:B------:R-:W-:Y:S01]  /*0ba0*/  LEA.HI R3, R3, R0, RZ, 0x4 ;  /* 0x0000000003037211 */ /* 0x000fe200078f20ff */
[----:B------:R-:W-:Y:S01]  /*0bb0*/  IMAD.IADD R217, R0, 0x1, -R217 ;  /* 0x0000000100d97824 */ /* 0x000fe200078e0ad9 */
[----:B------:R-:W-:Y:S01]  /*0bc0*/  LOP3.LUT R11, R5, 0xfffffffc, RZ, 0xc0, !PT ;  /* 0xfffffffc050b7812 */ /* 0x000fe200078ec0ff */
[----:B------:R-:W-:Y:S01]  /*0bd0*/  ULOP3.LUT UR61, UR4, 0x1, URZ, 0xfc, !UPT ;  /* 0x00000001043d7892 */ /* 0x000fe2000f8efc3f */
[----:B------:R-:W-:-:S02]  /*0be0*/  LOP3.LUT R5, R3, 0x3fffff0, RZ, 0xc0, !PT ;  /* 0x03fffff003057812 */ /* 0x000fc400078ec0ff */
[----:B------:R-:W-:Y:S01]  /*0bf0*/  SHF.R.S32.HI R8, RZ, 0x1f, R217 ;  /* 0x0000001fff087819 */ /* 0x000fe200000114d9 */
[C---:B------:R-:W-:Y:S01]  /*0c00*/  IMAD.IADD R12, R0.reuse, 0x1, -R11 ;  /* 0x00000001000c7824 */ /* 0x040fe200078e0a0b */
[----:B------:R-:W-:Y:S01]  /*0c10*/  SHF.R.S32.HI R4, RZ, 0x4, R3 ;  /* 0x00000004ff047819 */ /* 0x000fe20000011403 */
[----:B------:R-:W-:Y:S01]  /*0c20*/  IMAD.IADD R5, R0, 0x1, -R5 ;  /* 0x0000000100057824 */ /* 0x000fe200078e0a05 */
[----:B------:R-:W-:Y:S02]  /*0c30*/  LEA.HI R9, R8, R217, RZ, 0x2 ;  /* 0x000000d908097211 */ /* 0x000fe400078f10ff */
[----:B------:R-:W-:Y:S02]  /*0c40*/  LEA.HI R0, R3, R4, RZ, 0x1 ;  /* 0x0000000403007211 */ /* 0x000fe400078f08ff */
[--C-:B------:R-:W-:Y:S02]  /*0c50*/  SHF.R.S32.HI R10, RZ, 0x2, R9.reuse ;  /* 0x00000002ff0a7819 */ /* 0x100fe40000011409 */
[----:B------:R-:W-:-:S02]  /*0c60*/  SHF.R.S32.HI R7, RZ, 0x1f, R9 ;  /* 0x0000001fff077819 */ /* 0x000fc40000011409 */
[----:B------:R-:W-:Y:S02]  /*0c70*/  SHF.R.S32.HI R3, RZ, 0x7, R2 ;  /* 0x00000007ff037819 */ /* 0x000fe40000011402 */
[----:B------:R-:W-:Y:S02]  /*0c80*/  LEA.HI R11, R7, R10, RZ, 0x3 ;  /* 0x0000000a070b7211 */ /* 0x000fe400078f18ff */
[----:B------:R-:W-:Y:S02]  /*0c90*/  LOP3.LUT R6, R6, 0xfffffc00, RZ, 0xc0, !PT ;  /* 0xfffffc0006067812 */ /* 0x000fe400078ec0ff */
[----:B------:R-:W-:Y:S02]  /*0ca0*/  LOP3.LUT R7, R0, 0x1ffffffe, RZ, 0xc0, !PT ;  /* 0x1ffffffe00077812 */ /* 0x000fe400078ec0ff */
[----:B------:R-:W-:Y:S01]  /*0cb0*/  LOP3.LUT R11, R11, 0xfffffff8, RZ, 0xc0, !PT ;  /* 0xfffffff80b0b7812 */ /* 0x000fe200078ec0ff */
[----:B------:R-:W-:Y:S01]  /*0cc0*/  IMAD R6, R5, 0x40, R6 ;  /* 0x0000004005067824 */ /* 0x000fe200078e0206 */
[----:B------:R-:W-:Y:S01]  /*0cd0*/  LEA.HI R2, R2, R3, RZ, 0x1 ;  /* 0x0000000302027211 */ /* 0x000fe200078f08ff */
[----:B------:R-:W-:Y:S01]  /*0ce0*/  IMAD.IADD R7, R4, 0x1, -R7 ;  /* 0x0000000104077824 */ /* 0x000fe200078e0a07 */
[----:B------:R-:W-:Y:S01]  /*0cf0*/  LEA.HI R8, R8, R217, RZ, 0x5 ;  /* 0x000000d908087211 */ /* 0x000fe200078f28ff */
[----:B------:R-:W-:Y:S01]  /*0d00*/  IMAD.IADD R11, R10, 0x1, -R11 ;  /* 0x000000010a0b7824 */ /* 0x000fe200078e0a0b */
[----:B------:R-:W-:-:S02]  /*0d10*/  LEA.HI R0, R12, R12, RZ, 0x1 ;  /* 0x0000000c0c007211 */ /* 0x000fc400078f08ff */
[----:B------:R-:W-:Y:S02]  /*0d20*/  LOP3.LUT R2, R2, 0x3fffffe, RZ, 0xc0, !PT ;  /* 0x03fffffe02027812 */ /* 0x000fe400078ec0ff */
[----:B------:R-:W-:Y:S02]  /*0d30*/  SHF.R.S32.HI R8, RZ, 0x5, R8 ;  /* 0x00000005ff087819 */ /* 0x000fe40000011408 */
[----:B------:R-:W-:Y:S01]  /*0d40*/  LOP3.LUT R5, R0, 0x1ffffffe, RZ, 0xc0, !PT ;  /* 0x1ffffffe00057812 */ /* 0x000fe200078ec0ff */
[----:B------:R-:W-:Y:S01]  /*0d50*/  IMAD R0, R7, 0x8, R6 ;  /* 0x0000000807007824 */ /* 0x000fe200078e0206 */
[----:B------:R-:W-:Y:S01]  /*0d60*/  LOP3.LUT R4, R9, 0x7ffffffc, RZ, 0xc0, !PT ;  /* 0x7ffffffc09047812 */ /* 0x000fe200078ec0ff */
[----:B------:R-:W-:Y:S02]  /*0d70*/  IMAD.IADD R3, R3, 0x1, -R2 ;  /* 0x0000000103037824 */ /* 0x000fe400078e0a02 */
[----:B------:R-:W-:Y:S01]  /*0d80*/  IMAD R8, R8, 0x10, R11 ;  /* 0x0000001008087824 */ /* 0x000fe200078e020b */
[----:B------:R0:W-:Y:S01]  /*0d90*/  STL [R1+0x28], R0 ;  /* 0x0000280001007387 */ /* 0x0001e20000100800 */
[----:B------:R-:W-:-:S02]  /*0da0*/  IMAD.IADD R2, R217, 0x1, -R4 ;  /* 0x00000001d9027824 */ /* 0x000fc400078e0a04 */
[----:B------:R-:W-:Y:S02]  /*0db0*/  IMAD.IADD R5, R12, 0x1, -R5 ;  /* 0x000000010c057824 */ /* 0x000fe400078e0a05 */
[----:B------:R-:W-:-:S04]  /*0dc0*/  IMAD.SHL.U32 R2, R2, 0x2, RZ ;  /* 0x0000000202027824 */ /* 0x000fc800078e00ff */
[C---:B------:R-:W-:Y:S02]  /*0dd0*/  VIADD R215, R2.reuse, 0x8 ;  /* 0x0000000802d77836 */ /* 0x040fe40000000000 */
        /* <DEDUP_REMOVED lines=57> */
[----:B------:R-:W-:Y:S01]  /*1170*/  SHF.R.S32.HI R219, RZ, 0x1f, R19 ;  /* 0x0000001fffdb7819 */ /* 0x000fe20000011413 */
[----:B------:R-:W-:Y:S01]  /*1180*/  IMAD R16, R5, 0x8, R0 ;  /* 0x0000000805107824 */ /* 0x000fe200078e0200 */
[----:B0-----:R-:W-:-:S07]  /*1190*/  SHF.R.S32.HI R218, RZ, 0x1f, R18 ;  /* 0x0000001fffda7819 */ /* 0x001fce0000011412 */
.L_x_1253:
[----:B------:R-:W-:Y:S01]  /*11a0*/  ULDC.64 UR8, c[0x0][0xa28] ;  /* 0x00028a0000087ab9 */ /* 0x000fe20000000a00 */
[----:B------:R-:W-:Y:S02]  /*11b0*/  ULOP3.LUT UR4, UR6, 0xff000000, URZ, 0xc0, !UPT ;  /* 0xff00000006047892 */ /* 0x000fe4000f8ec03f */
[----:B------:R-:W-:Y:S01]  /*11c0*/  UISETP.NE.U32.AND UP0, UPT, UR8, URZ, UPT ;  /* 0x0000003f0800728c */ /* 0x000fe2000bf05070 */
[----:B------:R-:W-:-:S03]  /*11d0*/  ULDC UR7, c[0x0][0x424] ;  /* 0x0001090000077ab9 */ /* 0x000fc60000000800 */
[----:B------:R-:W-:-:S03]  /*11e0*/  UISETP.NE.AND.EX UP0, UPT, UR9, URZ, UPT, UP0 ;  /* 0x0000003f0900728c */ /* 0x000fc6000bf05300 */
[----:B------:R-:W-:Y:S02]  /*11f0*/  ULDC.64 UR8, c[0x0][0xa18] ;  /* 0x0002860000087ab9 */ /* 0x000fe40000000a00 */
[----:B------:R-:W-:Y:S01]  /*1200*/  UISETP.NE.U32.AND UP1, UPT, UR8, URZ, UPT ;  /* 0x0000003f0800728c */ /* 0x000fe2000bf25070 */
[----:B------:R-:W-:-:S03]  /*1210*/  PLOP3.LUT P0, PT, PT, PT, UP0, 0x80, 0x0 ;  /* 0x000000000000781c */ /* 0x000fc60003f0f008 */
[----:B------:R-:W-:-:S03]  /*1220*/  UISETP.NE.AND.EX UP1, UPT, UR9, URZ, UPT, UP1 ;  /* 0x0000003f0900728c */ /* 0x000fc6000bf25310 */
[----:B------:R-:W-:Y:S02]  /*1230*/  @UP0 ULDC.64 UR8, c[0x0][0xa28] ;  /* 0x00028a0000080ab9 */ /* 0x000fe40000000a00 */
[----:B------:R-:W-:Y:S01]  /*1240*/  @UP0 UIMAD.WIDE UR8, UR51, 0x4, UR8 ;  /* 0x00000004330808a5 */ /* 0x000fe2000f8e0208 */
[----:B------:R-:W-:-:S05]  /*1250*/  PLOP3.LUT P2, PT, PT, PT, UP1, 0x80, 0x0 ;  /* 0x000000000000781c */ /* 0x000fca0003f4f018 */
[----:B------:R-:W-:Y:S01]  /*1260*/  @UP1 ULDC.64 UR10, c[0x0][0xa18] ;  /* 0x00028600000a1ab9 */ /* 0x000fe20000000a00 */
[----:B01-34-:R-:W-:Y:S02]  /*1270*/  IMAD.U32 R4, RZ, RZ, UR8 ;  /* 0x00000008ff047e24 */ /* 0x01bfe4000f8e00ff */
[----:B------:R-:W-:Y:S01]  /*1280*/  IMAD.U32 R5, RZ, RZ, UR9 ;  /* 0x00000009ff057e24 */ /* 0x000fe2000f8e00ff */
[----:B------:R-:W-:Y:S02]  /*1290*/  @UP1 UIMAD.WIDE UR8, UR51, 0x4, UR10 ;  /* 0x00000004330818a5 */ /* 0x000fe4000f8e020a */
[----:B------:R-:W-:Y:S02]  /*12a0*/  ULOP3.LUT UR54, UR6, 0xff0000, URZ, 0xc0, !UPT ;  /* 0x00ff000006367892 */ /* 0x000fe4000f8ec03f */
[----:B--2---:R-:W2:Y:S01]  /*12b0*/  @P0 LDG.E R4, desc[UR48][R4.64] ;  /* 0x0000003004040981 */ /* 0x004ea2000c1e1900 */
[----:B------:R-:W-:Y:S01]  /*12c0*/  ULDC.64 UR10, c[0x0][0xa20] ;  /* 0x00028800000a7ab9 */ /* 0x000fe20000000a00 */
[----:B------:R-:W-:-:S02]  /*12d0*/  IMAD.U32 R6, RZ, RZ, UR8 ;  /* 0x00000008ff067e24 */ /* 0x000fc4000f8e00ff */
[----:B------:R-:W-:Y:S01]  /*12e0*/  IMAD.U32 R7, RZ, RZ, UR9 ;  /* 0x00000009ff077e24 */ /* 0x000fe2000f8e00ff */
[----:B------:R-:W-:-:S04]  /*12f0*/  ULDC.64 UR8, c[0x0][0x418] ;  /* 0x0001060000087ab9 */ /* 0x000fc80000000a00 */
[----:B------:R-:W3:Y:S01]  /*1300*/  @P2 LDG.E R6, desc[UR48][R6.64] ;  /* 0x0000003006062981 */ /* 0x000ee2000c1e1900 */
[----:B------:R-:W-:Y:S01]  /*1310*/  UISETP.NE.U32.AND UP0, UPT, UR8, URZ, UPT ;  /* 0x0000003f0800728c */ /* 0x000fe2000bf05070 */
[----:B------:R-:W-:Y:S01]  /*1320*/  ISETP.NE.U32.AND P1, PT, RZ, UR10, PT ;  /* 0x0000000aff007c0c */ /* 0x000fe2000bf25070 */
[----:B------:R-:W-:Y:S02]  /*1330*/  USHF.R.U32.HI UR4, URZ, 0x8, UR4 ;  /* 0x000000083f047899 */ /* 0x000fe40008011604 */
[----:B------:R-:W-:Y:S01]  /*1340*/  UISETP.NE.AND.EX UP0, UPT, UR9, URZ, UPT, UP0 ;  /* 0x0000003f0900728c */ /* 0x000fe2000bf05300 */
[----:B------:R-:W-:Y:S01]  /*1350*/  ISETP.NE.AND.EX P1, PT, RZ, UR11, PT, P1 ;  /* 0x0000000bff007c0c */ /* 0x000fe2000bf25310 */
[----:B------:R-:W-:Y:S01]  /*1360*/  ULDC UR8, c[0x0][0x2f0] ;  /* 0x0000bc0000087ab9 */ /* 0x000fe20000000800 */
[----:B------:R-:W-:Y:S01]  /*1370*/  UMOV UR39, URZ ;  /* 0x0000003f00277c82 */ /* 0x000fe20008000000 */
[----:B------:R-:W-:Y:S02]  /*1380*/  USEL UR7, UR7, 0x1, UP0 ;  /* 0x0000000107077887 */ /* 0x000fe40008000000 */
[----:B------:R-:W-:Y:S01]  /*1390*/  ULEA.HI UR54, UR54, UR4, URZ, 0x10 ;  /* 0x0000000436367291 */ /* 0x000fe2000f8f803f */
[----:B------:R-:W-:Y:S01]  /*13a0*/  ULDC UR38, c[0x0][0x288] ;  /* 0x0000a20000267ab9 */ /* 0x000fe20000000800 */
[----:B------:R-:W-:-:S02]  /*13b0*/  UIMAD UR4, UR7, UR8, URZ ;  /* 0x00000008070472a4 */ /* 0x000fc4000f8e023f */
[----:B------:R-:W-:Y:S01]  /*13c0*/  ULOP3.LUT UR52, UR6, 0xffff, URZ, 0xc0, !UPT ;  /* 0x0000ffff06347892 */ /* 0x000fe2000f8ec03f */
[----:B--2---:R-:W-:Y:S02]  /*13d0*/  @P0 R2UR UR39, R4 ;  /* 0x00000000042702ca */ /* 0x004fe400000e0000 */
[----:B---3--:R-:W-:Y:S01]  /*13e0*/  @P2 R2UR UR38, R6 ;  /* 0x00000000062622ca */ /* 0x008fe200000e0000 */
[----:B-----5:R-:W-:-:S14]  /*13f0*/  @P2 BRA `(.L_x_1146) ;  /* 0x0000000000342947 */ /* 0x020fdc0003800000 */
        /* <DEDUP_REMOVED lines=13> */
.L_x_1146:
[----:B------:R-:W-:Y:S01]  /*14d0*/  UMOV UR56, UR51 ;  /* 0x0000003300387c82 */ /* 0x000fe20008000000 */
[----:B------:R-:W-:Y:S05]  /*14e0*/  @!P1 BRA `(.L_x_1147) ;  /* 0x00000000001c9947 */ /* 0x000fea0003800000 */
[----:B------:R-:W-:Y:S02]  /*14f0*/  ULDC.64 UR6, c[0x0][0xa20] ;  /* 0x0002880000067ab9 */ /* 0x000fe40000000a00 */
[----:B------:R-:W-:-:S06]  /*1500*/  UIMAD.WIDE UR6, UR51, 0x4, UR6 ;  /* 0x00000004330678a5 */ /* 0x000fcc000f8e0206 */
[----:B------:R-:W-:Y:S02]  /*1510*/  IMAD.U32 R4, RZ, RZ, UR6 ;  /* 0x00000006ff047e24 */ /* 0x000fe4000f8e00ff */
[----:B------:R-:W-:-:S05]  /*1520*/  IMAD.U32 R5, RZ, RZ, UR7 ;  /* 0x00000007ff057e24 */ /* 0x000fca000f8e00ff */
[----:B------:R-:W2:Y:S02]  /*1530*/  LDG.E R4, desc[UR48][R4.64] ;  /* 0x0000003004047981 */ /* 0x000ea4000c1e1900 */
[----:B--2---:R-:W-:Y:S01]  /*1540*/  R2UR UR4, R4 ;  /* 0x00000000040472ca */ /* 0x004fe200000e0000 */
[----:B------:R-:W-:-:S14]  /*1550*/  BRA `(.L_x_1148) ;  /* 0x0000000000347947 */ /* 0x000fdc0003800000 */
.L_x_1147:
        /* <DEDUP_REMOVED lines=13> */
.L_x_1148:
[----:B------:R-:W-:Y:S01]  /*1630*/  ULDC UR6, c[0x0][0x448] ;  /* 0x0001120000067ab9 */ /* 0x000fe20000000800 */
[----:B------:R-:W-:Y:S02]  /*1640*/  USHF.L.U32 UR41, UR5, 0x7, URZ ;  /* 0x0000000705297899 */ /* 0x000fe4000800063f */
[----:B------:R-:W-:Y:S02]  /*1650*/  UISETP.NE.AND UP0, UPT, UR6, 0x1, UPT ;  /* 0x000000010600788c */ /* 0x000fe4000bf05270 */
[----:B------:R-:W-:Y:S02]  /*1660*/  UIADD3 UR39, -UR39, UR4, URZ ;  /* 0x0000000427277290 */ /* 0x000fe4000fffe13f */
[----:B------:R-:W-:Y:S01]  /*1670*/  UIADD3 UR8, UR41, 0x7f, URZ ;  /* 0x0000007f29087890 */ /* 0x000fe2000fffe03f */
[----:B------:R-:W-:Y:S01]  /*1680*/  ULDC.64 UR4, c[0x0][0x9e0] ;  /* 0x0002780000047ab9 */ /* 0x000fe20000000a00 */
[----:B------:R-:W-:Y:S02]  /*1690*/  UIADD3 UR9, UR39, 0x1, -UR38 ;  /* 0x0000000127097890 */ /* 0x000fe4000fffe826 */
[----:B------:R-:W-:-:S03]  /*16a0*/  UISETP.GE.AND UP1, UPT, UR5, 0x1, UPT ;  /* 0x000000010500788c */ /* 0x000fc6000bf26270 */
[----:B------:R-:W-:Y:S01]  /*16b0*/  @UP0 ULDC UR6, c[0x0][0x44c] ;  /* 0x0001130000060ab9 */ /* 0x000fe20000000800 */
[----:B------:R-:W-:Y:S01]  /*16c0*/  @UP0 ULDC UR10, c[0x0][0x450] ;  /* 0x00011400000a0ab9 */ /* 0x000fe20000000800 */
[----:B------:R-:W-:Y:S01]  /*16d0*/  UIMAD.WIDE.U32 UR6, UR8, UR6, URZ ;  /* 0x00000006080672a5 */ /* 0x000fe2000f8e003f */
[----:B------:R-:W-:-:S03]  /*16e0*/  PLOP3.LUT P1, PT, PT, PT, UP1, 0x80, 0x0 ;  /* 0x000000000000781c */ /* 0x000fc60003f2f018 */
[----:B------:R-:W-:-:S04]  /*16f0*/  @UP0 USHF.R.U32.HI UR8, URZ, UR10, UR7 ;  /* 0x0000000a3f080299 */ /* 0x000fc80008011607 */
[----:B------:R-:W-:-:S04]  /*1700*/  UIADD3 UR9, UR9, UR8, URZ ;  /* 0x0000000809097290 */ /* 0x000fc8000fffe03f */
[----:B------:R-:W-:Y:S02]  /*1710*/  UIADD3 UR4, UR9, UR4, URZ ;  /* 0x0000000409047290 */ /* 0x000fe4000fffe03f */
[----:B------:R-:W-:Y:S10]  /*1720*/  @!P1 BRA `(.L_x_1149) ;  /* 0x0000000000449947 */ /* 0x000ff40003800000 */
        /* <DEDUP_REMOVED lines=10> */
.L_x_1150:
[----:B------:R-:W-:-:S11]  /*17d0*/  UISETP.NE.AND UP1, UPT, UR5, 0x1, UPT ;  /* 0x000000010500788c */ /* 0x000fd6000bf25270 */
[----:B------:R-:W-:Y:S02]  /*17e0*/  @UP1 ULDC.64 UR10, c[0x0][0x9e8] ;  /* 0x00027a00000a1ab9 */ /* 0x000fe40000000a00 */
[----:B------:R-:W-:-:S04]  /*17f0*/  UIMAD.WIDE.U32 UR6, UR8, UR10, URZ ;  /* 0x0000000a080672a5 */ /* 0x000fc8000f8e003f */
[----:B------:R-:W-:-:S12]  /*1800*/  @UP1 USHF.R.U32.HI UR8, URZ, UR11, UR7 ;  /* 0x0000000b3f081299 */ /* 0x000fd80008011607 */
.L_x_1151:
[----:B------:R-:W-:-:S04]  /*1810*/  UIMAD UR8, UR8, UR5, UR5 ;  /* 0x00000005080872a4 */ /* 0x000fc8000f8e0205 */
[----:B------:R-:W-:-:S04]  /*1820*/  UISETP.LT.AND UP1, UPT, UR4, UR8, UPT ;  /* 0x000000080400728c */ /* 0x000fc8000bf21270 */
[----:B------:R-:W-:-:S12]  /*1830*/  USEL UR4, UR4, UR8, UP1 ;  /* 0x0000000804047287 */ /* 0x000fd80008800000 */
.L_x_1149:
[----:B------:R-:W-:Y:S02]  /*1840*/  UIADD3 UR8, UR39, 0x3f, URZ ;  /* 0x0000003f27087890 */ /* 0x000fe4000fffe03f */
        /* <DEDUP_REMOVED lines=11> */
[----:B------:R-:W-:Y:S02]  /*1900*/  UIADD3 UR43, UR39, -UR38, URZ ;  /* 0x80000026272b7290 */ /* 0x000fe4000fffe03f */
        /* <DEDUP_REMOVED lines=17> */
.L_x_1153:
[----:B------:R-:W-:-:S11]  /*1a20*/  UISETP.NE.AND UP0, UPT, UR5, 0x1, UPT ;  /* 0x000000010500788c */ /* 0x000fd6000bf05270 */
[----:B------:R-:W-:Y:S02]  /*1a30*/  @UP0 ULDC.64 UR10, c[0x0][0x9e8] ;  /* 0x00027a00000a0ab9 */ /* 0x000fe40000000a00 */
[----:B------:R-:W-:-:S04]  /*1a40*/  UIMAD.WIDE.U32 UR8, UR7, UR10, URZ ;  /* 0x0000000a070872a5 */ /* 0x000fc8000f8e003f */
[----:B------:R-:W-:-:S12]  /*1a50*/  @UP0 USHF.R.U32.HI UR7, URZ, UR11, UR9 ;  /* 0x0000000b3f070299 */ /* 0x000fd80008011609 */
.L_x_1154:
[----:B------:R-:W-:-:S04]  /*1a60*/  UIMAD UR5, UR7, UR5, URZ ;  /* 0x00000005070572a4 */ /* 0x000fc8000f8e023f */
[----:B------:R-:W-:-:S04]  /*1a70*/  UISETP.LT.AND UP0, UPT, UR4, UR5, UPT ;  /* 0x000000050400728c */ /* 0x000fc8000bf01270 */
[----:B------:R-:W-:-:S12]  /*1a80*/  USEL UR4, UR4, UR5, !UP0 ;  /* 0x0000000504047287 */ /* 0x000fd8000c000000 */
.L_x_1152:
[----:B------:R-:W-:Y:S02]  /*1a90*/  USHF.R.S32.HI UR5, URZ, 0x1f, UR4 ;  /* 0x0000001f3f057899 */ /* 0x000fe40008011404 */
[----:B------:R-:W-:Y:S02]  /*1aa0*/  ULOP3.LUT UR55, UR54, 0xff, URZ, 0xc0, !UPT ;  /* 0x000000ff36377892 */ /* 0x000fe4000f8ec03f */
[----:B------:R-:W-:Y:S02]  /*1ab0*/  ULEA.HI UR5, UR5, UR4, URZ, 0x6 ;  /* 0x0000000405057291 */ /* 0x000fe4000f8f303f */
[----:B------:R-:W-:Y:S02]  /*1ac0*/  USHF.R.U32.HI UR54, URZ, 0x10, UR54 ;  /* 0x000000103f367899 */ /* 0x000fe40008011636 */
[----:B------:R-:W-:Y:S01]  /*1ad0*/  USHF.R.S32.HI UR5, URZ, 0x6, UR5 ;  /* 0x000000063f057899 */ /* 0x000fe20008011405 */
[----:B------:R-:W-:-:S03]  /*1ae0*/  UMOV UR4, URZ ;  /* 0x0000003f00047c82 */ /* 0x000fc60008000000 */
[----:B------:R-:W-:-:S04]  /*1af0*/  UISETP.LT.AND UP0, UPT, URZ, UR5, UPT ;  /* 0x000000053f00728c */ /* 0x000fc8000bf01270 */
[----:B------:R-:W-:-:S04]  /*1b00*/  USEL UR50, URZ, UR5, !UP0 ;  /* 0x000000053f327287 */ /* 0x000fc8000c000000 */
[----:B------:R-:W-:-:S06]  /*1b10*/  UISETP.GT.AND UP0, UPT, UR6, UR50, UPT ;  /* 0x000000320600728c */ /* 0x000fcc000bf04270 */
[----:B------:R-:W-:-:S13]  /*1b20*/  PLOP3.LUT P0, PT, PT, PT, UP0, 0x80, 0x0 ;  /* 0x000000000000781c */ /* 0x000fda0003f0f008 */
[----:B------:R-:W-:Y:S05]  /*1b30*/  @!P0 BRA `(.L_x_1155) ;  /* 0x0000000000948947 */ /* 0x000fea0003800000 */
[----:B------:R-:W-:Y:S01]  /*1b40*/  UISETP.NE.AND UP0, UPT, UR54, URZ, UPT ;  /* 0x0000003f3600728c */ /* 0x000fe2000bf05270 */
[----:B------:R-:W-:-:S03]  /*1b50*/  ULDC UR4, c[0x0][0x9f0] ;  /* 0x00027c0000047ab9 */ /* 0x000fc60000000800 */
[----:B------:R-:W-:-:S04]  /*1b60*/  USEL UR10, UR54, UR4, UP0 ;  /* 0x00000004360a7287 */ /* 0x000fc80008000000 */
[----:B------:R-:W-:Y:S02]  /*1b70*/  UIADD3 UR4, UR10, -0x1, UR6 ;  /* 0xffffffff0a047890 */ /* 0x000fe4000fffe006 */
[----:B------:R-:W-:Y:S02]  /*1b80*/  IMAD.U32 R4, RZ, RZ, UR10 ;  /* 0x0000000aff047e24 */ /* 0x000fe4000f8e00ff */
[----:B------:R-:W-:-:S03]  /*1b90*/  UIADD3 UR7, -UR50, UR4, URZ ;  /* 0x0000000432077290 */ /* 0x000fc6000fffe13f */
[-C--:B------:R-:W-:Y:S01]  /*1ba0*/  IABS R0, R4.reuse ;  /* 0x0000000400007213 */ /* 0x080fe20000000000 */
[----:B------:R-:W-:Y:S01]  /*1bb0*/  UMOV UR4, URZ ;  /* 0x0000003f00047c82 */ /* 0x000fe20008000000 */
[----:B------:R-:W-:Y:S01]  /*1bc0*/  IABS R6, R4 ;  /* 0x0000000400067213 */ /* 0x000fe20000000000 */
[----:B------:R-:W-:Y:S01]  /*1bd0*/  IMAD.U32 R5, RZ, RZ, UR7 ;  /* 0x00000007ff057e24 */ /* 0x000fe2000f8e00ff */
[----:B------:R-:W-:Y:S01]  /*1be0*/  R2UR UR11, R0 ;  /* 0x00000000000b72ca */ /* 0x000fe200000e0000 */
[----:B------:R-:W-:-:S03]  /*1bf0*/  ULOP3.LUT UR7, UR7, UR10, URZ, 0x3c, !UPT ;  /* 0x0000000a07077292 */ /* 0x000fc6000f8e3c3f */
[----:B------:R-:W-:-:S05]  /*1c00*/  IABS R5, R5 ;  /* 0x0000000500057213 */ /* 0x000fca0000000000 */
[----:B------:R-:W-:-:S04]  /*1c10*/  IMAD.MOV.U32 R4, RZ, RZ, R5 ;  /* 0x000000ffff047224 */ /* 0x000fc800078e0005 */
[----:B------:R-:W0:Y:S01]  /*1c20*/  I2F.RP R0, UR11 ;  /* 0x0000000b00007d06 */ /* 0x000e220008209400 */
[----:B------:R-:W-:-:S07]  /*1c30*/  R2UR UR9, R4 ;  /* 0x00000000040972ca */ /* 0x000fce00000e0000 */
[----:B0-----:R-:W0:Y:S02]  /*1c40*/  MUFU.RCP R0, R0 ;  /* 0x0000000000007308 */ /* 0x001e240000001000 */
[----:B0-----:R-:W-:Y:S02]  /*1c50*/  VIADD R3, R0, 0xffffffe ;  /* 0x0ffffffe00037836 */ /* 0x001fe40000000000 */
        /* <DEDUP_REMOVED lines=19> */
.L_x_1155:
[----:B------:R-:W-:Y:S01]  /*1d90*/  UIMAD UR50, UR55, UR4, UR50 ;  /* 0x00000004373272a4 */ /* 0x000fe2000f8e0232 */
[----:B------:R-:W-:Y:S01]  /*1da0*/  IMAD.U32 R146, RZ, RZ, UR6 ;  /* 0x00000006ff927e24 */ /* 0x000fe2000f8e00ff */
[----:B------:R-:W-:Y:S01]  /*1db0*/  PLOP3.LUT P0, PT, PT, PT, PT, 0x80, 0x0 ;  /* 0x000000000000781c */ /* 0x000fe20003f0f070 */
[----:B------:R-:W-:Y:S01]  /*1dc0*/  IMAD.U32 R3, RZ, RZ, UR4 ;  /* 0x00000004ff037e24 */ /* 0x000fe2000f8e00ff */
[----:B------:R-:W-:Y:S01]  /*1dd0*/  CS2R R28, SRZ ;  /* 0x00000000001c7805 */ /* 0x000fe2000001ff00 */
[----:B------:R-:W-:Y:S01]  /*1de0*/  IMAD.MOV.U32 R0, RZ, RZ, RZ ;  /* 0x000000ffff007224 */ /* 0x000fe200078e00ff */
[----:B------:R-:W-:Y:S02]  /*1df0*/  CS2R R24, SRZ ;  /* 0x0000000000187805 */ /* 0x000fe4000001ff00 */
[----:B------:R-:W-:Y:S02]  /*1e00*/  CS2R R30, SRZ ;  /* 0x00000000001e7805 */ /* 0x000fe4000001ff00 */
[----:B------:R-:W-:Y:S01]  /*1e10*/  VIADDMNMX R146, R3, UR50, R146, PT ;  /* 0x0000003203927c46 */ /* 0x000fe2000b800192 */
[----:B------:R-:W-:Y:S01]  /*1e20*/  IMAD.MOV.U32 R3, RZ, RZ, RZ ;  /* 0x000000ffff037224 */ /* 0x000fe200078e00ff */
[----:B------:R-:W-:-:S02]  /*1e30*/  CS2R R26, SRZ ;  /* 0x00000000001a7805 */ /* 0x000fc4000001ff00 */
[----:B------:R-:W-:Y:S02]  /*1e40*/  CS2R R36, SRZ ;  /* 0x0000000000247805 */ /* 0x000fe4000001ff00 */
[----:B------:R-:W-:Y:S02]  /*1e50*/  ISETP.GT.AND P1, PT, R146, UR50, PT ;  /* 0x0000003292007c0c */ /* 0x000fe4000bf24270 */
        /* <DEDUP_REMOVED lines=57> */
[----:B------:R-:W-:Y:S01]  /*21f0*/  CS2R R150, SRZ ;  /* 0x0000000000967805 */ /* 0x000fe2000001ff00 */
[----:B------:R-:W-:-:S02]  /*2200*/  IMAD.MOV.U32 R8, RZ, RZ, RZ ;  /* 0x000000ffff087224 */ /* 0x000fc400078e00ff */
        /* <DEDUP_REMOVED lines=38> */
.L_x_1157:
        /* <DEDUP_REMOVED lines=10> */
[----:B------:R-:W-:Y:S02]  /*2510*/  @UP0 USHF.R.S32.HI UR10, URZ, 0x1f, UR51 ;  /* 0x0000001f3f0a0899 */ /* 0x000fe40008011433 */
[----:B------:R-:W-:Y:S01]  /*2520*/  @UP1 USHF.R.S32.HI UR11, URZ, 0x1f, UR51 ;  /* 0x0000001f3f0b1899 */ /* 0x000fe20008011433 */
[----:B------:R-:W-:Y:S01]  /*2530*/  @UP0 ULDC.64 UR14, c[0x0][0x9a8] ;  /* 0x00026a00000e0ab9 */ /* 0x000fe20000000a00 */
[----:B------:R-:W-:Y:S01]  /*2540*/  @UP1 ULDC.64 UR8, c[0x0][0x9b8] ;  /* 0x00026e0000081ab9 */ /* 0x000fe20000000a00 */
[----:B------:R-:W-:Y:S02]  /*2550*/  @UP0 UIMAD UR10, UR10, UR14, URZ ;  /* 0x0000000e0a0a02a4 */ /* 0x000fe4000f8e023f */
[----:B------:R-:W-:Y:S02]  /*2560*/  @UP1 UIMAD UR11, UR11, UR8, URZ ;  /* 0x000000080b0b12a4 */ /* 0x000fe4000f8e023f */
[----:B------:R-:W-:Y:S02]  /*2570*/  @UP0 UIMAD.WIDE.U32 UR12, UR51, UR14, URZ ;  /* 0x0000000e330c02a5 */ /* 0x000fe4000f8e003f */
[----:B------:R-:W-:-:S02]  /*2580*/  @UP0 UIMAD UR10, UR51, UR15, UR10 ;  /* 0x0000000f330a02a4 */ /* 0x000fc4000f8e020a */
[----:B------:R-:W-:Y:S02]  /*2590*/  @UP1 UIMAD UR9, UR51, UR9, UR11 ;  /* 0x00000009330912a4 */ /* 0x000fe4000f8e020b */
[----:B------:R-:W-:Y:S02]  /*25a0*/  @UP1 UIMAD.WIDE.U32 UR14, UR51, UR8, URZ ;  /* 0x00000008330e12a5 */ /* 0x000fe4000f8e003f */
[----:B------:R-:W-:Y:S02]  /*25b0*/  @UP0 UIADD3 UR13, UR13, UR10, URZ ;  /* 0x0000000a0d0d0290 */ /* 0x000fe4000fffe03f */
[----:B------:R-:W-:Y:S01]  /*25c0*/  @UP1 UIADD3 UR15, UR15, UR9, URZ ;  /* 0x000000090f0f1290 */ /* 0x000fe2000fffe03f */
[----:B------:R-:W-:Y:S02]  /*25d0*/  @UP1 ULDC.64 UR10, c[0x0][0x9c0] ;  /* 0x00027000000a1ab9 */ /* 0x000fe40000000a00 */
[----:B------:R-:W-:Y:S01]  /*25e0*/  @UP0 ULDC.64 UR8, c[0x0][0x9b0] ;  /* 0x00026c0000080ab9 */ /* 0x000fe20000000a00 */
[----:B------:R-:W-:-:S02]  /*25f0*/  @UP1 UIMAD.WIDE.U32 UR14, UR52, UR10, UR14 ;  /* 0x0000000a340e12a5 */ /* 0x000fc4000f8e000e */
[----:B------:R-:W-:Y:S02]  /*2600*/  @UP0 UIMAD.WIDE.U32 UR12, UR52, UR8, UR12 ;  /* 0x00000008340c02a5 */ /* 0x000fe4000f8e000c */
[----:B------:R-:W-:Y:S02]  /*2610*/  @UP1 UIMAD UR11, UR52, UR11, UR15 ;  /* 0x0000000b340b12a4 */ /* 0x000fe4000f8e020f */
[----:B------:R-:W-:Y:S02]  /*2620*/  @UP0 UIMAD UR9, UR52, UR9, UR13 ;  /* 0x00000009340902a4 */ /* 0x000fe4000f8e020d */
[----:B------:R-:W-:Y:S02]  /*2630*/  @UP0 ULEA UR6, UP2, UR12, UR6, 0x2 ;  /* 0x000000060c060291 */ /* 0x000fe4000f84103f */
[----:B------:R-:W-:Y:S02]  /*2640*/  @UP1 ULEA UR4, UP3, UR14, UR4, 0x2 ;  /* 0x000000040e041291 */ /* 0x000fe4000f86103f */
[----:B------:R-:W-:-:S02]  /*2650*/  @UP0 ULEA.HI.X UR7, UR12, UR7, UR9, 0x2, UP2 ;  /* 0x000000070c070291 */ /* 0x000fc400090f1409 */
[----:B------:R-:W-:Y:S01]  /*2660*/  @UP1 ULEA.HI.X UR5, UR14, UR5, UR11, 0x2, UP3 ;  /* 0x000000050e051291 */ /* 0x000fe200098f140b */
[----:B------:R-:W-:Y:S02]  /*2670*/  IMAD.U32 R4, RZ, RZ, UR6 ;  /* 0x00000006ff047e24 */ /* 0x000fe4000f8e00ff */
[----:B------:R-:W-:Y:S02]  /*2680*/  IMAD.U32 R6, RZ, RZ, UR4 ;  /* 0x00000004ff067e24 */ /* 0x000fe4000f8e00ff */
[----:B------:R-:W-:Y:S02]  /*2690*/  IMAD.U32 R5, RZ, RZ, UR7 ;  /* 0x00000007ff057e24 */ /* 0x000fe4000f8e00ff */
[----:B------:R-:W-:-:S03]  /*26a0*/  IMAD.U32 R7, RZ, RZ, UR5 ;  /* 0x00000005ff077e24 */ /* 0x000fc6000f8e00ff */
[----:B------:R-:W2:Y:S04]  /*26b0*/  @P0 LDG.E R3, desc[UR48][R4.64] ;  /* 0x0000003004030981 */ /* 0x000ea8000c1e1900 */
[----:B------:R-:W2:Y:S01]  /*26c0*/  @P1 LDG.E R0, desc[UR48][R6.64] ;  /* 0x0000003006001981 */ /* 0x000ea2000c1e1900 */
[----:B------:R-:W-:Y:S01]  /*26d0*/  ULEA.HI UR4, UR60, UR60, URZ, 0x1 ;  /* 0x0000003c3c047291 */ /* 0x000fe2000f8f083f */
[----:B------:R-:W-:-:S03]  /*26e0*/  IMAD.U32 R9, RZ, RZ, UR61 ;  /* 0x0000003dff097e24 */ /* 0x000fc6000f8e00ff */
[----:B------:R-:W-:Y:S02]  /*26f0*/  ULOP3.LUT UR4, UR4, 0xfffffffe, URZ, 0xc0, !UPT ;  /* 0xfffffffe04047892 */ /* 0x000fe4000f8ec03f */
[----:B------:R-:W-:Y:S02]  /*2700*/  ISETP.NE.AND P0, PT, R9, 0x3, PT ;  /* 0x000000030900780c */ /* 0x000fe40003f05270 */
[----:B------:R-:W-:-:S06]  /*2710*/  UIADD3 UR4, UR60, -UR4, URZ ;  /* 0x800000043c047290 */ /* 0x000fcc000fffe03f */
[----:B------:R-:W-:Y:S01]  /*2720*/  IMAD.U32 R8, RZ, RZ, UR4 ;  /* 0x00000004ff087e24 */ /* 0x000fe2000f8e00ff */
[----:B------:R-:W-:-:S04]  /*2730*/  ULDC UR4, c[0x0][0x9d8] ;  /* 0x0002760000047ab9 */ /* 0x000fc80000000800 */
[----:B------:R-:W-:-:S04]  /*2740*/  SHF.L.U32 R8, R8, 0x1f, RZ ;  /* 0x0000001f08087819 */ /* 0x000fc800000006ff */
[----:B------:R-:W0:Y:S01]  /*2750*/  SYNCS.PHASECHK.TRANS64.TRYWAIT P1, [UR40+0x28400], R8 ;  /* 0x02840008ff0075a7 */ /* 0x000e220008020168 */
[----:B--2---:R-:W-:-:S04]  /*2760*/  FMUL.FTZ R0, R3, R0 ;  /* 0x0000000003007220 */ /* 0x004fc80000410000 */
[----:B------:R-:W-:Y:S01]  /*2770*/  FMUL.FTZ R0, R0, UR4 ;  /* 0x0000000400007c20 */ /* 0x000fe20008410000 */
[----:B0-----:R-:W-:Y:S06]  /*2780*/  @!P1 BRA `(.L_x_1158) ;  /* 0x0000017000649947 */ /* 0x001fec0003800000 */
.L_x_1358:
[----:B------:R-:W-:Y:S05]  /*2790*/  @!P0 BRA `(.L_x_1159) ;  /* 0x0000000000048947 */ /* 0x000fea0003800000 */
[----:B------:R-:W-:Y:S01]  /*27a0*/  BPT.TRAP 0x1 ;  /* 0x000000040000795c */ /* 0x000fe20000300000 */
.L_x_1159:
[----:B------:R-:W-:Y:S02]  /*27b0*/  IMAD.U32 R6, RZ, RZ, UR37 ;  /* 0x00000025ff067e24 */ /* 0x000fe4000f8e00ff */
[----:B0-----:R-:W-:-:S03]  /*27c0*/  IMAD.U32 R3, RZ, RZ, UR36 ;  /* 0x00000024ff037e24 */ /* 0x001fc6000f8e00ff */
[----:B------:R-:W-:Y:S02]  /*27d0*/  LEA R6, R6, UR40, 0x3 ;  /* 0x0000002806067c11 */ /* 0x000fe4000f8e18ff */
[----:B------:R-:W-:-:S04]  /*27e0*/  SHF.L.U32 R3, R3, 0x1f, RZ ;  /* 0x0000001f03037819 */ /* 0x000fc800000006ff */
[----:B------:R0:W1:Y:S01]  /*27f0*/  SYNCS.PHASECHK.TRANS64.TRYWAIT P2, [R6+URZ+0x28430], R3 ;  /* 0x02843003060075a7 */ /* 0x000062000804017f */
[----:B------:R-:W-:Y:S05]  /*2800*/  @!P0 BRA `(.L_x_1160) ;  /* 0x0000000000048947 */ /* 0x000fea0003800000 */
[----:B------:R-:W-:Y:S01]  /*2810*/  BPT.TRAP 0x1 ;  /* 0x000000040000795c */ /* 0x000fe20000300000 */
.L_x_1160:
[----:B------:R-:W2:Y:S02]  /*2820*/  S2R R4, SR_TID.X ;  /* 0x0000000000047919 */ /* 0x000ea40000002100 */
[----:B--2---:R-:W-:Y:S01]  /*2830*/  LOP3.LUT P1, RZ, R4, 0x7f, RZ, 0xc0, !PT ;  /* 0x0000007f04ff7812 */ /* 0x004fe2000782c0ff */
[----:B-1----:R-:W-:-:S12]  /*2840*/  @P2 BRA `(.L_x_1161) ;  /* 0x0000000000082947 */ /* 0x002fd80003800000 */
[----:B------:R-:W1:Y:S02]  /*2850*/  SYNCS.PHASECHK.TRANS64.TRYWAIT P2, [R6+URZ+0x28430], R3 ;  /* 0x02843003060075a7 */ /* 0x000e64000804017f */
[----:B-1----:R-:W-:Y:S05]  /*2860*/  @!P2 BRA `(.L_x_1162) ;  /* 0x000001700044a947 */ /* 0x002fea0003800000 */
.L_x_1161:
[----:B------:R-:W-:Y:S05]  /*2870*/  WARPSYNC.ALL ;  /* 0x0000000000007948 */ /* 0x000fea0003800000 */
[----:B------:R-:W-:Y:S01]  /*2880*/  UIADD3 UR4, UR40, 0x20000, URZ ;  /* 0x0002000028047890 */ /* 0x000fe2000fffe03f */
[----:B------:R-:W-:Y:S01]  /*2890*/  WARPGROUP.ARRIVE ;  /* 0x00000000000079c5 */ /* 0x000fe20000000000 */
[----:B------:R-:W-:Y:S01]  /*28a0*/  ULOP3.LUT UR44, UR44, 0x10000, URZ, 0xfc, !UPT ;  /* 0x000100002c2c7892 */ /* 0x000fe2000f8efc3f */
[----:B01----:R-:W-:Y:S01]  /*28b0*/  VIADD R3, R16, UR41 ;  /* 0x0000002910037c36 */ /* 0x003fe20008000000 */
[----:B------:R-:W-:Y:S01]  /*28c0*/  USHF.R.U32.HI UR4, URZ, 0x4, UR4 ;  /* 0x000000043f047899 */ /* 0x000fe20008011604 */
[----:B------:R-:W-:Y:S01]  /*28d0*/  LEA R9, R146, 0xffffffc0, 0x6 ;  /* 0xffffffc092097811 */ /* 0x000fe200078e30ff */
[----:B------:R-:W-:Y:S01]  /*28e0*/  UMOV UR45, 0x40000040 ;  /* 0x40000040002d7882 */ /* 0x000fe20000000000 */
[----:B------:R-:W-:Y:S01]  /*28f0*/  UMOV UR47, 0x40000040 ;  /* 0x40000040002f7882 */ /* 0x000fe20000000000 */
[----:B------:R-:W-:Y:S01]  /*2900*/  ULOP3.LUT UR4, UR4, 0x3fff, URZ, 0xc0, !UPT ;  /* 0x00003fff04047892 */ /* 0x000fe2000f8ec03f */
[----:B------:R-:W-:Y:S01]  /*2910*/  IMAD.MOV.U32 R4, RZ, RZ, R3 ;  /* 0x000000ffff047224 */ /* 0x000fe200078e0003 */
[----:B------:R-:W-:-:S02]  /*2920*/  UIADD3 UR8, UR44, 0x2, URZ ;  /* 0x000000022c087890 */ /* 0x000fc4000fffe03f */
[----:B------:R-:W-:Y:S01]  /*2930*/  ULOP3.LUT UR4, UR4, 0x10000, URZ, 0xfc, !UPT ;  /* 0x0001000004047892 */ /* 0x000fe2000f8efc3f */
[----:B------:R-:W-:Y:S01]  /*2940*/  UMOV UR9, 0x40000040 ;  /* 0x4000004000097882 */ /* 0x000fe20000000000 */
[----:B------:R-:W-:Y:S02]  /*2950*/  UMOV UR11, 0x40000040 ;  /* 0x40000040000b7882 */ /* 0x000fe40000000000 */
[----:B------:R-:W-:Y:S02]  /*2960*/  ULEA UR46, UR37, UR4, 0xa ;  /* 0x00000004252e7291 */ /* 0x000fe4000f8e503f */
[----:B------:R-:W-:Y:S02]  /*2970*/  UIADD3 UR12, UR44, 0x4, URZ ;  /* 0x000000042c0c7890 */ /* 0x000fe4000fffe03f */
[----:B------:R-:W-:Y:S02]  /*2980*/  UIADD3 UR10, UR46, 0x2, URZ ;  /* 0x000000022e0a7890 */ /* 0x000fe4000fffe03f */
[----:B------:R-:W-:Y:S01]  /*2990*/  UIADD3 UR14, UR46, 0x4, URZ ;  /* 0x000000042e0e7890 */ /* 0x000fe2000fffe03f */
[----:B------:R-:W-:-:S02]  /*29a0*/  UMOV UR13, 0x40000040 ;  /* 0x40000040000d7882 */ /* 0x000fc40000000000 */
[----:B------:R-:W-:Y:S01]  /*29b0*/  QGMMA.64x64x32.F32.E4M3.E4M3 R24, gdesc[UR44], RZ, !UPT, gsb0 ;  /* 0x00e000002c1879f3 */ /* 0x000fe2000c0008ff */
[----:B------:R-:W-:Y:S01]  /*29c0*/  UMOV UR15, 0x40000040 ;  /* 0x40000040000f7882 */ /* 0x000fe20000000000 */
[----:B------:R-:W-:Y:S02]  /*29d0*/  UIADD3 UR16, UR44, 0x6, URZ ;  /* 0x000000062c107890 */ /* 0x000fe4000fffe03f */
[----:B------:R-:W-:Y:S01]  /*29e0*/  UIADD3 UR18, UR46, 0x6, URZ ;  /* 0x000000062e127890 */ /* 0x000fe2000fffe03f */
[----:B------:R-:W-:Y:S01]  /*29f0*/  UMOV UR17, 0x40000040 ;  /* 0x4000004000117882 */ /* 0x000fe20000000000 */
[----:B------:R-:W-:Y:S01]  /*2a00*/  UMOV UR19, 0x40000040 ;  /* 0x4000004000137882 */ /* 0x000fe20000000000 */
[----:B------:R-:W-:Y:S02]  /*2a10*/  UIADD3 UR20, UR44, 0x400, URZ ;  /* 0x000004002c147890 */ /* 0x000fe4000fffe03f */
[----:B------:R-:W-:Y:S01]  /*2a20*/  UIADD3 UR22, UR46, 0x200, URZ ;  /* 0x000002002e167890 */ /* 0x000fe2000fffe03f */
[----:B------:R-:W-:Y:S01]  /*2a30*/  UMOV UR21, 0x40000040 ;  /* 0x4000004000157882 */ /* 0x000fe20000000000 */
[----:B------:R-:W-:Y:S01]  /*2a40*/  UMOV UR23, 0x40000040 ;  /* 0x4000004000177882 */ /* 0x000fe20000000000 */
[----:B------:R-:W-:-:S02]  /*2a50*/  UIADD3 UR24, UR44, 0x402, URZ ;  /* 0x000004022c187890 */ /* 0x000fc4000fffe03f */
[----:B------:R-:W-:Y:S01]  /*2a60*/  UIADD3 UR26, UR46, 0x202, URZ ;  /* 0x000002022e1a7890 */ /* 0x000fe2000fffe03f */
[----:B------:R-:W-:Y:S01]  /*2a70*/  UMOV UR25, 0x40000040 ;  /* 0x4000004000197882 */ /* 0x000fe20000000000 */
        /* <DEDUP_REMOVED lines=9> */
[----:B------:R-:W-:Y:S01]  /*2b10*/  ULDC UR5, c[0x0][0x448] ;  /* 0x0001120000057ab9 */ /* 0x000fe20000000800 */
[----:B------:R-:W-:Y:S01]  /*2b20*/  ULDC.64 UR6, c[0x0][0x9e0] ;  /* 0x0002780000067ab9 */ /* 0x000fe20000000a00 */
[----:B------:R-:W-:-:S02]  /*2b30*/  UISETP.NE.AND UP0, UPT, UR5, 0x1, UPT ;  /* 0x000000010500788c */ /* 0x000fc4000bf05270 */
[----:B------:R-:W-:Y:S01]  /*2b40*/  UISETP.GE.AND UP1, UPT, UR7, 0x1, UPT ;  /* 0x000000010700788c */ /* 0x000fe2000bf26270 */
[----:B------:R-:W-:-:S03]  /*2b50*/  ULDC UR53, c[0x0][0x9dc] ;  /* 0x0002770000357ab9 */ /* 0x000fc60000000800 */
[----:B------:R-:W-:Y:S01]  /*2b60*/  PLOP3.LUT P2, PT, PT, PT, UP0, 0x80, 0x0 ;  /* 0x000000000000781c */ /* 0x000fe20003f4f008 */
[----:B------:R-:W-:Y:S01]  /*2b70*/  ULOP3.LUT UR53, URZ, UR53, URZ, 0x33, !UPT ;  /* 0x000000353f357292 */ /* 0x000fe2000f8e333f */
[----:B------:R-:W-:-:S03]  /*2b80*/  PLOP3.LUT P3, PT, PT, PT, UP0, 0x80, 0x0 ;  /* 0x000000000000781c */ /* 0x000fc60003f6f008 */
[----:B------:R-:W-:-:S08]  /*2b90*/  @UP0 ULDC UR5, c[0x0][0x44c] ;  /* 0x0001130000050ab9 */ /* 0x000fd00000000800 */
[----:B------:R-:W-:Y:S01]  /*2ba0*/  @P2 IMAD.HI.U32 R5, R3, UR5, RZ ;  /* 0x0000000503052c27 */ /* 0x000fe2000f8e00ff */
[----:B------:R-:W-:Y:S01]  /*2bb0*/  @UP0 ULDC UR5, c[0x0][0x450] ;  /* 0x0001140000050ab9 */ /* 0x000fe20000000800 */
[----:B------:R-:W-:Y:S02]  /*2bc0*/  PLOP3.LUT P2, PT, PT, PT, UP1, 0x40, 0x0 ;  /* 0x000000000000781c */ /* 0x000fe40003f4e818 */
[----:B------:R-:W-:Y:S01]  /*2bd0*/  @!P1 VIADD R3, R6, 0x28440 ;  /* 0x0002844006039836 */ /* 0x000fe20000000000 */
[----:B------:R-:W-:Y:S01]  /*2be0*/  @P3 SHF.R.U32.HI R4, RZ, UR5, R5 ;  /* 0x00000005ff043c19 */ /* 0x000fe20008011605 */
[----:B------:R-:W-:Y:S02]  /*2bf0*/  IMAD.MOV.U32 R5, RZ, RZ, -0x40 ;  /* 0xffffffc0ff057424 */ /* 0x000fe400078e00ff */
[----:B------:R-:W-:Y:S01]  /*2c00*/  IMAD.U32 R6, RZ, RZ, UR38 ;  /* 0x00000026ff067e24 */ /* 0x000fe2000f8e00ff */
[----:B------:R-:W-:Y:S01]  /*2c10*/  @!P1 PRMT R3, RZ, 0x654, R3 ;  /* 0x00000654ff039816 */ /* 0x000fe20000000003 */
[----:B------:R-:W0:Y:S01]  /*2c20*/  SHFL.IDX PT, R7, R4, RZ, 0x1c1f ;  /* 0x001c1fff04077589 */ /* 0x000e2200000e0000 */
[----:B------:R-:W-:-:S02]  /*2c30*/  WARPGROUP.DEPBAR.LE gsb0, 0x0 ;  /* 0x00008000000079c5 */ /* 0x000fc40000010000 */
        /* <DEDUP_REMOVED lines=25> */
[----:B------:R1:W2:Y:S01]  /*2dd0*/  MUFU.TANH R10, R31 ;  /* 0x0000001f000a7308 */ /* 0x0002a20000002400 */
        /* <DEDUP_REMOVED lines=8> */
[----:B-1----:R-:W-:-:S02]  /*2e60*/  IMAD R31, R146, R5, 0x40 ;  /* 0x00000040921f7424 */ /* 0x002fc400078e0205 */
        /* <DEDUP_REMOVED lines=18> */
[----:B------:R1:W-:Y:S01]  /*2f90*/  @!P1 SYNCS.ARRIVE.TRANS64.RED.A1T0 RZ, [R3+URZ], RZ ;  /* 0x000000ff03ff99a7 */ /* 0x0003e2000810043f */
[----:B------:R-:W3:Y:S01]  /*2fa0*/  MUFU.TANH R24, R24 ;  /* 0x0000001800187308 */ /* 0x000ee20000002400 */
[C---:B------:R-:W-:Y:S01]  /*2fb0*/  FMUL.FTZ R35, R0.reuse, R35 ;  /* 0x0000002300237220 */ /* 0x040fe20000410000 */
[----:B------:R-:W-:Y:S01]  /*2fc0*/  FMUL.FTZ R34, R0, R34 ;  /* 0x0000002200227220 */ /* 0x000fe20000410000 */
[----:B------:R-:W-:-:S02]  /*2fd0*/  IADD3 R8, -R2, UR39, R31 ;  /* 0x0000002702087c10 */ /* 0x000fc4000fffe11f */
[----:B-1----:R-:W-:-:S03]  /*2fe0*/  IADD3 R3, -R2, 0x1, R31 ;  /* 0x0000000102037810 */ /* 0x002fc60007ffe11f */
[----:B------:R-:W1:Y:S01]  /*2ff0*/  MUFU.TANH R25, R25 ;  /* 0x0000001900197308 */ /* 0x000e620000002400 */
[----:B------:R-:W-:-:S07]  /*3000*/  IADD3 R3, -R6, UR39, R3 ;  /* 0x0000002706037c10 */ /* 0x000fce000fffe103 */
        /* <DEDUP_REMOVED lines=28> */
[----:B------:R2:W1:Y:S01]  /*31d0*/  MUFU.TANH R11, R34 ;  /* 0x00000022000b7308 */ /* 0x0004620000002400 */
[----:B-----5:R-:W-:-:S02]  /*31e0*/  VIADD R35, R3, UR6 ;  /* 0x0000000603237c36 */ /* 0x020fc40008000000 */
[----:B--2---:R-:W-:-:S03]  /*31f0*/  VIADD R34, R3, UR53 ;  /* 0x0000003503227c36 */ /* 0x004fc60008000000 */
[----:B0-----:R-:W-:Y:S01]  /*3200*/  VIADDMNMX R3, R7, R35, R8, PT ;  /* 0x0000002307037246 */ /* 0x001fe20003800108 */
[----:B------:R-:W-:Y:S01]  /*3210*/  IMAD.IADD R5, R34, 0x1, R7 ;  /* 0x0000000122057824 */ /* 0x000fe200078e0207 */
[----:B---34-:R-:W-:Y:S06]  /*3220*/  @P2 BRA `(.L_x_1163) ;  /* 0x00000000005c2947 */ /* 0x018fec0003800000 */
[----:B------:R-:W-:Y:S01]  /*3230*/  IMAD.U32 R6, RZ, RZ, UR38 ;  /* 0x00000026ff067e24 */ /* 0x000fe2000f8e00ff */
[----:B------:R-:W-:Y:S04]  /*3240*/  BSSY B0, `(.L_x_1164) ;  /* 0x0000011000007945 */ /* 0x000fe80003800000 */
[----:B------:R-:W-:-:S04]  /*3250*/  IADD3 R6, -R6, UR39, R7 ;  /* 0x0000002706067c10 */ /* 0x000fc8000fffe107 */
[----:B------:R-:W-:-:S13]  /*3260*/  ISETP.GT.AND P2, PT, R6, -0x1, PT ;  /* 0xffffffff0600780c */ /* 0x000fda0003f44270 */
[----:B------:R-:W-:Y:S05]  /*3270*/  @P2 BRA `(.L_x_1165) ;  /* 0x0000000000202947 */ /* 0x000fea0003800000 */
[----:B------:R-:W-:Y:S01]  /*3280*/  UISETP.NE.AND UP2, UPT, UR7, 0x1, UPT ;  /* 0x000000010700788c */ /* 0x000fe2000bf45270 */
[----:B------:R-:W-:-:S05]  /*3290*/  LOP3.LUT R6, RZ, R6, RZ, 0x33, !PT ;  /* 0x00000006ff067212 */ /* 0x000fca00078e33ff */
[----:B------:R-:W-:-:S05]  /*32a0*/  PLOP3.LUT P2, PT, PT, PT, UP2, 0x80, 0x0 ;  /* 0x000000000000781c */ /* 0x000fca0003f4f028 */
[----:B------:R-:W-:-:S08]  /*32b0*/  @UP2 ULDC.64 UR10, c[0x0][0x9e8] ;  /* 0x00027a00000a2ab9 */ /* 0x000fd00000000a00 */
[----:B------:R-:W-:-:S05]  /*32c0*/  @P2 IMAD.HI.U32 R7, R6, UR10, RZ ;  /* 0x0000000a06072c27 */ /* 0x000fca000f8e00ff */
[----:B------:R-:W-:-:S04]  /*32d0*/  @P2 SHF.R.U32.HI R6, RZ, UR11, R7 ;  /* 0x0000000bff062c19 */ /* 0x000fc80008011607 */
[----:B------:R-:W-:Y:S01]  /*32e0*/  LOP3.LUT R6, RZ, R6, RZ, 0x33, !PT ;  /* 0x00000006ff067212 */ /* 0x000fe200078e33ff */
[----:B------:R-:W-:Y:S06]  /*32f0*/  BRA `(.L_x_1166) ;  /* 0x0000000000147947 */ /* 0x000fec0003800000 */
.L_x_1165:
[----:B------:R-:W-:-:S06]  /*3300*/  UISETP.NE.AND UP2, UPT, UR7, 0x1, UPT ;  /* 0x000000010700788c */ /* 0x000fcc000bf45270 */
[----:B------:R-:W-:-:S05]  /*3310*/  PLOP3.LUT P2, PT, PT, PT, UP2, 0x80, 0x0 ;  /* 0x000000000000781c */ /* 0x000fca0003f4f028 */
[----:B------:R-:W-:-:S08]  /*3320*/  @UP2 ULDC.64 UR10, c[0x0][0x9e8] ;  /* 0x00027a00000a2ab9 */ /* 0x000fd00000000a00 */
[----:B------:R-:W-:-:S05]  /*3330*/  @P2 IMAD.HI.U32 R7, R6, UR10, RZ ;  /* 0x0000000a06072c27 */ /* 0x000fca000f8e00ff */
[----:B------:R-:W-:-:S07]  /*3340*/  @P2 SHF.R.U32.HI R6, RZ, UR11, R7 ;  /* 0x0000000bff062c19 */ /* 0x000fce0008011607 */
.L_x_1166:
[----:B------:R-:W-:Y:S05]  /*3350*/  BSYNC B0 ;  /* 0x0000000000007941 */ /* 0x000fea0003800000 */
.L_x_1164:
[----:B------:R-:W-:-:S04]  /*3360*/  IMAD R7, R6, UR7, -R9 ;  /* 0x0000000706077c24 */ /* 0x000fc8000f8e0a09 */
[----:B------:R-:W-:-:S05]  /*3370*/  IMAD.IADD R6, R7, 0x1, -R2 ;  /* 0x0000000107067824 */ /* 0x000fca00078e0a02 */
[----:B------:R-:W-:Y:S02]  /*3380*/  VIMNMX R5, R5, R6, !PT ;  /* 0x0000000605057248 */ /* 0x000fe40007fe0100 */
[----:B------:R-:W-:-:S07]  /*3390*/  VIADDMNMX R3, R6, UR7, R3, PT ;  /* 0x0000000706037c46 */ /* 0x000fce000b800103 */
.L_x_1163:
[C---:B------:R-:W-:Y:S01]  /*33a0*/  ISETP.GE.AND P2, PT, R31.reuse, 0x2, PT ;  /* 0x000000021f00780c */ /* 0x040fe20003f46270 */
[----:B------:R-:W0:Y:S01]  /*33b0*/  SHFL.IDX PT, R7, R4, 0x1, 0x1c1f ;  /* 0x003c1f0004077f89 */ /* 0x000e2200000e0000 */
[----:B------:R-:W-:Y:S02]  /*33c0*/  ISETP.GE.AND P6, PT, R31, 0xa, PT ;  /* 0x0000000a1f00780c */ /* 0x000fe40003fc6270 */
[----:B------:R-:W-:Y:S02]  /*33d0*/  ISETP.GT.AND P4, PT, R5, 0x1, !P2 ;  /* 0x000000010500780c */ /* 0x000fe40005784270 */
[----:B------:R-:W-:Y:S02]  /*33e0*/  ISETP.GE.AND P3, PT, R31, 0x9, PT ;  /* 0x000000091f00780c */ /* 0x000fe40003f66270 */
[----:B------:R-:W-:Y:S02]  /*33f0*/  ISETP.LT.OR P4, PT, R3, 0x2, P4 ;  /* 0x000000020300780c */ /* 0x000fe40002781670 */
[----:B------:R-:W-:-:S02]  /*3400*/  ISETP.GT.AND P5, PT, R5, 0x8, !P3 ;  /* 0x000000080500780c */ /* 0x000fc40005fa4270 */
[----:B-1----:R-:W-:Y:S02]  /*3410*/  FSEL R38, R25, -INF , !P4 ;  /* 0xff80000019267808 */ /* 0x002fe40006000000 */
[----:B------:R-:W-:Y:S02]  /*3420*/  ISETP.GT.AND P4, PT, R5, 0x9, !P6 ;  /* 0x000000090500780c */ /* 0x000fe40007784270 */
[----:B------:R-:W-:Y:S02]  /*3430*/  P2R R25, PR, RZ, 0x40 ;  /* 0x00000040ff197803 */ /* 0x000fe40000000000 */
[----:B------:R-:W-:Y:S02]  /*3440*/  ISETP.LT.OR P4, PT, R3, 0xa, P4 ;  /* 0x0000000a0300780c */ /* 0x000fe40002781670 */
[----:B------:R-:W-:Y:S02]  /*3450*/  ISETP.GE.AND P6, PT, R31, 0x11, PT ;  /* 0x000000111f00780c */ /* 0x000fe40003fc6270 */
[----:B------:R-:W-:-:S02]  /*3460*/  FSEL R46, R29, -INF , !P4 ;  /* 0xff8000001d2e7808 */ /* 0x000fc40006000000 */
[----:B------:R-:W-:Y:S02]  /*3470*/  ISETP.LT.OR P5, PT, R3, 0x9, P5 ;  /* 0x000000090300780c */ /* 0x000fe40002fa1670 */
[----:B------:R-:W-:Y:S02]  /*3480*/  ISETP.GT.AND P4, PT, R5, 0x10, !P6 ;  /* 0x000000100500780c */ /* 0x000fe40007784270 */
[----:B------:R-:W-:Y:S02]  /*3490*/  FSEL R42, R28, -INF , !P5 ;  /* 0xff8000001c2a7808 */ /* 0x000fe40006800000 */
[----:B------:R-:W-:Y:S02]  /*34a0*/  ISETP.LT.OR P4, PT, R3, 0x11, P4 ;  /* 0x000000110300780c */ /* 0x000fe40002781670 */
[----:B------:R-:W-:Y:S02]  /*34b0*/  ISETP.GE.AND P5, PT, R31, 0x12, PT ;  /* 0x000000121f00780c */ /* 0x000fe40003fa6270 */
[----:B------:R-:W-:-:S02]  /*34c0*/  FSEL R56, R32, -INF , !P4 ;  /* 0xff80000020387808 */ /* 0x000fc40006000000 */
[----:B------:R-:W-:Y:S02]  /*34d0*/  ISETP.GT.AND P4, PT, R5, 0x11, !P5 ;  /* 0x000000110500780c */ /* 0x000fe40006f84270 */
[----:B------:R-:W-:Y:S02]  /*34e0*/  P2R R32, PR, RZ, 0x20 ;  /* 0x00000020ff207803 */ /* 0x000fe40000000000 */
[----:B------:R-:W-:Y:S02]  /*34f0*/  ISETP.LT.OR P4, PT, R3, 0x12, P4 ;  /* 0x000000120300780c */ /* 0x000fe40002781670 */
[----:B------:R-:W-:Y:S02]  /*3500*/  ISETP.GE.AND P5, PT, R31, 0x19, PT ;  /* 0x000000191f00780c */ /* 0x000fe40003fa6270 */
[----:B------:R-:W-:Y:S02]  /*3510*/  FSEL R58, R33, -INF , !P4 ;  /* 0xff800000213a7808 */ /* 0x000fe40006000000 */
[----:B------:R-:W-:-:S02]  /*3520*/  ISETP.GT.AND P4, PT, R5, 0x18, !P5 ;  /* 0x000000180500780c */ /* 0x000fc40006f84270 */
[----:B------:R-:W-:Y:S02]  /*3530*/  P2R R33, PR, RZ, 0x20 ;  /* 0x00000020ff217803 */ /* 0x000fe40000000000 */
[----:B------:R-:W-:Y:S02]  /*3540*/  ISETP.LT.OR P4, PT, R3, 0x19, P4 ;  /* 0x000000190300780c */ /* 0x000fe40002781670 */
[----:B------:R-:W-:Y:S02]  /*3550*/  ISETP.GE.AND P5, PT, R31, 0x1a, PT ;  /* 0x0000001a1f00780c */ /* 0x000fe40003fa6270 */
[----:B------:R-:W-:Y:S02]  /*3560*/  FSEL R36, R36, -INF , !P4 ;  /* 0xff80000024247808 */ /* 0x000fe40006000000 */
[----:B------:R-:W-:Y:S02]  /*3570*/  ISETP.GT.AND P4, PT, R5, 0x19, !P5 ;  /* 0x000000190500780c */ /* 0x000fe40006f84270 */
[----:B------:R-:W-:-:S02]  /*3580*/  P2R R39, PR, RZ, 0x20 ;  /* 0x00000020ff277803 */ /* 0x000fc40000000000 */
[----:B------:R-:W-:Y:S02]  /*3590*/  ISETP.LT.OR P4, PT, R3, 0x1a, P4 ;  /* 0x0000001a0300780c */ /* 0x000fe40002781670 */
[----:B------:R-:W-:Y:S02]  /*35a0*/  ISETP.GE.AND P5, PT, R31, 0x21, PT ;  /* 0x000000211f00780c */ /* 0x000fe40003fa6270 */
[----:B------:R-:W-:Y:S02]  /*35b0*/  FSEL R60, R37, -INF , !P4 ;  /* 0xff800000253c7808 */ /* 0x000fe40006000000 */
[----:B------:R-:W-:Y:S02]  /*35c0*/  ISETP.GT.AND P4, PT, R5, 0x20, !P5 ;  /* 0x000000200500780c */ /* 0x000fe40006f84270 */
[----:B------:R-:W-:Y:S02]  /*35d0*/  P2R R37, PR, RZ, 0x20 ;  /* 0x00000020ff257803 */ /* 0x000fe40000000000 */
[----:B------:R-:W-:-:S02]  /*35e0*/  ISETP.LT.OR P4, PT, R3, 0x21, P4 ;  /* 0x000000210300780c */ /* 0x000fc40002781670 */
[----:B------:R-:W-:Y:S02]  /*35f0*/  ISETP.GE.AND P5, PT, R31, 0x22, PT ;  /* 0x000000221f00780c */ /* 0x000fe40003fa6270 */
[----:B------:R-:W-:Y:S02]  /*3600*/  FSEL R40, R40, -INF , !P4 ;  /* 0xff80000028287808 */ /* 0x000fe40006000000 */
[----:B------:R-:W-:Y:S02]  /*3610*/  ISETP.GT.AND P4, PT, R5, 0x21, !P5 ;  /* 0x000000210500780c */ /* 0x000fe40006f84270 */
[----:B------:R-:W-:Y:S02]  /*3620*/  P2R R43, PR, RZ, 0x20 ;  /* 0x00000020ff2b7803 */ /* 0x000fe40000000000 */
[----:B------:R-:W-:Y:S02]  /*3630*/  ISETP.LT.OR P4, PT, R3, 0x22, P4 ;  /* 0x000000220300780c */ /* 0x000fe40002781670 */
[----:B------:R-:W-:-:S02]  /*3640*/  ISETP.GE.AND P5, PT, R31, 0x29, PT ;  /* 0x000000291f00780c */ /* 0x000fc40003fa6270 */
[----:B------:R-:W-:Y:S02]  /*3650*/  FSEL R62, R41, -INF , !P4 ;  /* 0xff800000293e7808 */ /* 0x000fe40006000000 */
[----:B------:R-:W-:Y:S02]  /*3660*/  ISETP.GT.AND P4, PT, R5, 0x28, !P5 ;  /* 0x000000280500780c */ /* 0x000fe40006f84270 */
[----:B------:R-:W-:Y:S02]  /*3670*/  P2R R41, PR, RZ, 0x20 ;  /* 0x00000020ff297803 */ /* 0x000fe40000000000 */
        /* <DEDUP_REMOVED lines=11> */
[----:B------:R-:W-:Y:S02]  /*3730*/  P2R R29, PR, RZ, 0x40 ;  /* 0x00000040ff1d7803 */ /* 0x000fe40000000000 */
[----:B------:R-:W-:Y:S02]  /*3740*/  FSEL R48, R48, -INF , !P4 ;  /* 0xff80000030307808 */ /* 0x000fe40006000000 */
[----:B------:R-:W-:-:S04]  /*3750*/  ISETP.GE.AND P4, PT, R31, 0x32, PT ;  /* 0x000000321f00780c */ /* 0x000fc80003f86270 */
[----:B------:R-:W-:-:S04]  /*3760*/  ISETP.GT.AND P5, PT, R5, 0x31, !P4 ;  /* 0x000000310500780c */ /* 0x000fc800067a4270 */
[----:B------:R-:W-:-:S04]  /*3770*/  ISETP.LT.OR P5, PT, R3, 0x32, P5 ;  /* 0x000000320300780c */ /* 0x000fc80002fa1670 */
[----:B------:R-:W-:Y:S02]  /*3780*/  FSEL R66, R49, -INF , !P5 ;  /* 0xff80000031427808 */ /* 0x000fe40006800000 */
[----:B------:R-:W-:-:S04]  /*3790*/  ISETP.GE.AND P5, PT, R31, 0x39, PT ;  /* 0x000000391f00780c */ /* 0x000fc80003fa6270 */
[----:B------:R-:W-:-:S04]  /*37a0*/  ISETP.GT.AND P6, PT, R5, 0x38, !P5 ;  /* 0x000000380500780c */ /* 0x000fc80006fc4270 */
[----:B------:R-:W-:-:S04]  /*37b0*/  ISETP.LT.OR P6, PT, R3, 0x39, P6 ;  /* 0x000000390300780c */ /* 0x000fc800037c1670 */
[----:B------:R-:W-:Y:S02]  /*37c0*/  FSEL R52, R52, -INF , !P6 ;  /* 0xff80000034347808 */ /* 0x000fe40007000000 */
[----:B------:R-:W-:-:S04]  /*37d0*/  ISETP.GE.AND P6, PT, R31, 0x1, PT ;  /* 0x000000011f00780c */ /* 0x000fc80003fc6270 */
[----:B------:R-:W-:Y:S02]  /*37e0*/  P2R R6, PR, RZ, 0x40 ;  /* 0x00000040ff067803 */ /* 0x000fe40000000000 */
[----:B------:R-:W-:-:S04]  /*37f0*/  ISETP.GT.AND P6, PT, R5, RZ, !P6 ;  /* 0x000000ff0500720c */ /* 0x000fc800077c4270 */
[----:B------:R-:W-:-:S04]  /*3800*/  ISETP.LT.OR P6, PT, R3, 0x1, P6 ;  /* 0x000000010300780c */ /* 0x000fc800037c1670 */
[----:B------:R-:W-:Y:S02]  /*3810*/  FSEL R28, R24, -INF , !P6 ;  /* 0xff800000181c7808 */ /* 0x000fe40007000000 */
[----:B------:R-:W-:-:S04]  /*3820*/  ISETP.GE.AND P6, PT, R31, 0x3a, PT ;  /* 0x0000003a1f00780c */ /* 0x000fc80003fc6270 */
[----:B------:R-:W-:Y:S02]  /*3830*/  P2R R24, PR, RZ, 0x40 ;  /* 0x00000040ff187803 */ /* 0x000fe40000000000 */
[----:B------:R-:W-:Y:S01]  /*3840*/  ISETP.GT.AND P6, PT, R5, 0x39, !P6 ;  /* 0x000000390500780c */ /* 0x000fe200077c4270 */
[----:B0-----:R-:W-:-:S03]  /*3850*/  IMAD.IADD R5, R34, 0x1, R7 ;  /* 0x0000000122057824 */ /* 0x001fc600078e0207 */
[----:B------:R-:W-:Y:S02]  /*3860*/  ISETP.LT.OR P6, PT, R3, 0x3a, P6 ;  /* 0x0000003a0300780c */ /* 0x000fe400037c1670 */
[----:B------:R-:W-:Y:S02]  /*3870*/  VIADDMNMX R3, R7, R35, R8, PT ;  /* 0x0000002307037246 */ /* 0x000fe40003800108 */
[----:B------:R-:W-:Y:S02]  /*3880*/  FSEL R68, R53, -INF , !P6 ;  /* 0xff80000035447808 */ /* 0x000fe40007000000 */
[----:B------:R-:W-:-:S13]  /*3890*/  PLOP3.LUT P6, PT, PT, PT, UP1, 0x40, 0x0 ;  /* 0x000000000000781c */ /* 0x000fda0003fce818 */
[----:B------:R-:W-:Y:S05]  /*38a0*/  @P6 BRA `(.L_x_1167) ;  /* 0x0000000000646947 */ /* 0x000fea0003800000 */
        /* <DEDUP_REMOVED lines=9> */
[----:B------:R-:W-:Y:S01]  /*3940*/  @P6 IMAD.HI.U32 R7, R4, UR10, RZ ;  /* 0x0000000a04076c27 */ /* 0x000fe2000f8e00ff */
[----:B------:R-:W-:-:S13]  /*3950*/  PLOP3.LUT P6, PT, PT, PT, UP2, 0x80, 0x0 ;  /* 0x000000000000781c */ /* 0x000fda0003fcf028 */
[----:B------:R-:W-:-:S04]  /*3960*/  @P6 SHF.R.U32.HI R4, RZ, UR11, R7 ;  /* 0x0000000bff046c19 */ /* 0x000fc80008011607 */
[----:B------:R-:W-:Y:S01]  /*3970*/  LOP3.LUT R4, RZ, R4, RZ, 0x33, !PT ;  /* 0x00000004ff047212 */ /* 0x000fe200078e33ff */
[----:B------:R-:W-:Y:S06]  /*3980*/  BRA `(.L_x_1170) ;  /* 0x0000000000187947 */ /* 0x000fec0003800000 */
.L_x_1169:
[----:B------:R-:W-:-:S06]  /*3990*/  UISETP.NE.AND UP2, UPT, UR7, 0x1, UPT ;  /* 0x000000010700788c */ /* 0x000fcc000bf45270 */
[----:B------:R-:W-:-:S05]  /*39a0*/  PLOP3.LUT P6, PT, PT, PT, UP2, 0x80, 0x0 ;  /* 0x000000000000781c */ /* 0x000fca0003fcf028 */
[----:B------:R-:W-:-:S08]  /*39b0*/  @UP2 ULDC.64 UR10, c[0x0][0x9e8] ;  /* 0x00027a00000a2ab9 */ /* 0x000fd00000000a00 */
[----:B------:R-:W-:Y:S01]  /*39c0*/  @P6 IMAD.HI.U32 R7, R4, UR10, RZ ;  /* 0x0000000a04076c27 */ /* 0x000fe2000f8e00ff */
[----:B------:R-:W-:-:S13]  /*39d0*/  PLOP3.LUT P6, PT, PT, PT, UP2, 0x80, 0x0 ;  /* 0x000000000000781c */ /* 0x000fda0003fcf028 */
[----:B------:R-:W-:-:S07]  /*39e0*/  @P6 SHF.R.U32.HI R4, RZ, UR11, R7 ;  /* 0x0000000bff046c19 */ /* 0x000fce0008011607 */
.L_x_1170:
[----:B------:R-:W-:Y:S05]  /*39f0*/  BSYNC B0 ;  /* 0x0000000000007941 */ /* 0x000fea0003800000 */
.L_x_1168:
[----:B------:R-:W-:-:S04]  /*3a00*/  IMAD R7, R4, UR7, -R9 ;  /* 0x0000000704077c24 */ /* 0x000fc8000f8e0a09 */
[----:B------:R-:W-:-:S05]  /*3a10*/  IMAD.IADD R4, R7, 0x1, -R2 ;  /* 0x0000000107047824 */ /* 0x000fca00078e0a02 */
[----:B------:R-:W-:Y:S02]  /*3a20*/  VIMNMX R5, R5, R4, !PT ;  /* 0x0000000405057248 */ /* 0x000fe40007fe0100 */
[----:B------:R-:W-:-:S07]  /*3a30*/  VIADDMNMX R3, R4, UR7, R3, PT ;  /* 0x0000000704037c46 */ /* 0x000fce000b800103 */
.L_x_1167:
[----:B------:R-:W-:Y:S01]  /*3a40*/  ISETP.GT.AND P2, PT, R5, 0x1, !P2 ;  /* 0x000000010500780c */ /* 0x000fe20005744270 */
[----:B------:R-:W-:Y:S01]  /*3a50*/  ULDC UR10, c[0x0][0x988] ;  /* 0x00026200000a7ab9 */ /* 0x000fe20000000800 */
[----:B------:R-:W-:Y:S01]  /*3a60*/  FMNMX.FTZ R8, R28, R38, !PT ;  /* 0x000000261c087209 */ /* 0x000fe20007810000 */
[----:B------:R-:W-:Y:S01]  /*3a70*/  @UP0 ULDC UR14, c[0x0][0x44c] ;  /* 0x00011300000e0ab9 */ /* 0x000fe20000000800 */
[----:B------:R-:W-:Y:S01]  /*3a80*/  ISETP.LT.OR P2, PT, R3, 0x2, P2 ;  /* 0x000000020300780c */ /* 0x000fe20001741670 */
[----:B------:R-:W-:Y:S01]  /*3a90*/  UIMAD.WIDE.U32 UR14, UR41, UR14, URZ ;  /* 0x0000000e290e72a5 */ /* 0x000fe2000f8e003f */
[----:B------:R-:W-:Y:S01]  /*3aa0*/  FMNMX.FTZ R8, R42, R8, !PT ;  /* 0x000000082a087209 */ /* 0x000fe20007810000 */
[----:B------:R-:W-:Y:S01]  /*3ab0*/  @UP0 ULDC UR11, c[0x0][0x450] ;  /* 0x00011400000b0ab9 */ /* 0x000fe20000000800 */
[----:B------:R-:W-:Y:S01]  /*3ac0*/  FSEL R7, R27, -INF , !P2 ;  /* 0xff8000001b077808 */ /* 0x000fe20005000000 */
[----:B------:R-:W-:Y:S01]  /*3ad0*/  UMOV UR5, UR41 ;  /* 0x0000002900057c82 */ /* 0x000fe20008000000 */
[----:B------:R-:W-:Y:S01]  /*3ae0*/  ISETP.NE.AND P2, PT, R25, RZ, PT ;  /* 0x000000ff1900720c */ /* 0x000fe20003f45270 */
[----:B------:R-:W-:Y:S01]  /*3af0*/  @UP0 USHF.R.U32.HI UR5, URZ, UR11, UR15 ;  /* 0x0000000b3f050299 */ /* 0x000fe2000801160f */
[----:B------:R-:W-:-:S02]  /*3b00*/  FMNMX.FTZ R8, R46, R8, !PT ;  /* 0x000000082e087209 */ /* 0x000fc40007810000 */
[----:B------:R-:W-:Y:S01]  /*3b10*/  ISETP.GT.AND P2, PT, R5, 0x9, !P2 ;  /* 0x000000090500780c */ /* 0x000fe20005744270 */
[----:B------:R-:W-:Y:S01]  /*3b20*/  UIADD3 UR43, UR43, UR5, URZ ;  /* 0x000000052b2b7290 */ /* 0x000fe2000fffe03f */
[----:B------:R-:W-:Y:S02]  /*3b30*/  FMNMX.FTZ R8, R56, R8, !PT ;  /* 0x0000000838087209 */ /* 0x000fe40007810000 */
[----:B------:R-:W-:Y:S01]  /*3b40*/  ISETP.LT.OR P2, PT, R3, 0xa, P2 ;  /* 0x0000000a0300780c */ /* 0x000fe20001741670 */
[----:B------:R-:W-:Y:S01]  /*3b50*/  UIADD3 UR6, UR43, UR6, URZ ;  /* 0x000000062b067290 */ /* 0x000fe2000fffe03f */
[----:B------:R-:W-:Y:S02]  /*3b60*/  FMNMX.FTZ R8, R58, R8, !PT ;  /* 0x000000083a087209 */ /* 0x000fe40007810000 */
[----:B------:R-:W-:Y:S02]  /*3b70*/  FSEL R10, R10, -INF , !P2 ;  /* 0xff8000000a0a7808 */ /* 0x000fe40005000000 */
[----:B------:R-:W-:-:S02]  /*3b80*/  ISETP.NE.AND P2, PT, R29, RZ, PT ;  /* 0x000000ff1d00720c */ /* 0x000fc40003f45270 */
[----:B------:R-:W-:Y:S02]  /*3b90*/  FMNMX.FTZ R8, R36, R8, !PT ;  /* 0x0000000824087209 */ /* 0x000fe40007810000 */
[----:B------:R-:W-:Y:S02]  /*3ba0*/  ISETP.GT.AND P2, PT, R5, 0x10, !P2 ;  /* 0x000000100500780c */ /* 0x000fe40005744270 */
[----:B------:R-:W-:Y:S02]  /*3bb0*/  FMNMX.FTZ R8, R60, R8, !PT ;  /* 0x000000083c087209 */ /* 0x000fe40007810000 */
[----:B------:R-:W-:Y:S02]  /*3bc0*/  ISETP.LT.OR P2, PT, R3, 0x11, P2 ;  /* 0x000000110300780c */ /* 0x000fe40001741670 */
[----:B------:R-:W-:Y:S02]  /*3bd0*/  FMNMX.FTZ R8, R40, R8, !PT ;  /* 0x0000000828087209 */ /* 0x000fe40007810000 */
[----:B------:R-:W-:-:S02]  /*3be0*/  FSEL R11, R11, -INF , !P2 ;  /* 0xff8000000b0b7808 */ /* 0x000fc40005000000 */
[----:B------:R-:W-:Y:S02]  /*3bf0*/  ISETP.NE.AND P2, PT, R32, RZ, PT ;  /* 0x000000ff2000720c */ /* 0x000fe40003f45270 */
[----:B------:R-:W-:Y:S02]  /*3c00*/  FMNMX.FTZ R8, R62, R8, !PT ;  /* 0x000000083e087209 */ /* 0x000fe40007810000 */
[----:B------:R-:W-:Y:S02]  /*3c10*/  ISETP.GT.AND P2, PT, R5, 0x11, !P2 ;  /* 0x000000110500780c */ /* 0x000fe40005744270 */
[----:B------:R-:W-:Y:S02]  /*3c20*/  FMNMX.FTZ R8, R44, R8, !PT ;  /* 0x000000082c087209 */ /* 0x000fe40007810000 */
[----:B------:R-:W-:Y:S02]  /*3c30*/  ISETP.LT.OR P2, PT, R3, 0x12, P2 ;  /* 0x000000120300780c */ /* 0x000fe40001741670 */
[----:B------:R-:W-:-:S02]  /*3c40*/  FMNMX.FTZ R8, R64, R8, !PT ;  /* 0x0000000840087209 */ /* 0x000fc40007810000 */
[----:B------:R-:W-:Y:S02]  /*3c50*/  FSEL R12, R12, -INF , !P2 ;  /* 0xff8000000c0c7808 */ /* 0x000fe40005000000 */
[----:B------:R-:W-:Y:S02]  /*3c60*/  ISETP.NE.AND P2, PT, R33, RZ, PT ;  /* 0x000000ff2100720c */ /* 0x000fe40003f45270 */
[----:B------:R-:W-:Y:S02]  /*3c70*/  FMNMX.FTZ R8, R48, R8, !PT ;  /* 0x0000000830087209 */ /* 0x000fe40007810000 */
[----:B------:R-:W-:Y:S02]  /*3c80*/  ISETP.GT.AND P2, PT, R5, 0x18, !P2 ;  /* 0x000000180500780c */ /* 0x000fe40005744270 */
[----:B------:R-:W-:Y:S02]  /*3c90*/  FMNMX.FTZ R8, R66, R8, !PT ;  /* 0x0000000842087209 */ /* 0x000fe40007810000 */
[----:B------:R-:W-:-:S02]  /*3ca0*/  ISETP.LT.OR P2, PT, R3, 0x19, P2 ;  /* 0x000000190300780c */ /* 0x000fc40001741670 */
[----:B------:R-:W-:Y:S02]  /*3cb0*/  FMNMX.FTZ R8, R52, R8, !PT ;  /* 0x0000000834087209 */ /* 0x000fe40007810000 */
[----:B------:R-:W-:Y:S02]  /*3cc0*/  FSEL R13, R13, -INF , !P2 ;  /* 0xff8000000d0d7808 */ /* 0x000fe40005000000 */
[----:B------:R-:W-:Y:S02]  /*3cd0*/  ISETP.NE.AND P2, PT, R39, RZ, PT ;  /* 0x000000ff2700720c */ /* 0x000fe40003f45270 */
[C---:B------:R-:W-:Y:S02]  /*3ce0*/  ISETP.GT.AND P3, PT, R5.reuse, 0x8, !P3 ;  /* 0x000000080500780c */ /* 0x040fe40005f64270 */
[----:B------:R-:W-:Y:S02]  /*3cf0*/  ISETP.GT.AND P2, PT, R5, 0x19, !P2 ;  /* 0x000000190500780c */ /* 0x000fe40005744270 */
[----:B------:R-:W-:-:S02]  /*3d00*/  FMNMX.FTZ R25, R68, R8, !PT ;  /* 0x0000000844197209 */ /* 0x000fc40007810000 */
[C---:B------:R-:W-:Y:S02]  /*3d10*/  ISETP.LT.OR P2, PT, R3.reuse, 0x1a, P2 ;  /* 0x0000001a0300780c */ /* 0x040fe40001741670 */
[----:B------:R-:W-:Y:S01]  /*3d20*/  ISETP.LT.OR P3, PT, R3, 0x9, P3 ;  /* 0x000000090300780c */ /* 0x000fe20001f61670 */
[----:B------:R-:W0:Y:S01]  /*3d30*/  SHFL.BFLY PT, R8, R25, 0x2, 0x1f ;  /* 0x0c401f0019087f89 */ /* 0x000e2200000e0000 */
[----:B------:R-:W-:Y:S02]  /*3d40*/  FSEL R14, R14, -INF , !P2 ;  /* 0xff8000000e0e7808 */ /* 0x000fe40005000000 */
[----:B------:R-:W-:Y:S02]  /*3d50*/  ISETP.NE.AND P2, PT, R37, RZ, PT ;  /* 0x000000ff2500720c */ /* 0x000fe40003f45270 */
[----:B------:R-:W-:Y:S02]  /*3d60*/  ISETP.NE.AND P6, PT, R6, RZ, PT ;  /* 0x000000ff0600720c */ /* 0x000fe40003fc5270 */
[----:B------:R-:W-:-:S02]  /*3d70*/  ISETP.GT.AND P2, PT, R5, 0x20, !P2 ;  /* 0x000000200500780c */ /* 0x000fc40005744270 */
[----:B------:R-:W-:Y:S02]  /*3d80*/  FSEL R6, R30, -INF , !P3 ;  /* 0xff8000001e067808 */ /* 0x000fe40005800000 */
[----:B------:R-:W-:Y:S02]  /*3d90*/  ISETP.LT.OR P2, PT, R3, 0x21, P2 ;  /* 0x000000210300780c */ /* 0x000fe40001741670 */
[----:B------:R-:W-:Y:S02]  /*3da0*/  ISETP.NE.AND P3, PT, R41, RZ, PT ;  /* 0x000000ff2900720c */ /* 0x000fe40003f65270 */
[----:B------:R-:W-:Y:S02]  /*3db0*/  FSEL R15, R15, -INF , !P2 ;  /* 0xff8000000f0f7808 */ /* 0x000fe40005000000 */
[----:B------:R-:W-:Y:S02]  /*3dc0*/  ISETP.NE.AND P2, PT, R43, RZ, PT ;  /* 0x000000ff2b00720c */ /* 0x000fe40003f45270 */
[----:B------:R-:W-:-:S02]  /*3dd0*/  ISETP.GT.AND P4, PT, R5, 0x31, !P4 ;  /* 0x000000310500780c */ /* 0x000fc40006784270 */
[C---:B------:R-:W-:Y:S02]  /*3de0*/  ISETP.GT.AND P2, PT, R5.reuse, 0x21, !P2 ;  /* 0x000000210500780c */ /* 0x040fe40005744270 */
[----:B------:R-:W-:Y:S02]  /*3df0*/  ISETP.GT.AND P5, PT, R5, 0x38, !P5 ;  /* 0x000000380500780c */ /* 0x000fe40006fa4270 */
[C---:B------:R-:W-:Y:S02]  /*3e00*/  ISETP.LT.OR P2, PT, R3.reuse, 0x22, P2 ;  /* 0x000000220300780c */ /* 0x040fe40001741670 */
[----:B------:R-:W-:Y:S02]  /*3e10*/  ISETP.LT.OR P4, PT, R3, 0x32, P4 ;  /* 0x000000320300780c */ /* 0x000fe40002781670 */
[----:B------:R-:W-:Y:S02]  /*3e20*/  FSEL R20, R20, -INF , !P2 ;  /* 0xff80000014147808 */ /* 0x000fe40005000000 */
[----:B------:R-:W-:-:S02]  /*3e30*/  ISETP.GT.AND P2, PT, R5, 0x28, !P3 ;  /* 0x000000280500780c */ /* 0x000fc40005f44270 */
[----:B------:R-:W-:Y:S02]  /*3e40*/  ISETP.NE.AND P3, PT, R45, RZ, PT ;  /* 0x000000ff2d00720c */ /* 0x000fe40003f65270 */
[----:B------:R-:W-:Y:S02]  /*3e50*/  ISETP.LT.OR P2, PT, R3, 0x29, P2 ;  /* 0x000000290300780c */ /* 0x000fe40001741670 */
[----:B------:R-:W-:Y:S02]  /*3e60*/  ISETP.GT.AND P3, PT, R5, 0x30, !P3 ;  /* 0x000000300500780c */ /* 0x000fe40005f64270 */
[----:B------:R-:W-:Y:S02]  /*3e70*/  FSEL R21, R21, -INF , !P2 ;  /* 0xff80000015157808 */ /* 0x000fe40005000000 */
[----:B------:R-:W-:Y:S02]  /*3e80*/  ISETP.GT.AND P2, PT, R5, RZ, !P6 ;  /* 0x000000ff0500720c */ /* 0x000fe40007744270 */
[----:B------:R-:W-:-:S02]  /*3e90*/  ISETP.NE.AND P6, PT, R24, RZ, PT ;  /* 0x000000ff1800720c */ /* 0x000fc40003fc5270 */
[C---:B------:R-:W-:Y:S02]  /*3ea0*/  ISETP.LT.OR P2, PT, R3.reuse, 0x1, P2 ;  /* 0x000000010300780c */ /* 0x040fe40001741670 */
[----:B------:R-:W-:Y:S02]  /*3eb0*/  ISETP.LT.OR P3, PT, R3, 0x31, P3 ;  /* 0x000000310300780c */ /* 0x000fe40001f61670 */
[----:B------:R-:W-:Y:S02]  /*3ec0*/  FSEL R4, R26, -INF , !P2 ;  /* 0xff8000001a047808 */ /* 0x000fe40005000000 */
[----:B0-----:R-:W-:Y:S01]  /*3ed0*/  FMNMX.FTZ R26, R25, R8, !PT ;  /* 0x00000008191a7209 */ /* 0x001fe20007810000 */
[----:B------:R-:W-:Y:S01]  /*3ee0*/  IMAD.U32 R25, RZ, RZ, UR10 ;  /* 0x0000000aff197e24 */ /* 0x000fe2000f8e00ff */
[----:B------:R-:W-:Y:S02]  /*3ef0*/  FMNMX.FTZ R9, R4, R7, !PT ;  /* 0x0000000704097209 */ /* 0x000fe40007810000 */
[----:B------:R-:W-:Y:S01]  /*3f00*/  ISETP.NE.AND P2, PT, R57, RZ, PT ;  /* 0x000000ff3900720c */ /* 0x000fe20003f45270 */
[----:B------:R-:W0:Y:S01]  /*3f10*/  SHFL.BFLY PT, R27, R26, 0x1, 0x1f ;  /* 0x0c201f001a1b7f89 */ /* 0x000e2200000e0000 */
[----:B------:R-:W-:-:S02]  /*3f20*/  FMNMX.FTZ R9, R6, R9, !PT ;  /* 0x0000000906097209 */ /* 0x000fc40007810000 */
[----:B------:R-:W-:Y:S02]  /*3f30*/  ISETP.GT.AND P2, PT, R5, 0x29, !P2 ;  /* 0x000000290500780c */ /* 0x000fe40005744270 */
[----:B------:R-:W-:Y:S02]  /*3f40*/  FMNMX.FTZ R8, R10, R9, !PT ;  /* 0x000000090a087209 */ /* 0x000fe40007810000 */
[----:B------:R-:W-:Y:S02]  /*3f50*/  ISETP.LT.OR P2, PT, R3, 0x2a, P2 ;  /* 0x0000002a0300780c */ /* 0x000fe40001741670 */
[----:B------:R-:W-:Y:S02]  /*3f60*/  FMNMX.FTZ R9, R11, R8, !PT ;  /* 0x000000080b097209 */ /* 0x000fe40007810000 */
[----:B------:R-:W-:Y:S02]  /*3f70*/  ISETP.LT.OR P5, PT, R3, 0x39, P5 ;  /* 0x000000390300780c */ /* 0x000fe40002fa1670 */
[----:B------:R-:W-:-:S04]  /*3f80*/  FMNMX.FTZ R24, R12, R9, !PT ;  /* 0x000000090c187209 */ /* 0x000fc80007810000 */
[----:B------:R-:W-:Y:S02]  /*3f90*/  FMNMX.FTZ R9, R13, R24, !PT ;  /* 0x000000180d097209 */ /* 0x000fe40007810000 */
[----:B------:R-:W-:Y:S02]  /*3fa0*/  FSEL R24, R47, -INF , !P2 ;  /* 0xff8000002f187808 */ /* 0x000fe40005000000 */
[----:B0-----:R-:W-:Y:S02]  /*3fb0*/  FMNMX.FTZ R8, R26, R27, !PT ;  /* 0x0000001b1a087209 */ /* 0x001fe40007810000 */
[----:B------:R-:W-:Y:S02]  /*3fc0*/  FMNMX.FTZ R26, R14, R9, !PT ;  /* 0x000000090e1a7209 */ /* 0x000fe40007810000 */
[C---:B------:R-:W-:Y:S01]  /*3fd0*/  FSETP.NEU.FTZ.AND P2, PT, R8.reuse, -INF , PT ;  /* 0xff8000000800780b */ /* 0x040fe20003f5d000 */
[----:B------:R-:W-:-:S01]  /*3fe0*/  FFMA.FTZ R25, R8, R25, -8 ;  /* 0xc100000008197423 */ /* 0x000fc20000010019 */
[----:B------:R-:W-:-:S04]  /*3ff0*/  FMNMX.FTZ R9, R15, R26, !PT ;  /* 0x0000001a0f097209 */ /* 0x000fc80007810000 */
[----:B------:R-:W-:Y:S02]  /*4000*/  FMNMX.FTZ R26, R20, R9, !PT ;  /* 0x00000009141a7209 */ /* 0x000fe40007810000 */
[----:B------:R-:W-:Y:S02]  /*4010*/  FSEL R27, R25, RZ, P2 ;  /* 0x000000ff191b7208 */ /* 0x000fe40001000000 */
[----:B------:R-:W-:Y:S02]  /*4020*/  FMNMX.FTZ R9, R21, R26, !PT ;  /* 0x0000001a15097209 */ /* 0x000fe40007810000 */
[----:B------:R-:W-:Y:S01]  /*4030*/  ISETP.GT.AND P2, PT, R5, 0x39, !P6 ;  /* 0x000000390500780c */ /* 0x000fe20007744270 */
[--C-:B------:R-:W-:Y:S01]  /*4040*/  FFMA.FTZ R29, R28, UR10, -R27.reuse ;  /* 0x0000000a1c1d7c23 */ /* 0x100fe2000801081b */
[----:B------:R-:W-:Y:S01]  /*4050*/  FSEL R5, R50, -INF , !P3 ;  /* 0xff80000032057808 */ /* 0x000fe20005800000 */
[--C-:B------:R-:W-:Y:S01]  /*4060*/  FFMA.FTZ R39, R44, UR10, -R27.reuse ;  /* 0x0000000a2c277c23 */ /* 0x100fe2000801081b */
[----:B------:R-:W-:Y:S01]  /*4070*/  FMNMX.FTZ R26, R24, R9, !PT ;  /* 0x00000009181a7209 */ /* 0x000fe20007810000 */
[----:B------:R-:W-:Y:S01]  /*4080*/  IMAD.U32 R44, RZ, RZ, UR10 ;  /* 0x0000000aff2c7e24 */ /* 0x000fe2000f8e00ff */
[----:B------:R-:W-:Y:S01]  /*4090*/  FSEL R25, R51, -INF , !P4 ;  /* 0xff80000033197808 */ /* 0x000fe20006000000 */
[--C-:B------:R-:W-:Y:S01]  /*40a0*/  FFMA.FTZ R30, R38, UR10, -R27.reuse ;  /* 0x0000000a261e7c23 */ /* 0x100fe2000801081b */
[----:B------:R-:W-:Y:S01]  /*40b0*/  FMNMX.FTZ R26, R5, R26, !PT ;  /* 0x0000001a051a7209 */ /* 0x000fe20007810000 */
[--C-:B------:R-:W-:Y:S01]  /*40c0*/  FFMA.FTZ R31, R42, UR10, -R27.reuse ;  /* 0x0000000a2a1f7c23 */ /* 0x100fe2000801081b */
[----:B------:R-:W-:Y:S01]  /*40d0*/  ISETP.LT.OR P2, PT, R3, 0x3a, P2 ;  /* 0x0000003a0300780c */ /* 0x000fe20001741670 */
[----:B------:R-:W-:Y:S01]  /*40e0*/  MUFU.EX2 R29, R29 ;  /* 0x0000001d001d7308 */ /* 0x000fe20000000800 */
[----:B------:R-:W-:Y:S01]  /*40f0*/  FSEL R3, R54, -INF , !P5 ;  /* 0xff80000036037808 */ /* 0x000fe20006800000 */
[--C-:B------:R-:W-:Y:S01]  /*4100*/  FFMA.FTZ R32, R46, UR10, -R27.reuse ;  /* 0x0000000a2e207c23 */ /* 0x100fe2000801081b */
[----:B------:R-:W-:Y:S01]  /*4110*/  FMNMX.FTZ R28, R25, R26, !PT ;  /* 0x0000001a191c7209 */ /* 0x000fe20007810000 */
[--C-:B------:R-:W-:Y:S01]  /*4120*/  FFMA.FTZ R33, R56, UR10, -R27.reuse ;  /* 0x0000000a38217c23 */ /* 0x100fe2000801081b */
[----:B------:R-:W-:Y:S01]  /*4130*/  FSEL R26, R55, -INF , !P2 ;  /* 0xff800000371a7808 */ /* 0x000fe20005000000 */
[--C-:B------:R-:W-:Y:S01]  /*4140*/  FFMA.FTZ R35, R36, UR10, -R27.reuse ;  /* 0x0000000a24237c23 */ /* 0x100fe2000801081b */
[----:B------:R-:W-:Y:S01]  /*4150*/  FMNMX.FTZ R9, R3, R28, !PT ;  /* 0x0000001c03097209 */ /* 0x000fe20007810000 */
[----:B------:R-:W0:Y:S01]  /*4160*/  MUFU.EX2 R30, R30 ;  /* 0x0000001e001e7308 */ /* 0x000e220000000800 */
[----:B------:R-:W-:-:S01]  /*4170*/  FFMA.FTZ R36, R60, UR10, -R27 ;  /* 0x0000000a3c247c23 */ /* 0x000fc2000801081b */
[--C-:B------:R-:W-:Y:S01]  /*4180*/  FFMA.FTZ R34, R58, UR10, -R27.reuse ;  /* 0x0000000a3a227c23 */ /* 0x100fe2000801081b */
[----:B------:R-:W-:Y:S01]  /*4190*/  FMNMX.FTZ R9, R26, R9, !PT ;  /* 0x000000091a097209 */ /* 0x000fe20007810000 */
[--C-:B------:R-:W-:Y:S01]  /*41a0*/  FFMA.FTZ R37, R40, UR10, -R27.reuse ;  /* 0x0000000a28257c23 */ /* 0x100fe2000801081b */
[----:B------:R-:W-:-:S01]  /*41b0*/  FFMA.FTZ R40, R64, UR10, -R27 ;  /* 0x0000000a40287c23 */ /* 0x000fc2000801081b */
[--C-:B------:R-:W-:Y:S01]  /*41c0*/  FFMA.FTZ R38, R62, UR10, -R27.reuse ;  /* 0x0000000a3e267c23 */ /* 0x100fe2000801081b */
[----:B------:R-:W-:-:S01]  /*41d0*/  FFMA.FTZ R41, R48, UR10, -R27 ;  /* 0x0000000a30297c23 */ /* 0x000fc2000801081b */
[----:B------:R-:W1:Y:S01]  /*41e0*/  SHFL.BFLY PT, R28, R9, 0x2, 0x1f ;  /* 0x0c401f00091c7f89 */ /* 0x000e6200000e0000 */
[----:B------:R-:W2:Y:S01]  /*41f0*/  MUFU.EX2 R31, R31 ;  /* 0x0000001f001f7308 */ /* 0x000ea20000000800 */
[----:B------:R-:W-:-:S07]  /*4200*/  FFMA.FTZ R42, R66, UR10, -R27 ;  /* 0x0000000a422a7c23 */ /* 0x000fce000801081b */
[----:B------:R-:W3:Y:S08]  /*4210*/  MUFU.EX2 R32, R32 ;  /* 0x0000002000207308 */ /* 0x000ef00000000800 */
[----:B------:R-:W-:Y:S01]  /*4220*/  MUFU.EX2 R33, R33 ;  /* 0x0000002100217308 */ /* 0x000fe20000000800 */
[----:B-1----:R-:W-:-:S07]  /*4230*/  FMNMX.FTZ R28, R9, R28, !PT ;  /* 0x0000001c091c7209 */ /* 0x002fce0007810000 */
[----:B------:R-:W-:Y:S01]  /*4240*/  MUFU.EX2 R35, R35 ;  /* 0x0000002300237308 */ /* 0x000fe20000000800 */
[----:B------:R-:W1:Y:S07]  /*4250*/  SHFL.BFLY PT, R9, R28, 0x1, 0x1f ;  /* 0x0c201f001c097f89 */ /* 0x000e6e00000e0000 */
[----:B------:R-:W-:Y:S08]  /*4260*/  MUFU.EX2 R36, R36 ;  /* 0x0000002400247308 */ /* 0x000ff00000000800 */
[----:B------:R-:W-:Y:S08]  /*4270*/  MUFU.EX2 R34, R34 ;  /* 0x0000002200227308 */ /* 0x000ff00000000800 */
[----:B------:R-:W-:Y:S01]  /*4280*/  MUFU.EX2 R39, R39 ;  /* 0x0000002700277308 */ /* 0x000fe20000000800 */
[----:B-1----:R-:W-:Y:S01]  /*4290*/  FMNMX.FTZ R9, R28, R9, !PT ;  /* 0x000000091c097209 */ /* 0x002fe20007810000 */
[--C-:B------:R-:W-:Y:S01]  /*42a0*/  FFMA.FTZ R28, R52, UR10, -R27.reuse ;  /* 0x0000000a341c7c23 */ /* 0x100fe2000801081b */
[----:B------:R-:W-:-:S02]  /*42b0*/  FFMA.FTZ R27, R68, UR10, -R27 ;  /* 0x0000000a441b7c23 */ /* 0x000fc4000801081b */
[C---:B------:R-:W-:Y:S01]  /*42c0*/  FSETP.NEU.FTZ.AND P2, PT, R9.reuse, -INF , PT ;  /* 0xff8000000900780b */ /* 0x040fe20003f5d000 */
[----:B------:R-:W-:-:S02]  /*42d0*/  FFMA.FTZ R43, R9, R44, -8 ;  /* 0xc1000000092b7423 */ /* 0x000fc4000001002c */
[----:B------:R-:W-:Y:S03]  /*42e0*/  MUFU.EX2 R40, R40 ;  /* 0x0000002800287308 */ /* 0x000fe60000000800 */
[----:B------:R-:W-:Y:S02]  /*42f0*/  FSEL R43, R43, RZ, P2 ;  /* 0x000000ff2b2b7208 */ /* 0x000fe40001000000 */
[----:B------:R-:W-:-:S03]  /*4300*/  PLOP3.LUT P2, PT, PT, PT, UP1, 0x40, 0x0 ;  /* 0x000000000000781c */ /* 0x000fc60003f4e818 */
        /* <DEDUP_REMOVED lines=18> */
[----:B------:R-:W-:-:S06]  /*4430*/  FFMA.FTZ R26, R26, UR10, -R43 ;  /* 0x0000000a1a1a7c23 */ /* 0x000fcc000801082b */
[----:B------:R-:W4:Y:S08]  /*4440*/  MUFU.EX2 R6, R6 ;  /* 0x0000000600067308 */ /* 0x000f300000000800 */
[----:B------:R0:W5:Y:S08]  /*4450*/  MUFU.EX2 R45, R10 ;  /* 0x0000000a002d7308 */ /* 0x0001700000000800 */
[----:B------:R-:W5:Y:S01]  /*4460*/  MUFU.EX2 R11, R11 ;  /* 0x0000000b000b7308 */ /* 0x000f620000000800 */
[----:B0-----:R-:W-:-:S04]  /*4470*/  FADD.FTZ R10, R29, R30 ;  /* 0x0000001e1d0a7221 */ /* 0x001fc80000010000 */
[----:B--2---:R-:W-:-:S03]  /*4480*/  FADD.FTZ R47, R31, R10 ;  /* 0x0000000a1f2f7221 */ /* 0x004fc60000010000 */
[----:B------:R-:W0:Y:S01]  /*4490*/  MUFU.EX2 R12, R12 ;  /* 0x0000000c000c7308 */ /* 0x000e220000000800 */
[----:B---3--:R-:W-:-:S01]  /*44a0*/  FADD.FTZ R10, R32, R47 ;  /* 0x0000002f200a7221 */ /* 0x008fc20000010000 */
[----:B------:R-:W-:Y:S01]  /*44b0*/  F2FP.SATFINITE.E4M3.F32.PACK_AB_MERGE_C R32, R32, R31, RZ ;  /* 0x0000001f2020723e */ /* 0x000fe200048070ff */
[----:B-1----:R-:W-:-:S02]  /*44c0*/  FADD.FTZ R31, R4, R7 ;  /* 0x00000007041f7221 */ /* 0x002fc40000010000 */
[----:B------:R-:W-:Y:S01]  /*44d0*/  FADD.FTZ R47, R33, R10 ;  /* 0x0000000a212f7221 */ /* 0x000fe20000010000 */
[----:B------:R-:W-:Y:S01]  /*44e0*/  F2FP.SATFINITE.E4M3.F32.PACK_AB_MERGE_C R188, R30, R29, R32 ;  /* 0x0000001d1ebc723e */ /* 0x000fe20004807020 */
[----:B----4-:R-:W-:Y:S01]  /*44f0*/  FADD.FTZ R10, R6, R31 ;  /* 0x0000001f060a7221 */ /* 0x010fe20000010000 */
[----:B------:R-:W1:Y:S01]  /*4500*/  MUFU.EX2 R13, R13 ;  /* 0x0000000d000d7308 */ /* 0x000e620000000800 */
[----:B------:R-:W-:Y:S01]  /*4510*/  F2FP.SATFINITE.E4M3.F32.PACK_AB_MERGE_C R29, R36, R35, RZ ;  /* 0x00000023241d723e */ /* 0x000fe200048070ff */
[----:B------:R-:W-:Y:S01]  /*4520*/  FADD.FTZ R30, R34, R47 ;  /* 0x0000002f221e7221 */ /* 0x000fe20000010000 */
[----:B-----5:R-:W-:-:S01]  /*4530*/  FADD.FTZ R10, R45, R10 ;  /* 0x0000000a2d0a7221 */ /* 0x020fc20000010000 */
[----:B------:R-:W-:-:S02]  /*4540*/  F2FP.SATFINITE.E4M3.F32.PACK_AB_MERGE_C R32, R40, R39, RZ ;  /* 0x000000272820723e */ /* 0x000fc400048070ff */
[----:B------:R-:W-:Y:S01]  /*4550*/  F2FP.SATFINITE.E4M3.F32.PACK_AB_MERGE_C R190, R34, R33, R29 ;  /* 0x0000002122be723e */ /* 0x000fe2000480701d */
[----:B------:R-:W-:Y:S01]  /*4560*/  FADD.FTZ R29, R11, R10 ;  /* 0x0000000a0b1d7221 */ /* 0x000fe20000010000 */
[----:B------:R-:W2:Y:S01]  /*4570*/  MUFU.EX2 R14, R14 ;  /* 0x0000000e000e7308 */ /* 0x000ea20000000800 */
[----:B------:R-:W-:-:S01]  /*4580*/  FADD.FTZ R35, R35, R30 ;  /* 0x0000001e23237221 */ /* 0x000fc20000010000 */
[----:B------:R-:W-:Y:S01]  /*4590*/  F2FP.SATFINITE.E4M3.F32.PACK_AB_MERGE_C R45, R45, R6, RZ ;  /* 0x000000062d2d723e */ /* 0x000fe200048070ff */
[----:B0-----:R-:W-:-:S02]  /*45a0*/  FADD.FTZ R30, R12, R29 ;  /* 0x0000001d0c1e7221 */ /* 0x001fc40000010000 */
[----:B------:R-:W-:Y:S01]  /*45b0*/  FADD.FTZ R36, R36, R35 ;  /* 0x0000002324247221 */ /* 0x000fe20000010000 */
[----:B------:R-:W-:Y:S02]  /*45c0*/  F2FP.SATFINITE.E4M3.F32.PACK_AB_MERGE_C R189, R7, R4, R45 ;  /* 0x0000000407bd723e */ /* 0x000fe4000480702d */
[----:B------:R-:W0:Y:S01]  /*45d0*/  MUFU.EX2 R15, R15 ;  /* 0x0000000f000f7308 */ /* 0x000e220000000800 */
[----:B-1----:R-:W-:-:S01]  /*45e0*/  FADD.FTZ R29, R13, R30 ;  /* 0x0000001e0d1d7221 */ /* 0x002fc20000010000 */
[----:B------:R-:W-:-:S06]  /*45f0*/  FADD.FTZ R31, R37, R36 ;  /* 0x00000024251f7221 */ /* 0x000fcc0000010000 */
[----:B------:R-:W1:Y:S01]  /*4600*/  MUFU.EX2 R38, R38 ;  /* 0x0000002600267308 */ /* 0x000e620000000800 */
[----:B--2---:R-:W-:-:S01]  /*4610*/  FADD.FTZ R30, R14, R29 ;  /* 0x0000001d0e1e7221 */ /* 0x004fc20000010000 */
[----:B------:R-:W-:-:S04]  /*4620*/  F2FP.SATFINITE.E4M3.F32.PACK_AB_MERGE_C R14, R14, R13, RZ ;  /* 0x0000000d0e0e723e */ /* 0x000fc800048070ff */
[----:B------:R-:W-:Y:S02]  /*4630*/  F2FP.SATFINITE.E4M3.F32.PACK_AB_MERGE_C R191, R12, R11, R14 ;  /* 0x0000000b0cbf723e */ /* 0x000fe4000480700e */
[----:B------:R-:W2:Y:S01]  /*4640*/  MUFU.EX2 R20, R20 ;  /* 0x0000001400147308 */ /* 0x000ea20000000800 */
[----:B0-----:R-:W-:-:S07]  /*4650*/  FADD.FTZ R13, R15, R30 ;  /* 0x0000001e0f0d7221 */ /* 0x001fce0000010000 */
[----:B------:R-:W0:Y:S01]  /*4660*/  MUFU.EX2 R21, R21 ;  /* 0x0000001500157308 */ /* 0x000e220000000800 */
[C---:B-1----:R-:W-:Y:S01]  /*4670*/  F2FP.SATFINITE.E4M3.F32.PACK_AB_MERGE_C R184, R38.reuse, R37, R32 ;  /* 0x0000002526b8723e */ /* 0x042fe20004807020 */
[----:B------:R-:W-:-:S04]  /*4680*/  FADD.FTZ R38, R38, R31 ;  /* 0x0000001f26267221 */ /* 0x000fc80000010000 */
[----:B------:R-:W-:Y:S02]  /*4690*/  FADD.FTZ R39, R39, R38 ;  /* 0x0000002627277221 */ /* 0x000fe40000010000 */
[----:B------:R-:W-:Y:S01]  /*46a0*/  MUFU.EX2 R28, R28 ;  /* 0x0000001c001c7308 */ /* 0x000fe20000000800 */
[----:B--2---:R-:W-:-:S01]  /*46b0*/  FADD.FTZ R6, R20, R13 ;  /* 0x0000000d14067221 */ /* 0x004fc20000010000 */
[----:B------:R-:W-:-:S06]  /*46c0*/  FADD.FTZ R40, R40, R39 ;  /* 0x0000002728287221 */ /* 0x000fcc0000010000 */
[----:B------:R-:W-:Y:S01]  /*46d0*/  MUFU.EX2 R27, R27 ;  /* 0x0000001b001b7308 */ /* 0x000fe20000000800 */
[----:B0-----:R-:W-:-:S07]  /*46e0*/  FADD.FTZ R7, R21, R6 ;  /* 0x0000000615077221 */ /* 0x001fce0000010000 */
[----:B------:R-:W0:Y:S08]  /*46f0*/  MUFU.EX2 R24, R24 ;  /* 0x0000001800187308 */ /* 0x000e300000000800 */
[----:B------:R-:W-:Y:S08]  /*4700*/  MUFU.EX2 R41, R41 ;  /* 0x0000002900297308 */ /* 0x000ff00000000800 */
[----:B------:R-:W-:Y:S01]  /*4710*/  MUFU.EX2 R42, R42 ;  /* 0x0000002a002a7308 */ /* 0x000fe20000000800 */
[C---:B0-----:R-:W-:Y:S01]  /*4720*/  F2FP.SATFINITE.E4M3.F32.PACK_AB_MERGE_C R21, R24.reuse, R21, RZ ;  /* 0x000000151815723e */ /* 0x041fe200048070ff */
[----:B------:R-:W-:-:S03]  /*4730*/  FADD.FTZ R24, R24, R7 ;  /* 0x0000000718187221 */ /* 0x000fc60000010000 */
[----:B------:R-:W-:-:S03]  /*4740*/  F2FP.SATFINITE.E4M3.F32.PACK_AB_MERGE_C R185, R20, R15, R21 ;  /* 0x0000000f14b9723e */ /* 0x000fc60004807015 */
[----:B------:R-:W0:Y:S08]  /*4750*/  MUFU.EX2 R5, R5 ;  /* 0x0000000500057308 */ /* 0x000e300000000800 */
[----:B------:R1:W2:Y:S08]  /*4760*/  MUFU.EX2 R10, R25 ;  /* 0x00000019000a7308 */ /* 0x0002b00000000800 */
[----:B------:R-:W3:Y:S01]  /*4770*/  MUFU.EX2 R3, R3 ;  /* 0x0000000300037308 */ /* 0x000ee20000000800 */
[----:B-1----:R-:W-:Y:S01]  /*4780*/  F2FP.SATFINITE.E4M3.F32.PACK_AB_MERGE_C R25, R27, R28, RZ ;  /* 0x0000001c1b19723e */ /* 0x002fe200048070ff */
[----:B0-----:R-:W-:-:S03]  /*4790*/  FADD.FTZ R7, R5, R24 ;  /* 0x0000001805077221 */ /* 0x001fc60000010000 */
[----:B------:R-:W-:Y:S01]  /*47a0*/  F2FP.SATFINITE.E4M3.F32.PACK_AB_MERGE_C R186, R42, R41, R25 ;  /* 0x000000292aba723e */ /* 0x000fe20004807019 */
[----:B------:R-:W-:-:S02]  /*47b0*/  FADD.FTZ R41, R41, R40 ;  /* 0x0000002829297221 */ /* 0x000fc40000010000 */
[----:B------:R-:W0:Y:S01]  /*47c0*/  MUFU.EX2 R26, R26 ;  /* 0x0000001a001a7308 */ /* 0x000e220000000800 */
[----:B--2---:R-:W-:-:S01]  /*47d0*/  FADD.FTZ R4, R10, R7 ;  /* 0x000000070a047221 */ /* 0x004fc20000010000 */
[----:B------:R-:W-:-:S04]  /*47e0*/  FADD.FTZ R41, R42, R41 ;  /* 0x000000292a297221 */ /* 0x000fc80000010000 */
[----:B------:R-:W-:Y:S01]  /*47f0*/  FADD.FTZ R28, R28, R41 ;  /* 0x000000291c1c7221 */ /* 0x000fe20000010000 */
[----:B---3--:R-:W-:-:S01]  /*4800*/  FADD.FTZ R7, R3, R4 ;  /* 0x0000000403077221 */ /* 0x008fc20000010000 */
[----:B0-----:R-:W-:Y:S02]  /*4810*/  F2FP.SATFINITE.E4M3.F32.PACK_AB_MERGE_C R6, R26, R3, RZ ;  /* 0x000000031a06723e */ /* 0x001fe400048070ff */
[----:B------:R-:W-:-:S01]  /*4820*/  FADD.FTZ R3, R27, R28 ;  /* 0x0000001c1b037221 */ /* 0x000fc20000010000 */
[----:B------:R-:W-:Y:S01]  /*4830*/  FADD.FTZ R4, R26, R7 ;  /* 0x000000071a047221 */ /* 0x000fe20000010000 */
[----:B------:R-:W-:Y:S01]  /*4840*/  F2FP.SATFINITE.E4M3.F32.PACK_AB_MERGE_C R187, R10, R5, R6 ;  /* 0x000000050abb723e */ /* 0x000fe20004807006 */
[----:B------:R-:W-:Y:S01]  /*4850*/  VIADD R5, R146, 0xfffffffe ;  /* 0xfffffffe92057836 */ /* 0x000fe20000000000 */
[----:B------:R-:W-:Y:S06]  /*4860*/  @P2 BRA `(.L_x_1171) ;  /* 0x0000000000442947 */ /* 0x000fec0003800000 */
        /* <DEDUP_REMOVED lines=10> */
.L_x_1172:
[----:B------:R-:W-:-:S11]  /*4910*/  UISETP.NE.AND UP2, UPT, UR7, 0x1, UPT ;  /* 0x000000010700788c */ /* 0x000fd6000bf45270 */
[----:B------:R-:W-:Y:S02]  /*4920*/  @UP2 ULDC.64 UR14, c[0x0][0x9e8] ;  /* 0x00027a00000e2ab9 */ /* 0x000fe40000000a00 */
[----:B------:R-:W-:-:S04]  /*4930*/  UIMAD.WIDE.U32 UR18, UR5, UR14, URZ ;  /* 0x0000000e051272a5 */ /* 0x000fc8000f8e003f */
[----:B------:R-:W-:-:S12]  /*4940*/  @UP2 USHF.R.U32.HI UR5, URZ, UR15, UR19 ;  /* 0x0000000f3f052299 */ /* 0x000fd80008011613 */
.L_x_1173:
[----:B------:R-:W-:-:S04]  /*4950*/  UIMAD UR5, UR5, UR7, UR7 ;  /* 0x00000007050572a4 */ /* 0x000fc8000f8e0207 */
[----:B------:R-:W-:-:S04]  /*4960*/  UISETP.LT.AND UP2, UPT, UR6, UR5, UPT ;  /* 0x000000050600728c */ /* 0x000fc8000bf41270 */
[----:B------:R-:W-:-:S12]  /*4970*/  USEL UR6, UR6, UR5, UP2 ;  /* 0x0000000506067287 */ /* 0x000fd80009000000 */
.L_x_1171:
[----:B------:R-:W-:Y:S01]  /*4980*/  USHF.R.S32.HI UR5, URZ, 0x1f, UR6 ;  /* 0x0000001f3f057899 */ /* 0x000fe20008011406 */
[----:B------:R-:W-:Y:S02]  /*4990*/  CS2R R24, SRZ ;  /* 0x0000000000187805 */ /* 0x000fe4000001ff00 */
[----:B------:R-:W-:Y:S02]  /*49a0*/  CS2R R26, SRZ ;  /* 0x00000000001a7805 */ /* 0x000fe4000001ff00 */
[----:B------:R-:W-:Y:S01]  /*49b0*/  CS2R R28, SRZ ;  /* 0x00000000001c7805 */ /* 0x000fe2000001ff00 */
[----:B------:R-:W-:Y:S01]  /*49c0*/  ULEA.HI UR5, UR5, UR6, URZ, 0x6 ;  /* 0x0000000605057291 */ /* 0x000fe2000f8f303f */
[----:B------:R-:W-:Y:S02]  /*49d0*/  CS2R R30, SRZ ;  /* 0x00000000001e7805 */ /* 0x000fe4000001ff00 */
[----:B------:R-:W-:Y:S02]  /*49e0*/  CS2R R32, SRZ ;  /* 0x0000000000207805 */ /* 0x000fe4000001ff00 */
[----:B------:R-:W-:Y:S01]  /*49f0*/  CS2R R34, SRZ ;  /* 0x0000000000227805 */ /* 0x000fe2000001ff00 */
[----:B------:R-:W-:Y:S01]  /*4a00*/  USHF.R.S32.HI UR5, URZ, 0x6, UR5 ;  /* 0x000000063f057899 */ /* 0x000fe20008011405 */
[----:B------:R-:W-:-:S02]  /*4a10*/  CS2R R36, SRZ ;  /* 0x0000000000247805 */ /* 0x000fc4000001ff00 */
[----:B------:R-:W-:Y:S02]  /*4a20*/  CS2R R38, SRZ ;  /* 0x0000000000267805 */ /* 0x000fe4000001ff00 */
[----:B------:R-:W-:Y:S01]  /*4a30*/  CS2R R40, SRZ ;  /* 0x0000000000287805 */ /* 0x000fe2000001ff00 */
[----:B------:R-:W-:Y:S01]  /*4a40*/  UISETP.LT.AND UP2, UPT, UR50, UR5, UPT ;  /* 0x000000053200728c */ /* 0x000fe2000bf41270 */
[----:B------:R-:W-:Y:S02]  /*4a50*/  CS2R R42, SRZ ;  /* 0x00000000002a7805 */ /* 0x000fe4000001ff00 */
[----:B------:R-:W-:Y:S02]  /*4a60*/  CS2R R44, SRZ ;  /* 0x00000000002c7805 */ /* 0x000fe4000001ff00 */
[----:B------:R-:W-:Y:S01]  /*4a70*/  CS2R R46, SRZ ;  /* 0x00000000002e7805 */ /* 0x000fe2000001ff00 */
[----:B------:R-:W-:Y:S01]  /*4a80*/  USEL UR5, UR50, UR5, !UP2 ;  /* 0x0000000532057287 */ /* 0x000fe2000d000000 */
[----:B------:R-:W-:-:S02]  /*4a90*/  CS2R R48, SRZ ;  /* 0x0000000000307805 */ /* 0x000fc4000001ff00 */
[----:B------:R-:W-:Y:S02]  /*4aa0*/  CS2R R50, SRZ ;  /* 0x0000000000327805 */ /* 0x000fe4000001ff00 */
[----:B------:R-:W-:Y:S02]  /*4ab0*/  CS2R R52, SRZ ;  /* 0x0000000000347805 */ /* 0x000fe4000001ff00 */
[----:B------:R-:W-:Y:S02]  /*4ac0*/  CS2R R54, SRZ ;  /* 0x0000000000367805 */ /* 0x000fe4000001ff00 */
[----:B------:R-:W-:Y:S02]  /*4ad0*/  CS2R R56, SRZ ;  /* 0x0000000000387805 */ /* 0x000fe4000001ff00 */
[----:B------:R-:W-:Y:S02]  /*4ae0*/  ISETP.GE.AND P2, PT, R5, UR5, PT ;  /* 0x0000000505007c0c */ /* 0x000fe4000bf46270 */
        /* <DEDUP_REMOVED lines=47> */
[----:B------:R-:W-:Y:S06]  /*4de0*/  @!P2 BRA `(.L_x_1174) ;  /* 0x0000002c0014a947 */ /* 0x000fec0003800000 */
        /* <DEDUP_REMOVED lines=64> */
[----:B------:R-:W-:Y:S01]  /*51f0*/  ULDC UR43, c[0x0][0x9e4] ;  /* 0x00027900002b7ab9 */ /* 0x000fe20000000800 */
[----:B------:R-:W-:Y:S01]  /*5200*/  ULDC UR58, c[0x0][0x988] ;  /* 0x00026200003a7ab9 */ /* 0x000fe20000000800 */
[----:B------:R-:W-:-:S05]  /*5210*/  ULDC UR59, c[0x0][0x9e0] ;  /* 0x00027800003b7ab9 */ /* 0x000fca0000000800 */
.L_x_1192:
        /* <DEDUP_REMOVED lines=9> */
.L_x_1176:
[----:B------:R-:W-:Y:S01]  /*52b0*/  ULEA UR10, UR6, UR40, 0x3 ;  /* 0x00000028060a7291 */ /* 0x000fe2000f8e183f */
[----:B------:R-:W-:-:S05]  /*52c0*/  IMAD.U32 R6, RZ, RZ, UR7 ;  /* 0x00000007ff067e24 */ /* 0x000fca000f8e00ff */
[----:B------:R-:W-:-:S04]  /*52d0*/  SHF.L.U32 R6, R6, 0x1f, RZ ;  /* 0x0000001f06067819 */ /* 0x000fc800000006ff */
[----:B------:R0:W1:Y:S01]  /*52e0*/  SYNCS.PHASECHK.TRANS64.TRYWAIT P2, [UR10+0x28430], R6 ;  /* 0x02843006ff0075a7 */ /* 0x000062000804014a */
[----:B------:R-:W-:Y:S05]  /*52f0*/  @!P0 BRA `(.L_x_1177) ;  /* 0x0000000000048947 */ /* 0x000fea0003800000 */
[----:B------:R-:W-:Y:S01]  /*5300*/  BPT.TRAP 0x1 ;  /* 0x000000040000795c */ /* 0x000fe20000300000 */
.L_x_1177:
[----:B-1----:R-:W-:Y:S05]  /*5310*/  @P2 BRA `(.L_x_1175) ;  /* 0x0000000000082947 */ /* 0x002fea0003800000 */
[----:B------:R-:W1:Y:S02]  /*5320*/  SYNCS.PHASECHK.TRANS64.TRYWAIT P2, [UR10+0x28430], R6 ;  /* 0x02843006ff0075a7 */ /* 0x000e64000804014a */
[----:B-1----:R-:W-:Y:S05]  /*5330*/  @!P2 BRA `(.L_x_1178) ;  /* 0x0000014400a4a947 */ /* 0x002fea0003800000 */
.L_x_1175:
[----:B-1----:R-:W1:Y:S01]  /*5340*/  S2R R7, SR_TID.X ;  /* 0x0000000000077919 */ /* 0x002e620000002100 */
[----:B------:R-:W-:Y:S01]  /*5350*/  ULEA UR34, UR6, UR4, 0xa ;  /* 0x0000000406227291 */ /* 0x000fe2000f8e503f */
[----:B------:R-:W-:Y:S01]  /*5360*/  UMOV UR47, 0x40000040 ;  /* 0x40000040002f7882 */ /* 0x000fe20000000000 */
[----:B------:R-:W-:Y:S02]  /*5370*/  UMOV UR11, 0x40000040 ;  /* 0x40000040000b7882 */ /* 0x000fe40000000000 */
[----:B------:R-:W-:Y:S02]  /*5380*/  UIADD3 UR10, UR34, 0x2, URZ ;  /* 0x00000002220a7890 */ /* 0x000fe4000fffe03f */
[----:B------:R-:W-:Y:S02]  /*5390*/  UIADD3 UR14, UR34, 0x4, URZ ;  /* 0x00000004220e7890 */ /* 0x000fe4000fffe03f */
[----:B------:R-:W-:Y:S01]  /*53a0*/  UMOV UR46, UR34 ;  /* 0x00000022002e7c82 */ /* 0x000fe20008000000 */
        /* <DEDUP_REMOVED lines=11> */
[----:B-1----:R-:W-:-:S05]  /*5460*/  SHF.R.U32.HI R7, RZ, 0x7, R7 ;  /* 0x00000007ff077819 */ /* 0x002fca0000011607 */
[----:B0-----:R-:W-:-:S05]  /*5470*/  VIADD R6, R7, 0x8 ;  /* 0x0000000807067836 */ /* 0x001fca0000000000 */
[----:B------:R0:W-:Y:S06]  /*5480*/  BAR.SYNC.DEFER_BLOCKING R6, 0x100 ;  /* 0x000400060000751d */ /* 0x0001ec0000010000 */
        /* <DEDUP_REMOVED lines=27> */
.L_x_1180:
[----:B------:R-:W-:Y:S01]  /*5640*/  ULEA UR10, UR37, UR40, 0x3 ;  /* 0x00000028250a7291 */ /* 0x000fe2000f8e183f */
[----:B------:R-:W-:-:S05]  /*5650*/  IMAD.U32 R6, RZ, RZ, UR36 ;  /* 0x00000024ff067e24 */ /* 0x000fca000f8e00ff */
[----:B------:R-:W-:-:S04]  /*5660*/  SHF.L.U32 R6, R6, 0x1f, RZ ;  /* 0x0000001f06067819 */ /* 0x000fc800000006ff */
[----:B------:R0:W1:Y:S01]  /*5670*/  SYNCS.PHASECHK.TRANS64.TRYWAIT P2, [UR10+0x28450], R6 ;  /* 0x02845006ff0075a7 */ /* 0x000062000804014a */
[----:B------:R-:W-:Y:S05]  /*5680*/  @!P0 BRA `(.L_x_1181) ;  /* 0x0000000000048947 */ /* 0x000fea0003800000 */
[----:B------:R-:W-:Y:S01]  /*5690*/  BPT.TRAP 0x1 ;  /* 0x000000040000795c */ /* 0x000fe20000300000 */
.L_x_1181:
[----:B-1----:R-:W-:Y:S05]  /*56a0*/  @P2 BRA `(.L_x_1179) ;  /* 0x0000000000082947 */ /* 0x002fea0003800000 */
[----:B------:R-:W1:Y:S02]  /*56b0*/  SYNCS.PHASECHK.TRANS64.TRYWAIT P2, [UR10+0x28450], R6 ;  /* 0x02845006ff0075a7 */ /* 0x000e64000804014a */
[----:B-1----:R-:W-:Y:S05]  /*56c0*/  @!P2 BRA `(.L_x_1182) ;  /* 0x0000014000d8a947 */ /* 0x002fea0003800000 */
.L_x_1179:
[----:B------:R-:W-:Y:S01]  /*56d0*/  UIADD3 UR10, UR40, 0x8000, URZ ;  /* 0x00008000280a7890 */ /* 0x000fe2000fffe03f */
[----:B------:R-:W-:Y:S01]  /*56e0*/  WARPGROUP.ARRIVE ;  /* 0x00000000000079c5 */ /* 0x000fe20000000000 */
[----:B------:R-:W-:Y:S01]  /*56f0*/  UMOV UR11, 0x80000020 ;  /* 0x80000020000b7882 */ /* 0x000fe20000000000 */
[----:B------:R-:W-:Y:S01]  /*5700*/  PLOP3.LUT P2, PT, PT, PT, UP0, 0x80, 0x0 ;  /* 0x000000000000781c */ /* 0x000fe20003f4f008 */
[----:B------:R-:W-:-:S03]  /*5710*/  USHF.R.U32.HI UR10, URZ, 0x4, UR10 ;  /* 0x000000043f0a7899 */ /* 0x000fc6000801160a */
[----:B-1----:R-:W1:Y:S01]  /*5720*/  S2R R7, SR_TID.X ;  /* 0x0000000000077919 */ /* 0x002e620000002100 */
[----:B------:R-:W-:Y:S01]  /*5730*/  PLOP3.LUT P3, PT, PT, PT, UP0, 0x80, 0x0 ;  /* 0x000000000000781c */ /* 0x000fe20003f6f008 */
[C---:B------:R-:W-:Y:S01]  /*5740*/  FMUL.FTZ R14, R0.reuse, R158 ;  /* 0x0000009e000e7220 */ /* 0x040fe20000410000 */
[----:B------:R-:W-:Y:S01]  /*5750*/  ULOP3.LUT UR10, UR10, 0x3fff, URZ, 0xc0, !UPT ;  /* 0x00003fff0a0a7892 */ /* 0x000fe2000f8ec03f */
[C---:B------:R-:W-:Y:S01]  /*5760*/  FMUL.FTZ R158, R0.reuse, R164 ;  /* 0x000000a4009e7220 */ /* 0x040fe20000410000 */
[----:B------:R-:W-:Y:S01]  /*5770*/  FMUL.FTZ R164, R0, R174 ;  /* 0x000000ae00a47220 */ /* 0x000fe20000410000 */
[----:B------:R-:W-:Y:S01]  /*5780*/  VIADD R174, R16, UR41 ;  /* 0x0000002910ae7c36 */ /* 0x000fe20008000000 */
[----:B------:R-:W-:Y:S01]  /*5790*/  ULOP3.LUT UR10, UR10, 0x10000, URZ, 0xfc, !UPT ;  /* 0x000100000a0a7892 */ /* 0x000fe2000f8efc3f */
[C---:B------:R-:W-:Y:S01]  /*57a0*/  FMUL.FTZ R21, R0.reuse, R157 ;  /* 0x0000009d00157220 */ /* 0x040fe20000410000 */
[C---:B------:R-:W-:Y:S01]  /*57b0*/  FMUL.FTZ R157, R0.reuse, R167 ;  /* 0x000000a7009d7220 */ /* 0x040fe20000410000 */
[C---:B------:R-:W-:Y:S01]  /*57c0*/  FMUL.FTZ R167, R0.reuse, R173 ;  /* 0x000000ad00a77220 */ /* 0x040fe20000410000 */
[----:B------:R-:W-:Y:S01]  /*57d0*/  ULEA UR10, UR37, UR10, 0xa ;  /* 0x0000000a250a7291 */ /* 0x000fe2000f8e503f */
        /* <DEDUP_REMOVED lines=24> */
[----:B------:R-:W-:-:S02]  /*5960*/  IMAD.SHL.U32 R172, R5, 0x40, RZ ;  /* 0x0000004005ac7824 */ /* 0x000fc400078e00ff */
[C---:B------:R-:W-:Y:S01]  /*5970*/  FMUL.FTZ R168, R0.reuse, R178 ;  /* 0x000000b200a87220 */ /* 0x040fe20000410000 */
[C---:B------:R-:W-:Y:S01]  /*5980*/  FMUL.FTZ R169, R0.reuse, R179 ;  /* 0x000000b300a97220 */ /* 0x040fe20000410000 */
[C---:B------:R-:W-:Y:S01]  /*5990*/  FMUL.FTZ R177, R0.reuse, R180 ;  /* 0x000000b400b17220 */ /* 0x040fe20000410000 */
[C---:B------:R-:W-:Y:S01]  /*59a0*/  FMUL.FTZ R176, R0.reuse, R181 ;  /* 0x000000b500b07220 */ /* 0x040fe20000410000 */
[----:B------:R-:W-:Y:S01]  /*59b0*/  FMUL.FTZ R175, R0, R183 ;  /* 0x000000b700af7220 */ /* 0x000fe20000410000 */
[----:B------:R-:W-:Y:S01]  /*59c0*/  IMAD.U32 R178, RZ, RZ, UR38 ;  /* 0x00000026ffb27e24 */ /* 0x000fe2000f8e00ff */
[----:B------:R-:W-:Y:S01]  /*59d0*/  IADD3 R179, -R2, 0x1, -R172 ;  /* 0x0000000102b37810 */ /* 0x000fe20007ffe9ac */
[----:B------:R-:W2:Y:S01]  /*59e0*/  MUFU.TANH R12, R12 ;  /* 0x0000000c000c7308 */ /* 0x000ea20000002400 */
[----:B-1----:R-:W-:Y:S02]  /*59f0*/  SHF.R.U32.HI R216, RZ, 0x7, R7 ;  /* 0x00000007ffd87819 */ /* 0x002fe40000011607 */
[----:B------:R-:W-:-:S05]  /*5a00*/  IADD3 R179, -R178, UR39, R179 ;  /* 0x00000027b2b37c10 */ /* 0x000fca000fffe1b3 */
[----:B------:R-:W1:Y:S01]  /*5a10*/  MUFU.TANH R13, R13 ;  /* 0x0000000d000d7308 */ /* 0x000e620000002400 */
[C---:B------:R-:W-:Y:S02]  /*5a20*/  VIADD R178, R179.reuse, UR59 ;  /* 0x0000003bb3b27c36 */ /* 0x040fe40008000000 */
[----:B------:R-:W-:-:S05]  /*5a30*/  VIADD R179, R179, UR53 ;  /* 0x00000035b3b37c36 */ /* 0x000fca0008000000 */
        /* <DEDUP_REMOVED lines=28> */
[----:B------:R-:W1:Y:S01]  /*5c00*/  MUFU.TANH R173, R173 ;  /* 0x000000ad00ad7308 */ /* 0x000e620000002400 */
[----:B------:R-:W-:-:S02]  /*5c10*/  WARPGROUP.DEPBAR.LE gsb0, 0x0 ;  /* 0x00008000000079c5 */ /* 0x000fc40000010000 */
[----:B------:R-:W-:-:S05]  /*5c20*/  WARPGROUP.ARRIVE ;  /* 0x00000000000079c5 */ /* 0x000fca0000000000 */
[----:B------:R-:W1:Y:S01]  /*5c30*/  MUFU.TANH R175, R175 ;  /* 0x000000af00af7308 */ /* 0x000e620000002400 */
[----:B------:R-:W-:Y:S01]  /*5c40*/  QGMMA.64x256x32.F32.E4M3.E4M3 R24, R184, gdesc[UR8], R24, gsb0 ;  /* 0x03e00008b8187df3 */ /* 0x000fe20008000818 */
[----:B------:R-:W-:Y:S02]  /*5c50*/  @UP0 ULDC UR10, c[0x0][0x44c] ;  /* 0x00011300000a0ab9 */ /* 0x000fe40000000800 */
[----:B0-----:R-:W-:Y:S01]  /*5c60*/  @P2 IMAD.HI.U32 R6, R174, UR10, RZ ;  /* 0x0000000aae062c27 */ /* 0x001fe2000f8e00ff */
[----:B------:R-:W-:Y:S01]  /*5c70*/  @UP0 ULDC UR10, c[0x0][0x450] ;  /* 0x00011400000a0ab9 */ /* 0x000fe20000000800 */
[----:B------:R-:W-:-:S03]  /*5c80*/  PLOP3.LUT P2, PT, PT, PT, UP1, 0x40, 0x0 ;  /* 0x000000000000781c */ /* 0x000fc60003f4e818 */
[----:B------:R-:W-:Y:S01]  /*5c90*/  @P3 SHF.R.U32.HI R174, RZ, UR10, R6 ;  /* 0x0000000affae3c19 */ /* 0x000fe20008011606 */
[----:B------:R-:W-:-:S04]  /*5ca0*/  IMAD.U32 R6, RZ, RZ, UR6 ;  /* 0x00000006ff067e24 */ /* 0x000fc8000f8e00ff */
[----:B------:R-:W0:Y:S01]  /*5cb0*/  SHFL.IDX PT, R182, R174, RZ, 0x1c1f ;  /* 0x001c1fffaeb67589 */ /* 0x000e2200000e0000 */
[----:B------:R-:W-:-:S05]  /*5cc0*/  @!P1 LEA R6, R6, UR40, 0x3 ;  /* 0x0000002806069c11 */ /* 0x000fca000f8e18ff */
[----:B------:R-:W-:-:S05]  /*5cd0*/  @!P1 VIADD R6, R6, 0x28440 ;  /* 0x0002844006069836 */ /* 0x000fca0000000000 */
[----:B------:R-:W-:Y:S02]  /*5ce0*/  @!P1 PRMT R7, RZ, 0x654, R6 ;  /* 0x00000654ff079816 */ /* 0x000fe40000000006 */
[----:B------:R-:W-:Y:S01]  /*5cf0*/  IADD3 R6, -R216, 0xb, RZ ;  /* 0x0000000bd8067810 */ /* 0x000fe20007ffe1ff */
[--C-:B0-----:R-:W-:Y:S02]  /*5d00*/  IMAD.IADD R180, R178, 0x1, R182.reuse ;  /* 0x00000001b2b47824 */ /* 0x101fe400078e02b6 */
[----:B------:R-:W-:Y:S01]  /*5d10*/  IMAD.IADD R181, R179, 0x1, R182 ;  /* 0x00000001b3b57824 */ /* 0x000fe200078e02b6 */
[----:B------:R-:W-:Y:S02]  /*5d20*/  WARPGROUP.DEPBAR.LE gsb0, 0x0 ;  /* 0x00008000000079c5 */ /* 0x000fe40000010000 */
[----:B------:R0:W-:Y:S06]  /*5d30*/  BAR.ARV R6, 0x100 ;  /* 0x000400060000751d */ /* 0x0001ec0000002000 */
[----:B------:R0:W-:Y:S01]  /*5d40*/  @!P1 SYNCS.ARRIVE.TRANS64.RED.A1T0 RZ, [R7+URZ], RZ ;  /* 0x000000ff07ff99a7 */ /* 0x0001e2000810043f */
[----:B-1234-:R-:W-:Y:S05]  /*5d50*/  @P2 BRA `(.L_x_1183) ;  /* 0x00000000005c2947 */ /* 0x01efea0003800000 */
[----:B0-----:R-:W-:Y:S01]  /*5d60*/  IMAD.U32 R6, RZ, RZ, UR38 ;  /* 0x00000026ff067e24 */ /* 0x001fe2000f8e00ff */
[----:B------:R-:W-:Y:S04]  /*5d70*/  BSSY B0, `(.L_x_1184) ;  /* 0x0000011000007945 */ /* 0x000fe80003800000 */
[----:B------:R-:W-:-:S04]  /*5d80*/  IADD3 R182, -R6, UR39, R182 ;  /* 0x0000002706b67c10 */ /* 0x000fc8000fffe1b6 */
        /* <DEDUP_REMOVED lines=10> */
.L_x_1185:
[----:B------:R-:W-:-:S05]  /*5e30*/  IMAD.U32 R183, RZ, RZ, UR43 ;  /* 0x0000002bffb77e24 */ /* 0x000fca000f8e00ff */
[----:B------:R-:W-:-:S13]  /*5e40*/  ISETP.NE.AND P2, PT, R183, 0x1, PT ;  /* 0x00000001b700780c */ /* 0x000fda0003f45270 */
[----:B------:R-:W0:Y:S02]  /*5e50*/  @P2 LDC.64 R6, c[0x0][0x9e8] ;  /* 0x00027a00ff062b82 */ /* 0x000e240000000a00 */
[----:B0-----:R-:W-:-:S05]  /*5e60*/  @P2 IMAD.HI.U32 R6, R182, R6, RZ ;  /* 0x00000006b6062227 */ /* 0x001fca00078e00ff */
[----:B------:R-:W-:-:S07]  /*5e70*/  @P2 SHF.R.U32.HI R182, RZ, R7, R6 ;  /* 0x00000007ffb62219 */ /* 0x000fce0000011606 */
.L_x_1186:
[----:B------:R-:W-:Y:S05]  /*5e80*/  BSYNC B0 ;  /* 0x0000000000007941 */ /* 0x000fea0003800000 */
.L_x_1184:
[----:B------:R-:W-:-:S04]  /*5e90*/  IMAD R182, R182, R183, -R172 ;  /* 0x000000b7b6b67224 */ /* 0x000fc800078e0aac */
[----:B------:R-:W-:-:S05]  /*5ea0*/  IMAD.IADD R182, R182, 0x1, -R2 ;  /* 0x00000001b6b67824 */ /* 0x000fca00078e0a02 */
[----:B------:R-:W-:Y:S02]  /*5eb0*/  VIMNMX R181, R181, R182, !PT ;  /* 0x000000b6b5b57248 */ /* 0x000fe40007fe0100 */
[----:B------:R-:W-:-:S07]  /*5ec0*/  VIADDMNMX R180, R182, R183, R180, PT ;  /* 0x000000b7b6b47246 */ /* 0x000fce00038001b4 */
.L_x_1183:
[----:B------:R-:W-:Y:S01]  /*5ed0*/  ISETP.GT.AND P2, PT, R5, -0x1, PT ;  /* 0xffffffff0500780c */ /* 0x000fe20003f44270 */
[----:B------:R-:W1:Y:S03]  /*5ee0*/  SHFL.IDX PT, R174, R174, 0x1, 0x1c1f ;  /* 0x003c1f00aeae7f89 */ /* 0x000e6600000e0000 */
[C---:B------:R-:W-:Y:S02]  /*5ef0*/  ISETP.GT.AND P5, PT, R181.reuse, RZ, P2 ;  /* 0x000000ffb500720c */ /* 0x040fe400017a4270 */
[C---:B------:R-:W-:Y:S02]  /*5f00*/  ISETP.GT.AND P4, PT, R181.reuse, 0x1, P2 ;  /* 0x00000001b500780c */ /* 0x040fe40001784270 */
[----:B------:R-:W-:Y:S02]  /*5f10*/  ISETP.LT.OR P5, PT, R180, 0x1, P5 ;  /* 0x00000001b400780c */ /* 0x000fe40002fa1670 */
[----:B------:R-:W-:-:S02]  /*5f20*/  ISETP.GT.AND P6, PT, R181, 0x8, P2 ;  /* 0x00000008b500780c */ /* 0x000fc400017c4270 */
[----:B------:R-:W-:Y:S02]  /*5f30*/  FSEL R12, R12, -INF , !P5 ;  /* 0xff8000000c0c7808 */ /* 0x000fe40006800000 */
[C---:B------:R-:W-:Y:S02]  /*5f40*/  ISETP.GT.AND P5, PT, R181.reuse, 0x10, P2 ;  /* 0x00000010b500780c */ /* 0x040fe400017a4270 */
[----:B------:R-:W-:Y:S02]  /*5f50*/  ISETP.GT.AND P3, PT, R181, 0x9, P2 ;  /* 0x00000009b500780c */ /* 0x000fe40001764270 */
[C---:B------:R-:W-:Y:S02]  /*5f60*/  ISETP.LT.OR P5, PT, R180.reuse, 0x11, P5 ;  /* 0x00000011b400780c */ /* 0x040fe40002fa1670 */
[----:B------:R-:W-:Y:S02]  /*5f70*/  ISETP.LT.OR P4, PT, R180, 0x2, P4 ;  /* 0x00000002b400780c */ /* 0x000fe40002781670 */
[----:B------:R-:W-:-:S02]  /*5f80*/  FSEL R154, R154, -INF , !P5 ;  /* 0xff8000009a9a7808 */ /* 0x000fc40006800000 */
[----:B------:R-:W-:Y:S01]  /*5f90*/  ISETP.GT.AND P5, PT, R181, 0x20, P2 ;  /* 0x00000020b500780c */ /* 0x000fe200017a4270 */
[--C-:B-1----:R-:W-:Y:S01]  /*5fa0*/  IMAD.IADD R178, R178, 0x1, R174.reuse ;  /* 0x00000001b2b27824 */ /* 0x102fe200078e02ae */
[C---:B------:R-:W-:Y:S01]  /*5fb0*/  ISETP.LT.OR P6, PT, R180.reuse, 0x9, P6 ;  /* 0x00000009b400780c */ /* 0x040fe200037c1670 */
[----:B------:R-:W-:Y:S01]  /*5fc0*/  IMAD.IADD R179, R179, 0x1, R174 ;  /* 0x00000001b3b37824 */ /* 0x000fe200078e02ae */
[C---:B------:R-:W-:Y:S02]  /*5fd0*/  ISETP.LT.OR P3, PT, R180.reuse, 0xa, P3 ;  /* 0x0000000ab400780c */ /* 0x040fe40001f61670 */
[----:B------:R-:W-:Y:S02]  /*5fe0*/  ISETP.LT.OR P5, PT, R180, 0x21, P5 ;  /* 0x00000021b400780c */ /* 0x000fe40002fa1670 */
[----:B------:R-:W-:Y:S02]  /*5ff0*/  FSEL R13, R13, -INF , !P4 ;  /* 0xff8000000d0d7808 */ /* 0x000fe40006000000 */
[----:B------:R-:W-:-:S02]  /*6000*/  FSEL R20, R20, -INF , !P6 ;  /* 0xff80000014147808 */ /* 0x000fc40007000000 */
[----:B------:R-:W-:Y:S02]  /*6010*/  FSEL R21, R21, -INF , !P3 ;  /* 0xff80000015157808 */ /* 0x000fe40005800000 */
[C---:B------:R-:W-:Y:S02]  /*6020*/  ISETP.GT.AND P4, PT, R181.reuse, 0x11, P2 ;  /* 0x00000011b500780c */ /* 0x040fe40001784270 */
[C---:B------:R-:W-:Y:S02]  /*6030*/  ISETP.GT.AND P6, PT, R181.reuse, 0x18, P2 ;  /* 0x00000018b500780c */ /* 0x040fe400017c4270 */
[C---:B------:R-:W-:Y:S02]  /*6040*/  ISETP.GT.AND P3, PT, R181.reuse, 0x19, P2 ;  /* 0x00000019b500780c */ /* 0x040fe40001764270 */
[----:B------:R-:W-:Y:S02]  /*6050*/  FSEL R162, R162, -INF , !P5 ;  /* 0xff800000a2a27808 */ /* 0x000fe40006800000 */
[----:B------:R-:W-:-:S02]  /*6060*/  ISETP.GT.AND P5, PT, R181, 0x30, P2 ;  /* 0x00000030b500780c */ /* 0x000fc400017a4270 */
[C---:B------:R-:W-:Y:S02]  /*6070*/  ISETP.LT.OR P4, PT, R180.reuse, 0x12, P4 ;  /* 0x00000012b400780c */ /* 0x040fe40002781670 */
[C---:B------:R-:W-:Y:S02]  /*6080*/  ISETP.LT.OR P6, PT, R180.reuse, 0x19, P6 ;  /* 0x00000019b400780c */ /* 0x040fe400037c1670 */
[C---:B------:R-:W-:Y:S02]  /*6090*/  ISETP.LT.OR P3, PT, R180.reuse, 0x1a, P3 ;  /* 0x0000001ab400780c */ /* 0x040fe40001f61670 */
[----:B------:R-:W-:Y:S02]  /*60a0*/  ISETP.LT.OR P5, PT, R180, 0x31, P5 ;  /* 0x00000031b400780c */ /* 0x000fe40002fa1670 */
[----:B------:R-:W-:Y:S02]  /*60b0*/  FSEL R155, R155, -INF , !P4 ;  /* 0xff8000009b9b7808 */ /* 0x000fe40006000000 */
[----:B------:R-:W-:-:S02]  /*60c0*/  FSEL R158, R158, -INF , !P6 ;  /* 0xff8000009e9e7808 */ /* 0x000fc40007000000 */
[----:B------:R-:W-:Y:S02]  /*60d0*/  FSEL R159, R159, -INF , !P3 ;  /* 0xff8000009f9f7808 */ /* 0x000fe40005800000 */
[C---:B------:R-:W-:Y:S02]  /*60e0*/  ISETP.GT.AND P4, PT, R181.reuse, 0x21, P2 ;  /* 0x00000021b500780c */ /* 0x040fe40001784270 */
[C---:B------:R-:W-:Y:S02]  /*60f0*/  ISETP.GT.AND P6, PT, R181.reuse, 0x28, P2 ;  /* 0x00000028b500780c */ /* 0x040fe400017c4270 */
[----:B------:R-:W-:Y:S02]  /*6100*/  ISETP.GT.AND P3, PT, R181, 0x29, P2 ;  /* 0x00000029b500780c */ /* 0x000fe40001764270 */
[----:B------:R-:W-:Y:S02]  /*6110*/  FSEL R170, R170, -INF , !P5 ;  /* 0xff800000aaaa7808 */ /* 0x000fe40006800000 */
[----:B------:R-:W-:-:S02]  /*6120*/  PLOP3.LUT P5, PT, PT, PT, UP1, 0x40, 0x0 ;  /* 0x000000000000781c */ /* 0x000fc40003fae818 */
[C---:B------:R-:W-:Y:S02]  /*6130*/  ISETP.LT.OR P4, PT, R180.reuse, 0x22, P4 ;  /* 0x00000022b400780c */ /* 0x040fe40002781670 */
[C---:B------:R-:W-:Y:S02]  /*6140*/  ISETP.LT.OR P6, PT, R180.reuse, 0x29, P6 ;  /* 0x00000029b400780c */ /* 0x040fe400037c1670 */
[----:B------:R-:W-:Y:S02]  /*6150*/  ISETP.LT.OR P3, PT, R180, 0x2a, P3 ;  /* 0x0000002ab400780c */ /* 0x000fe40001f61670 */
[----:B------:R-:W-:Y:S02]  /*6160*/  FSEL R163, R163, -INF , !P4 ;  /* 0xff800000a3a37808 */ /* 0x000fe40006000000 */
[----:B------:R-:W-:Y:S02]  /*6170*/  FSEL R166, R166, -INF , !P6 ;  /* 0xff800000a6a67808 */ /* 0x000fe40007000000 */
        /* <DEDUP_REMOVED lines=9> */
[----:B------:R-:W-:Y:S01]  /*6210*/  FSEL R176, R176, -INF , !P3 ;  /* 0xff800000b0b07808 */ /* 0x000fe20005800000 */
[----:B------:R-:W-:Y:S06]  /*6220*/  @P5 BRA `(.L_x_1187) ;  /* 0x00000000005c5947 */ /* 0x000fec0003800000 */
        /* <DEDUP_REMOVED lines=13> */
.L_x_1189:
[----:B------:R-:W-:-:S05]  /*6300*/  IMAD.U32 R180, RZ, RZ, UR43 ;  /* 0x0000002bffb47e24 */ /* 0x000fca000f8e00ff */
[----:B------:R-:W-:-:S13]  /*6310*/  ISETP.NE.AND P3, PT, R180, 0x1, PT ;  /* 0x00000001b400780c */ /* 0x000fda0003f65270 */
[----:B------:R-:W0:Y:S02]  /*6320*/  @P3 LDC.64 R6, c[0x0][0x9e8] ;  /* 0x00027a00ff063b82 */ /* 0x000e240000000a00 */
[----:B0-----:R-:W-:-:S05]  /*6330*/  @P3 IMAD.HI.U32 R6, R174, R6, RZ ;  /* 0x00000006ae063227 */ /* 0x001fca00078e00ff */
[----:B------:R-:W-:-:S07]  /*6340*/  @P3 SHF.R.U32.HI R174, RZ, R7, R6 ;  /* 0x00000007ffae3219 */ /* 0x000fce0000011606 */
.L_x_1190:
[----:B------:R-:W-:Y:S05]  /*6350*/  BSYNC B0 ;  /* 0x0000000000007941 */ /* 0x000fea0003800000 */
.L_x_1188:
[----:B------:R-:W-:-:S04]  /*6360*/  IMAD R7, R174, R180, -R172 ;  /* 0x000000b4ae077224 */ /* 0x000fc800078e0aac */
[----:B------:R-:W-:-:S05]  /*6370*/  IMAD.IADD R7, R7, 0x1, -R2 ;  /* 0x0000000107077824 */ /* 0x000fca00078e0a02 */
[----:B------:R-:W-:Y:S02]  /*6380*/  VIADDMNMX R178, R7, R180, R178, PT ;  /* 0x000000b407b27246 */ /* 0x000fe400038001b2 */
[----:B------:R-:W-:-:S07]  /*6390*/  VIMNMX R179, R179, R7, !PT ;  /* 0x00000007b3b37248 */ /* 0x000fce0007fe0100 */
.L_x_1187:
[----:B0-----:R-:W-:Y:S01]  /*63a0*/  FMNMX.FTZ R6, R12, R8, !PT ;  /* 0x000000080c067209 */ /* 0x001fe20007810000 */
[----:B------:R-:W-:Y:S01]  /*63b0*/  UMOV UR10, UR58 ;  /* 0x0000003a000a7c82 */ /* 0x000fe20008000000 */
[----:B------:R-:W-:Y:S01]  /*63c0*/  ISETP.GT.AND P5, PT, R179, 0x9, P2 ;  /* 0x00000009b300780c */ /* 0x000fe200017a4270 */
[----:B------:R-:W-:Y:S01]  /*63d0*/  IMAD.U32 R181, RZ, RZ, UR10 ;  /* 0x0000000affb57e24 */ /* 0x000fe2000f8e00ff */
[----:B------:R-:W-:Y:S02]  /*63e0*/  FMNMX.FTZ R7, R13, R6, !PT ;  /* 0x000000060d077209 */ /* 0x000fe40007810000 */
[----:B------:R-:W-:Y:S02]  /*63f0*/  ISETP.LT.OR P5, PT, R178, 0xa, P5 ;  /* 0x0000000ab200780c */ /* 0x000fe40002fa1670 */
[----:B------:R-:W-:Y:S02]  /*6400*/  FMNMX.FTZ R6, R20, R7, !PT ;  /* 0x0000000714067209 */ /* 0x000fe40007810000 */
[----:B------:R-:W-:-:S02]  /*6410*/  ISETP.GT.AND P4, PT, R179, 0x8, P2 ;  /* 0x00000008b300780c */ /* 0x000fc40001784270 */
[----:B------:R-:W-:Y:S02]  /*6420*/  FMNMX.FTZ R7, R21, R6, !PT ;  /* 0x0000000615077209 */ /* 0x000fe40007810000 */
[----:B------:R-:W-:Y:S02]  /*6430*/  FSEL R15, R15, -INF , !P5 ;  /* 0xff8000000f0f7808 */ /* 0x000fe40006800000 */
        /* <DEDUP_REMOVED lines=11> */
[----:B------:R-:W-:Y:S02]  /*64f0*/  ISETP.GT.AND P4, PT, R179, 0x18, P2 ;  /* 0x00000018b300780c */ /* 0x000fe40001784270 */
[----:B------:R-:W-:Y:S02]  /*6500*/  FMNMX.FTZ R6, R166, R7, !PT ;  /* 0x00000007a6067209 */ /* 0x000fe40007810000 */
[----:B------:R-:W-:Y:S02]  /*6510*/  FSEL R157, R157, -INF , !P5 ;  /* 0xff8000009d9d7808 */ /* 0x000fe40006800000 */
[----:B------:R-:W-:Y:S02]  /*6520*/  FMNMX.FTZ R7, R167, R6, !PT ;  /* 0x00000006a7077209 */ /* 0x000fe40007810000 */
[----:B------:R-:W-:-:S02]  /*6530*/  ISETP.LT.OR P6, PT, R178, 0x11, P6 ;  /* 0x00000011b200780c */ /* 0x000fc400037c1670 */
[----:B------:R-:W-:Y:S02]  /*6540*/  FMNMX.FTZ R6, R170, R7, !PT ;  /* 0x00000007aa067209 */ /* 0x000fe40007810000 */
[----:B------:R-:W-:Y:S02]  /*6550*/  ISETP.LT.OR P4, PT, R178, 0x19, P4 ;  /* 0x00000019b200780c */ /* 0x000fe40002781670 */
[----:B------:R-:W-:Y:S02]  /*6560*/  FMNMX.FTZ R6, R171, R6, !PT ;  /* 0x00000006ab067209 */ /* 0x000fe40007810000 */
[----:B------:R-:W-:Y:S02]  /*6570*/  ISETP.GT.AND P5, PT, R179, RZ, P2 ;  /* 0x000000ffb300720c */ /* 0x000fe400017a4270 */
[----:B------:R-:W-:Y:S02]  /*6580*/  FMNMX.FTZ R7, R177, R6, !PT ;  /* 0x00000006b1077209 */ /* 0x000fe40007810000 */
[----:B------:R-:W-:-:S02]  /*6590*/  FSEL R152, R152, -INF , !P6 ;  /* 0xff80000098987808 */ /* 0x000fc40007000000 */
[----:B------:R-:W-:Y:S02]  /*65a0*/  FMNMX.FTZ R172, R176, R7, !PT ;  /* 0x00000007b0ac7209 */ /* 0x000fe40007810000 */
[----:B------:R-:W-:Y:S02]  /*65b0*/  FSEL R156, R156, -INF , !P4 ;  /* 0xff8000009c9c7808 */ /* 0x000fe40006000000 */
[----:B------:R-:W-:Y:S01]  /*65c0*/  ISETP.LT.OR P5, PT, R178, 0x1, P5 ;  /* 0x00000001b200780c */ /* 0x000fe20002fa1670 */
[----:B------:R-:W0:Y:S01]  /*65d0*/  SHFL.BFLY PT, R7, R172, 0x2, 0x1f ;  /* 0x0c401f00ac077f89 */ /* 0x000e2200000e0000 */
[C---:B------:R-:W-:Y:S02]  /*65e0*/  ISETP.GT.AND P6, PT, R179.reuse, 0x20, P2 ;  /* 0x00000020b300780c */ /* 0x040fe400017c4270 */
[----:B------:R-:W-:Y:S02]  /*65f0*/  ISETP.GT.AND P4, PT, R179, 0x28, P2 ;  /* 0x00000028b300780c */ /* 0x000fe40001784270 */
[----:B------:R-:W-:-:S02]  /*6600*/  FSEL R10, R10, -INF , !P5 ;  /* 0xff8000000a0a7808 */ /* 0x000fc40006800000 */
[C---:B------:R-:W-:Y:S02]  /*6610*/  ISETP.LT.OR P6, PT, R178.reuse, 0x21, P6 ;  /* 0x00000021b200780c */ /* 0x040fe400037c1670 */
[----:B------:R-:W-:Y:S02]  /*6620*/  ISETP.LT.OR P4, PT, R178, 0x29, P4 ;  /* 0x00000029b200780c */ /* 0x000fe40002781670 */
[----:B------:R-:W-:Y:S02]  /*6630*/  FSEL R160, R160, -INF , !P6 ;  /* 0xff800000a0a07808 */ /* 0x000fe40007000000 */
[----:B------:R-:W-:Y:S02]  /*6640*/  FSEL R164, R164, -INF , !P4 ;  /* 0xff800000a4a47808 */ /* 0x000fe40006000000 */
[C---:B------:R-:W-:Y:S02]  /*6650*/  ISETP.GT.AND P6, PT, R179.reuse, 0x29, P2 ;  /* 0x00000029b300780c */ /* 0x040fe400017c4270 */
[----:B------:R-:W-:-:S02]  /*6660*/  ISETP.GT.AND P5, PT, R179, 0x31, P2 ;  /* 0x00000031b300780c */ /* 0x000fc400017a4270 */
[----:B------:R-:W-:Y:S02]  /*6670*/  ISETP.GT.AND P4, PT, R179, 0x38, P2 ;  /* 0x00000038b300780c */ /* 0x000fe40001784270 */
[C---:B------:R-:W-:Y:S02]  /*6680*/  ISETP.LT.OR P6, PT, R178.reuse, 0x2a, P6 ;  /* 0x0000002ab200780c */ /* 0x040fe400037c1670 */
[----:B------:R-:W-:Y:S02]  /*6690*/  ISETP.LT.OR P5, PT, R178, 0x32, P5 ;  /* 0x00000032b200780c */ /* 0x000fe40002fa1670 */
[----:B0-----:R-:W-:Y:S02]  /*66a0*/  FMNMX.FTZ R174, R172, R7, !PT ;  /* 0x00000007acae7209 */ /* 0x001fe40007810000 */
[----:B------:R-:W-:Y:S02]  /*66b0*/  FMNMX.FTZ R172, R10, R9, !PT ;  /* 0x000000090aac7209 */ /* 0x000fe40007810000 */
[----:B------:R-:W-:Y:S01]  /*66c0*/  FSEL R165, R165, -INF , !P6 ;  /* 0xff800000a5a57808 */ /* 0x000fe20007000000 */
[----:B------:R-:W0:Y:S01]  /*66d0*/  SHFL.BFLY PT, R7, R174, 0x1, 0x1f ;  /* 0x0c201f00ae077f89 */ /* 0x000e2200000e0000 */
[----:B------:R-:W-:-:S02]  /*66e0*/  ISETP.LT.OR P4, PT, R178, 0x39, P4 ;  /* 0x00000039b200780c */ /* 0x000fc40002781670 */
[----:B------:R-:W-:Y:S02]  /*66f0*/  FSEL R169, R169, -INF , !P5 ;  /* 0xff800000a9a97808 */ /* 0x000fe40006800000 */
[----:B------:R-:W-:Y:S02]  /*6700*/  FSEL R173, R173, -INF , !P4 ;  /* 0xff800000adad7808 */ /* 0x000fe40006000000 */
[----:B0-----:R-:W-:-:S04]  /*6710*/  FMNMX.FTZ R6, R174, R7, !PT ;  /* 0x00000007ae067209 */ /* 0x001fc80007810000 */
[----:B------:R-:W-:-:S04]  /*6720*/  FSETP.NEU.FTZ.AND P3, PT, R6, -INF , PT ;  /* 0xff8000000600780b */ /* 0x000fc80003f7d000 */
[----:B------:R-:W-:-:S05]  /*6730*/  FSEL R7, R6, RZ, P3 ;  /* 0x000000ff06077208 */ /* 0x000fca0001800000 */
[----:B------:R-:W-:Y:S01]  /*6740*/  FADD.FTZ R7, -R7, R8 ;  /* 0x0000000807077221 */ /* 0x000fe20000010100 */
[----:B------:R-:W-:-:S03]  /*6750*/  FFMA.FTZ R8, R6, R181, -8 ;  /* 0xc100000006087423 */ /* 0x000fc600000100b5 */
[----:B------:R-:W-:Y:S02]  /*6760*/  FMUL.FTZ R7, R7, UR10 ;  /* 0x0000000a07077c20 */ /* 0x000fe40008410000 */
[----:B------:R-:W-:Y:S02]  /*6770*/  FSEL R8, R8, RZ, P3 ;  /* 0x000000ff08087208 */ /* 0x000fe40001800000 */
[----:B------:R-:W-:Y:S02]  /*6780*/  ISETP.GT.AND P3, PT, R179, 0x1, P2 ;  /* 0x00000001b300780c */ /* 0x000fe40001764270 */
[----:B------:R-:W-:Y:S01]  /*6790*/  MUFU.EX2 R7, R7 ;  /* 0x0000000700077308 */ /* 0x000fe20000000800 */
[----:B------:R-:W-:-:S01]  /*67a0*/  FFMA.FTZ R12, R12, UR10, -R8 ;  /* 0x0000000a0c0c7c23 */ /* 0x000fc20008010808 */
[----:B------:R-:W-:Y:S01]  /*67b0*/  ISETP.LT.OR P3, PT, R178, 0x2, P3 ;  /* 0x00000002b200780c */ /* 0x000fe20001f61670 */
[----:B------:R-:W-:-:S01]  /*67c0*/  FFMA.FTZ R13, R13, UR10, -R8 ;  /* 0x0000000a0d0d7c23 */ /* 0x000fc20008010808 */
[--C-:B------:R-:W-:Y:S01]  /*67d0*/  FFMA.FTZ R20, R20, UR10, -R8.reuse ;  /* 0x0000000a14147c23 */ /* 0x100fe20008010808 */
[----:B------:R-:W-:-:S01]  /*67e0*/  FFMA.FTZ R21, R21, UR10, -R8 ;  /* 0x0000000a15157c23 */ /* 0x000fc20008010808 */
[----:B------:R-:W-:Y:S01]  /*67f0*/  FSEL R11, R11, -INF , !P3 ;  /* 0xff8000000b0b7808 */ /* 0x000fe20005800000 */
[----:B------:R-:W-:-:S01]  /*6800*/  FFMA.FTZ R154, R154, UR10, -R8 ;  /* 0x0000000a9a9a7c23 */ /* 0x000fc20008010808 */
[----:B------:R-:W-:Y:S01]  /*6810*/  ISETP.GT.AND P3, PT, R179, 0x11, P2 ;  /* 0x00000011b300780c */ /* 0x000fe20001764270 */
[----:B------:R-:W0:Y:S01]  /*6820*/  MUFU.EX2 R12, R12 ;  /* 0x0000000c000c7308 */ /* 0x000e220000000800 */
[----:B------:R-:W-:-:S01]  /*6830*/  FFMA.FTZ R155, R155, UR10, -R8 ;  /* 0x0000000a9b9b7c23 */ /* 0x000fc20008010808 */
[--C-:B------:R-:W-:Y:S01]  /*6840*/  FFMA.FTZ R158, R158, UR10, -R8.reuse ;  /* 0x0000000a9e9e7c23 */ /* 0x100fe20008010808 */
[----:B------:R-:W-:Y:S01]  /*6850*/  ISETP.LT.OR P3, PT, R178, 0x12, P3 ;  /* 0x00000012b200780c */ /* 0x000fe20001f61670 */
[--C-:B------:R-:W-:Y:S01]  /*6860*/  FFMA.FTZ R159, R159, UR10, -R8.reuse ;  /* 0x0000000a9f9f7c23 */ /* 0x100fe20008010808 */
[----:B------:R-:W-:-:S01]  /*6870*/  FFMA.FTZ R162, R162, UR10, -R8 ;  /* 0x0000000aa2a27c23 */ /* 0x000fc20008010808 */
[--C-:B------:R-:W-:Y:S01]  /*6880*/  FFMA.FTZ R163, R163, UR10, -R8.reuse ;  /* 0x0000000aa3a37c23 */ /* 0x100fe20008010808 */
[----:B------:R-:W-:Y:S01]  /*6890*/  FSEL R153, R153, -INF , !P3 ;  /* 0xff80000099997808 */ /* 0x000fe20005800000 */
[----:B------:R-:W1:Y:S01]  /*68a0*/  MUFU.EX2 R13, R13 ;  /* 0x0000000d000d7308 */ /* 0x000e620000000800 */
[----:B------:R-:W-:Y:S01]  /*68b0*/  ISETP.GT.AND P3, PT, R179, 0x21, P2 ;  /* 0x00000021b300780c */ /* 0x000fe20001764270 */
[--C-:B------:R-:W-:Y:S01]  /*68c0*/  FFMA.FTZ R166, R166, UR10, -R8.reuse ;  /* 0x0000000aa6a67c23 */ /* 0x100fe20008010808 */
[----:B------:R-:W-:-:S01]  /*68d0*/  FFMA.FTZ R167, R167, UR10, -R8 ;  /* 0x0000000aa7a77c23 */ /* 0x000fc20008010808 */
[--C-:B------:R-:W-:Y:S01]  /*68e0*/  FFMA.FTZ R170, R170, UR10, -R8.reuse ;  /* 0x0000000aaaaa7c23 */ /* 0x100fe20008010808 */
[----:B------:R-:W-:Y:S01]  /*68f0*/  ISETP.LT.OR P3, PT, R178, 0x22, P3 ;  /* 0x00000022b200780c */ /* 0x000fe20001f61670 */
[--C-:B------:R-:W-:Y:S01]  /*6900*/  FFMA.FTZ R171, R171, UR10, -R8.reuse ;  /* 0x0000000aabab7c23 */ /* 0x100fe20008010808 */
[----:B------:R-:W-:-:S01]  /*6910*/  FFMA.FTZ R177, R177, UR10, -R8 ;  /* 0x0000000ab1b17c23 */ /* 0x000fc20008010808 */
[----:B------:R-:W2:Y:S01]  /*6920*/  MUFU.EX2 R20, R20 ;  /* 0x0000001400147308 */ /* 0x000ea20000000800 */
[----:B------:R-:W-:Y:S01]  /*6930*/  FSEL R161, R161, -INF , !P3 ;  /* 0xff800000a1a17808 */ /* 0x000fe20005800000 */
[----:B------:R-:W-:Y:S01]  /*6940*/  FFMA.FTZ R8, R176, UR10, -R8 ;  /* 0x0000000ab0087c23 */ /* 0x000fe20008010808 */
[----:B------:R-:W-:Y:S01]  /*6950*/  ISETP.GT.AND P3, PT, R179, 0x30, P2 ;  /* 0x00000030b300780c */ /* 0x000fe20001764270 */
[----:B0-----:R-:W-:Y:S01]  /*6960*/  FFMA.FTZ R176, R7, R3, R12 ;  /* 0x0000000307b07223 */ /* 0x001fe2000001000c */
[----:B------:R-:W-:-:S02]  /*6970*/  ISETP.GT.AND P2, PT, R179, 0x39, P2 ;  /* 0x00000039b300780c */ /* 0x000fc40001744270 */
[----:B------:R-:W-:Y:S01]  /*6980*/  FMNMX.FTZ R179, R11, R172, !PT ;  /* 0x000000ac0bb37209 */ /* 0x000fe20007810000 */
[----:B------:R-:W0:Y:S01]  /*6990*/  MUFU.EX2 R21, R21 ;  /* 0x0000001500157308 */ /* 0x000e220000000800 */
[----:B------:R-:W-:Y:S02]  /*69a0*/  ISETP.LT.OR P3, PT, R178, 0x31, P3 ;  /* 0x00000031b200780c */ /* 0x000fe40001f61670 */
[----:B------:R-:W-:Y:S02]  /*69b0*/  FMNMX.FTZ R172, R14, R179, !PT ;  /* 0x000000b30eac7209 */ /* 0x000fe40007810000 */
[----:B------:R-:W-:Y:S02]  /*69c0*/  FSEL R168, R168, -INF , !P3 ;  /* 0xff800000a8a87808 */ /* 0x000fe40005800000 */
[----:B------:R-:W-:Y:S01]  /*69d0*/  FMNMX.FTZ R179, R15, R172, !PT ;  /* 0x000000ac0fb37209 */ /* 0x000fe20007810000 */
[----:B------:R-:W3:Y:S01]  /*69e0*/  MUFU.EX2 R154, R154 ;  /* 0x0000009a009a7308 */ /* 0x000ee20000000800 */
[----:B------:R-:W-:-:S02]  /*69f0*/  ISETP.LT.OR P2, PT, R178, 0x3a, P2 ;  /* 0x0000003ab200780c */ /* 0x000fc40001741670 */
[----:B------:R-:W-:Y:S02]  /*6a00*/  FMNMX.FTZ R172, R152, R179, !PT ;  /* 0x000000b398ac7209 */ /* 0x000fe40007810000 */
[----:B------:R-:W-:Y:S02]  /*6a10*/  FSEL R175, R175, -INF , !P2 ;  /* 0xff800000afaf7808 */ /* 0x000fe40005000000 */
[----:B------:R-:W-:Y:S01]  /*6a20*/  FMNMX.FTZ R179, R153, R172, !PT ;  /* 0x000000ac99b37209 */ /* 0x000fe20007810000 */
[----:B------:R-:W-:Y:S03]  /*6a30*/  MUFU.EX2 R155, R155 ;  /* 0x0000009b009b7308 */ /* 0x000fe60000000800 */
[----:B------:R-:W-:-:S04]  /*6a40*/  FMNMX.FTZ R172, R156, R179, !PT ;  /* 0x000000b39cac7209 */ /* 0x000fc80007810000 */
        /* <DEDUP_REMOVED lines=13> */
[----:B------:R-:W-:Y:S04]  /*6b20*/  MUFU.EX2 R166, R166 ;  /* 0x000000a600a67308 */ /* 0x000fe80000000800 */
[----:B------:R-:W4:Y:S04]  /*6b30*/  SHFL.BFLY PT, R179, R174, 0x2, 0x1f ;  /* 0x0c401f00aeb37f89 */ /* 0x000f2800000e0000 */
[----:B------:R-:W-:Y:S08]  /*6b40*/  MUFU.EX2 R167, R167 ;  /* 0x000000a700a77308 */ /* 0x000ff00000000800 */
[----:B------:R-:W-:Y:S08]  /*6b50*/  MUFU.EX2 R170, R170 ;  /* 0x000000aa00aa7308 */ /* 0x000ff00000000800 */
[----:B------:R-:W-:Y:S01]  /*6b60*/  MUFU.EX2 R171, R171 ;  /* 0x000000ab00ab7308 */ /* 0x000fe20000000800 */
[----:B----4-:R-:W-:-:S07]  /*6b70*/  FMNMX.FTZ R172, R174, R179, !PT ;  /* 0x000000b3aeac7209 */ /* 0x010fce0007810000 */
[----:B------:R-:W-:Y:S01]  /*6b80*/  MUFU.EX2 R177, R177 ;  /* 0x000000b100b17308 */ /* 0x000fe20000000800 */
[----:B------:R-:W4:Y:S07]  /*6b90*/  SHFL.BFLY PT, R179, R172, 0x1, 0x1f ;  /* 0x0c201f00acb37f89 */ /* 0x000f2e00000e0000 */
[----:B------:R-:W-:Y:S01]  /*6ba0*/  MUFU.EX2 R8, R8 ;  /* 0x0000000800087308 */ /* 0x000fe20000000800 */
[----:B----4-:R-:W-:-:S04]  /*6bb0*/  FMNMX.FTZ R179, R172, R179, !PT ;  /* 0x000000b3acb37209 */ /* 0x010fc80007810000 */
[----:B------:R-:W-:-:S04]  /*6bc0*/  FSETP.NEU.FTZ.AND P2, PT, R179, -INF , PT ;  /* 0xff800000b300780b */ /* 0x000fc80003f5d000 */
[----:B------:R-:W-:-:S05]  /*6bd0*/  FSEL R172, R179, RZ, P2 ;  /* 0x000000ffb3ac7208 */ /* 0x000fca0001000000 */
[----:B------:R-:W-:Y:S01]  /*6be0*/  FADD.FTZ R9, -R172, R9 ;  /* 0x00000009ac097221 */ /* 0x000fe20000010100 */
[----:B------:R-:W-:-:S03]  /*6bf0*/  IMAD.U32 R172, RZ, RZ, UR10 ;  /* 0x0000000affac7e24 */ /* 0x000fc6000f8e00ff */
[----:B------:R-:W-:Y:S01]  /*6c00*/  FMUL.FTZ R174, R9, UR10 ;  /* 0x0000000a09ae7c20 */ /* 0x000fe20008410000 */
[----:B------:R-:W-:-:S05]  /*6c10*/  FFMA.FTZ R172, R179, R172, -8 ;  /* 0xc1000000b3ac7423 */ /* 0x000fca00000100ac */
[----:B------:R-:W-:Y:S01]  /*6c20*/  FSEL R172, R172, RZ, P2 ;  /* 0x000000ffacac7208 */ /* 0x000fe20001000000 */
[----:B------:R-:W-:Y:S04]  /*6c30*/  MUFU.EX2 R174, R174 ;  /* 0x000000ae00ae7308 */ /* 0x000fe80000000800 */
[----:B------:R-:W-:-:S01]  /*6c40*/  FFMA.FTZ R181, R10, UR10, -R172 ;  /* 0x0000000a0ab57c23 */ /* 0x000fc200080108ac */
[--C-:B------:R-:W-:Y:S01]  /*6c50*/  FFMA.FTZ R10, R11, UR10, -R172.reuse ;  /* 0x0000000a0b0a7c23 */ /* 0x100fe200080108ac */
[----:B------:R-:W-:-:S01]  /*6c60*/  FFMA.FTZ R11, R14, UR10, -R172 ;  /* 0x0000000a0e0b7c23 */ /* 0x000fc200080108ac */
[--C-:B------:R-:W-:Y:S01]  /*6c70*/  FFMA.FTZ R14, R15, UR10, -R172.reuse ;  /* 0x0000000a0f0e7c23 */ /* 0x100fe200080108ac */
[----:B------:R-:W-:-:S01]  /*6c80*/  FFMA.FTZ R15, R152, UR10, -R172 ;  /* 0x0000000a980f7c23 */ /* 0x000fc200080108ac */
[--C-:B------:R-:W-:Y:S01]  /*6c90*/  FFMA.FTZ R152, R153, UR10, -R172.reuse ;  /* 0x0000000a99987c23 */ /* 0x100fe200080108ac */
[----:B------:R-:W4:Y:S01]  /*6ca0*/  MUFU.EX2 R181, R181 ;  /* 0x000000b500b57308 */ /* 0x000f220000000800 */
[----:B------:R-:W-:-:S01]  /*6cb0*/  FFMA.FTZ R153, R156, UR10, -R172 ;  /* 0x0000000a9c997c23 */ /* 0x000fc200080108ac */
[----:B------:R-:W-:Y:S01]  /*6cc0*/  FFMA.FTZ R156, R157, UR10, -R172 ;  /* 0x0000000a9d9c7c23 */ /* 0x000fe200080108ac */
[----:B-1----:R-:W-:-:S01]  /*6cd0*/  FADD.FTZ R157, R13, R176 ;  /* 0x000000b00d9d7221 */ /* 0x002fc20000010000 */
[--C-:B------:R-:W-:Y:S01]  /*6ce0*/  FFMA.FTZ R9, R160, UR10, -R172.reuse ;  /* 0x0000000aa0097c23 */ /* 0x100fe200080108ac */
[----:B------:R-:W-:-:S01]  /*6cf0*/  FFMA.FTZ R160, R161, UR10, -R172 ;  /* 0x0000000aa1a07c23 */ /* 0x000fc200080108ac */
[----:B------:R-:W-:Y:S01]  /*6d00*/  FFMA.FTZ R164, R164, UR10, -R172 ;  /* 0x0000000aa4a47c23 */ /* 0x000fe200080108ac */
[----:B--2---:R-:W-:-:S01]  /*6d10*/  FADD.FTZ R176, R20, R157 ;  /* 0x0000009d14b07221 */ /* 0x004fc20000010000 */
[----:B------:R-:W1:Y:S01]  /*6d20*/  MUFU.EX2 R10, R10 ;  /* 0x0000000a000a7308 */ /* 0x000e620000000800 */
[----:B------:R-:W-:-:S01]  /*6d30*/  FFMA.FTZ R165, R165, UR10, -R172 ;  /* 0x0000000aa5a57c23 */ /* 0x000fc200080108ac */
[----:B------:R-:W-:Y:S01]  /*6d40*/  FFMA.FTZ R168, R168, UR10, -R172 ;  /* 0x0000000aa8a87c23 */ /* 0x000fe200080108ac */
[----:B0-----:R-:W-:-:S01]  /*6d50*/  FADD.FTZ R157, R21, R176 ;  /* 0x000000b0159d7221 */ /* 0x001fc20000010000 */
[--C-:B------:R-:W-:Y:S01]  /*6d60*/  FFMA.FTZ R169, R169, UR10, -R172.reuse ;  /* 0x0000000aa9a97c23 */ /* 0x100fe200080108ac */
[----:B------:R-:W-:-:S01]  /*6d70*/  FFMA.FTZ R173, R173, UR10, -R172 ;  /* 0x0000000aadad7c23 */ /* 0x000fc200080108ac */
[----:B------:R-:W-:Y:S01]  /*6d80*/  FFMA.FTZ R172, R175, UR10, -R172 ;  /* 0x0000000aafac7c23 */ /* 0x000fe200080108ac */
[----:B---3--:R-:W-:-:S01]  /*6d90*/  FADD.FTZ R176, R154, R157 ;  /* 0x0000009d9ab07221 */ /* 0x008fc20000010000 */
[----:B------:R-:W0:Y:S01]  /*6da0*/  MUFU.EX2 R11, R11 ;  /* 0x0000000b000b7308 */ /* 0x000e220000000800 */
[----:B----4-:R-:W-:-:S02]  /*6db0*/  FFMA.FTZ R3, R174, R4, R181 ;  /* 0x00000004ae037223 */ /* 0x010fc400000100b5 */
[----:B------:R-:W-:-:S04]  /*6dc0*/  FADD.FTZ R157, R155, R176 ;  /* 0x000000b09b9d7221 */ /* 0x000fc80000010000 */
[----:B------:R-:W-:Y:S01]  /*6dd0*/  FADD.FTZ R176, R158, R157 ;  /* 0x0000009d9eb07221 */ /* 0x000fe20000010000 */
[----:B------:R-:W2:Y:S01]  /*6de0*/  MUFU.EX2 R14, R14 ;  /* 0x0000000e000e7308 */ /* 0x000ea20000000800 */
[----:B-1----:R-:W-:-:S02]  /*6df0*/  FADD.FTZ R4, R10, R3 ;  /* 0x000000030a047221 */ /* 0x002fc40000010000 */
[----:B------:R-:W-:-:S04]  /*6e00*/  FADD.FTZ R157, R159, R176 ;  /* 0x000000b09f9d7221 */ /* 0x000fc80000010000 */
[----:B------:R-:W-:Y:S01]  /*6e10*/  FADD.FTZ R176, R162, R157 ;  /* 0x0000009da2b07221 */ /* 0x000fe20000010000 */
[----:B------:R-:W1:Y:S01]  /*6e20*/  MUFU.EX2 R15, R15 ;  /* 0x0000000f000f7308 */ /* 0x000e620000000800 */
[----:B0-----:R-:W-:-:S02]  /*6e30*/  FADD.FTZ R3, R11, R4 ;  /* 0x000000040b037221 */ /* 0x001fc40000010000 */
[----:B------:R-:W-:-:S05]  /*6e40*/  FADD.FTZ R157, R163, R176 ;  /* 0x000000b0a39d7221 */ /* 0x000fca0000010000 */
        /* <DEDUP_REMOVED lines=12> */
[----:B------:R-:W-:-:S06]  /*6f10*/  FADD.FTZ R4, R166, R157 ;  /* 0x0000009da6047221 */ /* 0x000fcc0000010000 */
[----:B------:R-:W0:Y:S01]  /*6f20*/  MUFU.EX2 R165, R165 ;  /* 0x000000a500a57308 */ /* 0x000e220000000800 */
[----:B--2---:R-:W-:-:S07]  /*6f30*/  FADD.FTZ R3, R160, R3 ;  /* 0x00000003a0037221 */ /* 0x004fce0000010000 */
[----:B------:R-:W2:Y:S01]  /*6f40*/  MUFU.EX2 R168, R168 ;  /* 0x000000a800a87308 */ /* 0x000ea20000000800 */
[----:B-1----:R-:W-:-:S01]  /*6f50*/  FADD.FTZ R176, R164, R3 ;  /* 0x00000003a4b07221 */ /* 0x002fc20000010000 */
[----:B------:R-:W-:-:S04]  /*6f60*/  FADD.FTZ R3, R167, R4 ;  /* 0x00000004a7037221 */ /* 0x000fc80000010000 */
[----:B------:R-:W-:Y:S02]  /*6f70*/  FADD.FTZ R4, R170, R3 ;  /* 0x00000003aa047221 */ /* 0x000fe40000010000 */
[----:B------:R-:W1:Y:S01]  /*6f80*/  MUFU.EX2 R169, R169 ;  /* 0x000000a900a97308 */ /* 0x000e620000000800 */
[----:B0-----:R-:W-:-:S01]  /*6f90*/  FADD.FTZ R157, R165, R176 ;  /* 0x000000b0a59d7221 */ /* 0x001fc20000010000 */
[----:B------:R-:W-:-:S04]  /*6fa0*/  FADD.FTZ R4, R171, R4 ;  /* 0x00000004ab047221 */ /* 0x000fc80000010000 */
[----:B------:R-:W-:Y:S02]  /*6fb0*/  FADD.FTZ R3, R177, R4 ;  /* 0x00000004b1037221 */ /* 0x000fe40000010000 */
[----:B------:R-:W0:Y:S01]  /*6fc0*/  MUFU.EX2 R173, R173 ;  /* 0x000000ad00ad7308 */ /* 0x000e220000000800 */
[----:B--2---:R-:W-:-:S01]  /*6fd0*/  FADD.FTZ R176, R168, R157 ;  /* 0x0000009da8b07221 */ /* 0x004fc20000010000 */
[----:B------:R-:W-:-:S06]  /*6fe0*/  FADD.FTZ R3, R8, R3 ;  /* 0x0000000308037221 */ /* 0x000fcc0000010000 */
[----:B------:R-:W2:Y:S01]  /*6ff0*/  MUFU.EX2 R172, R172 ;  /* 0x000000ac00ac7308 */ /* 0x000ea20000000800 */
[----:B-1----:R-:W-:-:S04]  /*7000*/  FADD.FTZ R176, R169, R176 ;  /* 0x000000b0a9b07221 */ /* 0x002fc80000010000 */
[----:B0-----:R-:W-:-:S04]  /*7010*/  FADD.FTZ R157, R173, R176 ;  /* 0x000000b0ad9d7221 */ /* 0x001fc80000010000 */
[----:B--2---:R-:W-:Y:S01]  /*7020*/  FADD.FTZ R4, R172, R157 ;  /* 0x0000009dac047221 */ /* 0x004fe20000010000 */
[----:B------:R-:W-:Y:S06]  /*7030*/  @!P0 BRA `(.L_x_1191) ;  /* 0x0000000000048947 */ /* 0x000fec0003800000 */
[----:B------:R-:W-:Y:S01]  /*7040*/  BPT.TRAP 0x1 ;  /* 0x000000040000795c */ /* 0x000fe20000300000 */
.L_x_1191:
[----:B------:R-:W-:Y:S01]  /*7050*/  ULEA UR11, UR37, UR40, 0x3 ;  /* 0x00000028250b7291 */ /* 0x000fe2000f8e183f */
[----:B------:R-:W-:Y:S01]  /*7060*/  ISETP.GT.AND P2, PT, R5, UR5, PT ;  /* 0x0000000505007c0c */ /* 0x000fe2000bf44270 */
        /* <DEDUP_REMOVED lines=17> */
[----:B------:R-:W-:Y:S01]  /*7180*/  F2FP.SATFINITE.E4M3.F32.PACK_AB_MERGE_C R185, R160, R9, R164 ;  /* 0x00000009a0b9723e */ /* 0x000fe200048070a4 */
[-C--:B------:R-:W-:Y:S01]  /*7190*/  FMUL.FTZ R32, R32, R7.reuse ;  /* 0x0000000720207220 */ /* 0x080fe20000410000 */
[----:B------:R-:W-:Y:S01]  /*71a0*/  F2FP.SATFINITE.E4M3.F32.PACK_AB_MERGE_C R186, R171, R170, R8 ;  /* 0x000000aaabba723e */ /* 0x000fe20004807008 */
[-C--:B------:R-:W-:Y:S01]  /*71b0*/  FMUL.FTZ R33, R33, R7.reuse ;  /* 0x0000000721217220 */ /* 0x080fe20000410000 */
[----:B------:R-:W-:Y:S01]  /*71c0*/  F2FP.SATFINITE.E4M3.F32.PACK_AB_MERGE_C R188, R13, R12, R188 ;  /* 0x0000000c0dbc723e */ /* 0x000fe200048070bc */
[----:B------:R-:W-:Y:S01]  /*71d0*/  FMUL.FTZ R36, R36, R7 ;  /* 0x0000000724247220 */ /* 0x000fe20000410000 */
[----:B------:R-:W-:Y:S01]  /*71e0*/  F2FP.SATFINITE.E4M3.F32.PACK_AB_MERGE_C R189, R10, R181, R189 ;  /* 0x000000b50abd723e */ /* 0x000fe200048070bd */
[-C--:B------:R-:W-:Y:S01]  /*71f0*/  FMUL.FTZ R37, R37, R7.reuse ;  /* 0x0000000725257220 */ /* 0x080fe20000410000 */
[----:B------:R-:W-:Y:S01]  /*7200*/  F2FP.SATFINITE.E4M3.F32.PACK_AB_MERGE_C R190, R155, R154, R190 ;  /* 0x0000009a9bbe723e */ /* 0x000fe200048070be */
[----:B------:R-:W-:Y:S01]  /*7210*/  FMUL.FTZ R40, R40, R7 ;  /* 0x0000000728287220 */ /* 0x000fe20000410000 */
[----:B------:R-:W-:Y:S01]  /*7220*/  F2FP.SATFINITE.E4M3.F32.PACK_AB_MERGE_C R191, R152, R15, R153 ;  /* 0x0000000f98bf723e */ /* 0x000fe20004807099 */
[-C--:B------:R-:W-:Y:S01]  /*7230*/  FMUL.FTZ R41, R41, R7.reuse ;  /* 0x0000000729297220 */ /* 0x080fe20000410000 */
        /* <DEDUP_REMOVED lines=56> */
[----:B------:R-:W-:-:S02]  /*75c0*/  VIADD R5, R5, 0xffffffff ;  /* 0xffffffff05057836 */ /* 0x000fc40000000000 */
        /* <DEDUP_REMOVED lines=69> */
[----:B------:R-:W-:Y:S01]  /*7a20*/  IMAD.MOV.U32 R8, RZ, RZ, R6 ;  /* 0x000000ffff087224 */ /* 0x000fe200078e0006 */
[----:B------:R-:W-:-:S06]  /*7a30*/  UMOV UR36, UR7 ;  /* 0x0000000700247c82 */ /* 0x000fcc0008000000 */
.L_x_1174:
[----:B------:R-:W-:Y:S01]  /*7a40*/  ULDC UR5, c[0x0][0x448] ;  /* 0x0001120000057ab9 */ /* 0x000fe20000000800 */
[----:B------:R-:W-:Y:S02]  /*7a50*/  UIADD3 UR11, UR41, 0x7f, URZ ;  /* 0x0000007f290b7890 */ /* 0x000fe4000fffe03f */
[----:B------:R-:W-:Y:S02]  /*7a60*/  UISETP.NE.AND UP0, UPT, UR5, 0x1, UPT ;  /* 0x000000010500788c */ /* 0x000fe4000bf05270 */
[----:B------:R-:W-:Y:S01]  /*7a70*/  UIADD3 UR14, UR39, 0x1, -UR38 ;  /* 0x00000001270e7890 */ /* 0x000fe2000fffe826 */
[----:B------:R-:W-:Y:S01]  /*7a80*/  ULDC UR5, c[0x0][0x9e4] ;  /* 0x0002790000057ab9 */ /* 0x000fe20000000800 */
[----:B------:R-:W-:Y:S01]  /*7a90*/  ULDC UR18, c[0x0][0x9dc] ;  /* 0x0002770000127ab9 */ /* 0x000fe20000000800 */
[----:B------:R-:W-:-:S06]  /*7aa0*/  UISETP.GE.AND UP1, UPT, UR5, 0x1, UPT ;  /* 0x000000010500788c */ /* 0x000fcc000bf26270 */
[----:B------:R-:W-:Y:S01]  /*7ab0*/  @UP0 ULDC UR6, c[0x0][0x44c] ;  /* 0x0001130000060ab9 */ /* 0x000fe20000000800 */
[----:B------:R-:W-:Y:S01]  /*7ac0*/  PLOP3.LUT P6, PT, PT, PT, UP1, 0x80, 0x0 ;  /* 0x000000000000781c */ /* 0x000fe20003fcf018 */
[----:B------:R-:W-:Y:S01]  /*7ad0*/  UIMAD.WIDE.U32 UR6, UR11, UR6, URZ ;  /* 0x000000060b0672a5 */ /* 0x000fe2000f8e003f */
[----:B------:R-:W-:-:S03]  /*7ae0*/  @UP0 ULDC UR15, c[0x0][0x450] ;  /* 0x00011400000f0ab9 */ /* 0x000fc60000000800 */
[----:B------:R-:W-:-:S04]  /*7af0*/  @UP0 USHF.R.U32.HI UR11, URZ, UR15, UR7 ;  /* 0x0000000f3f0b0299 */ /* 0x000fc80008011607 */
[----:B------:R-:W-:-:S04]  /*7b00*/  UIADD3 UR11, UR14, UR11, URZ ;  /* 0x0000000b0e0b7290 */ /* 0x000fc8000fffe03f */
        /* <DEDUP_REMOVED lines=12> */
.L_x_1194:
[----:B------:R-:W-:-:S11]  /*7bd0*/  UISETP.NE.AND UP1, UPT, UR5, 0x1, UPT ;  /* 0x000000010500788c */ /* 0x000fd6000bf25270 */
[----:B------:R-:W-:Y:S02]  /*7be0*/  @UP1 ULDC.64 UR6, c[0x0][0x9e8] ;  /* 0x00027a0000061ab9 */ /* 0x000fe40000000a00 */
[----:B------:R-:W-:-:S04]  /*7bf0*/  UIMAD.WIDE.U32 UR14, UR11, UR6, URZ ;  /* 0x000000060b0e72a5 */ /* 0x000fc8000f8e003f */
[----:B------:R-:W-:-:S12]  /*7c00*/  @UP1 USHF.R.U32.HI UR11, URZ, UR7, UR15 ;  /* 0x000000073f0b1299 */ /* 0x000fd8000801160f */
.L_x_1195:
[----:B------:R-:W-:-:S04]  /*7c10*/  UIMAD UR5, UR11, UR5, URZ ;  /* 0x000000050b0572a4 */ /* 0x000fc8000f8e023f */
[----:B------:R-:W-:-:S04]  /*7c20*/  UISETP.LT.AND UP1, UPT, UR18, UR5, UPT ;  /* 0x000000051200728c */ /* 0x000fc8000bf21270 */
[----:B------:R-:W-:-:S12]  /*7c30*/  USEL UR18, UR18, UR5, !UP1 ;  /* 0x0000000512127287 */ /* 0x000fd8000c800000 */
.L_x_1193:
[----:B------:R-:W-:-:S04]  /*7c40*/  UIADD3 UR18, UR18, 0x3f, URZ ;  /* 0x0000003f12127890 */ /* 0x000fc8000fffe03f */
[----:B------:R-:W-:-:S04]  /*7c50*/  USHF.R.S32.HI UR5, URZ, 0x1f, UR18 ;  /* 0x0000001f3f057899 */ /* 0x000fc80008011412 */
[----:B------:R-:W-:-:S04]  /*7c60*/  ULEA.HI UR5, UR5, UR18, URZ, 0x6 ;  /* 0x0000001205057291 */ /* 0x000fc8000f8f303f */
[----:B------:R-:W-:-:S04]  /*7c70*/  USHF.R.S32.HI UR5, URZ, 0x6, UR5 ;  /* 0x000000063f057899 */ /* 0x000fc80008011405 */
[----:B------:R-:W-:-:S04]  /*7c80*/  UISETP.LT.AND UP1, UPT, UR50, UR5, UPT ;  /* 0x000000053200728c */ /* 0x000fc8000bf21270 */
[----:B------:R-:W-:-:S06]  /*7c90*/  USEL UR6, UR50, UR5, !UP1 ;  /* 0x0000000532067287 */ /* 0x000fcc000c800000 */
[----:B------:R-:W-:-:S13]  /*7ca0*/  ISETP.GE.AND P2, PT, R5, UR6, PT ;  /* 0x0000000605007c0c */ /* 0x000fda000bf46270 */
[----:B------:R-:W-:Y:S05]  /*7cb0*/  @!P2 BRA `(.L_x_1196) ;  /* 0x0000001c006ca947 */ /* 0x000fea0003800000 */
[----:B------:R-:W-:Y:S01]  /*7cc0*/  IMAD.MOV.U32 R7, RZ, RZ, R9 ;  /* 0x000000ffff077224 */ /* 0x000fe200078e0009 */
[----:B------:R-:W-:Y:S01]  /*7cd0*/  UMOV UR5, UR36 ;  /* 0x0000002400057c82 */ /* 0x000fe20008000000 */
[----:B------:R-:W-:Y:S01]  /*7ce0*/  IMAD.MOV.U32 R6, RZ, RZ, R8 ;  /* 0x000000ffff067224 */ /* 0x000fe200078e0008 */
[----:B------:R-:W-:-:S06]  /*7cf0*/  ULDC UR43, c[0x0][0x988] ;  /* 0x00026200002b7ab9 */ /* 0x000fcc0000000800 */
.L_x_1206:
[----:B------:R-:W-:Y:S01]  /*7d00*/  ISETP.NE.AND P3, PT, RZ, UR42, PT ;  /* 0x0000002aff007c0c */ /* 0x000fe2000bf65270 */
[----:B------:R-:W-:-:S04]  /*7d10*/  UISETP.NE.AND UP1, UPT, UR37, 0x1, UPT ;  /* 0x000000012500788c */ /* 0x000fc8000bf25270 */
[----:B------:R-:W-:-:S04]  /*7d20*/  USEL UR36, URZ, 0x1, UP1 ;  /* 0x000000013f247887 */ /* 0x000fc80008800000 */
[----:B------:R-:W-:-:S04]  /*7d30*/  ULOP3.LUT UR36, UR5, UR36, URZ, 0x3c, !UPT ;  /* 0x0000002405247292 */ /* 0x000fc8000f8e3c3f */
[----:B------:R-:W-:Y:S08]  /*7d40*/  @P3 BRA `(.L_x_1197) ;  /* 0x0000000000383947 */ /* 0x000ff00003800000 */
[----:B------:R-:W-:Y:S05]  /*7d50*/  @!P0 BRA `(.L_x_1198) ;  /* 0x0000000000048947 */ /* 0x000fea0003800000 */
[----:B------:R-:W-:Y:S01]  /*7d60*/  BPT.TRAP 0x1 ;  /* 0x000000040000795c */ /* 0x000fe20000300000 */
.L_x_1198:
        /* <DEDUP_REMOVED lines=9> */
.L_x_1199:
[----:B-1----:R-:W-:Y:S05]  /*7e00*/  @P2 BRA `(.L_x_1197) ;  /* 0x0000000000082947 */ /* 0x002fea0003800000 */
[----:B------:R-:W1:Y:S02]  /*7e10*/  SYNCS.PHASECHK.TRANS64.TRYWAIT P2, [UR7+0x28430], R8 ;  /* 0x02843008ff0075a7 */ /* 0x000e640008040147 */
[----:B-1----:R-:W-:Y:S05]  /*7e20*/  @!P2 BRA `(.L_x_1200) ;  /* 0x0000011c0018a947 */ /* 0x002fea0003800000 */
.L_x_1197:
        /* <DEDUP_REMOVED lines=15> */
[----:B------:R-:W-:Y:S01]  /*7f20*/  UMOV UR46, UR34 ;  /* 0x00000022002e7c82 */ /* 0x000fe20008000000 */
        /* <DEDUP_REMOVED lines=35> */
.L_x_1202:
[----:B------:R-:W-:Y:S01]  /*8160*/  ULEA UR10, UR37, UR40, 0x3 ;  /* 0x00000028250a7291 */ /* 0x000fe2000f8e183f */
[----:B------:R-:W-:-:S05]  /*8170*/  IMAD.U32 R8, RZ, RZ, UR5 ;  /* 0x00000005ff087e24 */ /* 0x000fca000f8e00ff */
[----:B------:R-:W-:-:S04]  /*8180*/  SHF.L.U32 R8, R8, 0x1f, RZ ;  /* 0x0000001f08087819 */ /* 0x000fc800000006ff */
[----:B------:R0:W1:Y:S01]  /*8190*/  SYNCS.PHASECHK.TRANS64.TRYWAIT P2, [UR10+0x28450], R8 ;  /* 0x02845008ff0075a7 */ /* 0x000062000804014a */
[----:B------:R-:W-:Y:S05]  /*81a0*/  @!P0 BRA `(.L_x_1203) ;  /* 0x0000000000048947 */ /* 0x000fea0003800000 */
[----:B------:R-:W-:Y:S01]  /*81b0*/  BPT.TRAP 0x1 ;  /* 0x000000040000795c */ /* 0x000fe20000300000 */
.L_x_1203:
[----:B-1----:R-:W-:Y:S05]  /*81c0*/  @P2 BRA `(.L_x_1201) ;  /* 0x0000000000082947 */ /* 0x002fea0003800000 */
[----:B------:R-:W1:Y:S02]  /*81d0*/  SYNCS.PHASECHK.TRANS64.TRYWAIT P2, [UR10+0x28450], R8 ;  /* 0x02845008ff0075a7 */ /* 0x000e64000804014a */
[----:B-1----:R-:W-:Y:S05]  /*81e0*/  @!P2 BRA `(.L_x_1204) ;  /* 0x000001180040a947 */ /* 0x002fea0003800000 */
.L_x_1201:
        /* <DEDUP_REMOVED lines=26> */
[----:B------:R-:W2:Y:S01]  /*8390*/  MUFU.TANH R10, R10 ;  /* 0x0000000a000a7308 */ /* 0x000ea20000002400 */
[----:B------:R-:W-:Y:S01]  /*83a0*/  UIADD3 UR10, UR10, 0x2, URZ ;  /* 0x000000020a0a7890 */ /* 0x000fe2000fffe03f */
[----:B-1----:R-:W-:Y:S01]  /*83b0*/  FMNMX.FTZ R9, R11, R6, !PT ;  /* 0x000000060b097209 */ /* 0x002fe20007810000 */
[----:B------:R-:W-:Y:S01]  /*83c0*/  UMOV UR11, 0x80000020 ;  /* 0x80000020000b7882 */ /* 0x000fe20000000000 */
[C---:B------:R-:W-:Y:S01]  /*83d0*/  FMUL.FTZ R159, R0.reuse, R167 ;  /* 0x000000a7009f7220 */ /* 0x040fe20000410000 */
[C---:B------:R-:W-:Y:S01]  /*83e0*/  FMUL.FTZ R160, R0.reuse, R168 ;  /* 0x000000a800a07220 */ /* 0x040fe20000410000 */
[C---:B------:R-:W-:Y:S01]  /*83f0*/  FMUL.FTZ R164, R0.reuse, R172 ;  /* 0x000000ac00a47220 */ /* 0x040fe20000410000 */
[----:B------:R-:W-:Y:S01]  /*8400*/  FMUL.FTZ R162, R0, R170 ;  /* 0x000000aa00a27220 */ /* 0x000fe20000410000 */
[----:B------:R-:W1:Y:S01]  /*8410*/  MUFU.TANH R13, R13 ;  /* 0x0000000d000d7308 */ /* 0x000e620000002400 */
        /* <DEDUP_REMOVED lines=8> */
[----:B--2---:R-:W-:Y:S01]  /*84a0*/  FMNMX.FTZ R9, R10, R9, !PT ;  /* 0x000000090a097209 */ /* 0x004fe20007810000 */
[C---:B------:R-:W-:Y:S01]  /*84b0*/  FMUL.FTZ R169, R0.reuse, R177 ;  /* 0x000000b100a97220 */ /* 0x040fe20000410000 */
[----:B------:R-:W-:Y:S01]  /*84c0*/  FMUL.FTZ R171, R0, R179 ;  /* 0x000000b300ab7220 */ /* 0x000fe20000410000 */
[----:B------:R-:W2:Y:S04]  /*84d0*/  S2R R216, SR_TID.X ;  /* 0x0000000000d87919 */ /* 0x000ea80000002100 */
[----:B------:R-:W3:Y:S01]  /*84e0*/  MUFU.TANH R20, R20 ;  /* 0x0000001400147308 */ /* 0x000ee20000002400 */
[----:B-1----:R-:W-:-:S07]  /*84f0*/  FMNMX.FTZ R173, R13, R8, !PT ;  /* 0x000000080dad7209 */ /* 0x002fce0007810000 */
[----:B------:R-:W1:Y:S01]  /*8500*/  MUFU.TANH R15, R15 ;  /* 0x0000000f000f7308 */ /* 0x000e620000002400 */
[----:B0-----:R-:W-:-:S07]  /*8510*/  FMNMX.FTZ R8, R14, R9, !PT ;  /* 0x000000090e087209 */ /* 0x001fce0007810000 */
[----:B------:R-:W0:Y:S01]  /*8520*/  MUFU.TANH R21, R21 ;  /* 0x0000001500157308 */ /* 0x000e220000002400 */
[----:B---3--:R-:W-:-:S07]  /*8530*/  FMNMX.FTZ R172, R20, R173, !PT ;  /* 0x000000ad14ac7209 */ /* 0x008fce0007810000 */
[----:B------:R-:W3:Y:S01]  /*8540*/  MUFU.TANH R152, R152 ;  /* 0x0000009800987308 */ /* 0x000ee20000002400 */
[----:B-1----:R-:W-:Y:S02]  /*8550*/  FMNMX.FTZ R9, R15, R8, !PT ;  /* 0x000000080f097209 */ /* 0x002fe40007810000 */
[----:B--2---:R-:W-:-:S05]  /*8560*/  SHF.R.U32.HI R216, RZ, 0x7, R216 ;  /* 0x00000007ffd87819 */ /* 0x004fca00000116d8 */
[----:B------:R-:W1:Y:S01]  /*8570*/  MUFU.TANH R154, R154 ;  /* 0x0000009a009a7308 */ /* 0x000e620000002400 */
[----:B0-----:R-:W-:Y:S01]  /*8580*/  FMNMX.FTZ R173, R21, R172, !PT ;  /* 0x000000ac15ad7209 */ /* 0x001fe20007810000 */
[----:B------:R-:W-:-:S06]  /*8590*/  FMUL.FTZ R172, R0, R180 ;  /* 0x000000b400ac7220 */ /* 0x000fcc0000410000 */
[----:B------:R-:W0:Y:S01]  /*85a0*/  MUFU.TANH R153, R153 ;  /* 0x0000009900997308 */ /* 0x000e220000002400 */
[----:B---3--:R-:W-:-:S07]  /*85b0*/  FMNMX.FTZ R8, R152, R9, !PT ;  /* 0x0000000998087209 */ /* 0x008fce0007810000 */
[----:B------:R-:W2:Y:S01]  /*85c0*/  MUFU.TANH R155, R155 ;  /* 0x0000009b009b7308 */ /* 0x000ea20000002400 */
[----:B-1----:R-:W-:Y:S01]  /*85d0*/  FMNMX.FTZ R174, R154, R173, !PT ;  /* 0x000000ad9aae7209 */ /* 0x002fe20007810000 */
[----:B------:R-:W-:-:S06]  /*85e0*/  FMUL.FTZ R173, R0, R181 ;  /* 0x000000b500ad7220 */ /* 0x000fcc0000410000 */
[----:B------:R-:W1:Y:S01]  /*85f0*/  MUFU.TANH R156, R156 ;  /* 0x0000009c009c7308 */ /* 0x000e620000002400 */
[----:B0-----:R-:W-:-:S07]  /*8600*/  FMNMX.FTZ R9, R153, R8, !PT ;  /* 0x0000000899097209 */ /* 0x001fce0007810000 */
[----:B------:R-:W0:Y:S01]  /*8610*/  MUFU.TANH R158, R158 ;  /* 0x0000009e009e7308 */ /* 0x000e220000002400 */
[----:B--2---:R-:W-:-:S07]  /*8620*/  FMNMX.FTZ R175, R155, R174, !PT ;  /* 0x000000ae9baf7209 */ /* 0x004fce0007810000 */
[----:B------:R-:W2:Y:S01]  /*8630*/  MUFU.TANH R157, R157 ;  /* 0x0000009d009d7308 */ /* 0x000ea20000002400 */
[----:B-1----:R-:W-:-:S07]  /*8640*/  FMNMX.FTZ R8, R156, R9, !PT ;  /* 0x000000099c087209 */ /* 0x002fce0007810000 */
[----:B------:R-:W1:Y:S01]  /*8650*/  MUFU.TANH R159, R159 ;  /* 0x0000009f009f7308 */ /* 0x000e620000002400 */
[----:B0-----:R-:W-:-:S07]  /*8660*/  FMNMX.FTZ R174, R158, R175, !PT ;  /* 0x000000af9eae7209 */ /* 0x001fce0007810000 */
[----:B------:R-:W0:Y:S01]  /*8670*/  MUFU.TANH R160, R160 ;  /* 0x000000a000a07308 */ /* 0x000e220000002400 */
[----:B--2---:R-:W-:-:S07]  /*8680*/  FMNMX.FTZ R9, R157, R8, !PT ;  /* 0x000000089d097209 */ /* 0x004fce0007810000 */
[----:B------:R-:W2:Y:S01]  /*8690*/  MUFU.TANH R162, R162 ;  /* 0x000000a200a27308 */ /* 0x000ea20000002400 */
[----:B-1----:R-:W-:Y:S01]  /*86a0*/  FMNMX.FTZ R175, R159, R174, !PT ;  /* 0x000000ae9faf7209 */ /* 0x002fe20007810000 */
[----:B------:R-:W-:-:S06]  /*86b0*/  FMUL.FTZ R174, R0, R182 ;  /* 0x000000b600ae7220 */ /* 0x000fcc0000410000 */
[----:B------:R-:W1:Y:S01]  /*86c0*/  MUFU.TANH R161, R161 ;  /* 0x000000a100a17308 */ /* 0x000e620000002400 */
[----:B0-----:R-:W-:-:S07]  /*86d0*/  FMNMX.FTZ R8, R160, R9, !PT ;  /* 0x00000009a0087209 */ /* 0x001fce0007810000 */
[----:B------:R-:W0:Y:S01]  /*86e0*/  MUFU.TANH R163, R163 ;  /* 0x000000a300a37308 */ /* 0x000e220000002400 */
[----:B--2---:R-:W-:Y:S01]  /*86f0*/  FMNMX.FTZ R176, R162, R175, !PT ;  /* 0x000000afa2b07209 */ /* 0x004fe20007810000 */
[----:B------:R-:W-:-:S06]  /*8700*/  FMUL.FTZ R175, R0, R183 ;  /* 0x000000b700af7220 */ /* 0x000fcc0000410000 */
[----:B------:R-:W2:Y:S01]  /*8710*/  MUFU.TANH R164, R164 ;  /* 0x000000a400a47308 */ /* 0x000ea20000002400 */
[----:B-1----:R-:W-:-:S07]  /*8720*/  FMNMX.FTZ R9, R161, R8, !PT ;  /* 0x00000008a1097209 */ /* 0x002fce0007810000 */
        /* <DEDUP_REMOVED lines=21> */
[----:B--2---:R-:W-:Y:S02]  /*8880*/  FMNMX.FTZ R176, R174, R177, !PT ;  /* 0x000000b1aeb07209 */ /* 0x004fe40007810000 */
[----:B-1----:R-:W-:Y:S02]  /*8890*/  FMNMX.FTZ R177, R173, R8, !PT ;  /* 0x00000008adb17209 */ /* 0x002fe40007810000 */
[----:B0-----:R-:W-:-:S03]  /*88a0*/  FMNMX.FTZ R178, R175, R176, !PT ;  /* 0x000000b0afb27209 */ /* 0x001fc60007810000 */
[----:B------:R-:W0:Y:S04]  /*88b0*/  SHFL.BFLY PT, R176, R177, 0x2, 0x1f ;  /* 0x0c401f00b1b07f89 */ /* 0x000e2800000e0000 */
[----:B------:R-:W1:Y:S01]  /*88c0*/  SHFL.BFLY PT, R9, R178, 0x2, 0x1f ;  /* 0x0c401f00b2097f89 */ /* 0x000e6200000e0000 */
[----:B------:R-:W-:Y:S02]  /*88d0*/  WARPGROUP.DEPBAR.LE gsb0, 0x0 ;  /* 0x00008000000079c5 */ /* 0x000fe40000010000 */
[----:B------:R-:W-:Y:S01]  /*88e0*/  WARPGROUP.ARRIVE ;  /* 0x00000000000079c5 */ /* 0x000fe20000000000 */
[----:B0-----:R-:W-:-:S05]  /*88f0*/  FMNMX.FTZ R176, R177, R176, !PT ;  /* 0x000000b0b1b07209 */ /* 0x001fca0007810000 */
[----:B------:R-:W-:Y:S01]  /*8900*/  QGMMA.64x256x32.F32.E4M3.E4M3 R24, R184, gdesc[UR8], R24, gsb0 ;  /* 0x03e00008b8187df3 */ /* 0x000fe20008000818 */
[----:B------:R-:W-:Y:S01]  /*8910*/  UMOV UR10, UR43 ;  /* 0x0000002b000a7c82 */ /* 0x000fe20008000000 */
[----:B-1----:R-:W-:Y:S01]  /*8920*/  FMNMX.FTZ R179, R178, R9, !PT ;  /* 0x00000009b2b37209 */ /* 0x002fe20007810000 */
[----:B------:R-:W-:Y:S01]  /*8930*/  IMAD.U32 R177, RZ, RZ, UR10 ;  /* 0x0000000affb17e24 */ /* 0x000fe2000f8e00ff */
[----:B------:R-:W0:Y:S01]  /*8940*/  SHFL.BFLY PT, R9, R176, 0x1, 0x1f ;  /* 0x0c201f00b0097f89 */ /* 0x000e2200000e0000 */
[----:B------:R-:W-:-:S03]  /*8950*/  IADD3 R178, -R216, 0xb, RZ ;  /* 0x0000000bd8b27810 */ /* 0x000fc60007ffe1ff */
[----:B------:R-:W1:Y:S01]  /*8960*/  SHFL.BFLY PT, R180, R179, 0x1, 0x1f ;  /* 0x0c201f00b3b47f89 */ /* 0x000e6200000e0000 */
[----:B0-----:R-:W-:Y:S02]  /*8970*/  FMNMX.FTZ R8, R176, R9, !PT ;  /* 0x00000009b0087209 */ /* 0x001fe40007810000 */
[----:B-1----:R-:W-:-:S03]  /*8980*/  FMNMX.FTZ R9, R179, R180, !PT ;  /* 0x000000b4b3097209 */ /* 0x002fc60007810000 */
[C---:B------:R-:W-:Y:S01]  /*8990*/  FFMA.FTZ R176, R8.reuse, R177, -8 ;  /* 0xc100000008b07423 */ /* 0x040fe200000100b1 */
[----:B------:R-:W-:-:S03]  /*89a0*/  FADD.FTZ R6, -R8, R6 ;  /* 0x0000000608067221 */ /* 0x000fc60000010100 */
        /* <DEDUP_REMOVED lines=16> */
[----:B------:R-:W-:-:S02]  /*8ab0*/  IMAD.U32 R176, RZ, RZ, UR10 ;  /* 0x0000000affb07e24 */ /* 0x000fc4000f8e00ff */
[----:B------:R-:W-:-:S01]  /*8ac0*/  FADD.FTZ R7, -R9, R7 ;  /* 0x0000000709077221 */ /* 0x000fc20000010100 */
[----:B------:R-:W-:Y:S01]  /*8ad0*/  FMUL.FTZ R6, R6, UR10 ;  /* 0x0000000a06067c20 */ /* 0x000fe20008410000 */
[----:B------:R-:W-:Y:S01]  /*8ae0*/  MUFU.EX2 R11, R11 ;  /* 0x0000000b000b7308 */ /* 0x000fe20000000800 */
[----:B------:R-:W-:-:S01]  /*8af0*/  FFMA.FTZ R176, R9, R176, -8 ;  /* 0xc100000009b07423 */ /* 0x000fc200000100b0 */
[----:B------:R-:W-:-:S03]  /*8b00*/  FMUL.FTZ R7, R7, UR10 ;  /* 0x0000000a07077c20 */ /* 0x000fc60008410000 */
[--C-:B------:R-:W-:Y:S01]  /*8b10*/  FFMA.FTZ R12, R12, UR10, -R176.reuse ;  /* 0x0000000a0c0c7c23 */ /* 0x100fe200080108b0 */
[----:B------:R-:W-:-:S01]  /*8b20*/  FFMA.FTZ R13, R13, UR10, -R176 ;  /* 0x0000000a0d0d7c23 */ /* 0x000fc200080108b0 */
[--C-:B------:R-:W-:Y:S01]  /*8b30*/  FFMA.FTZ R20, R20, UR10, -R176.reuse ;  /* 0x0000000a14147c23 */ /* 0x100fe200080108b0 */
        /* <DEDUP_REMOVED lines=14> */
[----:B------:R-:W-:-:S02]  /*8c20*/  FFMA.FTZ R175, R175, UR10, -R176 ;  /* 0x0000000aafaf7c23 */ /* 0x000fc400080108b0 */
[----:B------:R1:W-:Y:S01]  /*8c30*/  MUFU.EX2 R173, R177 ;  /* 0x000000b100ad7308 */ /* 0x0003e20000000800 */
[----:B0-----:R-:W-:-:S07]  /*8c40*/  FFMA.FTZ R3, R6, R3, R11 ;  /* 0x0000000306037223 */ /* 0x001fce000001000b */
[----:B------:R-:W0:Y:S01]  /*8c50*/  MUFU.EX2 R12, R12 ;  /* 0x0000000c000c7308 */ /* 0x000e220000000800 */
[----:B-1----:R-:W-:-:S05]  /*8c60*/  IMAD.U32 R177, RZ, RZ, UR7 ;  /* 0x00000007ffb17e24 */ /* 0x002fca000f8e00ff */
[----:B------:R-:W-:Y:S02]  /*8c70*/  @!P1 LEA R177, R177, UR40, 0x3 ;  /* 0x00000028b1b19c11 */ /* 0x000fe4000f8e18ff */
[----:B------:R-:W1:Y:S03]  /*8c80*/  MUFU.EX2 R10, R10 ;  /* 0x0000000a000a7308 */ /* 0x000e660000000800 */
[----:B------:R-:W-:-:S05]  /*8c90*/  @!P1 VIADD R177, R177, 0x28440 ;  /* 0x00028440b1b19836 */ /* 0x000fca0000000000 */
[----:B------:R-:W2:Y:S01]  /*8ca0*/  MUFU.EX2 R13, R13 ;  /* 0x0000000d000d7308 */ /* 0x000ea20000000800 */
[----:B------:R-:W-:Y:S01]  /*8cb0*/  @!P1 PRMT R177, RZ, 0x654, R177 ;  /* 0x00000654ffb19816 */ /* 0x000fe200000000b1 */
[----:B0-----:R-:W-:-:S06]  /*8cc0*/  FFMA.FTZ R4, R7, R4, R12 ;  /* 0x0000000407047223 */ /* 0x001fcc000001000c */
[----:B------:R-:W0:Y:S01]  /*8cd0*/  MUFU.EX2 R14, R14 ;  /* 0x0000000e000e7308 */ /* 0x000e220000000800 */
[----:B-1----:R-:W-:-:S07]  /*8ce0*/  FADD.FTZ R3, R10, R3 ;  /* 0x000000030a037221 */ /* 0x002fce0000010000 */
[----:B------:R-:W1:Y:S08]  /*8cf0*/  MUFU.EX2 R20, R20 ;  /* 0x0000001400147308 */ /* 0x000e700000000800 */
[----:B------:R-:W3:Y:S08]  /*8d00*/  MUFU.EX2 R15, R15 ;  /* 0x0000000f000f7308 */ /* 0x000ef00000000800 */
[----:B------:R-:W4:Y:S08]  /*8d10*/  MUFU.EX2 R21, R21 ;  /* 0x0000001500157308 */ /* 0x000f300000000800 */
[----:B------:R-:W5:Y:S08]  /*8d20*/  MUFU.EX2 R152, R152 ;  /* 0x0000009800987308 */ /* 0x000f700000000800 */
        /* <DEDUP_REMOVED lines=14> */
[----:B------:R-:W5:Y:S01]  /*8e10*/  MUFU.EX2 R167, R167 ;  /* 0x000000a700a77308 */ /* 0x000f620000000800 */
[----:B------:R-:W-:-:S02]  /*8e20*/  WARPGROUP.DEPBAR.LE gsb0, 0x0 ;  /* 0x00008000000079c5 */ /* 0x000fc40000010000 */
[----:B------:R0:W-:Y:S06]  /*8e30*/  BAR.ARV R178, 0x100 ;  /* 0x000400b20000751d */ /* 0x0001ec0000002000 */
[----:B------:R2:W-:Y:S01]  /*8e40*/  @!P1 SYNCS.ARRIVE.TRANS64.RED.A1T0 RZ, [R177+URZ], RZ ;  /* 0x000000ffb1ff99a7 */ /* 0x0005e2000810043f */
[----:B------:R-:W5:Y:S01]  /*8e50*/  MUFU.EX2 R168, R168 ;  /* 0x000000a800a87308 */ /* 0x000f620000000800 */
[----:B--2---:R-:W-:-:S01]  /*8e60*/  FADD.FTZ R177, R13, R4 ;  /* 0x000000040db17221 */ /* 0x004fc20000010000 */
[----:B0-----:R-:W-:-:S06]  /*8e70*/  FADD.FTZ R4, R14, R3 ;  /* 0x000000030e047221 */ /* 0x001fcc0000010000 */
[----:B------:R-:W0:Y:S01]  /*8e80*/  MUFU.EX2 R170, R170 ;  /* 0x000000aa00aa7308 */ /* 0x000e220000000800 */
[----:B-1----:R-:W-:-:S01]  /*8e90*/  FADD.FTZ R176, R20, R177 ;  /* 0x000000b114b07221 */ /* 0x002fc20000010000 */
[----:B---3--:R-:W-:-:S03]  /*8ea0*/  FADD.FTZ R3, R15, R4 ;  /* 0x000000040f037221 */ /* 0x008fc60000010000 */
[----:B----4-:R-:W-:Y:S01]  /*8eb0*/  FADD.FTZ R177, R21, R176 ;  /* 0x000000b015b17221 */ /* 0x010fe20000010000 */
[----:B-----5:R-:W-:-:S02]  /*8ec0*/  FADD.FTZ R4, R152, R3 ;  /* 0x0000000398047221 */ /* 0x020fc40000010000 */
[----:B------:R-:W1:Y:S01]  /*8ed0*/  MUFU.EX2 R169, R169 ;  /* 0x000000a900a97308 */ /* 0x000e620000000800 */
[----:B------:R-:W-:-:S01]  /*8ee0*/  FADD.FTZ R176, R154, R177 ;  /* 0x000000b19ab07221 */ /* 0x000fc20000010000 */
[----:B------:R-:W-:-:S03]  /*8ef0*/  FADD.FTZ R3, R153, R4 ;  /* 0x0000000499037221 */ /* 0x000fc60000010000 */
[----:B------:R-:W-:Y:S01]  /*8f00*/  FADD.FTZ R177, R155, R176 ;  /* 0x000000b09bb17221 */ /* 0x000fe20000010000 */
[----:B------:R-:W-:-:S02]  /*8f10*/  FADD.FTZ R4, R156, R3 ;  /* 0x000000039c047221 */ /* 0x000fc40000010000 */
[----:B------:R-:W2:Y:S01]  /*8f20*/  MUFU.EX2 R171, R171 ;  /* 0x000000ab00ab7308 */ /* 0x000ea20000000800 */
[----:B------:R-:W-:-:S01]  /*8f30*/  FADD.FTZ R176, R158, R177 ;  /* 0x000000b19eb07221 */ /* 0x000fc20000010000 */
[----:B------:R-:W-:-:S03]  /*8f40*/  FADD.FTZ R3, R157, R4 ;  /* 0x000000049d037221 */ /* 0x000fc60000010000 */
[----:B------:R-:W-:Y:S01]  /*8f50*/  FADD.FTZ R177, R159, R176 ;  /* 0x000000b09fb17221 */ /* 0x000fe20000010000 */
[----:B------:R-:W-:-:S02]  /*8f60*/  FADD.FTZ R4, R160, R3 ;  /* 0x00000003a0047221 */ /* 0x000fc40000010000 */
[----:B------:R-:W3:Y:S01]  /*8f70*/  MUFU.EX2 R174, R174 ;  /* 0x000000ae00ae7308 */ /* 0x000ee20000000800 */
[----:B------:R-:W-:-:S01]  /*8f80*/  FADD.FTZ R176, R162, R177 ;  /* 0x000000b1a2b07221 */ /* 0x000fc20000010000 */
[----:B------:R-:W-:-:S03]  /*8f90*/  FADD.FTZ R3, R161, R4 ;  /* 0x00000004a1037221 */ /* 0x000fc60000010000 */
[----:B------:R-:W-:Y:S01]  /*8fa0*/  FADD.FTZ R177, R163, R176 ;  /* 0x000000b0a3b17221 */ /* 0x000fe20000010000 */
[----:B------:R-:W-:-:S02]  /*8fb0*/  FADD.FTZ R4, R164, R3 ;  /* 0x00000003a4047221 */ /* 0x000fc40000010000 */
[----:B------:R-:W4:Y:S01]  /*8fc0*/  MUFU.EX2 R172, R172 ;  /* 0x000000ac00ac7308 */ /* 0x000f220000000800 */
[----:B------:R-:W-:-:S01]  /*8fd0*/  FADD.FTZ R176, R166, R177 ;  /* 0x000000b1a6b07221 */ /* 0x000fc20000010000 */
[----:B------:R-:W-:-:S03]  /*8fe0*/  FADD.FTZ R3, R165, R4 ;  /* 0x00000004a5037221 */ /* 0x000fc60000010000 */
[----:B------:R-:W-:Y:S01]  /*8ff0*/  FADD.FTZ R177, R167, R176 ;  /* 0x000000b0a7b17221 */ /* 0x000fe20000010000 */
[----:B------:R-:W-:-:S02]  /*9000*/  FADD.FTZ R4, R168, R3 ;  /* 0x00000003a8047221 */ /* 0x000fc40000010000 */
[----:B------:R-:W5:Y:S01]  /*9010*/  MUFU.EX2 R175, R175 ;  /* 0x000000af00af7308 */ /* 0x000f620000000800 */
[----:B0-----:R-:W-:-:S01]  /*9020*/  FADD.FTZ R176, R170, R177 ;  /* 0x000000b1aab07221 */ /* 0x001fc20000010000 */
[----:B-1----:R-:W-:-:S03]  /*9030*/  FADD.FTZ R4, R169, R4 ;  /* 0x00000004a9047221 */ /* 0x002fc60000010000 */
[----:B--2---:R-:W-:Y:S01]  /*9040*/  FADD.FTZ R3, R171, R176 ;  /* 0x000000b0ab037221 */ /* 0x004fe20000010000 */
[----:B------:R-:W-:-:S03]  /*9050*/  FADD.FTZ R177, R173, R4 ;  /* 0x00000004adb17221 */ /* 0x000fc60000010000 */
[----:B---3--:R-:W-:Y:S01]  /*9060*/  FADD.FTZ R4, R174, R3 ;  /* 0x00000003ae047221 */ /* 0x008fe20000010000 */
[----:B----4-:R-:W-:-:S03]  /*9070*/  FADD.FTZ R3, R172, R177 ;  /* 0x000000b1ac037221 */ /* 0x010fc60000010000 */
[----:B-----5:R-:W-:Y:S01]  /*9080*/  FADD.FTZ R4, R175, R4 ;  /* 0x00000004af047221 */ /* 0x020fe20000010000 */
[----:B------:R-:W-:Y:S06]  /*9090*/  @!P0 BRA `(.L_x_1205) ;  /* 0x0000000000048947 */ /* 0x000fec0003800000 */
[----:B------:R-:W-:Y:S01]  /*90a0*/  BPT.TRAP 0x1 ;  /* 0x000000040000795c */ /* 0x000fe20000300000 */
.L_x_1205:
[----:B------:R-:W-:Y:S01]  /*90b0*/  ULEA UR5, UR37, UR40, 0x3 ;  /* 0x0000002825057291 */ /* 0x000fe2000f8e183f */
[----:B------:R-:W-:Y:S01]  /*90c0*/  ISETP.GT.AND P2, PT, R5, UR6, PT ;  /* 0x0000000605007c0c */ /* 0x000fe2000bf44270 */
[----:B------:R-:W-:Y:S01]  /*90d0*/  FMUL.FTZ R24, R24, R6 ;  /* 0x0000000618187220 */ /* 0x000fe20000410000 */
        /* <DEDUP_REMOVED lines=150> */
[----:B------:R-:W-:Y:S01]  /*9a40*/  F2FP.SATFINITE.E4M3.F32.PACK_AB_MERGE_C R187, R171, R170, R174 ;  /* 0x000000aaabbb723e */ /* 0x000fe200048070ae */
[----:B------:R-:W-:Y:S06]  /*9a50*/  @P2 BRA `(.L_x_1206) ;  /* 0xffffffe000a82947 */ /* 0x000fec000383ffff */
[----:B------:R-:W-:-:S05]  /*9a60*/  UMOV UR37, UR7 ;  /* 0x0000000700257c82 */ /* 0x000fca0008000000 */
.L_x_1196:
[----:B------:R-:W-:-:S13]  /*9a70*/  ISETP.GE.AND P2, PT, R5, UR50, PT ;  /* 0x0000003205007c0c */ /* 0x000fda000bf46270 */
[----:B------:R-:W-:Y:S05]  /*9a80*/  @!P2 BRA `(.L_x_1207) ;  /* 0x000000280020a947 */ /* 0x000fea0003800000 */
[----:B------:R-:W-:Y:S01]  /*9a90*/  IMAD.MOV.U32 R10, RZ, RZ, R9 ;  /* 0x000000ffff0a7224 */ /* 0x000fe200078e0009 */
[----:B------:R-:W-:Y:S01]  /*9aa0*/  UMOV UR5, UR36 ;  /* 0x0000002400057c82 */ /* 0x000fe20008000000 */
[----:B------:R-:W-:Y:S01]  /*9ab0*/  IMAD.MOV.U32 R11, RZ, RZ, R8 ;  /* 0x000000ffff0b7224 */ /* 0x000fe200078e0008 */
[----:B------:R-:W-:Y:S01]  /*9ac0*/  ULDC UR7, c[0x0][0x9e4] ;  /* 0x0002790000077ab9 */ /* 0x000fe20000000800 */
[----:B------:R-:W-:Y:S01]  /*9ad0*/  ULDC UR43, c[0x0][0x988] ;  /* 0x00026200002b7ab9 */ /* 0x000fe20000000800 */
[----:B------:R-:W-:-:S05]  /*9ae0*/  ULDC UR58, c[0x0][0x9e0] ;  /* 0x00027800003a7ab9 */ /* 0x000fca0000000800 */
.L_x_1225:
[----:B------:R-:W-:Y:S01]  /*9af0*/  ISETP.NE.AND P3, PT, RZ, UR42, PT ;  /* 0x0000002aff007c0c */ /* 0x000fe2000bf65270 */
[----:B------:R-:W-:-:S04]  /*9b00*/  UISETP.NE.AND UP1, UPT, UR37, 0x1, UPT ;  /* 0x000000012500788c */ /* 0x000fc8000bf25270 */
[----:B------:R-:W-:-:S04]  /*9b10*/  USEL UR36, URZ, 0x1, UP1 ;  /* 0x000000013f247887 */ /* 0x000fc80008800000 */
[----:B------:R-:W-:-:S04]  /*9b20*/  ULOP3.LUT UR36, UR5, UR36, URZ, 0x3c, !UPT ;  /* 0x0000002405247292 */ /* 0x000fc8000f8e3c3f */
[----:B------:R-:W-:Y:S08]  /*9b30*/  @P3 BRA `(.L_x_1208) ;  /* 0x0000000000383947 */ /* 0x000ff00003800000 */
[----:B------:R-:W-:Y:S05]  /*9b40*/  @!P0 BRA `(.L_x_1209) ;  /* 0x0000000000048947 */ /* 0x000fea0003800000 */
[----:B------:R-:W-:Y:S01]  /*9b50*/  BPT.TRAP 0x1 ;  /* 0x000000040000795c */ /* 0x000fe20000300000 */
.L_x_1209:
        /* <DEDUP_REMOVED lines=9> */
.L_x_1210:
[----:B-1----:R-:W-:Y:S05]  /*9bf0*/  @P2 BRA `(.L_x_1208) ;  /* 0x0000000000082947 */ /* 0x002fea0003800000 */
[----:B------:R-:W1:Y:S02]  /*9c00*/  SYNCS.PHASECHK.TRANS64.TRYWAIT P2, [UR6+0x28430], R6 ;  /* 0x02843006ff0075a7 */ /* 0x000e640008040146 */
[----:B-1----:R-:W-:Y:S05]  /*9c10*/  @!P2 BRA `(.L_x_1211) ;  /* 0x000000fc00cca947 */ /* 0x002fea0003800000 */
.L_x_1208:
        /* <DEDUP_REMOVED lines=51> */
.L_x_1213:
[----:B------:R-:W-:Y:S01]  /*9f50*/  ULEA UR10, UR37, UR40, 0x3 ;  /* 0x00000028250a7291 */ /* 0x000fe2000f8e183f */
[----:B------:R-:W-:-:S05]  /*9f60*/  IMAD.U32 R6, RZ, RZ, UR5 ;  /* 0x00000005ff067e24 */ /* 0x000fca000f8e00ff */
[----:B------:R-:W-:-:S04]  /*9f70*/  SHF.L.U32 R6, R6, 0x1f, RZ ;  /* 0x0000001f06067819 */ /* 0x000fc800000006ff */
[----:B------:R0:W1:Y:S01]  /*9f80*/  SYNCS.PHASECHK.TRANS64.TRYWAIT P2, [UR10+0x28450], R6 ;  /* 0x02845006ff0075a7 */ /* 0x000062000804014a */
[----:B------:R-:W-:Y:S05]  /*9f90*/  @!P0 BRA `(.L_x_1214) ;  /* 0x0000000000048947 */ /* 0x000fea0003800000 */
[----:B------:R-:W-:Y:S01]  /*9fa0*/  BPT.TRAP 0x1 ;  /* 0x000000040000795c */ /* 0x000fe20000300000 */
.L_x_1214:
[----:B-1----:R-:W-:Y:S05]  /*9fb0*/  @P2 BRA `(.L_x_1212) ;  /* 0x0000000000082947 */ /* 0x002fea0003800000 */
[----:B------:R-:W1:Y:S02]  /*9fc0*/  SYNCS.PHASECHK.TRANS64.TRYWAIT P2, [UR10+0x28450], R6 ;  /* 0x02845006ff0075a7 */ /* 0x000e64000804014a */
[----:B-1----:R-:W-:Y:S05]  /*9fd0*/  @!P2 BRA `(.L_x_1215) ;  /* 0x000000f800f4a947 */ /* 0x002fea0003800000 */
.L_x_1212:
[----:B------:R-:W-:Y:S01]  /*9fe0*/  UIADD3 UR5, UR40, 0x8000, URZ ;  /* 0x0000800028057890 */ /* 0x000fe2000fffe03f */
[----:B------:R-:W-:Y:S01]  /*9ff0*/  WARPGROUP.ARRIVE ;  /* 0x00000000000079c5 */ /* 0x000fe20000000000 */
[----:B------:R-:W-:-:S05]  /*a000*/  UMOV UR11, 0x80000020 ;  /* 0x80000020000b7882 */ /* 0x000fca0000000000 */
[----:B-1----:R-:W1:Y:S01]  /*a010*/  S2R R7, SR_TID.X ;  /* 0x0000000000077919 */ /* 0x002e620000002100 */
[----:B------:R-:W-:Y:S01]  /*a020*/  USHF.R.U32.HI UR5, URZ, 0x4, UR5 ;  /* 0x000000043f057899 */ /* 0x000fe20008011605 */
[----:B------:R-:W-:Y:S01]  /*a030*/  PLOP3.LUT P2, PT, PT, PT, UP0, 0x80, 0x0 ;  /* 0x000000000000781c */ /* 0x000fe20003f4f008 */
[C---:B------:R-:W-:Y:S01]  /*a040*/  FMUL.FTZ R9, R0.reuse, R154 ;  /* 0x0000009a00097220 */ /* 0x040fe20000410000 */
        /* <DEDUP_REMOVED lines=12> */
[----:B------:R-:W-:Y:S01]  /*a110*/  @UP0 ULDC UR5, c[0x0][0x44c] ;  /* 0x0001130000050ab9 */ /* 0x000fe20000000800 */
[----:B------:R-:W-:Y:S01]  /*a120*/  FMUL.FTZ R12, R0, R155 ;  /* 0x0000009b000c7220 */ /* 0x000fe20000410000 */
[----:B0-----:R-:W-:Y:S01]  /*a130*/  @P2 IMAD.HI.U32 R6, R175, UR5, RZ ;  /* 0x00000005af062c27 */ /* 0x001fe2000f8e00ff */
[----:B------:R-:W-:-:S03]  /*a140*/  @UP0 ULDC UR5, c[0x0][0x450] ;  /* 0x0001140000050ab9 */ /* 0x000fc60000000800 */
[C---:B------:R-:W-:Y:S01]  /*a150*/  FMUL.FTZ R8, R0.reuse, R152 ;  /* 0x0000009800087220 */ /* 0x040fe20000410000 */
[C---:B------:R-:W-:Y:S01]  /*a160*/  FMUL.FTZ R13, R0.reuse, R158 ;  /* 0x0000009e000d7220 */ /* 0x040fe20000410000 */
[----:B------:R-:W-:Y:S01]  /*a170*/  QGMMA.64x256x32.F32.E4M3.E4M3 R24, R188, gdesc[UR8], R24, gsb0 ;  /* 0x03e00008bc187df3 */ /* 0x000fe20008000818 */
[----:B------:R-:W-:Y:S01]  /*a180*/  UIADD3 UR10, UR10, 0x2, URZ ;  /* 0x000000020a0a7890 */ /* 0x000fe2000fffe03f */
[----:B------:R-:W-:Y:S01]  /*a190*/  @P2 SHF.R.U32.HI R175, RZ, UR5, R6 ;  /* 0x00000005ffaf2c19 */ /* 0x000fe20008011606 */
[----:B------:R-:W-:Y:S01]  /*a1a0*/  UMOV UR11, 0x80000020 ;  /* 0x80000020000b7882 */ /* 0x000fe20000000000 */
[----:B------:R-:W-:Y:S02]  /*a1b0*/  IMAD.U32 R6, RZ, RZ, UR6 ;  /* 0x00000006ff067e24 */ /* 0x000fe4000f8e00ff */
[C---:B------:R-:W-:Y:S01]  /*a1c0*/  FMUL.FTZ R15, R0.reuse, R159 ;  /* 0x0000009f000f7220 */ /* 0x040fe20000410000 */
[C---:B------:R-:W-:Y:S01]  /*a1d0*/  FMUL.FTZ R21, R0.reuse, R162 ;  /* 0x000000a200157220 */ /* 0x040fe20000410000 */
[----:B------:R-:W0:Y:S01]  /*a1e0*/  SHFL.IDX PT, R182, R175, RZ, 0x1c1f ;  /* 0x001c1fffafb67589 */ /* 0x000e2200000e0000 */
[----:B------:R-:W-:Y:S01]  /*a1f0*/  FMUL.FTZ R153, R0, R163 ;  /* 0x000000a300997220 */ /* 0x000fe20000410000 */
[----:B------:R-:W-:Y:S01]  /*a200*/  @!P1 LEA R6, R6, UR40, 0x3 ;  /* 0x0000002806069c11 */ /* 0x000fe2000f8e18ff */
[C---:B------:R-:W-:Y:S01]  /*a210*/  FMUL.FTZ R155, R0.reuse, R166 ;  /* 0x000000a6009b7220 */ /* 0x040fe20000410000 */
[----:B-1----:R-:W-:Y:S01]  /*a220*/  SHF.R.U32.HI R7, RZ, 0x7, R7 ;  /* 0x00000007ff077819 */ /* 0x002fe20000011607 */
[C---:B------:R-:W-:Y:S01]  /*a230*/  FMUL.FTZ R152, R0.reuse, R157 ;  /* 0x0000009d00987220 */ /* 0x040fe20000410000 */
[----:B------:R-:W-:Y:S01]  /*a240*/  FMUL.FTZ R158, R0, R164 ;  /* 0x000000a4009e7220 */ /* 0x000fe20000410000 */
[----:B------:R-:W-:Y:S01]  /*a250*/  @!P1 VIADD R6, R6, 0x28440 ;  /* 0x0002844006069836 */ /* 0x000fe20000000000 */
[----:B------:R-:W-:Y:S01]  /*a260*/  IADD3 R7, -R7, 0xb, RZ ;  /* 0x0000000b07077810 */ /* 0x000fe20007ffe1ff */
[C---:B------:R-:W-:Y:S01]  /*a270*/  FMUL.FTZ R162, R0.reuse, R168 ;  /* 0x000000a800a27220 */ /* 0x040fe20000410000 */
[C---:B------:R-:W-:Y:S01]  /*a280*/  FMUL.FTZ R159, R0.reuse, R170 ;  /* 0x000000aa009f7220 */ /* 0x040fe20000410000 */
[C---:B------:R-:W-:Y:S01]  /*a290*/  FMUL.FTZ R166, R0.reuse, R172 ;  /* 0x000000ac00a67220 */ /* 0x040fe20000410000 */
[C---:B------:R-:W-:Y:S01]  /*a2a0*/  FMUL.FTZ R163, R0.reuse, R174 ;  /* 0x000000ae00a37220 */ /* 0x040fe20000410000 */
[----:B------:R-:W-:Y:S01]  /*a2b0*/  @!P1 PRMT R6, RZ, 0x654, R6 ;  /* 0x00000654ff069816 */ /* 0x000fe20000000006 */
        /* <DEDUP_REMOVED lines=11> */
[----:B------:R-:W-:Y:S01]  /*a370*/  IADD3 R179, -R2, 0x1, -R174 ;  /* 0x0000000102b37810 */ /* 0x000fe20007ffe9ae */
[----:B------:R-:W1:Y:S08]  /*a380*/  MUFU.TANH R8, R8 ;  /* 0x0000000800087308 */ /* 0x000e700000002400 */
[----:B------:R-:W2:Y:S08]  /*a390*/  MUFU.TANH R14, R14 ;  /* 0x0000000e000e7308 */ /* 0x000eb00000002400 */
        /* <DEDUP_REMOVED lines=28> */
[----:B------:R-:W-:-:S02]  /*a560*/  WARPGROUP.DEPBAR.LE gsb0, 0x0 ;  /* 0x00008000000079c5 */ /* 0x000fc40000010000 */
[----:B------:R-:W-:-:S05]  /*a570*/  WARPGROUP.ARRIVE ;  /* 0x00000000000079c5 */ /* 0x000fca0000000000 */
[----:B------:R-:W0:Y:S01]  /*a580*/  MUFU.TANH R171, R171 ;  /* 0x000000ab00ab7308 */ /* 0x000e220000002400 */
[----:B------:R-:W-:Y:S07]  /*a590*/  QGMMA.64x256x32.F32.E4M3.E4M3 R24, R184, gdesc[UR8], R24, gsb0 ;  /* 0x03e00008b8187df3 */ /* 0x000fee0008000818 */
[----:B------:R-:W0:Y:S01]  /*a5a0*/  MUFU.TANH R173, R173 ;  /* 0x000000ad00ad7308 */ /* 0x000e220000002400 */
[----:B------:R-:W-:Y:S02]  /*a5b0*/  WARPGROUP.DEPBAR.LE gsb0, 0x0 ;  /* 0x00008000000079c5 */ /* 0x000fe40000010000 */
[----:B------:R0:W-:Y:S06]  /*a5c0*/  BAR.ARV R7, 0x100 ;  /* 0x000400070000751d */ /* 0x0001ec0000002000 */
[----:B------:R5:W-:Y:S02]  /*a5d0*/  @!P1 SYNCS.ARRIVE.TRANS64.RED.A1T0 RZ, [R6+URZ], RZ ;  /* 0x000000ff06ff99a7 */ /* 0x000be4000810043f */
[----:B-----5:R-:W-:-:S05]  /*a5e0*/  IMAD.U32 R6, RZ, RZ, UR38 ;  /* 0x00000026ff067e24 */ /* 0x020fca000f8e00ff */
[----:B------:R-:W-:-:S05]  /*a5f0*/  IADD3 R179, -R6, UR39, R179 ;  /* 0x0000002706b37c10 */ /* 0x000fca000fffe1b3 */
[C---:B------:R-:W-:Y:S02]  /*a600*/  VIADD R178, R179.reuse, UR58 ;  /* 0x0000003ab3b27c36 */ /* 0x040fe40008000000 */
[----:B------:R-:W-:Y:S02]  /*a610*/  VIADD R179, R179, UR53 ;  /* 0x00000035b3b37c36 */ /* 0x000fe40008000000 */
[--C-:B0-----:R-:W-:Y:S02]  /*a620*/  IMAD.IADD R180, R178, 0x1, R182.reuse ;  /* 0x00000001b2b47824 */ /* 0x101fe400078e02b6 */
[----:B------:R-:W-:Y:S01]  /*a630*/  IMAD.IADD R181, R179, 0x1, R182 ;  /* 0x00000001b3b57824 */ /* 0x000fe200078e02b6 */
[----:B-1234-:R-:W-:Y:S06]  /*a640*/  @!P6 BRA `(.L_x_1216) ;  /* 0x00000000005ce947 */ /* 0x01efec0003800000 */
[----:B------:R-:W-:Y:S01]  /*a650*/  IMAD.U32 R6, RZ, RZ, UR38 ;  /* 0x00000026ff067e24 */ /* 0x000fe2000f8e00ff */
        /* <DEDUP_REMOVED lines=12> */
.L_x_1218:
[----:B------:R-:W-:-:S05]  /*a720*/  IMAD.U32 R183, RZ, RZ, UR7 ;  /* 0x00000007ffb77e24 */ /* 0x000fca000f8e00ff */
[----:B------:R-:W-:-:S13]  /*a730*/  ISETP.NE.AND P2, PT, R183, 0x1, PT ;  /* 0x00000001b700780c */ /* 0x000fda0003f45270 */
[----:B------:R-:W0:Y:S02]  /*a740*/  @P2 LDC.64 R6, c[0x0][0x9e8] ;  /* 0x00027a00ff062b82 */ /* 0x000e240000000a00 */
[----:B0-----:R-:W-:-:S05]  /*a750*/  @P2 IMAD.HI.U32 R6, R182, R6, RZ ;  /* 0x00000006b6062227 */ /* 0x001fca00078e00ff */
[----:B------:R-:W-:-:S07]  /*a760*/  @P2 SHF.R.U32.HI R182, RZ, R7, R6 ;  /* 0x00000007ffb62219 */ /* 0x000fce0000011606 */
.L_x_1219:
[----:B------:R-:W-:Y:S05]  /*a770*/  BSYNC B0 ;  /* 0x0000000000007941 */ /* 0x000fea0003800000 */
.L_x_1217:
[----:B------:R-:W-:-:S04]  /*a780*/  IMAD R182, R182, R183, -R174 ;  /* 0x000000b7b6b67224 */ /* 0x000fc800078e0aae */
[----:B------:R-:W-:-:S05]  /*a790*/  IMAD.IADD R182, R182, 0x1, -R2 ;  /* 0x00000001b6b67824 */ /* 0x000fca00078e0a02 */
[----:B------:R-:W-:Y:S02]  /*a7a0*/  VIMNMX R181, R181, R182, !PT ;  /* 0x000000b6b5b57248 */ /* 0x000fe40007fe0100 */
[----:B------:R-:W-:-:S07]  /*a7b0*/  VIADDMNMX R180, R182, R183, R180, PT ;  /* 0x000000b7b6b47246 */ /* 0x000fce00038001b4 */
.L_x_1216:
[----:B------:R-:W-:Y:S01]  /*a7c0*/  ISETP.GT.AND P2, PT, R5, -0x1, PT ;  /* 0xffffffff0500780c */ /* 0x000fe20003f44270 */
[----:B------:R-:W0:Y:S03]  /*a7d0*/  SHFL.IDX PT, R175, R175, 0x1, 0x1c1f ;  /* 0x003c1f00afaf7f89 */ /* 0x000e2600000e0000 */
[C---:B------:R-:W-:Y:S02]  /*a7e0*/  ISETP.GT.AND P3, PT, R181.reuse, RZ, P2 ;  /* 0x000000ffb500720c */ /* 0x040fe40001764270 */
[C---:B------:R-:W-:Y:S02]  /*a7f0*/  ISETP.GT.AND P5, PT, R181.reuse, 0x1, P2 ;  /* 0x00000001b500780c */ /* 0x040fe400017a4270 */
[----:B------:R-:W-:Y:S02]  /*a800*/  ISETP.LT.OR P4, PT, R180, 0x1, P3 ;  /* 0x00000001b400780c */ /* 0x000fe40001f81670 */
[----:B------:R-:W-:-:S02]  /*a810*/  ISETP.GT.AND P3, PT, R181, 0x8, P2 ;  /* 0x00000008b500780c */ /* 0x000fc40001764270 */
[----:B------:R-:W-:Y:S02]  /*a820*/  FSEL R182, R8, -INF , !P4 ;  /* 0xff80000008b67808 */ /* 0x000fe40006000000 */
[----:B------:R-:W-:Y:S02]  /*a830*/  ISETP.GT.AND P4, PT, R181, 0x9, P2 ;  /* 0x00000009b500780c */ /* 0x000fe40001784270 */
[C---:B------:R-:W-:Y:S02]  /*a840*/  ISETP.LT.OR P5, PT, R180.reuse, 0x2, P5 ;  /* 0x00000002b400780c */ /* 0x040fe40002fa1670 */
[C---:B------:R-:W-:Y:S02]  /*a850*/  ISETP.LT.OR P3, PT, R180.reuse, 0x9, P3 ;  /* 0x00000009b400780c */ /* 0x040fe40001f61670 */
[----:B------:R-:W-:Y:S02]  /*a860*/  ISETP.LT.OR P4, PT, R180, 0xa, P4 ;  /* 0x0000000ab400780c */ /* 0x000fe40002781670 */
[----:B------:R-:W-:-:S02]  /*a870*/  FSEL R14, R14, -INF , !P5 ;  /* 0xff8000000e0e7808 */ /* 0x000fc40006800000 */
[----:B------:R-:W-:Y:S01]  /*a880*/  FSEL R20, R20, -INF , !P3 ;  /* 0xff80000014147808 */ /* 0x000fe20005800000 */
[--C-:B0-----:R-:W-:Y:S01]  /*a890*/  IMAD.IADD R178, R178, 0x1, R175.reuse ;  /* 0x00000001b2b27824 */ /* 0x101fe200078e02af */
[----:B------:R-:W-:Y:S01]  /*a8a0*/  FSEL R152, R152, -INF , !P4 ;  /* 0xff80000098987808 */ /* 0x000fe20006000000 */
[----:B------:R-:W-:Y:S01]  /*a8b0*/  IMAD.IADD R179, R179, 0x1, R175 ;  /* 0x00000001b3b37824 */ /* 0x000fe200078e02af */
[C---:B------:R-:W-:Y:S02]  /*a8c0*/  ISETP.GT.AND P5, PT, R181.reuse, 0x10, P2 ;  /* 0x00000010b500780c */ /* 0x040fe400017a4270 */
[C---:B------:R-:W-:Y:S02]  /*a8d0*/  ISETP.GT.AND P3, PT, R181.reuse, 0x11, P2 ;  /* 0x00000011b500780c */ /* 0x040fe40001764270 */
[----:B------:R-:W-:Y:S02]  /*a8e0*/  ISETP.GT.AND P4, PT, R181, 0x18, P2 ;  /* 0x00000018b500780c */ /* 0x000fe40001784270 */
[----:B------:R-:W-:-:S02]  /*a8f0*/  ISETP.LT.OR P5, PT, R180, 0x11, P5 ;  /* 0x00000011b400780c */ /* 0x000fc40002fa1670 */
[C---:B------:R-:W-:Y:S02]  /*a900*/  ISETP.LT.OR P3, PT, R180.reuse, 0x12, P3 ;  /* 0x00000012b400780c */ /* 0x040fe40001f61670 */
[----:B------:R-:W-:Y:S02]  /*a910*/  ISETP.LT.OR P4, PT, R180, 0x19, P4 ;  /* 0x00000019b400780c */ /* 0x000fe40002781670 */
[----:B------:R-:W-:Y:S02]  /*a920*/  FSEL R154, R154, -INF , !P5 ;  /* 0xff8000009a9a7808 */ /* 0x000fe40006800000 */
[----:B------:R-:W-:Y:S02]  /*a930*/  FSEL R156, R156, -INF , !P3 ;  /* 0xff8000009c9c7808 */ /* 0x000fe40005800000 */
[----:B------:R-:W-:Y:S02]  /*a940*/  FSEL R158, R158, -INF , !P4 ;  /* 0xff8000009e9e7808 */ /* 0x000fe40006000000 */
[----:B------:R-:W-:-:S02]  /*a950*/  ISETP.GT.AND P5, PT, R181, 0x19, P2 ;  /* 0x00000019b500780c */ /* 0x000fc400017a4270 */
[C---:B------:R-:W-:Y:S02]  /*a960*/  ISETP.GT.AND P3, PT, R181.reuse, 0x20, P2 ;  /* 0x00000020b500780c */ /* 0x040fe40001764270 */
[----:B------:R-:W-:Y:S02]  /*a970*/  ISETP.GT.AND P4, PT, R181, 0x21, P2 ;  /* 0x00000021b500780c */ /* 0x000fe40001784270 */
[C---:B------:R-:W-:Y:S02]  /*a980*/  ISETP.LT.OR P5, PT, R180.reuse, 0x1a, P5 ;  /* 0x0000001ab400780c */ /* 0x040fe40002fa1670 */
[C---:B------:R-:W-:Y:S02]  /*a990*/  ISETP.LT.OR P3, PT, R180.reuse, 0x21, P3 ;  /* 0x00000021b400780c */ /* 0x040fe40001f61670 */
[----:B------:R-:W-:Y:S02]  /*a9a0*/  ISETP.LT.OR P4, PT, R180, 0x22, P4 ;  /* 0x00000022b400780c */ /* 0x000fe40002781670 */
[----:B------:R-:W-:-:S02]  /*a9b0*/  FSEL R160, R160, -INF , !P5 ;  /* 0xff800000a0a07808 */ /* 0x000fc40006800000 */
[----:B------:R-:W-:Y:S02]  /*a9c0*/  FSEL R162, R162, -INF , !P3 ;  /* 0xff800000a2a27808 */ /* 0x000fe40005800000 */
[----:B------:R-:W-:Y:S02]  /*a9d0*/  FSEL R164, R164, -INF , !P4 ;  /* 0xff800000a4a47808 */ /* 0x000fe40006000000 */
        /* <DEDUP_REMOVED lines=17> */
[----:B------:R-:W-:Y:S01]  /*aaf0*/  FSEL R176, R176, -INF , !P4 ;  /* 0xff800000b0b07808 */ /* 0x000fe20006000000 */
[----:B------:R-:W-:Y:S06]  /*ab00*/  @!P6 BRA `(.L_x_1220) ;  /* 0x00000000005ce947 */ /* 0x000fec0003800000 */
        /* <DEDUP_REMOVED lines=13> */
.L_x_1222:
[----:B------:R-:W-:-:S05]  /*abe0*/  IMAD.U32 R8, RZ, RZ, UR7 ;  /* 0x00000007ff087e24 */ /* 0x000fca000f8e00ff */
[----:B------:R-:W-:-:S13]  /*abf0*/  ISETP.NE.AND P3, PT, R8, 0x1, PT ;  /* 0x000000010800780c */ /* 0x000fda0003f65270 */
[----:B------:R-:W0:Y:S02]  /*ac00*/  @P3 LDC.64 R6, c[0x0][0x9e8] ;  /* 0x00027a00ff063b82 */ /* 0x000e240000000a00 */
[----:B0-----:R-:W-:-:S05]  /*ac10*/  @P3 IMAD.HI.U32 R6, R175, R6, RZ ;  /* 0x00000006af063227 */ /* 0x001fca00078e00ff */
[----:B------:R-:W-:-:S07]  /*ac20*/  @P3 SHF.R.U32.HI R175, RZ, R7, R6 ;  /* 0x00000007ffaf3219 */ /* 0x000fce0000011606 */
.L_x_1223:
[----:B------:R-:W-:Y:S05]  /*ac30*/  BSYNC B0 ;  /* 0x0000000000007941 */ /* 0x000fea0003800000 */
.L_x_1221:
[----:B------:R-:W-:-:S04]  /*ac40*/  IMAD R175, R175, R8, -R174 ;  /* 0x00000008afaf7224 */ /* 0x000fc800078e0aae */
[----:B------:R-:W-:-:S05]  /*ac50*/  IMAD.IADD R175, R175, 0x1, -R2 ;  /* 0x00000001afaf7824 */ /* 0x000fca00078e0a02 */
[----:B------:R-:W-:Y:S02]  /*ac60*/  VIADDMNMX R178, R175, R8, R178, PT ;  /* 0x00000008afb27246 */ /* 0x000fe400038001b2 */
[----:B------:R-:W-:-:S07]  /*ac70*/  VIMNMX R179, R179, R175, !PT ;  /* 0x000000afb3b37248 */ /* 0x000fce0007fe0100 */
.L_x_1220:
[----:B------:R-:W-:Y:S01]  /*ac80*/  FMNMX.FTZ R7, R182, R11, !PT ;  /* 0x0000000bb6077209 */ /* 0x000fe20007810000 */
[----:B------:R-:W-:Y:S01]  /*ac90*/  UMOV UR10, UR43 ;  /* 0x0000002b000a7c82 */ /* 0x000fe20008000000 */
        /* <DEDUP_REMOVED lines=30> */
[C---:B------:R-:W-:Y:S02]  /*ae80*/  ISETP.LT.OR P5, PT, R178.reuse, 0x21, P5 ;  /* 0x00000021b200780c */ /* 0x040fe40002fa1670 */
[----:B------:R-:W-:Y:S01]  /*ae90*/  FSEL R157, R157, -INF , !P4 ;  /* 0xff8000009d9d7808 */ /* 0x000fe20006000000 */
[----:B------:R-:W0:Y:S01]  /*aea0*/  SHFL.BFLY PT, R7, R174, 0x2, 0x1f ;  /* 0x0c401f00ae077f89 */ /* 0x000e2200000e0000 */
[----:B------:R-:W-:Y:S02]  /*aeb0*/  ISETP.GT.AND P4, PT, R179, 0x28, P2 ;  /* 0x00000028b300780c */ /* 0x000fe40001784270 */
[----:B------:R-:W-:Y:S02]  /*aec0*/  FSEL R159, R159, -INF , !P5 ;  /* 0xff8000009f9f7808 */ /* 0x000fe40006800000 */
[----:B------:R-:W-:-:S02]  /*aed0*/  ISETP.LT.OR P4, PT, R178, 0x29, P4 ;  /* 0x00000029b200780c */ /* 0x000fc40002781670 */
[----:B------:R-:W-:Y:S02]  /*aee0*/  ISETP.GT.AND P5, PT, R179, 0x29, P2 ;  /* 0x00000029b300780c */ /* 0x000fe400017a4270 */
[----:B------:R-:W-:Y:S02]  /*aef0*/  FSEL R163, R163, -INF , !P4 ;  /* 0xff800000a3a37808 */ /* 0x000fe40006000000 */
[C---:B------:R-:W-:Y:S02]  /*af00*/  ISETP.LT.OR P5, PT, R178.reuse, 0x2a, P5 ;  /* 0x0000002ab200780c */ /* 0x040fe40002fa1670 */
[----:B------:R-:W-:Y:S02]  /*af10*/  ISETP.GT.AND P4, PT, R179, 0x30, P2 ;  /* 0x00000030b300780c */ /* 0x000fe40001784270 */
[----:B------:R-:W-:Y:S02]  /*af20*/  FSEL R165, R165, -INF , !P5 ;  /* 0xff800000a5a57808 */ /* 0x000fe40006800000 */
[----:B------:R-:W-:-:S02]  /*af30*/  ISETP.LT.OR P4, PT, R178, 0x31, P4 ;  /* 0x00000031b200780c */ /* 0x000fc40002781670 */
[----:B------:R-:W-:Y:S02]  /*af40*/  ISETP.GT.AND P5, PT, R179, 0x38, P2 ;  /* 0x00000038b300780c */ /* 0x000fe400017a4270 */
[----:B------:R-:W-:Y:S02]  /*af50*/  FSEL R167, R167, -INF , !P4 ;  /* 0xff800000a7a77808 */ /* 0x000fe40006000000 */
[----:B------:R-:W-:Y:S02]  /*af60*/  ISETP.LT.OR P5, PT, R178, 0x39, P5 ;  /* 0x00000039b200780c */ /* 0x000fe40002fa1670 */
[----:B0-----:R-:W-:Y:S01]  /*af70*/  FMNMX.FTZ R175, R174, R7, !PT ;  /* 0x00000007aeaf7209 */ /* 0x001fe20007810000 */
[----:B------:R-:W-:Y:S01]  /*af80*/  IMAD.U32 R7, RZ, RZ, UR10 ;  /* 0x0000000aff077e24 */ /* 0x000fe2000f8e00ff */
[----:B------:R-:W-:-:S03]  /*af90*/  FSEL R171, R171, -INF , !P5 ;  /* 0xff800000abab7808 */ /* 0x000fc60006800000 */
[----:B------:R-:W0:Y:S02]  /*afa0*/  SHFL.BFLY PT, R8, R175, 0x1, 0x1f ;  /* 0x0c201f00af087f89 */ /* 0x000e2400000e0000 */
[----:B0-----:R-:W-:-:S04]  /*afb0*/  FMNMX.FTZ R8, R175, R8, !PT ;  /* 0x00000008af087209 */ /* 0x001fc80007810000 */
[C---:B------:R-:W-:Y:S01]  /*afc0*/  FSETP.NEU.FTZ.AND P3, PT, R8.reuse, -INF , PT ;  /* 0xff8000000800780b */ /* 0x040fe20003f7d000 */
[----:B------:R-:W-:-:S03]  /*afd0*/  FFMA.FTZ R7, R8, R7, -8 ;  /* 0xc100000008077423 */ /* 0x000fc60000010007 */
[----:B------:R-:W-:Y:S02]  /*afe0*/  FSEL R6, R8, RZ, P3 ;  /* 0x000000ff08067208 */ /* 0x000fe40001800000 */
[----:B------:R-:W-:Y:S02]  /*aff0*/  FSEL R7, R7, RZ, P3 ;  /* 0x000000ff07077208 */ /* 0x000fe40001800000 */
[----:B------:R-:W-:Y:S01]  /*b000*/  ISETP.GT.AND P3, PT, R179, 0x9, P2 ;  /* 0x00000009b300780c */ /* 0x000fe20001764270 */
[----:B------:R-:W-:-:S02]  /*b010*/  FADD.FTZ R6, -R6, R11 ;  /* 0x0000000b06067221 */ /* 0x000fc40000010100 */
[--C-:B------:R-:W-:Y:S01]  /*b020*/  FFMA.FTZ R182, R182, UR10, -R7.reuse ;  /* 0x0000000ab6b67c23 */ /* 0x100fe20008010807 */
[----:B------:R-:W-:Y:S01]  /*b030*/  ISETP.LT.OR P3, PT, R178, 0xa, P3 ;  /* 0x0000000ab200780c */ /* 0x000fe20001f61670 */
[--C-:B------:R-:W-:Y:S01]  /*b040*/  FFMA.FTZ R14, R14, UR10, -R7.reuse ;  /* 0x0000000a0e0e7c23 */ /* 0x100fe20008010807 */
[----:B------:R-:W-:-:S01]  /*b050*/  FFMA.FTZ R20, R20, UR10, -R7 ;  /* 0x0000000a14147c23 */ /* 0x000fc20008010807 */
[--C-:B------:R-:W-:Y:S01]  /*b060*/  FFMA.FTZ R152, R152, UR10, -R7.reuse ;  /* 0x0000000a98987c23 */ /* 0x100fe20008010807 */
[----:B------:R-:W-:Y:S01]  /*b070*/  FSEL R15, R15, -INF , !P3 ;  /* 0xff8000000f0f7808 */ /* 0x000fe20005800000 */
[--C-:B------:R-:W-:Y:S01]  /*b080*/  FFMA.FTZ R154, R154, UR10, -R7.reuse ;  /* 0x0000000a9a9a7c23 */ /* 0x100fe20008010807 */
[----:B------:R-:W-:Y:S01]  /*b090*/  ISETP.GT.AND P3, PT, R179, 0x18, P2 ;  /* 0x00000018b300780c */ /* 0x000fe20001764270 */
[--C-:B------:R-:W-:Y:S01]  /*b0a0*/  FFMA.FTZ R156, R156, UR10, -R7.reuse ;  /* 0x0000000a9c9c7c23 */ /* 0x100fe20008010807 */
[----:B------:R-:W-:-:S01]  /*b0b0*/  FFMA.FTZ R158, R158, UR10, -R7 ;  /* 0x0000000a9e9e7c23 */ /* 0x000fc20008010807 */
        /* <DEDUP_REMOVED lines=12> */
[----:B------:R-:W-:Y:S01]  /*b180*/  FFMA.FTZ R7, R176, UR10, -R7 ;  /* 0x0000000ab0077c23 */ /* 0x000fe20008010807 */
[----:B------:R-:W-:Y:S02]  /*b190*/  MUFU.EX2 R182, R182 ;  /* 0x000000b600b67308 */ /* 0x000fe40000000800 */
[----:B------:R-:W-:-:S02]  /*b1a0*/  FSEL R161, R161, -INF , !P3 ;  /* 0xff800000a1a17808 */ /* 0x000fc40005800000 */
[----:B------:R-:W-:-:S04]  /*b1b0*/  ISETP.GT.AND P3, PT, R179, RZ, P2 ;  /* 0x000000ffb300720c */ /* 0x000fc80001764270 */
[C---:B------:R-:W-:Y:S01]  /*b1c0*/  ISETP.LT.OR P3, PT, R178.reuse, 0x1, P3 ;  /* 0x00000001b200780c */ /* 0x040fe20001f61670 */
[----:B------:R-:W-:Y:S03]  /*b1d0*/  MUFU.EX2 R175, R14 ;  /* 0x0000000e00af7308 */ /* 0x000fe60000000800 */
[----:B------:R-:W-:Y:S02]  /*b1e0*/  FSEL R11, R9, -INF , !P3 ;  /* 0xff800000090b7808 */ /* 0x000fe40005800000 */
[----:B------:R-:W-:Y:S02]  /*b1f0*/  ISETP.GT.AND P3, PT, R179, 0x31, P2 ;  /* 0x00000031b300780c */ /* 0x000fe40001764270 */
[----:B------:R-:W-:Y:S01]  /*b200*/  FMNMX.FTZ R9, R11, R10, !PT ;  /* 0x0000000a0b097209 */ /* 0x000fe20007810000 */
[----:B------:R-:W-:Y:S01]  /*b210*/  MUFU.EX2 R20, R20 ;  /* 0x0000001400147308 */ /* 0x000fe20000000800 */
[----:B------:R-:W-:-:S02]  /*b220*/  ISETP.LT.OR P3, PT, R178, 0x32, P3 ;  /* 0x00000032b200780c */ /* 0x000fc40001f61670 */
[----:B------:R-:W-:Y:S02]  /*b230*/  FMNMX.FTZ R174, R12, R9, !PT ;  /* 0x000000090cae7209 */ /* 0x000fe40007810000 */
[----:B------:R-:W-:Y:S02]  /*b240*/  ISETP.GT.AND P2, PT, R179, 0x39, P2 ;  /* 0x00000039b300780c */ /* 0x000fe40001744270 */
[----:B------:R-:W-:Y:S01]  /*b250*/  FMNMX.FTZ R174, R13, R174, !PT ;  /* 0x000000ae0dae7209 */ /* 0x000fe20007810000 */
[----:B------:R0:W-:Y:S01]  /*b260*/  MUFU.EX2 R179, R152 ;  /* 0x0000009800b37308 */ /* 0x0001e20000000800 */
[----:B------:R-:W-:Y:S02]  /*b270*/  FSEL R169, R169, -INF , !P3 ;  /* 0xff800000a9a97808 */ /* 0x000fe40005800000 */
[----:B------:R-:W-:Y:S02]  /*b280*/  FMNMX.FTZ R174, R15, R174, !PT ;  /* 0x000000ae0fae7209 */ /* 0x000fe40007810000 */
[----:B------:R-:W-:-:S02]  /*b290*/  ISETP.LT.OR P2, PT, R178, 0x3a, P2 ;  /* 0x0000003ab200780c */ /* 0x000fc40001741670 */
[----:B------:R-:W-:Y:S01]  /*b2a0*/  FMNMX.FTZ R174, R21, R174, !PT ;  /* 0x000000ae15ae7209 */ /* 0x000fe20007810000 */
[----:B------:R1:W-:Y:S01]  /*b2b0*/  MUFU.EX2 R14, R7 ;  /* 0x00000007000e7308 */ /* 0x0003e20000000800 */
[----:B------:R-:W-:Y:S01]  /*b2c0*/  FSEL R173, R173, -INF , !P2 ;  /* 0xff800000adad7808 */ /* 0x000fe20005000000 */
[----:B0-----:R-:W-:Y:S01]  /*b2d0*/  IMAD.U32 R152, RZ, RZ, UR10 ;  /* 0x0000000aff987e24 */ /* 0x001fe2000f8e00ff */
[----:B------:R-:W-:-:S04]  /*b2e0*/  FMNMX.FTZ R174, R153, R174, !PT ;  /* 0x000000ae99ae7209 */ /* 0x000fc80007810000 */
[----:B------:R-:W-:Y:S01]  /*b2f0*/  FMNMX.FTZ R174, R155, R174, !PT ;  /* 0x000000ae9bae7209 */ /* 0x000fe20007810000 */
[----:B------:R0:W-:Y:S03]  /*b300*/  MUFU.EX2 R181, R156 ;  /* 0x0000009c00b57308 */ /* 0x0001e60000000800 */
        /* <DEDUP_REMOVED lines=8> */
[----:B------:R2:W-:Y:S03]  /*b390*/  MUFU.EX2 R183, R160 ;  /* 0x000000a000b77308 */ /* 0x0005e60000000800 */
[----:B------:R-:W-:-:S04]  /*b3a0*/  FMNMX.FTZ R174, R169, R174, !PT ;  /* 0x000000aea9ae7209 */ /* 0x000fc80007810000 */
[----:B------:R-:W-:Y:S01]  /*b3b0*/  FMNMX.FTZ R174, R171, R174, !PT ;  /* 0x000000aeabae7209 */ /* 0x000fe20007810000 */
[----:B------:R-:W-:Y:S03]  /*b3c0*/  MUFU.EX2 R158, R158 ;  /* 0x0000009e009e7308 */ /* 0x000fe60000000800 */
[----:B------:R-:W-:-:S05]  /*b3d0*/  FMNMX.FTZ R176, R173, R174, !PT ;  /* 0x000000aeadb07209 */ /* 0x000fca0007810000 */
[----:B------:R-:W3:Y:S01]  /*b3e0*/  SHFL.BFLY PT, R9, R176, 0x2, 0x1f ;  /* 0x0c401f00b0097f89 */ /* 0x000ee200000e0000 */
[----:B------:R-:W-:Y:S08]  /*b3f0*/  MUFU.EX2 R189, R172 ;  /* 0x000000ac00bd7308 */ /* 0x000ff00000000800 */
[----:B------:R4:W-:Y:S08]  /*b400*/  MUFU.EX2 R185, R164 ;  /* 0x000000a400b97308 */ /* 0x0009f00000000800 */
[----:B------:R-:W-:Y:S01]  /*b410*/  MUFU.EX2 R162, R162 ;  /* 0x000000a200a27308 */ /* 0x000fe20000000800 */
[----:B---3--:R-:W-:-:S07]  /*b420*/  FMNMX.FTZ R9, R176, R9, !PT ;  /* 0x00000009b0097209 */ /* 0x008fce0007810000 */
[----:B------:R-:W-:Y:S01]  /*b430*/  MUFU.EX2 R166, R166 ;  /* 0x000000a600a67308 */ /* 0x000fe20000000800 */
[----:B------:R-:W3:Y:S07]  /*b440*/  SHFL.BFLY PT, R174, R9, 0x1, 0x1f ;  /* 0x0c201f0009ae7f89 */ /* 0x000eee00000e0000 */
[----:B------:R-:W-:Y:S08]  /*b450*/  MUFU.EX2 R170, R170 ;  /* 0x000000aa00aa7308 */ /* 0x000ff00000000800 */
[----:B------:R-:W-:Y:S01]  /*b460*/  MUFU.EX2 R177, R177 ;  /* 0x000000b100b17308 */ /* 0x000fe20000000800 */
[----:B---3--:R-:W-:-:S04]  /*b470*/  FMNMX.FTZ R9, R9, R174, !PT ;  /* 0x000000ae09097209 */ /* 0x008fc80007810000 */
[C---:B------:R-:W-:Y:S01]  /*b480*/  FSETP.NEU.FTZ.AND P2, PT, R9.reuse, -INF , PT ;  /* 0xff8000000900780b */ /* 0x040fe20003f5d000 */
[----:B------:R-:W-:-:S03]  /*b490*/  FFMA.FTZ R152, R9, R152, -8 ;  /* 0xc100000009987423 */ /* 0x000fc60000010098 */
[----:B------:R-:W-:-:S05]  /*b4a0*/  FSEL R191, R9, RZ, P2 ;  /* 0x000000ff09bf7208 */ /* 0x000fca0001000000 */
[----:B------:R-:W-:Y:S01]  /*b4b0*/  FADD.FTZ R10, -R191, R10 ;  /* 0x0000000abf0a7221 */ /* 0x000fe20000010100 */
[----:B------:R-:W-:Y:S01]  /*b4c0*/  FMUL.FTZ R191, R6, UR10 ;  /* 0x0000000a06bf7c20 */ /* 0x000fe20008410000 */
[----:B------:R-:W-:Y:S02]  /*b4d0*/  FSEL R6, R152, RZ, P2 ;  /* 0x000000ff98067208 */ /* 0x000fe40001000000 */
[----:B------:R-:W-:-:S03]  /*b4e0*/  FMUL.FTZ R10, R10, UR10 ;  /* 0x0000000a0a0a7c20 */ /* 0x000fc60008410000 */
[--C-:B------:R-:W-:Y:S01]  /*b4f0*/  FFMA.FTZ R11, R11, UR10, -R6.reuse ;  /* 0x0000000a0b0b7c23 */ /* 0x100fe20008010806 */
[----:B------:R-:W-:-:S01]  /*b500*/  FFMA.FTZ R12, R12, UR10, -R6 ;  /* 0x0000000a0c0c7c23 */ /* 0x000fc20008010806 */
[----:B------:R-:W3:Y:S01]  /*b510*/  MUFU.EX2 R191, R191 ;  /* 0x000000bf00bf7308 */ /* 0x000ee20000000800 */
[----:B------:R-:W-:-:S01]  /*b520*/  FFMA.FTZ R13, R13, UR10, -R6 ;  /* 0x0000000a0d0d7c23 */ /* 0x000fc20008010806 */
[--C-:B------:R-:W-:Y:S01]  /*b530*/  FFMA.FTZ R152, R15, UR10, -R6.reuse ;  /* 0x0000000a0f987c23 */ /* 0x100fe20008010806 */
[----:B-1----:R-:W-:-:S01]  /*b540*/  FFMA.FTZ R7, R21, UR10, -R6 ;  /* 0x0000000a15077c23 */ /* 0x002fc20008010806 */
[--C-:B0-----:R-:W-:Y:S01]  /*b550*/  FFMA.FTZ R156, R153, UR10, -R6.reuse ;  /* 0x0000000a999c7c23 */ /* 0x101fe20008010806 */
[----:B------:R-:W-:-:S01]  /*b560*/  FFMA.FTZ R15, R155, UR10, -R6 ;  /* 0x0000000a9b0f7c23 */ /* 0x000fc20008010806 */
[--C-:B--2---:R-:W-:Y:S01]  /*b570*/  FFMA.FTZ R160, R157, UR10, -R6.reuse ;  /* 0x0000000a9da07c23 */ /* 0x104fe20008010806 */
[----:B------:R-:W-:-:S01]  /*b580*/  FFMA.FTZ R21, R159, UR10, -R6 ;  /* 0x0000000a9f157c23 */ /* 0x000fc20008010806 */
[----:B------:R-:W-:Y:S01]  /*b590*/  MUFU.EX2 R11, R11 ;  /* 0x0000000b000b7308 */ /* 0x000fe20000000800 */
[----:B----4-:R-:W-:-:S01]  /*b5a0*/  FFMA.FTZ R164, R161, UR10, -R6 ;  /* 0x0000000aa1a47c23 */ /* 0x010fc20008010806 */
[--C-:B------:R-:W-:Y:S01]  /*b5b0*/  FFMA.FTZ R163, R163, UR10, -R6.reuse ;  /* 0x0000000aa3a37c23 */ /* 0x100fe20008010806 */
[----:B------:R-:W-:-:S01]  /*b5c0*/  FFMA.FTZ R165, R165, UR10, -R6 ;  /* 0x0000000aa5a57c23 */ /* 0x000fc20008010806 */
[--C-:B------:R-:W-:Y:S01]  /*b5d0*/  FFMA.FTZ R167, R167, UR10, -R6.reuse ;  /* 0x0000000aa7a77c23 */ /* 0x100fe20008010806 */
[----:B------:R-:W-:-:S01]  /*b5e0*/  FFMA.FTZ R169, R169, UR10, -R6 ;  /* 0x0000000aa9a97c23 */ /* 0x000fc20008010806 */
[--C-:B------:R-:W-:Y:S01]  /*b5f0*/  FFMA.FTZ R171, R171, UR10, -R6.reuse ;  /* 0x0000000aabab7c23 */ /* 0x100fe20008010806 */
[----:B------:R-:W-:-:S01]  /*b600*/  FFMA.FTZ R6, R173, UR10, -R6 ;  /* 0x0000000aad067c23 */ /* 0x000fc20008010806 */
[----:B------:R-:W0:Y:S01]  /*b610*/  MUFU.EX2 R10, R10 ;  /* 0x0000000a000a7308 */ /* 0x000e220000000800 */
[----:B---3--:R-:W-:-:S04]  /*b620*/  FFMA.FTZ R168, R191, R3, R182 ;  /* 0x00000003bfa87223 */ /* 0x008fc800000100b6 */
[----:B------:R-:W-:-:S03]  /*b630*/  FADD.FTZ R153, R175, R168 ;  /* 0x000000a8af997221 */ /* 0x000fc60000010000 */
[----:B------:R-:W1:Y:S01]  /*b640*/  MUFU.EX2 R12, R12 ;  /* 0x0000000c000c7308 */ /* 0x000e620000000800 */
[----:B------:R-:W-:-:S04]  /*b650*/  FADD.FTZ R172, R20, R153 ;  /* 0x0000009914ac7221 */ /* 0x000fc80000010000 */
[----:B------:R-:W-:-:S03]  /*b660*/  FADD.FTZ R153, R179, R172 ;  /* 0x000000acb3997221 */ /* 0x000fc60000010000 */
[----:B------:R-:W2:Y:S01]  /*b670*/  MUFU.EX2 R13, R13 ;  /* 0x0000000d000d7308 */ /* 0x000ea20000000800 */
[----:B0-----:R-:W-:-:S01]  /*b680*/  FFMA.FTZ R3, R10, R4, R11 ;  /* 0x000000040a037223 */ /* 0x001fc2000001000b */
[----:B------:R-:W-:-:S04]  /*b690*/  FADD.FTZ R172, R154, R153 ;  /* 0x000000999aac7221 */ /* 0x000fc80000010000 */
[----:B------:R-:W-:Y:S02]  /*b6a0*/  FADD.FTZ R153, R181, R172 ;  /* 0x000000acb5997221 */ /* 0x000fe40000010000 */
[----:B------:R-:W0:Y:S01]  /*b6b0*/  MUFU.EX2 R152, R152 ;  /* 0x0000009800987308 */ /* 0x000e220000000800 */
[----:B-1----:R-:W-:-:S01]  /*b6c0*/  FADD.FTZ R4, R12, R3 ;  /* 0x000000030c047221 */ /* 0x002fc20000010000 */
[----:B------:R-:W-:-:S04]  /*b6d0*/  FADD.FTZ R174, R158, R153 ;  /* 0x000000999eae7221 */ /* 0x000fc80000010000 */
[----:B------:R-:W-:Y:S02]  /*b6e0*/  FADD.FTZ R153, R183, R174 ;  /* 0x000000aeb7997221 */ /* 0x000fe40000010000 */
[----:B------:R-:W1:Y:S01]  /*b6f0*/  MUFU.EX2 R7, R7 ;  /* 0x0000000700077308 */ /* 0x000e620000000800 */
[----:B--2---:R-:W-:-:S01]  /*b700*/  FADD.FTZ R3, R13, R4 ;  /* 0x000000040d037221 */ /* 0x004fc20000010000 */
[----:B------:R-:W-:-:S04]  /*b710*/  FADD.FTZ R174, R162, R153 ;  /* 0x00000099a2ae7221 */ /* 0x000fc80000010000 */
[----:B------:R-:W-:Y:S02]  /*b720*/  FADD.FTZ R153, R185, R174 ;  /* 0x000000aeb9997221 */ /* 0x000fe40000010000 */
[----:B------:R-:W2:Y:S01]  /*b730*/  MUFU.EX2 R156, R156 ;  /* 0x0000009c009c7308 */ /* 0x000ea20000000800 */
[----:B0-----:R-:W-:-:S01]  /*b740*/  FADD.FTZ R4, R152, R3 ;  /* 0x0000000398047221 */ /* 0x001fc20000010000 */
[----:B------:R-:W-:-:S04]  /*b750*/  FADD.FTZ R174, R166, R153 ;  /* 0x00000099a6ae7221 */ /* 0x000fc80000010000 */
[----:B------:R-:W-:Y:S02]  /*b760*/  FADD.FTZ R153, R187, R174 ;  /* 0x000000aebb997221 */ /* 0x000fe40000010000 */
[----:B------:R-:W0:Y:S01]  /*b770*/  MUFU.EX2 R15, R15 ;  /* 0x0000000f000f7308 */ /* 0x000e220000000800 */
[----:B-1----:R-:W-:-:S01]  /*b780*/  FADD.FTZ R3, R7, R4 ;  /* 0x0000000407037221 */ /* 0x002fc20000010000 */
[----:B------:R-:W-:-:S04]  /*b790*/  FADD.FTZ R174, R170, R153 ;  /* 0x00000099aaae7221 */ /* 0x000fc80000010000 */
[----:B------:R-:W-:Y:S02]  /*b7a0*/  FADD.FTZ R174, R189, R174 ;  /* 0x000000aebdae7221 */ /* 0x000fe40000010000 */
        /* <DEDUP_REMOVED lines=17> */
[----:B-1----:R-:W-:-:S01]  /*b8c0*/  FADD.FTZ R4, R172, R3 ;  /* 0x00000003ac047221 */ /* 0x002fc20000010000 */
[----:B------:R-:W-:-:S04]  /*b8d0*/  FADD.FTZ R3, R177, R174 ;  /* 0x000000aeb1037221 */ /* 0x000fc80000010000 */
[----:B------:R-:W-:Y:S01]  /*b8e0*/  FADD.FTZ R3, R14, R3 ;  /* 0x000000030e037221 */ /* 0x000fe20000010000 */
[----:B--2---:R-:W-:-:S04]  /*b8f0*/  FADD.FTZ R153, R171, R4 ;  /* 0x00000004ab997221 */ /* 0x004fc80000010000 */
[----:B0-----:R-:W-:Y:S01]  /*b900*/  FADD.FTZ R4, R6, R153 ;  /* 0x0000009906047221 */ /* 0x001fe20000010000 */
[----:B------:R-:W-:Y:S06]  /*b910*/  @!P0 BRA `(.L_x_1224) ;  /* 0x0000000000048947 */ /* 0x000fec0003800000 */
[----:B------:R-:W-:Y:S01]  /*b920*/  BPT.TRAP 0x1 ;  /* 0x000000040000795c */ /* 0x000fe20000300000 */
.L_x_1224:
[----:B------:R-:W-:Y:S01]  /*b930*/  ULEA UR5, UR37, UR40, 0x3 ;  /* 0x0000002825057291 */ /* 0x000fe2000f8e183f */
[----:B------:R-:W-:Y:S01]  /*b940*/  ISETP.GT.AND P2, PT, R5, UR50, PT ;  /* 0x0000003205007c0c */ /* 0x000fe2000bf44270 */
[----:B------:R-:W-:Y:S01]  /*b950*/  FMUL.FTZ R24, R24, R191 ;  /* 0x000000bf18187220 */ /* 0x000fe20000410000 */
[----:B------:R-:W-:Y:S01]  /*b960*/  F2FP.SATFINITE.E4M3.F32.PACK_AB_MERGE_C R13, R152, R13, RZ ;  /* 0x0000000d980d723e */ /* 0x000fe200048070ff */
[----:B------:R-:W-:Y:S01]  /*b970*/  UIADD3 UR5, UR5, 0x28460, URZ ;  /* 0x0002846005057890 */ /* 0x000fe2000fffe03f */
[----:B------:R-:W-:Y:S01]  /*b980*/  F2FP.SATFINITE.E4M3.F32.PACK_AB_MERGE_C R15, R160, R15, RZ ;  /* 0x0000000fa00f723e */ /* 0x000fe200048070ff */
[----:B------:R-:W-:Y:S01]  /*b990*/  UMOV UR37, UR6 ;  /* 0x0000000600257c82 */ /* 0x000fe20008000000 */
[----:B------:R-:W-:Y:S01]  /*b9a0*/  F2FP.SATFINITE.E4M3.F32.PACK_AB_MERGE_C R12, R12, R11, R13 ;  /* 0x0000000b0c0c723e */ /* 0x000fe2000480700d */
[----:B------:R-:W-:Y:S01]  /*b9b0*/  UPRMT UR5, UR57, 0x654, UR5 ;  /* 0x0000065439057896 */ /* 0x000fe20008000005 */
[----:B------:R-:W-:Y:S01]  /*b9c0*/  F2FP.SATFINITE.E4M3.F32.PACK_AB_MERGE_C R166, R187, R166, RZ ;  /* 0x000000a6bba6723e */ /* 0x000fe200048070ff */
[----:B------:R-:W-:Y:S01]  /*b9d0*/  FMUL.FTZ R25, R25, R191 ;  /* 0x000000bf19197220 */ /* 0x000fe20000410000 */
[----:B------:R-:W-:Y:S01]  /*b9e0*/  F2FP.SATFINITE.E4M3.F32.PACK_AB_MERGE_C R14, R14, R177, RZ ;  /* 0x000000b10e0e723e */ /* 0x000fe200048070ff */
[----:B------:R-:W-:Y:S01]  /*b9f0*/  FMUL.FTZ R28, R28, R191 ;  /* 0x000000bf1c1c7220 */ /* 0x000fe20000410000 */
[----:B------:R-:W-:Y:S01]  /*ba00*/  F2FP.SATFINITE.E4M3.F32.PACK_AB_MERGE_C R15, R156, R7, R15 ;  /* 0x000000079c0f723e */ /* 0x000fe2000480700f */
        /* <DEDUP_REMOVED lines=140> */
[----:B------:R-:W-:-:S02]  /*c2d0*/  IMAD.MOV.U32 R189, RZ, RZ, R12 ;  /* 0x000000ffffbd7224 */ /* 0x000fc400078e000c */
[----:B------:R-:W-:Y:S01]  /*c2e0*/  IMAD.MOV.U32 R191, RZ, RZ, R15 ;  /* 0x000000ffffbf7224 */ /* 0x000fe200078e000f */
[----:B------:R-:W-:Y:S06]  /*c2f0*/  @P2 BRA `(.L_x_1225) ;  /* 0xffffffd400fc2947 */ /* 0x000fec000383ffff */
[----:B------:R-:W-:-:S05]  /*c300*/  UMOV UR37, UR6 ;  /* 0x0000000600257c82 */ /* 0x000fca0008000000 */
.L_x_1207:
[----:B------:R-:W-:Y:S06]  /*c310*/  BAR.ARV 0x8, 0x180 ;  /* 0x0206000000007b1d */ /* 0x000fec0000002000 */
[----:B------:R-:W-:Y:S05]  /*c320*/  @!P0 BRA `(.L_x_1226) ;  /* 0x0000000000048947 */ /* 0x000fea0003800000 */
[----:B------:R-:W-:Y:S01]  /*c330*/  BPT.TRAP 0x1 ;  /* 0x000000040000795c */ /* 0x000fe20000300000 */
.L_x_1226:
[----:B------:R-:W-:Y:S01]  /*c340*/  ULEA UR14, UR37, UR40, 0x3 ;  /* 0x00000028250e7291 */ /* 0x000fe2000f8e183f */
[----:B------:R-:W-:-:S05]  /*c350*/  IMAD.U32 R0, RZ, RZ, UR36 ;  /* 0x00000024ff007e24 */ /* 0x000fca000f8e00ff */
[----:B------:R-:W-:-:S04]  /*c360*/  SHF.L.U32 R0, R0, 0x1f, RZ ;  /* 0x0000001f00007819 */ /* 0x000fc800000006ff */
[----:B------:R0:W1:Y:S01]  /*c370*/  SYNCS.PHASECHK.TRANS64.TRYWAIT P1, [UR14+0x28450], R0 ;  /* 0x02845000ff0075a7 */ /* 0x000062000802014e */
[----:B------:R-:W-:Y:S05]  /*c380*/  @!P0 BRA `(.L_x_1227) ;  /* 0x0000000000048947 */ /* 0x000fea0003800000 */
[----:B------:R-:W-:Y:S01]  /*c390*/  BPT.TRAP 0x1 ;  /* 0x000000040000795c */ /* 0x000fe20000300000 */
.L_x_1227:
[----:B-1----:R-:W-:Y:S05]  /*c3a0*/  @P1 BRA `(.L_x_1228) ;  /* 0x0000000000081947 */ /* 0x002fea0003800000 */
[----:B------:R-:W1:Y:S02]  /*c3b0*/  SYNCS.PHASECHK.TRANS64.TRYWAIT P1, [UR14+0x28450], R0 ;  /* 0x02845000ff0075a7 */ /* 0x000e64000802014e */
[----:B-1----:R-:W-:Y:S05]  /*c3c0*/  @!P1 BRA `(.L_x_1229) ;  /* 0x000000d800109947 */ /* 0x002fea0003800000 */
.L_x_1228:
[----:B------:R-:W-:Y:S01]  /*c3d0*/  ULDC.64 UR4, c[0x0][0x9a0] ;  /* 0x0002680000047ab9 */ /* 0x000fe20000000a00 */
[----:B------:R-:W-:Y:S01]  /*c3e0*/  UIADD3 UR40, UR40, 0x8000, URZ ;  /* 0x0000800028287890 */ /* 0x000fe2000fffe03f */
[----:B------:R-:W-:Y:S01]  /*c3f0*/  WARPGROUP.ARRIVE ;  /* 0x00000000000079c5 */ /* 0x000fe20000000000 */
[----:B------:R-:W-:Y:S01]  /*c400*/  UISETP.NE.U32.AND UP0, UPT, UR4, URZ, UPT ;  /* 0x0000003f0400728c */ /* 0x000fe2000bf05070 */
[----:B------:R-:W-:Y:S01]  /*c410*/  IMAD.MOV.U32 R10, RZ, RZ, 0x3f800000 ;  /* 0x3f800000ff0a7424 */ /* 0x000fe200078e00ff */
[----:B------:R-:W-:Y:S02]  /*c420*/  USHF.R.U32.HI UR40, URZ, 0x4, UR40 ;  /* 0x000000043f287899 */ /* 0x000fe40008011628 */
[----:B------:R-:W-:Y:S02]  /*c430*/  UISETP.NE.AND.EX UP0, UPT, UR5, URZ, UPT, UP0 ;  /* 0x0000003f0500728c */ /* 0x000fe4000bf05300 */
[----:B------:R-:W-:-:S04]  /*c440*/  ULOP3.LUT UR40, UR40, 0x3fff, URZ, 0xc0, !UPT ;  /* 0x00003fff28287892 */ /* 0x000fc8000f8ec03f */
[----:B------:R-:W-:Y:S01]  /*c450*/  ULOP3.LUT UR11, UR40, 0x10000, URZ, 0xfc, !UPT ;  /* 0x00010000280b7892 */ /* 0x000fe2000f8efc3f */
[----:B------:R-:W-:-:S03]  /*c460*/  PLOP3.LUT P1, PT, PT, PT, UP0, 0x80, 0x0 ;  /* 0x000000000000781c */ /* 0x000fc60003f2f008 */
[----:B------:R-:W-:Y:S02]  /*c470*/  ULEA UR11, UR37, UR11, 0xa ;  /* 0x0000000b250b7291 */ /* 0x000fe4000f8e503f */
[----:B------:R-:W-:Y:S01]  /*c480*/  @UP0 USHF.R.S32.HI UR8, URZ, 0x1f, UR51 ;  /* 0x0000001f3f080899 */ /* 0x000fe20008011433 */
[----:B------:R-:W-:-:S03]  /*c490*/  @UP0 ULDC.64 UR12, c[0x0][0x9c8] ;  /* 0x00027200000c0ab9 */ /* 0x000fc60000000a00 */
[----:B------:R-:W-:Y:S02]  /*c4a0*/  @UP0 UIMAD UR8, UR8, UR12, URZ ;  /* 0x0000000c080802a4 */ /* 0x000fe4000f8e023f */
[----:B------:R-:W-:Y:S02]  /*c4b0*/  @UP0 UIMAD.WIDE.U32 UR6, UR51, UR12, URZ ;  /* 0x0000000c330602a5 */ /* 0x000fe4000f8e003f */
[----:B------:R-:W-:-:S03]  /*c4c0*/  @UP0 UIMAD UR8, UR51, UR13, UR8 ;  /* 0x0000000d330802a4 */ /* 0x000fc6000f8e0208 */
[----:B------:R-:W-:Y:S01]  /*c4d0*/  @UP0 ULDC.64 UR12, c[0x0][0x9d0] ;  /* 0x00027400000c0ab9 */ /* 0x000fe20000000a00 */
[----:B------:R-:W-:-:S04]  /*c4e0*/  @UP0 UIADD3 UR7, UR7, UR8, URZ ;  /* 0x0000000807070290 */ /* 0x000fc8000fffe03f */
[----:B------:R-:W-:-:S03]  /*c4f0*/  @UP0 UIMAD.WIDE.U32 UR8, UR52, UR12, UR6 ;  /* 0x0000000c340802a5 */ /* 0x000fc6000f8e0006 */
[----:B------:R-:W-:Y:S01]  /*c500*/  UMOV UR6, UR11 ;  /* 0x0000000b00067c82 */ /* 0x000fe20008000000 */
[----:B------:R-:W-:Y:S01]  /*c510*/  UMOV UR7, 0x80000020 ;  /* 0x8000002000077882 */ /* 0x000fe20000000000 */
[----:B------:R-:W-:Y:S01]  /*c520*/  @UP0 UIMAD UR9, UR52, UR13, UR9 ;  /* 0x0000000d340902a4 */ /* 0x000fe2000f8e0209 */
[----:B------:R-:W-:Y:S01]  /*c530*/  QGMMA.64x256x32.F32.E4M3.E4M3 R24, R188, gdesc[UR4], R24, gsb0 ;  /* 0x03e00004bc187df3 */ /* 0x000fe20008000818 */
[----:B------:R-:W-:-:S04]  /*c540*/  @UP0 ULEA UR4, UP1, UR8, UR4, 0x2 ;  /* 0x0000000408040291 */ /* 0x000fc8000f82103f */
[----:B------:R-:W-:Y:S02]  /*c550*/  @UP0 ULEA.HI.X UR5, UR8, UR5, UR9, 0x2, UP1 ;  /* 0x0000000508050291 */ /* 0x000fe400088f1409 */
[----:B------:R-:W-:-:S04]  /*c560*/  IMAD.U32 R6, RZ, RZ, UR4 ;  /* 0x00000004ff067e24 */ /* 0x000fc8000f8e00ff */
[----:B------:R-:W-:-:S05]  /*c570*/  IMAD.U32 R7, RZ, RZ, UR5 ;  /* 0x00000005ff077e24 */ /* 0x000fca000f8e00ff */
[----:B------:R2:W3:Y:S01]  /*c580*/  @P1 LDG.E R10, desc[UR48][R6.64] ;  /* 0x00000030060a1981 */ /* 0x0004e2000c1e1900 */
[----:B------:R-:W-:Y:S01]  /*c590*/  UIADD3 UR4, UR11, 0x2, URZ ;  /* 0x000000020b047890 */ /* 0x000fe2000fffe03f */
[----:B------:R-:W-:-:S06]  /*c5a0*/  UMOV UR7, 0x80000020 ;  /* 0x8000002000077882 */ /* 0x000fcc0000000000 */
[----:B------:R-:W-:Y:S01]  /*c5b0*/  UMOV UR6, UR4 ;  /* 0x0000000400067c82 */ /* 0x000fe20008000000 */
[----:B01----:R-:W0:Y:S04]  /*c5c0*/  SHFL.BFLY PT, R0, R3, 0x2, 0x1f ;  /* 0x0c401f0003007f89 */ /* 0x003e2800000e0000 */
[----:B------:R-:W1:Y:S01]  /*c5d0*/  SHFL.BFLY PT, R11, R4, 0x2, 0x1f ;  /* 0x0c401f00040b7f89 */ /* 0x000e6200000e0000 */
[----:B0-----:R-:W-:-:S01]  /*c5e0*/  FADD.FTZ R0, R0, R3 ;  /* 0x0000000300007221 */ /* 0x001fc20000010000 */
[----:B-1----:R-:W-:-:S04]  /*c5f0*/  FADD.FTZ R11, R11, R4 ;  /* 0x000000040b0b7221 */ /* 0x002fc80000010000 */
[----:B------:R-:W0:Y:S04]  /*c600*/  SHFL.BFLY PT, R5, R0, 0x1, 0x1f ;  /* 0x0c201f0000057f89 */ /* 0x000e2800000e0000 */
[----:B------:R-:W1:Y:S01]  /*c610*/  SHFL.BFLY PT, R12, R11, 0x1, 0x1f ;  /* 0x0c201f000b0c7f89 */ /* 0x000e6200000e0000 */
[----:B0-----:R-:W-:-:S01]  /*c620*/  FADD.FTZ R13, R0, R5 ;  /* 0x00000005000d7221 */ /* 0x001fc20000010000 */
[----:B-1----:R-:W-:-:S04]  /*c630*/  FADD.FTZ R12, R11, R12 ;  /* 0x0000000c0b0c7221 */ /* 0x002fc80000010000 */
[C---:B------:R-:W-:Y:S01]  /*c640*/  FSETP.NE.FTZ.AND P1, PT, R13.reuse, RZ, PT ;  /* 0x000000ff0d00720b */ /* 0x040fe20003f35000 */
[----:B------:R-:W-:Y:S01]  /*c650*/  FMUL.FTZ R14, R13, 0.00390625 ;  /* 0x3b8000000d0e7820 */ /* 0x000fe20000410000 */
[----:B------:R-:W-:Y:S01]  /*c660*/  FMUL.FTZ R15, R12, 0.00390625 ;  /* 0x3b8000000c0f7820 */ /* 0x000fe20000410000 */
[----:B------:R-:W-:-:S03]  /*c670*/  IMAD.MOV.U32 R5, RZ, RZ, RZ ;  /* 0x000000ffff057224 */ /* 0x000fc600078e00ff */
[----:B------:R-:W-:Y:S02]  /*c680*/  FSETP.NE.FTZ.AND P2, PT, R14, RZ, PT ;  /* 0x000000ff0e00720b */ /* 0x000fe40003f55000 */
[----:B------:R-:W-:-:S05]  /*c690*/  FSETP.NE.FTZ.AND P3, PT, R15, RZ, PT ;  /* 0x000000ff0f00720b */ /* 0x000fca0003f75000 */
[----:B------:R-:W-:Y:S01]  /*c6a0*/  @P1 MUFU.RCP R5, R13 ;  /* 0x0000000d00051308 */ /* 0x000fe20000001000 */
[----:B------:R-:W-:Y:S01]  /*c6b0*/  FSETP.NE.FTZ.AND P1, PT, R12, RZ, PT ;  /* 0x000000ff0c00720b */ /* 0x000fe20003f35000 */
[----:B------:R-:W-:-:S06]  /*c6c0*/  IMAD.MOV.U32 R11, RZ, RZ, RZ ;  /* 0x000000ffff0b7224 */ /* 0x000fcc00078e00ff */
[----:B------:R-:W0:Y:S08]  /*c6d0*/  @P2 MUFU.LG2 R4, R14 ;  /* 0x0000000e00042308 */ /* 0x000e300000000c00 */
[----:B--2---:R-:W1:Y:S01]  /*c6e0*/  @P3 MUFU.LG2 R6, R15 ;  /* 0x0000000f00063308 */ /* 0x004e620000000c00 */
[----:B------:R-:W-:Y:S02]  /*c6f0*/  WARPGROUP.DEPBAR.LE gsb0, 0x0 ;  /* 0x00008000000079c5 */ /* 0x000fe40000010000 */
[----:B------:R-:W-:-:S06]  /*c700*/  WARPGROUP.ARRIVE ;  /* 0x00000000000079c5 */ /* 0x000fcc0000000000 */
[----:B------:R-:W-:Y:S01]  /*c710*/  QGMMA.64x256x32.F32.E4M3.E4M3 R24, R184, gdesc[UR4], R24, gsb0 ;  /* 0x03e00004b8187df3 */ /* 0x000fe20008000818 */
[----:B------:R-:W2:Y:S01]  /*c720*/  @P1 MUFU.RCP R11, R12 ;  /* 0x0000000c000b1308 */ /* 0x000ea20000001000 */
[----:B------:R-:W-:Y:S02]  /*c730*/  IMAD.U32 R7, RZ, RZ, UR10 ;  /* 0x0000000aff077e24 */ /* 0x000fe4000f8e00ff */
[----:B------:R-:W-:Y:S02]  /*c740*/  IMAD.U32 R20, RZ, RZ, UR10 ;  /* 0x0000000aff147e24 */ /* 0x000fe4000f8e00ff */
[----:B0-----:R-:W-:Y:S01]  /*c750*/  @P2 FMUL.FTZ R4, R4, 0.69314718246459960938 ;  /* 0x3f31721804042820 */ /* 0x001fe20000410000 */
[----:B------:R-:W-:Y:S01]  /*c760*/  @P2 FMUL.FTZ R7, R7, 0.69314718246459960938 ;  /* 0x3f31721807072820 */ /* 0x000fe20000410000 */
[----:B-1----:R-:W-:Y:S01]  /*c770*/  @P3 FMUL.FTZ R6, R6, 0.69314718246459960938 ;  /* 0x3f31721806063820 */ /* 0x002fe20000410000 */
[----:B------:R-:W-:Y:S01]  /*c780*/  @P3 FMUL.FTZ R13, R20, 0.69314718246459960938 ;  /* 0x3f317218140d3820 */ /* 0x000fe20000410000 */
[----:B------:R-:W-:-:S02]  /*c790*/  IMAD.MOV.U32 R0, RZ, RZ, -0x800000 ;  /* 0xff800000ff007424 */ /* 0x000fc400078e00ff */
[----:B------:R-:W-:Y:S01]  /*c7a0*/  @P2 FFMA.FTZ R0, R7, R8, R4 ;  /* 0x0000000807002223 */ /* 0x000fe20000010004 */
[----:B------:R-:W-:Y:S02]  /*c7b0*/  IMAD.MOV.U32 R3, RZ, RZ, -0x800000 ;  /* 0xff800000ff037424 */ /* 0x000fe400078e00ff */
[----:B------:R-:W-:Y:S01]  /*c7c0*/  @P3 FFMA.FTZ R3, R13, R9, R6 ;  /* 0x000000090d033223 */ /* 0x000fe20000010006 */
[-C--:B---3--:R-:W-:Y:S01]  /*c7d0*/  FMUL.FTZ R5, R5, R10.reuse ;  /* 0x0000000a05057220 */ /* 0x088fe20000410000 */
[----:B--2---:R-:W-:Y:S01]  /*c7e0*/  FMUL.FTZ R4, R11, R10 ;  /* 0x0000000a0b047220 */ /* 0x004fe20000410000 */
[----:B------:R-:W-:Y:S02]  /*c7f0*/  WARPGROUP.DEPBAR.LE gsb0, 0x0 ;  /* 0x00008000000079c5 */ /* 0x000fe40000010000 */
[----:B------:R-:W-:Y:S05]  /*c800*/  @!P0 BRA `(.L_x_1230) ;  /* 0x0000000000048947 */ /* 0x000fea0003800000 */
[----:B------:R-:W-:Y:S01]  /*c810*/  BPT.TRAP 0x1 ;  /* 0x000000040000795c */ /* 0x000fe20000300000 */
.L_x_1230:
[----:B------:R-:W-:Y:S01]  /*c820*/  UIADD3 UR4, UR14, 0x28460, URZ ;  /* 0x000284600e047890 */ /* 0x000fe2000fffe03f */
[-C--:B------:R-:W-:Y:S01]  /*c830*/  FMUL.FTZ R24, R24, R5.reuse ;  /* 0x0000000518187220 */ /* 0x080fe20000410000 */
[----:B------:R-:W-:Y:S01]  /*c840*/  UIADD3 UR37, UR37, 0x1, URZ ;  /* 0x0000000125257890 */ /* 0x000fe2000fffe03f */
[-C--:B------:R-:W-:Y:S01]  /*c850*/  FMUL.FTZ R29, R29, R5.reuse ;  /* 0x000000051d1d7220 */ /* 0x080fe20000410000 */
[----:B------:R-:W-:Y:S01]  /*c860*/  UPRMT UR4, UR57, 0x654, UR4 ;  /* 0x0000065439047896 */ /* 0x000fe20008000004 */
[-C--:B------:R-:W-:Y:S01]  /*c870*/  FMUL.FTZ R32, R32, R5.reuse ;  /* 0x0000000520207220 */ /* 0x080fe20000410000 */
[----:B------:R-:W-:Y:S01]  /*c880*/  UISETP.NE.AND UP0, UPT, UR37, 0x2, UPT ;  /* 0x000000022500788c */ /* 0x000fe2000bf05270 */
[-C--:B------:R-:W-:Y:S01]  /*c890*/  FMUL.FTZ R37, R37, R5.reuse ;  /* 0x0000000525257220 */ /* 0x080fe20000410000 */
[-C--:B------:R-:W-:Y:S01]  /*c8a0*/  FMUL.FTZ R40, R40, R5.reuse ;  /* 0x0000000528287220 */ /* 0x080fe20000410000 */
[-C--:B------:R-:W-:Y:S01]  /*c8b0*/  FMUL.FTZ R45, R45, R5.reuse ;  /* 0x000000052d2d7220 */ /* 0x080fe20000410000 */
[-C--:B------:R-:W-:Y:S01]  /*c8c0*/  FMUL.FTZ R48, R48, R5.reuse ;  /* 0x0000000530307220 */ /* 0x080fe20000410000 */
[-C--:B------:R-:W-:Y:S01]  /*c8d0*/  FMUL.FTZ R53, R53, R5.reuse ;  /* 0x0000000535357220 */ /* 0x080fe20000410000 */
[-C--:B------:R-:W-:Y:S01]  /*c8e0*/  FMUL.FTZ R56, R56, R5.reuse ;  /* 0x0000000538387220 */ /* 0x080fe20000410000 */
[----:B------:R-:W-:Y:S01]  /*c8f0*/  SYNCS.ARRIVE.TRANS64.RED.A1T0 RZ, [UR4], RZ ;  /* 0x000000ffffff79a7 */ /* 0x000fe20008100404 */
        /* <DEDUP_REMOVED lines=123> */
[----:B------:R-:W-:-:S12]  /*d0b0*/  ULOP3.LUT UR36, UR36, UR4, URZ, 0x3c, !UPT ;  /* 0x0000000424247292 */ /* 0x000fd8000f8e3c3f */
.L_x_1156:
[----:B------:R-:W0:Y:S08]  /*d0c0*/  S2UR UR4, SR_CgaCtaId ;  /* 0x00000000000479c3 */ /* 0x000e300000008800 */
[----:B------:R-:W-:Y:S01]  /*d0d0*/  BAR.SYNC.DEFER_BLOCKING 0x5, 0x180 ;  /* 0x0146000000007b1d */ /* 0x000fe20000010000 */
[----:B------:R-:W-:-:S05]  /*d0e0*/  UISETP.NE.AND UP0, UPT, UR54, URZ, UPT ;  /* 0x0000003f3600728c */ /* 0x000fca000bf05270 */
[----:B------:R-:W-:Y:S01]  /*d0f0*/  UMOV UR7, 0x400 ;  /* 0x0000040000077882 */ /* 0x000fe20000000000 */
[----:B------:R-:W-:Y:S05]  /*d100*/  BSSY B0, `(.L_x_1231) ;  /* 0x00005ef000007945 */ /* 0x000fea0003800000 */
[----:B------:R-:W-:Y:S01]  /*d110*/  @!UP0 ULDC UR54, c[0x0][0xad4] ;  /* 0x0002b50000368ab9 */ /* 0x000fe20000000800 */
[----:B0-----:R-:W-:-:S09]  /*d120*/  ULEA UR7, UR4, UR7, 0x18 ;  /* 0x0000000704077291 */ /* 0x001fd2000f8ec03f */
[----:B------:R-:W0:Y:S02]  /*d130*/  LDS.128 R4, [UR7+0x284d0] ;  /* 0x0284d007ff047984 */ /* 0x000e240008000c00 */
[----:B0-----:R-:W-:Y:S02]  /*d140*/  R2UR UR5, R5 ;  /* 0x00000000050572ca */ /* 0x001fe400000e0000 */
[----:B------:R-:W-:Y:S02]  /*d150*/  R2UR UR6, R6 ;  /* 0x00000000060672ca */ /* 0x000fe400000e0000 */
[----:B------:R-:W-:Y:S01]  /*d160*/  R2UR UR51, R7 ;  /* 0x00000000073372ca */ /* 0x000fe200000e0000 */
[----:B------:R-:W-:Y:S06]  /*d170*/  BAR.ARV 0x4, 0x180 ;  /* 0x0106000000007b1d */ /* 0x000fec0000002000 */
[----:B------:R-:W-:Y:S08]  /*d180*/  @P0 BRA `(.L_x_1232) ;  /* 0x0000004c00d00947 */ /* 0x000ff00003800000 */
[----:B------:R-:W0:Y:S01]  /*d190*/  S2R R9, SR_TID.X ;  /* 0x0000000000097919 */ /* 0x000e220000002100 */
[----:B------:R-:W-:Y:S01]  /*d1a0*/  ULDC.64 UR8, c[0x4][0x38] ;  /* 0x01000e0000087ab9 */ /* 0x000fe20000000a00 */
[----:B------:R-:W1:Y:S01]  /*d1b0*/  S2UR UR4, SR_SWINHI ;  /* 0x00000000000479c3 */ /* 0x000e620000002f00 */
[----:B------:R-:W-:Y:S01]  /*d1c0*/  ULDC.64 UR14, c[0x0][0xc00] ;  /* 0x00030000000e7ab9 */ /* 0x000fe20000000a00 */
[----:B------:R-:W-:Y:S01]  /*d1d0*/  ULDC.64 UR10, c[0x0][0xc00] ;  /* 0x00030000000a7ab9 */ /* 0x000fe20000000a00 */
[----:B------:R-:W-:-:S05]  /*d1e0*/  ULDC.64 UR12, c[0x0][0xc08] ;  /* 0x00030200000c7ab9 */ /* 0x000fca0000000a00 */
[----:B------:R-:W-:Y:S01]  /*d1f0*/  BAR.SYNC.DEFER_BLOCKING 0x1, 0x100 ;  /* 0x0044000000007b1d */ /* 0x000fe20000010000 */
[----:B------:R-:W-:-:S05]  /*d200*/  UISETP.GT.AND UP1, UPT, UR54, 0x1, UPT ;  /* 0x000000013600788c */ /* 0x000fca000bf24270 */
[----:B------:R-:W-:Y:S01]  /*d210*/  ULDC UR20, c[0x0][0xbe8] ;  /* 0x0002fa0000147ab9 */ /* 0x000fe20000000800 */
[----:B0-----:R-:W-:-:S05]  /*d220*/  IMAD.SHL.U32 R4, R9, 0x4, RZ ;  /* 0x0000000409047824 */ /* 0x001fca00078e00ff */
[----:B------:R-:W-:-:S04]  /*d230*/  LOP3.LUT R4, R4, 0xc, RZ, 0xc0, !PT ;  /* 0x0000000c04047812 */ /* 0x000fc800078ec0ff */
[----:B------:R-:W-:-:S05]  /*d240*/  IADD3 R4, P0, R4, UR8, RZ ;  /* 0x0000000804047c10 */ /* 0x000fca000ff1e0ff */
[----:B------:R-:W-:-:S05]  /*d250*/  IMAD.X R5, RZ, RZ, UR9, P0 ;  /* 0x00000009ff057e24 */ /* 0x000fca00080e06ff */
[----:B------:R0:W2:Y:S01]  /*d260*/  LDG.E.CONSTANT R7, desc[UR48][R4.64] ;  /* 0x0000003004077981 */ /* 0x0000a2000c1e9900 */
[----:B------:R-:W-:-:S03]  /*d270*/  LOP3.LUT P0, R6, R9, 0x3, RZ, 0xc0, !PT ;  /* 0x0000000309067812 */ /* 0x000fc6000780c0ff */
[----:B------:R-:W3:Y:S01]  /*d280*/  LDL R4, [R1+0x28] ;  /* 0x0000280001047983 */ /* 0x000ee20000100800 */
[----:B------:R-:W-:Y:S01]  /*d290*/  ISETP.EQ.OR P0, PT, R6, 0x3, !P0 ;  /* 0x000000030600780c */ /* 0x000fe20004702670 */
[----:B------:R-:W-:Y:S01]  /*d2a0*/  UMOV UR8, UR7 ;  /* 0x0000000700087c82 */ /* 0x000fe20008000000 */
[----:B-1----:R-:W-:Y:S01]  /*d2b0*/  UMOV UR9, UR4 ;  /* 0x0000000400097c82 */ /* 0x002fe20008000000 */
[----:B------:R-:W-:Y:S01]  /*d2c0*/  UIMAD.WIDE UR10, UR56, 0x4, UR10 ;  /* 0x00000004380a78a5 */ /* 0x000fe2000f8e020a */
        /* <DEDUP_REMOVED lines=16> */
[----:B------:R-:W-:Y:S01]  /*d3d0*/  IMAD.MOV.U32 R30, RZ, RZ, 0x2 ;  /* 0x00000002ff1e7424 */ /* 0x000fe200078e00ff */
        /* <DEDUP_REMOVED lines=11> */
[----:B0-----:R-:W-:Y:S02]  /*d490*/  SEL R5, R147, R8, P0 ;  /* 0x0000000893057207 */ /* 0x001fe40000000000 */
        /* <DEDUP_REMOVED lines=99> */
[----:B------:R-:W-:Y:S01]  /*dad0*/  SEL R130, R131, R130, P0 ;  /* 0x0000008283827207 */ /* 0x000fe20000000000 */
[----:B--2---:R-:W-:Y:S04]  /*dae0*/  SHFL.IDX PT, R152, R109, R7, 0x1c1f ;  /* 0x001c1f076d987589 */ /* 0x004fe800000e0000 */
[----:B------:R-:W-:Y:S04]  /*daf0*/  SHFL.IDX PT, R103, R53, R7, 0x1c1f ;  /* 0x001c1f0735677589 */ /* 0x000fe800000e0000 */
[----:B------:R-:W-:Y:S01]  /*db00*/  SHFL.IDX PT, R114, R65, R7, 0x1c1f ;  /* 0x001c1f0741727589 */ /* 0x000fe200000e0000 */
[----:B---3--:R-:W-:-:S03]  /*db10*/  IMAD.WIDE R30, R4, R30, UR8 ;  /* 0x00000008041e7e25 */ /* 0x008fc6000f8e021e */
[----:B------:R-:W-:Y:S01]  /*db20*/  SHFL.IDX PT, R6, R6, R7, 0x1c1f ;  /* 0x001c1f0706067589 */ /* 0x000fe200000e0000 */
[----:B------:R-:W-:-:S03]  /*db30*/  IADD3 R83, P2, R30, 0xc020, RZ ;  /* 0x0000c0201e537810 */ /* 0x000fc60007f5e0ff */
[----:B------:R-:W-:Y:S01]  /*db40*/  SHFL.IDX PT, R119, R49, R7, 0x1c1f ;  /* 0x001c1f0731777589 */ /* 0x000fe200000e0000 */
[----:B------:R-:W-:Y:S02]  /*db50*/  IADD3 R75, P4, R30, 0xc060, RZ ;  /* 0x0000c0601e4b7810 */ /* 0x000fe40007f9e0ff */
[----:B------:R-:W-:Y:S01]  /*db60*/  LOP3.LUT R82, R83, 0x380, RZ, 0xc0, !PT ;  /* 0x0000038053527812 */ /* 0x000fe200078ec0ff */
[----:B------:R-:W-:Y:S01]  /*db70*/  SHFL.IDX PT, R107, R57, R7, 0x1c1f ;  /* 0x001c1f07396b7589 */ /* 0x000fe200000e0000 */
[----:B------:R-:W-:Y:S02]  /*db80*/  LOP3.LUT R74, R75, 0x380, RZ, 0xc0, !PT ;  /* 0x000003804b4a7812 */ /* 0x000fe400078ec0ff */
[----:B------:R-:W-:Y:S01]  /*db90*/  SHF.R.U64 R82, R82, 0x3, RZ ;  /* 0x0000000352527819 */ /* 0x000fe200000012ff */
[----:B------:R-:W-:Y:S01]  /*dba0*/  SHFL.IDX PT, R111, R61, R7, 0x1c1f ;  /* 0x001c1f073d6f7589 */ /* 0x000fe200000e0000 */
[----:B------:R-:W-:Y:S02]  /*dbb0*/  IADD3 R79, P3, R30, 0xc040, RZ ;  /* 0x0000c0401e4f7810 */ /* 0x000fe40007f7e0ff */
[----:B------:R-:W-:Y:S01]  /*dbc0*/  LOP3.LUT R82, R82, R83, RZ, 0x3c, !PT ;  /* 0x0000005352527212 */ /* 0x000fe200078e3cff */
[----:B------:R-:W-:Y:S01]  /*dbd0*/  IMAD.X R83, RZ, RZ, R31, P2 ;  /* 0x000000ffff537224 */ /* 0x000fe200010e061f */
[----:B------:R-:W-:Y:S01]  /*dbe0*/  IADD3 R59, P2, R30, 0x4060, RZ ;  /* 0x000040601e3b7810 */ /* 0x000fe20007f5e0ff */
[----:B------:R-:W-:Y:S01]  /*dbf0*/  SHFL.IDX PT, R90, R69, R7, 0x1c1f ;  /* 0x001c1f07455a7589 */ /* 0x000fe200000e0000 */
[----:B------:R-:W-:-:S02]  /*dc00*/  SHF.R.U64 R74, R74, 0x3, RZ ;  /* 0x000000034a4a7819 */ /* 0x000fc400000012ff */
[----:B------:R-:W-:Y:S01]  /*dc10*/  LOP3.LUT R78, R79, 0x380, RZ, 0xc0, !PT ;  /* 0x000003804f4e7812 */ /* 0x000fe200078ec0ff */
[----:B------:R-:W-:Y:S01]  /*dc20*/  SHFL.IDX PT, R89, R89, R7, 0x1c1f ;  /* 0x001c1f0759597589 */ /* 0x000fe200000e0000 */
[----:B------:R-:W-:Y:S02]  /*dc30*/  LOP3.LUT R58, R59, 0x380, RZ, 0xc0, !PT ;  /* 0x000003803b3a7812 */ /* 0x000fe400078ec0ff */
[----:B------:R-:W-:Y:S01]  /*dc40*/  LOP3.LUT R74, R74, R75, RZ, 0x3c, !PT ;  /* 0x0000004b4a4a7212 */ /* 0x000fe200078e3cff */
[--C-:B------:R-:W-:Y:S01]  /*dc50*/  IMAD.X R75, RZ, RZ, R31.reuse, P4 ;  /* 0x000000ffff4b7224 */ /* 0x100fe200020e061f */
[----:B------:R-:W-:Y:S01]  /*dc60*/  SHF.R.U64 R78, R78, 0x3, RZ ;  /* 0x000000034e4e7819 */ /* 0x000fe200000012ff */
[----:B------:R-:W-:Y:S01]  /*dc70*/  SHFL.IDX PT, R160, R160, R7, 0x1c1f ;  /* 0x001c1f07a0a07589 */ /* 0x000fe200000e0000 */
[----:B------:R-:W-:Y:S02]  /*dc80*/  IADD3 R51, P4, R30, 0x8020, RZ ;  /* 0x000080201e337810 */ /* 0x000fe40007f9e0ff */
[----:B------:R-:W-:Y:S01]  /*dc90*/  SHF.R.U64 R58, R58, 0x3, RZ ;  /* 0x000000033a3a7819 */ /* 0x000fe200000012ff */
[----:B------:R-:W-:Y:S01]  /*dca0*/  SHFL.IDX PT, R154, R154, R7, 0x1c1f ;  /* 0x001c1f079a9a7589 */ /* 0x000fe200000e0000 */
[----:B------:R-:W-:Y:S01]  /*dcb0*/  LOP3.LUT R78, R78, R79, RZ, 0x3c, !PT ;  /* 0x0000004f4e4e7212 */ /* 0x000fe200078e3cff */
[----:B------:R-:W-:Y:S01]  /*dcc0*/  IMAD.X R79, RZ, RZ, R31, P3 ;  /* 0x000000ffff4f7224 */ /* 0x000fe200018e061f */
[C---:B------:R-:W-:Y:S01]  /*dcd0*/  IADD3 R47, P5, R30.reuse, 0x8040, RZ ;  /* 0x000080401e2f7810 */ /* 0x040fe20007fbe0ff */
[----:B------:R-:W-:Y:S01]  /*dce0*/  SHFL.IDX PT, R158, R158, R7, 0x1c1f ;  /* 0x001c1f079e9e7589 */ /* 0x000fe200000e0000 */
[----:B------:R-:W-:-:S02]  /*dcf0*/  IADD3 R87, P1, R30, 0xc000, RZ ;  /* 0x0000c0001e577810 */ /* 0x000fc40007f3e0ff */
[----:B------:R-:W-:Y:S01]  /*dd00*/  IADD3 R43, P6, R30, 0x8060, RZ ;  /* 0x000080601e2b7810 */ /* 0x000fe20007fde0ff */
[----:B------:R-:W-:Y:S01]  /*dd10*/  SHFL.IDX PT, R53, R161, R7, 0x1c1f ;  /* 0x001c1f07a1357589 */ /* 0x000fe200000e0000 */
[----:B------:R-:W-:Y:S02]  /*dd20*/  LOP3.LUT R50, R51, 0x380, RZ, 0xc0, !PT ;  /* 0x0000038033327812 */ /* 0x000fe400078ec0ff */
[----:B------:R-:W-:Y:S01]  /*dd30*/  LOP3.LUT R58, R58, R59, RZ, 0x3c, !PT ;  /* 0x0000003b3a3a7212 */ /* 0x000fe200078e3cff */
[----:B------:R-:W-:Y:S01]  /*dd40*/  IMAD.X R59, RZ, RZ, R31, P2 ;  /* 0x000000ffff3b7224 */ /* 0x000fe200010e061f */
[C---:B------:R-:W-:Y:S01]  /*dd50*/  IADD3 R55, P3, R30.reuse, 0x8000, RZ ;  /* 0x000080001e377810 */ /* 0x040fe20007f7e0ff */
[----:B------:R-:W-:Y:S01]  /*dd60*/  SHFL.IDX PT, R164, R164, R7, 0x1c1f ;  /* 0x001c1f07a4a47589 */ /* 0x000fe200000e0000 */
[----:B------:R-:W-:Y:S02]  /*dd70*/  IADD3 R35, P2, R30, 0x60, RZ ;  /* 0x000000601e237810 */ /* 0x000fe40007f5e0ff */
[----:B------:R-:W-:Y:S01]  /*dd80*/  LOP3.LUT R46, R47, 0x380, RZ, 0xc0, !PT ;  /* 0x000003802f2e7812 */ /* 0x000fe200078ec0ff */
[----:B------:R-:W-:Y:S01]  /*dd90*/  SHFL.IDX PT, R166, R166, R7, 0x1c1f ;  /* 0x001c1f07a6a67589 */ /* 0x000fe200000e0000 */
[----:B------:R-:W-:-:S02]  /*dda0*/  LOP3.LUT R86, R87, 0x380, RZ, 0xc0, !PT ;  /* 0x0000038057567812 */ /* 0x000fc400078ec0ff */
[----:B------:R-:W-:Y:S01]  /*ddb0*/  LOP3.LUT R42, R43, 0x380, RZ, 0xc0, !PT ;  /* 0x000003802b2a7812 */ /* 0x000fe200078ec0ff */
[----:B------:R-:W-:Y:S01]  /*ddc0*/  SHFL.IDX PT, R168, R168, R7, 0x1c1f ;  /* 0x001c1f07a8a87589 */ /* 0x000fe200000e0000 */
[----:B------:R-:W-:Y:S02]  /*ddd0*/  SHF.R.U64 R50, R50, 0x3, RZ ;  /* 0x0000000332327819 */ /* 0x000fe400000012ff */
[----:B------:R-:W-:Y:S01]  /*dde0*/  LOP3.LUT R54, R55, 0x380, RZ, 0xc0, !PT ;  /* 0x0000038037367812 */ /* 0x000fe200078ec0ff */
[----:B------:R-:W-:Y:S01]  /*ddf0*/  SHFL.IDX PT, R170, R170, R7, 0x1c1f ;  /* 0x001c1f07aaaa7589 */ /* 0x000fe200000e0000 */
[----:B------:R-:W-:Y:S02]  /*de00*/  LOP3.LUT R34, R35, 0x380, RZ, 0xc0, !PT ;  /* 0x0000038023227812 */ /* 0x000fe400078ec0ff */
[----:B------:R-:W-:Y:S01]  /*de10*/  SHF.R.U64 R46, R46, 0x3, RZ ;  /* 0x000000032e2e7819 */ /* 0x000fe200000012ff */
[----:B------:R-:W-:Y:S01]  /*de20*/  SHFL.IDX PT, R172, R172, R7, 0x1c1f ;  /* 0x001c1f07acac7589 */ /* 0x000fe200000e0000 */
[----:B------:R-:W-:-:S02]  /*de30*/  SHF.R.U64 R86, R86, 0x3, RZ ;  /* 0x0000000356567819 */ /* 0x000fc400000012ff */
[----:B------:R-:W-:Y:S01]  /*de40*/  SHF.R.U64 R42, R42, 0x3, RZ ;  /* 0x000000032a2a7819 */ /* 0x000fe200000012ff */
[----:B------:R-:W-:Y:S01]  /*de50*/  SHFL.IDX PT, R173, R173, R7, 0x1c1f ;  /* 0x001c1f07adad7589 */ /* 0x000fe200000e0000 */
        /* <DEDUP_REMOVED lines=22> */
[----:B------:R-:W-:Y:S01]  /*dfc0*/  SHFL.IDX PT, R131, R178, R7, 0x1c1f ;  /* 0x001c1f07b2837589 */ /* 0x000fe200000e0000 */
[C---:B------:R-:W-:Y:S02]  /*dfd0*/  IADD3 R39, P3, R30.reuse, 0x4000, RZ ;  /* 0x000040001e277810 */ /* 0x040fe40007f7e0ff */
[----:B------:R-:W-:Y:S02]  /*dfe0*/  LOP3.LUT R35, R30, 0x380, RZ, 0xc0, !PT ;  /* 0x000003801e237812 */ /* 0x000fe400078ec0ff */
[----:B------:R-:W-:-:S02]  /*dff0*/  LOP3.LUT R70, R71, 0x380, RZ, 0xc0, !PT ;  /* 0x0000038047467812 */ /* 0x000fc400078ec0ff */
[----:B------:R-:W-:Y:S02]  /*e000*/  LOP3.LUT R62, R63, 0x380, RZ, 0xc0, !PT ;  /* 0x000003803f3e7812 */ /* 0x000fe400078ec0ff */
[----:B------:R-:W-:Y:S02]  /*e010*/  LOP3.LUT R66, R67, 0x380, RZ, 0xc0, !PT ;  /* 0x0000038043427812 */ /* 0x000fe400078ec0ff */
[----:B------:R-:W-:Y:S02]  /*e020*/  SHF.R.U64 R80, R80, 0x3, RZ ;  /* 0x0000000350507819 */ /* 0x000fe400000012ff */
[----:B------:R-:W-:Y:S02]  /*e030*/  LOP3.LUT R38, R39, 0x380, RZ, 0xc0, !PT ;  /* 0x0000038027267812 */ /* 0x000fe400078ec0ff */
[----:B------:R-:W-:Y:S02]  /*e040*/  SHF.R.U64 R35, R35, 0x3, RZ ;  /* 0x0000000323237819 */ /* 0x000fe400000012ff */
[----:B------:R-:W-:-:S02]  /*e050*/  SHF.R.U64 R70, R70, 0x3, RZ ;  /* 0x0000000346467819 */ /* 0x000fc400000012ff */
[----:B------:R-:W-:Y:S02]  /*e060*/  SHF.R.U64 R62, R62, 0x3, RZ ;  /* 0x000000033e3e7819 */ /* 0x000fe400000012ff */
[----:B------:R-:W-:Y:S02]  /*e070*/  SHF.R.U64 R66, R66, 0x3, RZ ;  /* 0x0000000342427819 */ /* 0x000fe400000012ff */
[----:B------:R-:W-:Y:S01]  /*e080*/  LOP3.LUT R80, R80, R81, RZ, 0x3c, !PT ;  /* 0x0000005150507212 */ /* 0x000fe200078e3cff */
[--C-:B------:R-:W-:Y:S01]  /*e090*/  IMAD.X R81, RZ, RZ, R31.reuse, P4 ;  /* 0x000000ffff517224 */ /* 0x100fe200020e061f */
[----:B------:R-:W-:Y:S02]  /*e0a0*/  SHF.R.U64 R38, R38, 0x3, RZ ;  /* 0x0000000326267819 */ /* 0x000fe400000012ff */
[----:B------:R-:W-:Y:S01]  /*e0b0*/  LOP3.LUT R30, R35, R30, RZ, 0x3c, !PT ;  /* 0x0000001e231e7212 */ /* 0x000fe200078e3cff */
[----:B------:R-:W-:Y:S01]  /*e0c0*/  IMAD.X R35, RZ, RZ, R31, P2 ;  /* 0x000000ffff237224 */ /* 0x000fe200010e061f */
[----:B------:R-:W-:-:S02]  /*e0d0*/  MOV R186, R50 ;  /* 0x0000003200ba7202 */ /* 0x000fc40000000f00 */
[----:B------:R-:W-:Y:S01]  /*e0e0*/  LOP3.LUT R70, R70, R71, RZ, 0x3c, !PT ;  /* 0x0000004746467212 */ /* 0x000fe200078e3cff */
[----:B------:R0:W-:Y:S01]  /*e0f0*/  SHFL.IDX PT, R50, R21, R7, 0x1c1f ;  /* 0x001c1f0715327589 */ /* 0x0001e200000e0000 */
[----:B------:R-:W-:Y:S01]  /*e100*/  LOP3.LUT R62, R62, R63, RZ, 0x3c, !PT ;  /* 0x0000003f3e3e7212 */ /* 0x000fe200078e3cff */
[--C-:B------:R-:W-:Y:S01]  /*e110*/  IMAD.X R71, RZ, RZ, R31.reuse, P5 ;  /* 0x000000ffff477224 */ /* 0x100fe200028e061f */
[----:B------:R-:W-:Y:S01]  /*e120*/  LOP3.LUT R66, R66, R67, RZ, 0x3c, !PT ;  /* 0x0000004342427212 */ /* 0x000fe200078e3cff */
[--C-:B------:R-:W-:Y:S01]  /*e130*/  IMAD.X R63, RZ, RZ, R31.reuse, P1 ;  /* 0x000000ffff3f7224 */ /* 0x100fe200008e061f */
[----:B------:R-:W-:Y:S01]  /*e140*/  LOP3.LUT R38, R38, R39, RZ, 0x3c, !PT ;  /* 0x0000002726267212 */ /* 0x000fe200078e3cff */
[--C-:B------:R-:W-:Y:S01]  /*e150*/  IMAD.X R67, RZ, RZ, R31.reuse, P6 ;  /* 0x000000ffff437224 */ /* 0x100fe200030e061f */
[----:B------:R-:W-:Y:S01]  /*e160*/  MOV R80, R80 ;  /* 0x0000005000507202 */ /* 0x000fe20000000f00 */
[----:B------:R-:W-:Y:S01]  /*e170*/  IMAD.X R39, RZ, RZ, R31, P3 ;  /* 0x000000ffff277224 */ /* 0x000fe200018e061f */
[----:B------:R-:W-:-:S02]  /*e180*/  MOV R81, R34 ;  /* 0x0000002200517202 */ /* 0x000fc40000000f00 */
[----:B0-----:R-:W-:Y:S01]  /*e190*/  LOP3.LUT R21, R7, 0x2, RZ, 0x3c, !PT ;  /* 0x0000000207157812 */ /* 0x001fe200078e3cff */
[----:B------:R-:W-:Y:S01]  /*e1a0*/  SHFL.IDX PT, R35, R10, R7, 0x1c1f ;  /* 0x001c1f070a237589 */ /* 0x000fe200000e0000 */
[----:B------:R-:W-:Y:S02]  /*e1b0*/  MOV R191, R78 ;  /* 0x0000004e00bf7202 */ /* 0x000fe40000000f00 */
[----:B------:R-:W-:Y:S01]  /*e1c0*/  MOV R189, R86 ;  /* 0x0000005600bd7202 */ /* 0x000fe20000000f00 */
[----:B------:R-:W-:Y:S01]  /*e1d0*/  SHFL.IDX PT, R10, R24, R21, 0x1c1f ;  /* 0x001c1f15180a7589 */ /* 0x000fe200000e0000 */
[----:B------:R-:W-:Y:S02]  /*e1e0*/  MOV R188, R42 ;  /* 0x0000002a00bc7202 */ /* 0x000fe40000000f00 */
[----:B------:R-:W-:Y:S01]  /*e1f0*/  MOV R84, R70 ;  /* 0x0000004600547202 */ /* 0x000fe20000000f00 */
[----:B------:R-:W-:Y:S01]  /*e200*/  SHFL.IDX PT, R42, R15, R7, 0x1c1f ;  /* 0x001c1f070f2a7589 */ /* 0x000fe200000e0000 */
[----:B------:R-:W-:-:S02]  /*e210*/  MOV R184, R58 ;  /* 0x0000003a00b87202 */ /* 0x000fc40000000f00 */
[----:B------:R-:W-:Y:S01]  /*e220*/  MOV R183, R62 ;  /* 0x0000003e00b77202 */ /* 0x000fe20000000f00 */
        /* <DEDUP_REMOVED lines=9> */
[----:B------:R-:W0:Y:S01]  /*e2c0*/  SHFL.IDX PT, R24, R32, R21, 0x1c1f ;  /* 0x001c1f1520187589 */ /* 0x000e2200000e0000 */
[----:B------:R-:W-:-:S03]  /*e2d0*/  MOV R185, R54 ;  /* 0x0000003600b97202 */ /* 0x000fc60000000f00 */
        /* <DEDUP_REMOVED lines=30> */
[----:B------:R-:W-:-:S03]  /*e4c0*/  SEL R24, R24, R35, P0 ;  /* 0x0000002318187207 */ /* 0x000fc60000000000 */
        /* <DEDUP_REMOVED lines=15> */
[----:B------:R-:W0:Y:S04]  /*e5c0*/  SHFL.IDX PT, R56, R64, R21, 0x1c1f ;  /* 0x001c1f1540387589 */ /* 0x000e2800000e0000 */
[----:B------:R-:W-:Y:S04]  /*e5d0*/  SHFL.IDX PT, R127, R112, R21, 0x1c1f ;  /* 0x001c1f15707f7589 */ /* 0x000fe800000e0000 */
[----:B------:R-:W-:Y:S04]  /*e5e0*/  SHFL.IDX PT, R139, R124, R21, 0x1c1f ;  /* 0x001c1f157c8b7589 */ /* 0x000fe800000e0000 */
[----:B------:R-:W-:Y:S04]  /*e5f0*/  SHFL.IDX PT, R76, R136, R21, 0x1c1f ;  /* 0x001c1f15884c7589 */ /* 0x000fe800000e0000 */
[----:B------:R-:W1:Y:S04]  /*e600*/  SHFL.IDX PT, R27, R27, R21, 0x1c1f ;  /* 0x001c1f151b1b7589 */ /* 0x000e6800000e0000 */
[----:B------:R-:W-:Y:S04]  /*e610*/  SHFL.IDX PT, R7, R150, R21, 0x1c1f ;  /* 0x001c1f1596077589 */ /* 0x000fe800000e0000 */
[----:B------:R2:W3:Y:S01]  /*e620*/  SHFL.IDX PT, R120, R102, R21, 0x1c1f ;  /* 0x001c1f1566787589 */ /* 0x0004e200000e0000 */
[----:B0-----:R-:W-:-:S02]  /*e630*/  SEL R54, R55, R56, P0 ;  /* 0x0000003837367207 */ /* 0x001fc40000000000 */
[----:B------:R-:W-:Y:S01]  /*e640*/  SEL R56, R56, R55, P0 ;  /* 0x0000003738387207 */ /* 0x000fe20000000000 */
[----:B------:R-:W0:Y:S04]  /*e650*/  SHFL.IDX PT, R28, R28, R21, 0x1c1f ;  /* 0x001c1f151c1c7589 */ /* 0x000e2800000e0000 */
[----:B------:R-:W4:Y:S01]  /*e660*/  SHFL.IDX PT, R36, R36, R21, 0x1c1f ;  /* 0x001c1f1524247589 */ /* 0x000f2200000e0000 */
[----:B--2---:R-:W-:-:S03]  /*e670*/  SEL R102, R103, R109, P0 ;  /* 0x0000006d67667207 */ /* 0x004fc60000000000 */
[----:B------:R-:W2:Y:S04]  /*e680*/  SHFL.IDX PT, R64, R72, R21, 0x1c1f ;  /* 0x001c1f1548407589 */ /* 0x000ea800000e0000 */
[----:B------:R-:W5:Y:S01]  /*e690*/  SHFL.IDX PT, R26, R26, R21, 0x1c1f ;  /* 0x001c1f151a1a7589 */ /* 0x000f6200000e0000 */
[----:B-1----:R-:W-:Y:S02]  /*e6a0*/  SEL R13, R15, R27, P0 ;  /* 0x0000001b0f0d7207 */ /* 0x002fe40000000000 */
[----:B------:R-:W-:Y:S01]  /*e6b0*/  SEL R15, R27, R15, P0 ;  /* 0x0000000f1b0f7207 */ /* 0x000fe20000000000 */
[----:B------:R-:W1:Y:S04]  /*e6c0*/  SHFL.IDX PT, R112, R94, R21, 0x1c1f ;  /* 0x001c1f155e707589 */ /* 0x000e6800000e0000 */
[----:B------:R-:W-:Y:S01]  /*e6d0*/  SHFL.IDX PT, R124, R106, R21, 0x1c1f ;  /* 0x001c1f156a7c7589 */ /* 0x000fe200000e0000 */
[----:B---3--:R-:W-:-:S02]  /*e6e0*/  SEL R115, R117, R120, P0 ;  /* 0x0000007875737207 */ /* 0x008fc40000000000 */
[----:B------:R-:W-:Y:S01]  /*e6f0*/  SEL R117, R120, R117, P0 ;  /* 0x0000007578757207 */ /* 0x000fe20000000000 */
[----:B------:R-:W-:Y:S01]  /*e700*/  SHFL.IDX PT, R136, R118, R21, 0x1c1f ;  /* 0x001c1f1576887589 */ /* 0x000fe200000e0000 */
[----:B0-----:R-:W-:Y:S02]  /*e710*/  SEL R9, R38, R28, P0 ;  /* 0x0000001c26097207 */ /* 0x001fe40000000000 */
[----:B------:R-:W-:Y:S01]  /*e720*/  SEL R11, R28, R38, P0 ;  /* 0x000000261c0b7207 */ /* 0x000fe20000000000 */
[----:B------:R-:W0:Y:S01]  /*e730*/  SHFL.IDX PT, R146, R96, R21, 0x1c1f ;  /* 0x001c1f1560927589 */ /* 0x000e2200000e0000 */
[----:B----4-:R-:W-:Y:S02]  /*e740*/  SEL R25, R36, R30, P0 ;  /* 0x0000001e24197207 */ /* 0x010fe40000000000 */
[----:B------:R-:W-:Y:S01]  /*e750*/  SEL R38, R39, R40, P0 ;  /* 0x0000002827267207 */ /* 0x000fe20000000000 */
[----:B------:R3:W4:Y:S01]  /*e760*/  SHFL.IDX PT, R123, R104, R21, 0x1c1f ;  /* 0x001c1f15687b7589 */ /* 0x00072200000e0000 */
[----:B------:R-:W-:-:S02]  /*e770*/  SEL R40, R40, R39, P0 ;  /* 0x0000002728287207 */ /* 0x000fc40000000000 */
[----:B--2---:R-:W-:Y:S01]  /*e780*/  SEL R62, R63, R64, P0 ;  /* 0x000000403f3e7207 */ /* 0x004fe20000000000 */
[----:B------:R-:W-:Y:S01]  /*e790*/  SHFL.IDX PT, R88, R128, R21, 0x1c1f ;  /* 0x001c1f1580587589 */ /* 0x000fe200000e0000 */
[----:B-----5:R-:W-:Y:S02]  /*e7a0*/  SEL R12, R14, R26, P0 ;  /* 0x0000001a0e0c7207 */ /* 0x020fe40000000000 */
[----:B------:R-:W-:Y:S01]  /*e7b0*/  SEL R14, R26, R14, P0 ;  /* 0x0000000e1a0e7207 */ /* 0x000fe20000000000 */
[----:B------:R-:W2:Y:S01]  /*e7c0*/  SHFL.IDX PT, R72, R140, R21, 0x1c1f ;  /* 0x001c1f158c487589 */ /* 0x000ea200000e0000 */
[----:B------:R-:W-:Y:S02]  /*e7d0*/  SEL R64, R64, R63, P0 ;  /* 0x0000003f40407207 */ /* 0x000fe40000000000 */
[----:B---3--:R-:W-:Y:S01]  /*e7e0*/  SEL R104, R109, R103, P0 ;  /* 0x000000676d687207 */ /* 0x008fe20000000000 */
[----:B------:R-:W-:Y:S01]  /*e7f0*/  SHFL.IDX PT, R98, R148, R21, 0x1c1f ;  /* 0x001c1f1594627589 */ /* 0x000fe200000e0000 */
[----:B------:R-:W-:-:S02]  /*e800*/  SEL R103, R107, R105, P0 ;  /* 0x000000696b677207 */ /* 0x000fc40000000000 */
[----:B------:R-:W-:Y:S01]  /*e810*/  SEL R105, R105, R107, P0 ;  /* 0x0000006b69697207 */ /* 0x000fe20000000000 */
[----:B------:R-:W3:Y:S01]  /*e820*/  SHFL.IDX PT, R137, R137, R21, 0x1c1f ;  /* 0x001c1f1589897589 */ /* 0x000ee200000e0000 */
[----:B-1----:R-:W-:Y:S02]  /*e830*/  SEL R107, R175, R112, P0 ;  /* 0x00000070af6b7207 */ /* 0x002fe40000000000 */
[----:B------:R-:W-:Y:S01]  /*e840*/  SEL R109, R112, R175, P0 ;  /* 0x000000af706d7207 */ /* 0x000fe20000000000 */
[----:B------:R-:W1:Y:S01]  /*e850*/  SHFL.IDX PT, R129, R129, R21, 0x1c1f ;  /* 0x001c1f1581817589 */ /* 0x000e6200000e0000 */
[----:B0-----:R-:W-:Y:S02]  /*e860*/  SEL R112, R146, R111, P0 ;  /* 0x0000006f92707207 */ /* 0x001fe40000000000 */
[----:B------:R-:W-:Y:S01]  /*e870*/  SEL R63, R66, R65, P0 ;  /* 0x00000041423f7207 */ /* 0x000fe20000000000 */
[----:B------:R-:W0:Y:S01]  /*e880*/  SHFL.IDX PT, R147, R147, R21, 0x1c1f ;  /* 0x001c1f1593937589 */ /* 0x000e2200000e0000 */
[----:B----4-:R-:W-:-:S02]  /*e890*/  SEL R118, R90, R123, P0 ;  /* 0x0000007b5a767207 */ /* 0x010fc40000000000 */
[----:B------:R-:W-:Y:S01]  /*e8a0*/  SEL R120, R123, R90, P0 ;  /* 0x0000005a7b787207 */ /* 0x000fe20000000000 */
[----:B------:R4:W5:Y:S01]  /*e8b0*/  SHFL.IDX PT, R128, R110, R21, 0x1c1f ;  /* 0x001c1f156e807589 */ /* 0x00096200000e0000 */
[----:B------:R-:W-:-:S03]  /*e8c0*/  SEL R65, R65, R66, P0 ;  /* 0x0000004241417207 */ /* 0x000fc60000000000 */
[----:B------:R1:W-:Y:S01]  /*e8d0*/  SHFL.IDX PT, R140, R122, R21, 0x1c1f ;  /* 0x001c1f157a8c7589 */ /* 0x0003e200000e0000 */
[----:B--2---:R-:W-:-:S03]  /*e8e0*/  SEL R151, R73, R72, P0 ;  /* 0x0000004849977207 */ /* 0x004fc60000000000 */
[----:B------:R2:W5:Y:S01]  /*e8f0*/  SHFL.IDX PT, R148, R130, R21, 0x1c1f ;  /* 0x001c1f1582947589 */ /* 0x00056200000e0000 */
[----:B----4-:R-:W-:-:S03]  /*e900*/  SEL R110, R111, R146, P0 ;  /* 0x000000926f6e7207 */ /* 0x010fc60000000000 */
[----:B------:R-:W4:Y:S01]  /*e910*/  SHFL.IDX PT, R44, R44, R21, 0x1c1f ;  /* 0x001c1f152c2c7589 */ /* 0x000f2200000e0000 */
[----:B---3--:R-:W-:Y:S02]  /*e920*/  SEL R27, R29, R137, P0 ;  /* 0x000000891d1b7207 */ /* 0x008fe40000000000 */
[----:B-1----:R-:W-:Y:S01]  /*e930*/  SEL R122, R125, R124, P0 ;  /* 0x0000007c7d7a7207 */ /* 0x002fe20000000000 */
[----:B------:R-:W1:Y:S01]  /*e940*/  SHFL.IDX PT, R52, R52, R21, 0x1c1f ;  /* 0x001c1f1534347589 */ /* 0x000e6200000e0000 */
[----:B------:R-:W-:Y:S02]  /*e950*/  SEL R124, R124, R125, P0 ;  /* 0x0000007d7c7c7207 */ /* 0x000fe40000000000 */
[----:B--2---:R-:W-:Y:S01]  /*e960*/  SEL R130, R131, R132, P0 ;  /* 0x0000008483827207 */ /* 0x004fe20000000000 */
        /* <DEDUP_REMOVED lines=10> */
[----:B0-----:R-:W-:Y:S02]  /*ea10*/  SEL R35, R37, R147, P0 ;  /* 0x0000009325237207 */ /* 0x001fe40000000000 */
[----:B-----5:R-:W-:Y:S01]  /*ea20*/  SEL R123, R177, R128, P0 ;  /* 0x00000080b17b7207 */ /* 0x020fe20000000000 */
[----:B------:R0:W3:Y:S01]  /*ea30*/  SHFL.IDX PT, R144, R126, R21, 0x1c1f ;  /* 0x001c1f157e907589 */ /* 0x0000e200000e0000 */
[----:B------:R-:W-:-:S02]  /*ea40*/  SEL R125, R128, R177, P0 ;  /* 0x000000b1807d7207 */ /* 0x000fc40000000000 */
[----:B------:R-:W-:Y:S01]  /*ea50*/  SEL R136, R135, R78, P0 ;  /* 0x0000004e87887207 */ /* 0x000fe20000000000 */
[----:B------:R5:W3:Y:S01]  /*ea60*/  SHFL.IDX PT, R150, R134, R21, 0x1c1f ;  /* 0x001c1f1586967589 */ /* 0x000ae200000e0000 */
[----:B------:R-:W-:Y:S02]  /*ea70*/  SEL R146, R149, R148, P0 ;  /* 0x0000009495927207 */ /* 0x000fe40000000000 */
[----:B----4-:R-:W-:Y:S01]  /*ea80*/  SEL R33, R44, R34, P0 ;  /* 0x000000222c217207 */ /* 0x010fe20000000000 */
[----:B------:R4:W3:Y:S01]  /*ea90*/  SHFL.IDX PT, R101, R41, R21, 0x1c1f ;  /* 0x001c1f1529657589 */ /* 0x0008e200000e0000 */
[----:B------:R-:W-:Y:S02]  /*eaa0*/  SEL R37, R147, R37, P0 ;  /* 0x0000002593257207 */ /* 0x000fe40000000000 */
[----:B-1----:R-:W-:Y:S01]  /*eab0*/  SEL R39, R42, R52, P0 ;  /* 0x000000342a277207 */ /* 0x002fe20000000000 */
[----:B------:R-:W-:Y:S01]  /*eac0*/  SHFL.IDX PT, R155, R155, R21, 0x1c1f ;  /* 0x001c1f159b9b7589 */ /* 0x000fe200000e0000 */
[----:B0-----:R-:W-:-:S02]  /*ead0*/  SEL R126, R86, R127, P0 ;  /* 0x0000007f567e7207 */ /* 0x001fc40000000000 */
[----:B-----5:R-:W-:Y:S01]  /*eae0*/  SEL R134, R78, R135, P0 ;  /* 0x000000874e867207 */ /* 0x020fe20000000000 */
[----:B------:R-:W-:Y:S01]  /*eaf0*/  SHFL.IDX PT, R121, R108, R21, 0x1c1f ;  /* 0x001c1f156c797589 */ /* 0x000fe200000e0000 */
[----:B------:R-:W-:Y:S02]  /*eb00*/  SEL R128, R127, R86, P0 ;  /* 0x000000567f807207 */ /* 0x000fe40000000000 */
[----:B----4-:R-:W-:Y:S01]  /*eb10*/  SEL R41, R52, R42, P0 ;  /* 0x0000002a34297207 */ /* 0x010fe20000000000 */
[----:B------:R-:W0:Y:S01]  /*eb20*/  SHFL.IDX PT, R60, R60, R21, 0x1c1f ;  /* 0x001c1f153c3c7589 */ /* 0x000e2200000e0000 */
[----:B------:R-:W-:Y:S02]  /*eb30*/  SEL R135, R77, R139, P0 ;  /* 0x0000008b4d877207 */ /* 0x000fe40000000000 */
[----:B------:R-:W-:Y:S01]  /*eb40*/  SEL R137, R139, R77, P0 ;  /* 0x0000004d8b897207 */ /* 0x000fe20000000000 */
[----:B------:R-:W-:Y:S01]  /*eb50*/  SHFL.IDX PT, R108, R91, R21, 0x1c1f ;  /* 0x001c1f155b6c7589 */ /* 0x000fe200000e0000 */
[----:B------:R-:W-:-:S02]  /*eb60*/  SEL R148, R148, R149, P0 ;  /* 0x0000009594947207 */ /* 0x000fc40000000000 */
[----:B--2---:R-:W-:Y:S01]  /*eb70*/  SEL R42, R154, R153, P0 ;  /* 0x000000999a2a7207 */ /* 0x004fe20000000000 */
[----:B------:R-:W1:Y:S01]  /*eb80*/  SHFL.IDX PT, R51, R157, R21, 0x1c1f ;  /* 0x001c1f159d337589 */ /* 0x000e6200000e0000 */
[----:B------:R-:W-:Y:S02]  /*eb90*/  SEL R127, R89, R143, P0 ;  /* 0x0000008f597f7207 */ /* 0x000fe40000000000 */
[----:B------:R-:W-:Y:S01]  /*eba0*/  SEL R129, R143, R89, P0 ;  /* 0x000000598f817207 */ /* 0x000fe20000000000 */
[----:B------:R2:W-:Y:S01]  /*ebb0*/  SHFL.IDX PT, R91, R138, R21, 0x1c1f ;  /* 0x001c1f158a5b7589 */ /* 0x0005e200000e0000 */
[----:B---3--:R-:W-:Y:S02]  /*ebc0*/  SEL R139, R99, R144, P0 ;  /* 0x00000090638b7207 */ /* 0x008fe40000000000 */
[----:B------:R-:W-:Y:S01]  /*ebd0*/  SEL R147, R79, R150, P0 ;  /* 0x000000964f937207 */ /* 0x000fe20000000000 */
[----:B------:R-:W-:Y:S01]  /*ebe0*/  SHFL.IDX PT, R159, R159, R21, 0x1c1f ;  /* 0x001c1f159f9f7589 */ /* 0x000fe200000e0000 */
[----:B------:R-:W-:-:S02]  /*ebf0*/  SEL R149, R150, R79, P0 ;  /* 0x0000004f96957207 */ /* 0x000fc40000000000 */
[----:B------:R-:W-:Y:S01]  /*ec00*/  SEL R143, R74, R85, P0 ;  /* 0x000000554a8f7207 */ /* 0x000fe20000000000 */
[----:B------:R-:W3:Y:S01]  /*ec10*/  SHFL.IDX PT, R68, R68, R21, 0x1c1f ;  /* 0x001c1f1544447589 */ /* 0x000ee200000e0000 */
[----:B------:R-:W-:Y:S02]  /*ec20*/  SEL R150, R152, R76, P0 ;  /* 0x0000004c98967207 */ /* 0x000fe40000000000 */
[----:B--2---:R-:W-:Y:S01]  /*ec30*/  SEL R138, R141, R140, P0 ;  /* 0x0000008c8d8a7207 */ /* 0x004fe20000000000 */
[----:B------:R-:W-:Y:S01]  /*ec40*/  SHFL.IDX PT, R163, R163, R21, 0x1c1f ;  /* 0x001c1f15a3a37589 */ /* 0x000fe200000e0000 */
[----:B------:R-:W-:Y:S02]  /*ec50*/  SEL R140, R140, R141, P0 ;  /* 0x0000008d8c8c7207 */ /* 0x000fe40000000000 */
[----:B------:R-:W-:Y:S01]  /*ec60*/  SEL R141, R144, R99, P0 ;  /* 0x00000063908d7207 */ /* 0x000fe20000000000 */
[----:B------:R-:W2:Y:S01]  /*ec70*/  SHFL.IDX PT, R162, R162, R21, 0x1c1f ;  /* 0x001c1f15a2a27589 */ /* 0x000ea200000e0000 */
[----:B------:R-:W-:-:S02]  /*ec80*/  SEL R144, R88, R75, P0 ;  /* 0x0000004b58907207 */ /* 0x000fc40000000000 */
[----:B------:R-:W-:Y:S01]  /*ec90*/  SEL R152, R76, R152, P0 ;  /* 0x000000984c987207 */ /* 0x000fe20000000000 */
[----:B------:R-:W-:Y:S01]  /*eca0*/  SHFL.IDX PT, R167, R167, R21, 0x1c1f ;  /* 0x001c1f15a7a77589 */ /* 0x000fe200000e0000 */
[----:B------:R-:W-:Y:S02]  /*ecb0*/  F2FP.BF16.F32.PACK_AB R77, R27, R26 ;  /* 0x0000001a1b4d723e */ /* 0x000fe400000010ff */
[----:B------:R-:W-:Y:S01]  /*ecc0*/  F2FP.BF16.F32.PACK_AB R78, R25, R24 ;  /* 0x00000018194e723e */ /* 0x000fe200000010ff */
[----:B------:R-:W4:Y:S01]  /*ecd0*/  SHFL.IDX PT, R165, R165, R21, 0x1c1f ;  /* 0x001c1f15a5a57589 */ /* 0x000f2200000e0000 */
[----:B------:R-:W-:Y:S02]  /*ece0*/  F2FP.BF16.F32.PACK_AB R79, R29, R28 ;  /* 0x0000001c1d4f723e */ /* 0x000fe400000010ff */
[----:B------:R-:W-:Y:S01]  /*ecf0*/  SEL R70, R71, R101, P0 ;  /* 0x0000006547467207 */ /* 0x000fe20000000000 */
[----:B------:R-:W5:Y:S01]  /*ed00*/  SHFL.IDX PT, R113, R100, R21, 0x1c1f ;  /* 0x001c1f1564717589 */ /* 0x000f6200000e0000 */
[----:B------:R-:W-:-:S02]  /*ed10*/  SEL R92, R101, R71, P0 ;  /* 0x00000047655c7207 */ /* 0x000fc40000000000 */
[----:B------:R-:W-:Y:S01]  /*ed20*/  SEL R71, R119, R93, P0 ;  /* 0x0000005d77477207 */ /* 0x000fe20000000000 */
[----:B------:R-:W-:Y:S01]  /*ed30*/  SHFL.IDX PT, R171, R171, R21, 0x1c1f ;  /* 0x001c1f15abab7589 */ /* 0x000fe200000e0000 */
[----:B------:R-:W-:Y:S02]  /*ed40*/  SEL R93, R93, R119, P0 ;  /* 0x000000775d5d7207 */ /* 0x000fe40000000000 */
[----:B0-----:R-:W-:Y:S01]  /*ed50*/  SEL R49, R60, R50, P0 ;  /* 0x000000323c317207 */ /* 0x001fe20000000000 */
[----:B------:R-:W0:Y:S01]  /*ed60*/  SHFL.IDX PT, R169, R169, R21, 0x1c1f ;  /* 0x001c1f15a9a97589 */ /* 0x000e2200000e0000 */
[----:B------:R-:W-:Y:S02]  /*ed70*/  SEL R119, R87, R121, P0 ;  /* 0x0000007957777207 */ /* 0x000fe40000000000 */
[----:B-1----:R-:W-:Y:S01]  /*ed80*/  SEL R52, R51, R158, P0 ;  /* 0x0000009e33347207 */ /* 0x002fe20000000000 */
[----:B------:R1:W0:Y:S01]  /*ed90*/  SHFL.IDX PT, R157, R142, R21, 0x1c1f ;  /* 0x001c1f158e9d7589 */ /* 0x00022200000e0000 */
[----:B------:R-:W-:-:S02]  /*eda0*/  SEL R121, R121, R87, P0 ;  /* 0x0000005779797207 */ /* 0x000fc40000000000 */
[----:B---3--:R-:W-:Y:S01]  /*edb0*/  SEL R55, R58, R68, P0 ;  /* 0x000000443a377207 */ /* 0x008fe20000000000 */
[----:B------:R-:W3:Y:S01]  /*edc0*/  SHFL.IDX PT, R116, R95, R21, 0x1c1f ;  /* 0x001c1f155f747589 */ /* 0x000ee200000e0000 */
[----:B------:R-:W-:Y:S02]  /*edd0*/  SEL R57, R68, R58, P0 ;  /* 0x0000003a44397207 */ /* 0x000fe40000000000 */
[----:B------:R-:W-:Y:S01]  /*ede0*/  F2FP.BF16.F32.PACK_AB R90, R41, R40 ;  /* 0x00000028295a723e */ /* 0x000fe200000010ff */
[----:B------:R4:W3:Y:S01]  /*edf0*/  SHFL.IDX PT, R96, R5, R21, 0x1c1f ;  /* 0x001c1f1505607589 */ /* 0x0008e200000e0000 */
[----:B--2---:R-:W-:Y:S02]  /*ee00*/  SEL R58, R164, R162, P0 ;  /* 0x000000a2a43a7207 */ /* 0x004fe40000000000 */
[----:B-1----:R-:W-:Y:S02]  /*ee10*/  SEL R142, R75, R88, P0 ;  /* 0x000000584b8e7207 */ /* 0x002fe40000000000 */
[----:B------:R-:W-:-:S02]  /*ee20*/  F2FP.BF16.F32.PACK_AB R75, R15, R14 ;  /* 0x0000000e0f4b723e */ /* 0x000fc400000010ff */
[----:B------:R-:W-:Y:S02]  /*ee30*/  F2FP.BF16.F32.PACK_AB R88, R39, R38 ;  /* 0x000000262758723e */ /* 0x000fe400000010ff */
[----:B------:R-:W-:Y:S02]  /*ee40*/  SEL R59, R166, R163, P0 ;  /* 0x000000a3a63b7207 */ /* 0x000fe40000000000 */
[----:B----4-:R-:W-:Y:S02]  /*ee50*/  SEL R5, R8, R7, P0 ;  /* 0x0000000708057207 */ /* 0x010fe40000000000 */
        /* <DEDUP_REMOVED lines=12> */
[----:B------:R-:W-:Y:S02]  /*ef20*/  F2FP.BF16.F32.PACK_AB R72, R9, R8 ;  /* 0x000000080948723e */ /* 0x000fe400000010ff */
[----:B------:R-:W-:Y:S02]  /*ef30*/  F2FP.BF16.F32.PACK_AB R73, R13, R12 ;  /* 0x0000000c0d49723e */ /* 0x000fe400000010ff */
[----:B------:R-:W-:-:S02]  /*ef40*/  F2FP.BF16.F32.PACK_AB R74, R11, R10 ;  /* 0x0000000a0b4a723e */ /* 0x000fc400000010ff */
[----:B------:R-:W-:Y:S02]  /*ef50*/  F2FP.BF16.F32.PACK_AB R76, R21, R20 ;  /* 0x00000014154c723e */ /* 0x000fe400000010ff */
[----:B------:R-:W-:Y:S01]  /*ef60*/  SEL R43, R45, R155, P0 ;  /* 0x0000009b2d2b7207 */ /* 0x000fe20000000000 */
[----:B------:R-:W-:Y:S01]  /*ef70*/  STSM.16.M88.4 [R83], R72 ;  /* 0x0000004853007844 */ /* 0x000fe20000000200 */
[----:B------:R-:W-:Y:S02]  /*ef80*/  SEL R46, R47, R48, P0 ;  /* 0x000000302f2e7207 */ /* 0x000fe40000000000 */
[----:B------:R-:W-:Y:S01]  /*ef90*/  SEL R45, R155, R45, P0 ;  /* 0x0000002d9b2d7207 */ /* 0x000fe20000000000 */
[----:B------:R1:W-:Y:S01]  /*efa0*/  STSM.16.M88.4 [R84], R76 ;  /* 0x0000004c54007844 */ /* 0x0003e20000000200 */
        /* <DEDUP_REMOVED lines=8> */
[----:B-1----:R-:W-:Y:S02]  /*f030*/  F2FP.BF16.F32.PACK_AB R84, R31, R30 ;  /* 0x0000001e1f54723e */ /* 0x002fe400000010ff */
[----:B------:R-:W-:Y:S02]  /*f040*/  F2FP.BF16.F32.PACK_AB R87, R37, R36 ;  /* 0x000000242557723e */ /* 0x000fe400000010ff */
[----:B------:R-:W-:Y:S02]  /*f050*/  SEL R53, R159, R53, P0 ;  /* 0x000000359f357207 */ /* 0x000fe40000000000 */
[----:B------:R-:W-:Y:S01]  /*f060*/  F2FP.BF16.F32.PACK_AB R91, R45, R44 ;  /* 0x0000002c2d5b723e */ /* 0x000fe200000010ff */
[----:B------:R1:W-:Y:S01]  /*f070*/  STSM.16.M88.4 [R80], R84 ;  /* 0x0000005450007844 */ /* 0x0003e20000000200 */
[----:B------:R-:W-:Y:S02]  /*f080*/  F2FP.BF16.F32.PACK_AB R89, R43, R42 ;  /* 0x0000002a2b59723e */ /* 0x000fe400000010ff */
[----:B------:R-:W-:-:S02]  /*f090*/  SEL R60, R162, R164, P0 ;  /* 0x000000a4a23c7207 */ /* 0x000fc40000000000 */
[----:B------:R-:W-:Y:S01]  /*f0a0*/  SEL R61, R163, R166, P0 ;  /* 0x000000a6a33d7207 */ /* 0x000fe20000000000 */
[----:B------:R2:W-:Y:S01]  /*f0b0*/  STSM.16.M88.4 [R81], R88 ;  /* 0x0000005851007844 */ /* 0x0005e20000000200 */
[----:B------:R-:W-:Y:S02]  /*f0c0*/  SEL R66, R168, R165, P0 ;  /* 0x000000a5a8427207 */ /* 0x000fe40000000000 */
[----:B------:R-:W-:Y:S02]  /*f0d0*/  SEL R68, R165, R168, P0 ;  /* 0x000000a8a5447207 */ /* 0x000fe40000000000 */
[----:B------:R-:W-:Y:S02]  /*f0e0*/  SEL R67, R170, R167, P0 ;  /* 0x000000a7aa437207 */ /* 0x000fe40000000000 */
[----:B------:R-:W-:Y:S02]  /*f0f0*/  SEL R69, R167, R170, P0 ;  /* 0x000000aaa7457207 */ /* 0x000fe40000000000 */
[----:B-----5:R-:W-:-:S02]  /*f100*/  SEL R111, R114, R113, P0 ;  /* 0x00000071726f7207 */ /* 0x020fc40000000000 */
[----:B0-----:R-:W-:Y:S02]  /*f110*/  SEL R94, R172, R169, P0 ;  /* 0x000000a9ac5e7207 */ /* 0x001fe40000000000 */
[----:B------:R-:W-:Y:S02]  /*f120*/  SEL R100, R169, R172, P0 ;  /* 0x000000aca9647207 */ /* 0x000fe40000000000 */
[----:B------:R-:W-:Y:S02]  /*f130*/  SEL R95, R173, R171, P0 ;  /* 0x000000abad5f7207 */ /* 0x000fe40000000000 */
[----:B------:R-:W-:Y:S02]  /*f140*/  SEL R101, R171, R173, P0 ;  /* 0x000000adab657207 */ /* 0x000fe40000000000 */
[----:B------:R-:W-:Y:S02]  /*f150*/  SEL R106, R174, R108, P0 ;  /* 0x0000006cae6a7207 */ /* 0x000fe40000000000 */
[----:B------:R-:W-:-:S02]  /*f160*/  SEL R113, R113, R114, P0 ;  /* 0x0000007271717207 */ /* 0x000fc40000000000 */
[----:B------:R-:W-:Y:S02]  /*f170*/  SEL R155, R82, R157, P0 ;  /* 0x0000009d529b7207 */ /* 0x000fe40000000000 */
[----:B------:R-:W-:Y:S02]  /*f180*/  F2FP.BF16.F32.PACK_AB R72, R47, R46 ;  /* 0x0000002e2f48723e */ /* 0x000fe400000010ff */
[----:B------:R-:W-:Y:S02]  /*f190*/  F2FP.BF16.F32.PACK_AB R74, R49, R48 ;  /* 0x00000030314a723e */ /* 0x000fe400000010ff */
[----:B------:R-:W-:Y:S02]  /*f1a0*/  F2FP.BF16.F32.PACK_AB R75, R53, R52 ;  /* 0x00000034354b723e */ /* 0x000fe400000010ff */
[----:B------:R-:W-:Y:S02]  /*f1b0*/  F2FP.BF16.F32.PACK_AB R73, R51, R50 ;  /* 0x000000323349723e */ /* 0x000fe400000010ff */
[----:B------:R-:W-:-:S02]  /*f1c0*/  SEL R108, R108, R174, P0 ;  /* 0x000000ae6c6c7207 */ /* 0x000fc40000000000 */
[----:B---3--:R-:W-:Y:S01]  /*f1d0*/  SEL R114, R176, R116, P0 ;  /* 0x00000074b0727207 */ /* 0x008fe20000000000 */
[----:B------:R0:W-:Y:S01]  /*f1e0*/  STSM.16.M88.4 [R4], R72 ;  /* 0x0000004804007844 */ /* 0x0001e20000000200 */
[----:B------:R-:W-:Y:S02]  /*f1f0*/  SEL R157, R157, R82, P0 ;  /* 0x000000529d9d7207 */ /* 0x000fe40000000000 */
[----:B------:R-:W-:Y:S02]  /*f200*/  F2FP.BF16.F32.PACK_AB R76, R55, R54 ;  /* 0x00000036374c723e */ /* 0x000fe400000010ff */
[----:B------:R-:W-:Y:S02]  /*f210*/  F2FP.BF16.F32.PACK_AB R78, R57, R56 ;  /* 0x00000038394e723e */ /* 0x000fe400000010ff */
[----:B------:R-:W-:Y:S02]  /*f220*/  F2FP.BF16.F32.PACK_AB R79, R61, R60 ;  /* 0x0000003c3d4f723e */ /* 0x000fe400000010ff */
[----:B------:R-:W-:-:S02]  /*f230*/  F2FP.BF16.F32.PACK_AB R77, R59, R58 ;  /* 0x0000003a3b4d723e */ /* 0x000fc400000010ff */
[----:B------:R-:W-:Y:S02]  /*f240*/  SEL R116, R116, R176, P0 ;  /* 0x000000b074747207 */ /* 0x000fe40000000000 */
[----:B-1----:R-:W-:Y:S01]  /*f250*/  F2FP.BF16.F32.PACK_AB R80, R63, R62 ;  /* 0x0000003e3f50723e */ /* 0x002fe200000010ff */
[----:B------:R-:W-:Y:S01]  /*f260*/  STSM.16.M88.4 [R182], R76 ;  /* 0x0000004cb6007844 */ /* 0x000fe20000000200 */
[----:B------:R-:W-:Y:S02]  /*f270*/  F2FP.BF16.F32.PACK_AB R82, R65, R64 ;  /* 0x000000404152723e */ /* 0x000fe400000010ff */
[----:B------:R-:W-:Y:S02]  /*f280*/  F2FP.BF16.F32.PACK_AB R83, R69, R68 ;  /* 0x000000444553723e */ /* 0x000fe400000010ff */
[----:B--2---:R-:W-:Y:S02]  /*f290*/  F2FP.BF16.F32.PACK_AB R81, R67, R66 ;  /* 0x000000424351723e */ /* 0x004fe400000010ff */
[----:B------:R-:W-:-:S02]  /*f2a0*/  F2FP.BF16.F32.PACK_AB R84, R71, R70 ;  /* 0x000000464754723e */ /* 0x000fc400000010ff */
[----:B------:R-:W-:Y:S01]  /*f2b0*/  F2FP.BF16.F32.PACK_AB R86, R93, R92 ;  /* 0x0000005c5d56723e */ /* 0x000fe200000010ff */
[----:B------:R1:W-:Y:S01]  /*f2c0*/  STSM.16.M88.4 [R183], R80 ;  /* 0x00000050b7007844 */ /* 0x0003e20000000200 */
[----:B------:R-:W-:Y:S02]  /*f2d0*/  F2FP.BF16.F32.PACK_AB R87, R101, R100 ;  /* 0x000000646557723e */ /* 0x000fe400000010ff */
[----:B------:R-:W-:Y:S02]  /*f2e0*/  F2FP.BF16.F32.PACK_AB R85, R95, R94 ;  /* 0x0000005e5f55723e */ /* 0x000fe400000010ff */
[----:B------:R-:W-:Y:S02]  /*f2f0*/  F2FP.BF16.F32.PACK_AB R88, R103, R102 ;  /* 0x000000666758723e */ /* 0x000fe400000010ff */
[----:B------:R-:W-:Y:S01]  /*f300*/  F2FP.BF16.F32.PACK_AB R90, R105, R104 ;  /* 0x00000068695a723e */ /* 0x000fe200000010ff */
[----:B------:R-:W-:Y:S01]  /*f310*/  STSM.16.M88.4 [R184], R84 ;  /* 0x00000054b8007844 */ /* 0x000fe20000000200 */
[----:B------:R-:W-:-:S02]  /*f320*/  F2FP.BF16.F32.PACK_AB R91, R109, R108 ;  /* 0x0000006c6d5b723e */ /* 0x000fc400000010ff */
[----:B------:R-:W-:Y:S02]  /*f330*/  F2FP.BF16.F32.PACK_AB R89, R107, R106 ;  /* 0x0000006a6b59723e */ /* 0x000fe400000010ff */
[----:B0-----:R-:W-:Y:S02]  /*f340*/  F2FP.BF16.F32.PACK_AB R72, R111, R110 ;  /* 0x0000006e6f48723e */ /* 0x001fe400000010ff */
[----:B------:R-:W-:Y:S01]  /*f350*/  F2FP.BF16.F32.PACK_AB R74, R113, R112 ;  /* 0x00000070714a723e */ /* 0x000fe200000010ff */
[----:B------:R-:W-:Y:S01]  /*f360*/  STSM.16.M88.4 [R185], R88 ;  /* 0x00000058b9007844 */ /* 0x000fe20000000200 */
[----:B------:R-:W-:Y:S02]  /*f370*/  F2FP.BF16.F32.PACK_AB R75, R117, R116 ;  /* 0x00000074754b723e */ /* 0x000fe400000010ff */
[----:B------:R-:W-:Y:S02]  /*f380*/  F2FP.BF16.F32.PACK_AB R73, R115, R114 ;  /* 0x000000727349723e */ /* 0x000fe400000010ff */
[----:B------:R-:W-:-:S02]  /*f390*/  SEL R158, R160, R161, P0 ;  /* 0x000000a1a09e7207 */ /* 0x000fc40000000000 */
[----:B-1----:R-:W-:Y:S01]  /*f3a0*/  F2FP.BF16.F32.PACK_AB R80, R119, R118 ;  /* 0x000000767750723e */ /* 0x002fe200000010ff */
[----:B------:R0:W-:Y:S01]  /*f3b0*/  STSM.16.M88.4 [R186], R72 ;  /* 0x00000048ba007844 */ /* 0x0001e20000000200 */
[----:B------:R-:W-:Y:S02]  /*f3c0*/  F2FP.BF16.F32.PACK_AB R82, R121, R120 ;  /* 0x000000787952723e */ /* 0x000fe400000010ff */
[----:B------:R-:W-:Y:S02]  /*f3d0*/  F2FP.BF16.F32.PACK_AB R83, R125, R124 ;  /* 0x0000007c7d53723e */ /* 0x000fe400000010ff */
[----:B------:R-:W-:Y:S02]  /*f3e0*/  F2FP.BF16.F32.PACK_AB R81, R123, R122 ;  /* 0x0000007a7b51723e */ /* 0x000fe400000010ff */
[----:B------:R-:W-:Y:S02]  /*f3f0*/  SEL R160, R161, R160, P0 ;  /* 0x000000a0a1a07207 */ /* 0x000fe40000000000 */
[----:B------:R-:W-:Y:S01]  /*f400*/  SEL R4, R6, R96, P0 ;  /* 0x0000006006047207 */ /* 0x000fe20000000000 */
[----:B------:R1:W-:Y:S01]  /*f410*/  STSM.16.M88.4 [R187], R80 ;  /* 0x00000050bb007844 */ /* 0x0003e20000000200 */
[----:B------:R-:W-:-:S02]  /*f420*/  SEL R159, R97, R98, P0 ;  /* 0x00000062619f7207 */ /* 0x000fc40000000000 */
[----:B------:R-:W-:Y:S02]  /*f430*/  SEL R161, R98, R97, P0 ;  /* 0x0000006162a17207 */ /* 0x000fe40000000000 */
[----:B------:R-:W-:Y:S02]  /*f440*/  SEL R6, R96, R6, P0 ;  /* 0x0000000660067207 */ /* 0x000fe40000000000 */
[----:B------:R-:W-:Y:S02]  /*f450*/  F2FP.BF16.F32.PACK_AB R96, R127, R126 ;  /* 0x0000007e7f60723e */ /* 0x000fe400000010ff */
[----:B------:R-:W-:Y:S02]  /*f460*/  F2FP.BF16.F32.PACK_AB R98, R129, R128 ;  /* 0x000000808162723e */ /* 0x000fe400000010ff */
[----:B------:R-:W-:Y:S02]  /*f470*/  F2FP.BF16.F32.PACK_AB R99, R133, R132 ;  /* 0x000000848563723e */ /* 0x000fe400000010ff */
[----:B------:R-:W-:-:S02]  /*f480*/  F2FP.BF16.F32.PACK_AB R97, R131, R130 ;  /* 0x000000828361723e */ /* 0x000fc400000010ff */
[----:B0-----:R-:W-:Y:S02]  /*f490*/  F2FP.BF16.F32.PACK_AB R72, R135, R134 ;  /* 0x000000868748723e */ /* 0x001fe400000010ff */
[----:B------:R-:W-:Y:S01]  /*f4a0*/  F2FP.BF16.F32.PACK_AB R74, R137, R136 ;  /* 0x00000088894a723e */ /* 0x000fe200000010ff */
[----:B------:R-:W-:Y:S01]  /*f4b0*/  STSM.16.M88.4 [R188], R96 ;  /* 0x00000060bc007844 */ /* 0x000fe20000000200 */
[----:B------:R-:W-:Y:S02]  /*f4c0*/  F2FP.BF16.F32.PACK_AB R75, R141, R140 ;  /* 0x0000008c8d4b723e */ /* 0x000fe400000010ff */
[----:B------:R-:W-:Y:S02]  /*f4d0*/  F2FP.BF16.F32.PACK_AB R73, R139, R138 ;  /* 0x0000008a8b49723e */ /* 0x000fe400000010ff */
[----:B------:R-:W-:Y:S02]  /*f4e0*/  F2FP.BF16.F32.PACK_AB R76, R143, R142 ;  /* 0x0000008e8f4c723e */ /* 0x000fe400000010ff */
[----:B------:R-:W-:Y:S01]  /*f4f0*/  F2FP.BF16.F32.PACK_AB R78, R145, R144 ;  /* 0x00000090914e723e */ /* 0x000fe200000010ff */
[----:B------:R0:W-:Y:S01]  /*f500*/  STSM.16.M88.4 [R189], R72 ;  /* 0x00000048bd007844 */ /* 0x0001e20000000200 */
[----:B------:R-:W-:-:S02]  /*f510*/  F2FP.BF16.F32.PACK_AB R79, R149, R148 ;  /* 0x00000094954f723e */ /* 0x000fc400000010ff */
[----:B------:R-:W-:Y:S02]  /*f520*/  F2FP.BF16.F32.PACK_AB R77, R147, R146 ;  /* 0x00000092934d723e */ /* 0x000fe400000010ff */
[----:B-1----:R-:W-:Y:S02]  /*f530*/  F2FP.BF16.F32.PACK_AB R80, R151, R150 ;  /* 0x000000969750723e */ /* 0x002fe400000010ff */
[----:B------:R-:W-:Y:S01]  /*f540*/  F2FP.BF16.F32.PACK_AB R82, R153, R152 ;  /* 0x000000989952723e */ /* 0x000fe200000010ff */
[----:B------:R-:W-:Y:S01]  /*f550*/  STSM.16.M88.4 [R190], R76 ;  /* 0x0000004cbe007844 */ /* 0x000fe20000000200 */
[----:B------:R-:W-:Y:S02]  /*f560*/  F2FP.BF16.F32.PACK_AB R83, R157, R156 ;  /* 0x0000009c9d53723e */ /* 0x000fe400000010ff */
[----:B------:R-:W-:Y:S02]  /*f570*/  F2FP.BF16.F32.PACK_AB R81, R155, R154 ;  /* 0x0000009a9b51723e */ /* 0x000fe400000010ff */
[----:B------:R-:W-:-:S02]  /*f580*/  F2FP.BF16.F32.PACK_AB R85, R5, R4 ;  /* 0x000000040555723e */ /* 0x000fc400000010ff */
[----:B------:R-:W-:Y:S01]  /*f590*/  F2FP.BF16.F32.PACK_AB R86, R161, R160 ;  /* 0x000000a0a156723e */ /* 0x000fe200000010ff */
[----:B------:R1:W-:Y:S01]  /*f5a0*/  STSM.16.M88.4 [R191], R80 ;  /* 0x00000050bf007844 */ /* 0x0003e20000000200 */
[----:B------:R-:W-:Y:S01]  /*f5b0*/  F2FP.BF16.F32.PACK_AB R87, R7, R6 ;  /* 0x000000060757723e */ /* 0x000fe200000010ff */
[----:B0-----:R-:W-:Y:S01]  /*f5c0*/  IMAD.U32 R72, RZ, RZ, UR10 ;  /* 0x0000000aff487e24 */ /* 0x001fe2000f8e00ff */
[----:B------:R-:W-:Y:S01]  /*f5d0*/  F2FP.BF16.F32.PACK_AB R84, R159, R158 ;  /* 0x0000009e9f54723e */ /* 0x000fe200000010ff */
[----:B------:R-:W-:Y:S01]  /*f5e0*/  IMAD.U32 R73, RZ, RZ, UR11 ;  /* 0x0000000bff497e24 */ /* 0x000fe2000f8e00ff */
[----:B------:R-:W-:-:S03]  /*f5f0*/  ISETP.NE.U32.AND P0, PT, RZ, UR14, PT ;  /* 0x0000000eff007c0c */ /* 0x000fc6000bf05070 */
[----:B------:R0:W-:Y:S01]  /*f600*/  STSM.16.M88.4 [R216], R84 ;  /* 0x00000054d8007844 */ /* 0x0001e20000000200 */
[----:B------:R-:W-:Y:S01]  /*f610*/  ISETP.NE.AND.EX P0, PT, RZ, UR15, PT, P0 ;  /* 0x0000000fff007c0c */ /* 0x000fe2000bf05300 */
[----:B------:R-:W-:Y:S01]  /*f620*/  BAR.SYNC.DEFER_BLOCKING 0x1, 0x100 ;  /* 0x0044000000007b1d */ /* 0x000fe20000010000 */
[----:B------:R-:W-:-:S04]  /*f630*/  UISETP.NE.U32.AND UP0, UPT, UR12, URZ, UPT ;  /* 0x0000003f0c00728c */ /* 0x000fc8000bf05070 */
[----:B------:R-:W-:-:S07]  /*f640*/  UISETP.NE.AND.EX UP0, UPT, UR13, URZ, UPT, UP0 ;  /* 0x0000003f0d00728c */ /* 0x000fce000bf05300 */
[----:B------:R2:W3:Y:S04]  /*f650*/  @P0 LDG.E R88, desc[UR48][R72.64] ;  /* 0x0000003048580981 */ /* 0x0004e8000c1e1900 */
[----:B------:R-:W-:Y:S01]  /*f660*/  @UP0 ULDC.64 UR12, c[0x0][0xc08] ;  /* 0x00030200000c0ab9 */ /* 0x000fe20000000a00 */
[----:B------:R-:W-:Y:S01]  /*f670*/  PLOP3.LUT P4, PT, PT, PT, UP0, 0x80, 0x0 ;  /* 0x000000000000781c */ /* 0x000fe20003f8f008 */
[----:B------:R-:W-:-:S06]  /*f680*/  @UP0 UIMAD.WIDE UR12, UR56, 0x4, UR12 ;  /* 0x00000004380c08a5 */ /* 0x000fcc000f8e020c */
[----:B--2---:R-:W-:Y:S02]  /*f690*/  IMAD.U32 R72, RZ, RZ, UR12 ;  /* 0x0000000cff487e24 */ /* 0x004fe4000f8e00ff */
[----:B------:R-:W-:-:S05]  /*f6a0*/  IMAD.U32 R73, RZ, RZ, UR13 ;  /* 0x0000000dff497e24 */ /* 0x000fca000f8e00ff */
[----:B------:R2:W4:Y:S01]  /*f6b0*/  @P4 LDG.E R74, desc[UR48][R72.64] ;  /* 0x00000030484a4981 */ /* 0x000522000c1e1900 */
[----:B------:R-:W-:Y:S01]  /*f6c0*/  UMOV UR22, 0x9b8 ;  /* 0x000009b800167882 */ /* 0x000fe20000000000 */
[----:B------:R-:W-:Y:S01]  /*f6d0*/  UISETP.NE.AND UP2, UPT, UR20, 0x1, UPT ;  /* 0x000000011400788c */ /* 0x000fe2000bf45270 */
[----:B-1----:R-:W-:Y:S01]  /*f6e0*/  VIADD R80, R16, UR41 ;  /* 0x0000002910507c36 */ /* 0x002fe20008000000 */
[----:B------:R-:W-:Y:S02]  /*f6f0*/  USEL UR22, UR22, 0x978, UP1 ;  /* 0x0000097816167887 */ /* 0x000fe40008800000 */
[----:B------:R-:W-:Y:S02]  /*f700*/  UISETP.NE.U32.AND UP0, UPT, UR14, URZ, UPT ;  /* 0x0000003f0e00728c */ /* 0x000fe4000bf05070 */
[----:B------:R-:W-:Y:S01]  /*f710*/  PLOP3.LUT P1, PT, PT, PT, UP2, 0x80, 0x0 ;  /* 0x000000000000781c */ /* 0x000fe20003f2f028 */
[----:B------:R-:W-:Y:S01]  /*f720*/  UMOV UR4, URZ ;  /* 0x0000003f00047c82 */ /* 0x000fe20008000000 */
[----:B------:R-:W-:Y:S01]  /*f730*/  UISETP.NE.AND.EX UP0, UPT, UR15, URZ, UPT, UP0 ;  /* 0x0000003f0f00728c */ /* 0x000fe2000bf05300 */
[----:B--2---:R-:W-:Y:S01]  /*f740*/  IMAD.MOV.U32 R73, RZ, RZ, R80 ;  /* 0x000000ffff497224 */ /* 0x004fe200078e0050 */
[----:B------:R-:W-:-:S02]  /*f750*/  USHF.R.S32.HI UR24, URZ, 0x1f, UR56 ;  /* 0x0000001f3f187899 */ /* 0x000fc40008011438 */
[----:B------:R-:W-:Y:S02]  /*f760*/  USEL UR21, UR55, URZ, UP1 ;  /* 0x0000003f37157287 */ /* 0x000fe40008800000 */
[----:B------:R-:W-:Y:S01]  /*f770*/  ULDC.64 UR12, c[0x0][UR22+0x218] ;  /* 0x00008600160c7abb */ /* 0x000fe20008000a00 */
[----:B------:R-:W-:Y:S01]  /*f780*/  @UP2 ULDC UR26, c[0x0][0xbec] ;  /* 0x0002fb00001a2ab9 */ /* 0x000fe20000000800 */
[----:B------:R-:W-:Y:S02]  /*f790*/  UIMAD.WIDE.U32 UR14, UR12, UR52, URZ ;  /* 0x000000340c0e72a5 */ /* 0x000fe4000f8e003f */
[----:B------:R-:W-:Y:S01]  /*f7a0*/  USEL UR12, UR56, URZ, !UP0 ;  /* 0x0000003f380c7287 */ /* 0x000fe2000c000000 */
[----:B------:R-:W-:Y:S01]  /*f7b0*/  @P1 IMAD.HI.U32 R72, R80, UR26, RZ ;  /* 0x0000001a50481c27 */ /* 0x000fe2000f8e00ff */
[----:B------:R-:W-:Y:S01]  /*f7c0*/  ULDC.64 UR16, c[0x0][UR22+0x220] ;  /* 0x0000880016107abb */ /* 0x000fe20008000a00 */
[----:B------:R-:W-:Y:S01]  /*f7d0*/  ULDC.64 UR18, c[0x0][UR22+0x228] ;  /* 0x00008a0016127abb */ /* 0x000fe20008000a00 */
[----:B------:R-:W-:-:S02]  /*f7e0*/  UIMAD UR23, UR13, UR52, URZ ;  /* 0x000000340d1772a4 */ /* 0x000fc4000f8e023f */
[----:B------:R-:W-:Y:S02]  /*f7f0*/  USEL UR13, UR24, URZ, !UP0 ;  /* 0x0000003f180d7287 */ /* 0x000fe4000c000000 */
[----:B------:R-:W-:Y:S02]  /*f800*/  UIMAD UR17, UR17, UR12, URZ ;  /* 0x0000000c111172a4 */ /* 0x000fe4000f8e023f */
[----:B------:R-:W-:Y:S01]  /*f810*/  UIMAD.WIDE.U32 UR24, UR18, UR21, URZ ;  /* 0x00000015121872a5 */ /* 0x000fe2000f8e003f */
[----:B------:R-:W-:Y:S01]  /*f820*/  @UP2 ULDC UR27, c[0x0][0xbf0] ;  /* 0x0002fc00001b2ab9 */ /* 0x000fe20000000800 */
[----:B------:R-:W-:Y:S01]  /*f830*/  UIMAD UR21, UR19, UR21, URZ ;  /* 0x00000015131572a4 */ /* 0x000fe2000f8e023f */
[----:B------:R-:W-:Y:S01]  /*f840*/  @P1 SHF.R.U32.HI R73, RZ, UR27, R72 ;  /* 0x0000001bff491c19 */ /* 0x000fe20008011648 */
[----:B------:R-:W-:Y:S02]  /*f850*/  UIMAD.WIDE.U32 UR18, UR16, UR12, URZ ;  /* 0x0000000c101272a5 */ /* 0x000fe4000f8e003f */
[----:B------:R-:W-:Y:S01]  /*f860*/  IMAD.U32 R72, RZ, RZ, UR24 ;  /* 0x00000018ff487e24 */ /* 0x000fe2000f8e00ff */
[----:B------:R-:W-:-:S02]  /*f870*/  UIMAD UR17, UR16, UR13, UR17 ;  /* 0x0000000d101172a4 */ /* 0x000fc4000f8e0211 */
[----:B------:R-:W-:Y:S01]  /*f880*/  UIADD3 UR21, UR25, UR21, URZ ;  /* 0x0000001519157290 */ /* 0x000fe2000fffe03f */
[----:B------:R-:W-:Y:S01]  /*f890*/  IMAD.MOV R75, RZ, RZ, -R73 ;  /* 0x000000ffff4b7224 */ /* 0x000fe200078e0a49 */
[----:B------:R-:W-:Y:S02]  /*f8a0*/  UIADD3 UR13, UR15, UR23, URZ ;  /* 0x000000170f0d7290 */ /* 0x000fe4000fffe03f */
[----:B------:R-:W-:Y:S01]  /*f8b0*/  UIADD3 UR17, UR19, UR17, URZ ;  /* 0x0000001113117290 */ /* 0x000fe2000fffe03f */
[----:B------:R-:W-:Y:S02]  /*f8c0*/  IMAD R75, R75, UR20, R80 ;  /* 0x000000144b4b7c24 */ /* 0x000fe4000f8e0250 */
[----:B------:R-:W-:-:S03]  /*f8d0*/  IMAD.U32 R78, RZ, RZ, UR21 ;  /* 0x00000015ff4e7e24 */ /* 0x000fc6000f8e00ff */
[----:B------:R-:W-:Y:S02]  /*f8e0*/  SHF.R.S32.HI R76, RZ, 0x1f, R75 ;  /* 0x0000001fff4c7819 */ /* 0x000fe4000001144b */
[----:B---3--:R-:W-:-:S13]  /*f8f0*/  @P0 R2UR UR4, R88 ;  /* 0x00000000580402ca */ /* 0x008fda00000e0000 */
[----:B------:R-:W-:Y:S02]  /*f900*/  UIADD3 UR14, UP0, UP3, UR18, UR14, UR4 ;  /* 0x0000000e120e7290 */ /* 0x000fe4000fb1e004 */
[----:B------:R-:W-:Y:S01]  /*f910*/  USHF.R.S32.HI UR16, URZ, 0x1f, UR4 ;  /* 0x0000001f3f107899 */ /* 0x000fe20008011404 */
[----:B------:R-:W-:Y:S01]  /*f920*/  ULDC.64 UR18, c[0x0][0xba8] ;  /* 0x0002ea0000127ab9 */ /* 0x000fe20000000a00 */
[----:B------:R-:W-:Y:S02]  /*f930*/  @!UP1 ULDC UR18, c[0x0][0xb50] ;  /* 0x0002d40000129ab9 */ /* 0x000fe40000000800 */
[----:B------:R-:W-:Y:S01]  /*f940*/  UIADD3.X UR13, UR17, UR13, UR16, UP0, UP3 ;  /* 0x0000000d110d7290 */ /* 0x000fe200087e6410 */
[----:B------:R-:W-:Y:S01]  /*f950*/  IADD3 R72, P2, P3, R73, UR14, R72 ;  /* 0x0000000e49487c10 */ /* 0x000fe2000fb5e048 */
[----:B------:R-:W-:Y:S01]  /*f960*/  ULDC.64 UR14, c[0x0][UR22+0x210] ;  /* 0x00008400160e7abb */ /* 0x000fe20008000a00 */
[----:B------:R-:W-:Y:S01]  /*f970*/  SHF.R.S32.HI R73, RZ, 0x1f, R73 ;  /* 0x0000001fff497819 */ /* 0x000fe20000011449 */
[----:B------:R-:W-:Y:S01]  /*f980*/  IMAD R77, R75, UR15, RZ ;  /* 0x0000000f4b4d7c24 */ /* 0x000fe2000f8e02ff */
[----:B------:R-:W-:-:S02]  /*f990*/  @!UP1 ULDC UR19, c[0x0][0xb54] ;  /* 0x0002d50000139ab9 */ /* 0x000fc40000000800 */
[----:B------:R-:W-:Y:S01]  /*f9a0*/  IADD3.X R73, R73, UR13, R78, P2, P3 ;  /* 0x0000000d49497c10 */ /* 0x000fe200097e644e */
[----:B------:R-:W-:Y:S01]  /*f9b0*/  IMAD R77, R76, UR14, R77 ;  /* 0x0000000e4c4d7c24 */ /* 0x000fe2000f8e024d */
[----:B------:R-:W-:Y:S01]  /*f9c0*/  ULDC UR13, c[0x0][0xa88] ;  /* 0x0002a200000d7ab9 */ /* 0x000fe20000000800 */
[----:B----4-:R-:W-:Y:S01]  /*f9d0*/  @P4 R2UR UR13, R74 ;  /* 0x000000004a0d42ca */ /* 0x010fe200000e0000 */
[----:B------:R-:W-:-:S04]  /*f9e0*/  IMAD.WIDE.U32 R72, R75, UR14, R72 ;  /* 0x0000000e4b487c25 */ /* 0x000fc8000f8e0048 */
[----:B------:R-:W-:Y:S01]  /*f9f0*/  IMAD.IADD R73, R73, 0x1, R77 ;  /* 0x0000000149497824 */ /* 0x000fe200078e024d */
[----:B------:R-:W-:-:S04]  /*fa00*/  LEA R77, P2, R72, UR18, 0x2 ;  /* 0x00000012484d7c11 */ /* 0x000fc8000f8410ff */
[----:B------:R-:W-:Y:S01]  /*fa10*/  LEA.HI.X R78, R72, UR19, R73, 0x2, P2 ;  /* 0x00000013484e7c11 */ /* 0x000fe200090f1449 */
[----:B0-----:R-:W-:Y:S08]  /*fa20*/  @P4 BRA `(.L_x_1233) ;  /* 0x0000000000284947 */ /* 0x001ff00003800000 */
[----:B------:R-:W-:Y:S05]  /*fa30*/  @!P0 BRA `(.L_x_1233) ;  /* 0x0000000000248947 */ /* 0x000fea0003800000 */
[----:B------:R-:W-:Y:S02]  /*fa40*/  IMAD.U32 R72, RZ, RZ, UR10 ;  /* 0x0000000aff487e24 */ /* 0x000fe4000f8e00ff */
[----:B------:R-:W-:Y:S02]  /*fa50*/  IMAD.U32 R74, RZ, RZ, UR10 ;  /* 0x0000000aff4a7e24 */ /* 0x000fe4000f8e00ff */
[----:B------:R-:W-:Y:S02]  /*fa60*/  IMAD.U32 R73, RZ, RZ, UR11 ;  /* 0x0000000bff497e24 */ /* 0x000fe4000f8e00ff */
[----:B------:R-:W-:-:S03]  /*fa70*/  IMAD.U32 R75, RZ, RZ, UR11 ;  /* 0x0000000bff4b7e24 */ /* 0x000fc6000f8e00ff */
[----:B------:R-:W2:Y:S04]  /*fa80*/  LDG.E R72, desc[UR48][R72.64] ;  /* 0x0000003048487981 */ /* 0x000ea8000c1e1900 */
[----:B------:R-:W3:Y:S01]  /*fa90*/  LDG.E R74, desc[UR48][R74.64+0x4] ;  /* 0x000004304a4a7981 */ /* 0x000ee2000c1e1900 */
[----:B--2---:R-:W-:Y:S02]  /*faa0*/  R2UR UR10, R72 ;  /* 0x00000000480a72ca */ /* 0x004fe400000e0000 */
[----:B---3--:R-:W-:-:S13]  /*fab0*/  R2UR UR13, R74 ;  /* 0x000000004a0d72ca */ /* 0x008fda00000e0000 */
[----:B------:R-:W-:-:S12]  /*fac0*/  UIADD3 UR13, -UR10, UR13, URZ ;  /* 0x0000000d0a0d7290 */ /* 0x000fd8000fffe13f */
.L_x_1233:
[----:B------:R-:W2:Y:S01]  /*fad0*/  LDL R76, [R1+0x24] ;  /* 0x00002400014c7983 */ /* 0x000ea20000100800 */
[----:B------:R-:W-:Y:S01]  /*fae0*/  UIMAD UR10, UR13, UR20, URZ ;  /* 0x000000140d0a72a4 */ /* 0x000fe2000f8e023f */
[----:B------:R-:W-:Y:S02]  /*faf0*/  LOP3.LUT P0, RZ, R217, 0x3, RZ, 0xc0, !PT ;  /* 0x00000003d9ff7812 */ /* 0x000fe4000780c0ff */
[----:B------:R-:W-:Y:S04]  /*fb00*/  SHFL.IDX PT, R72, R77, RZ, 0x1c1f ;  /* 0x001c1fff4d487589 */ /* 0x000fe800000e0000 */
[----:B------:R-:W0:Y:S04]  /*fb10*/  SHFL.IDX PT, R73, R78, RZ, 0x1c1f ;  /* 0x001c1fff4e497589 */ /* 0x000e2800000e0000 */
[----:B------:R-:W-:Y:S04]  /*fb20*/  SHFL.IDX PT, R74, R77, 0x1, 0x1c1f ;  /* 0x003c1f004d4a7f89 */ /* 0x000fe800000e0000 */
[----:B------:R-:W1:Y:S01]  /*fb30*/  SHFL.IDX PT, R75, R78, 0x1, 0x1c1f ;  /* 0x003c1f004e4b7f89 */ /* 0x000e6200000e0000 */
[----:B--2---:R-:W-:-:S04]  /*fb40*/  VIADD R79, R76, UR41 ;  /* 0x000000294c4f7c36 */ /* 0x004fc80008000000 */
[C---:B------:R-:W-:Y:S01]  /*fb50*/  VIADD R76, R79.reuse, 0x8 ;  /* 0x000000084f4c7836 */ /* 0x040fe20000000000 */
[----:B------:R-:W-:-:S04]  /*fb60*/  ISETP.GE.OR P2, PT, R79, UR10, P0 ;  /* 0x0000000a4f007c0c */ /* 0x000fc80008746670 */
[----:B------:R-:W-:-:S09]  /*fb70*/  ISETP.GE.OR P0, PT, R76, UR10, P0 ;  /* 0x0000000a4c007c0c */ /* 0x000fd20008706670 */
[----:B0-----:R0:W-:Y:S04]  /*fb80*/  @!P2 ST.E desc[UR48][R72.64], R0 ;  /* 0x000000004800a985 */ /* 0x0011e8000c101930 */
[----:B-1----:R0:W-:Y:S01]  /*fb90*/  @!P0 ST.E desc[UR48][R74.64], R3 ;  /* 0x000000034a008985 */ /* 0x0021e2000c101930 */
[----:B------:R-:W-:-:S13]  /*fba0*/  PLOP3.LUT P0, PT, PT, PT, UP1, 0x80, 0x0 ;  /* 0x000000000000781c */ /* 0x000fda0003f0f018 */
[----:B0-----:R-:W-:Y:S05]  /*fbb0*/  @P0 BRA `(.L_x_1234) ;  /* 0x0000001000080947 */ /* 0x001fea0003800000 */
[----:B------:R-:W0:Y:S01]  /*fbc0*/  S2R R81, SR_TID.X ;  /* 0x0000000000517919 */ /* 0x000e220000002100 */
[----:B------:R-:W-:Y:S01]  /*fbd0*/  ULDC.64 UR14, c[0x0][0xaa0] ;  /* 0x0002a800000e7ab9 */ /* 0x000fe20000000a00 */
[----:B0-----:R-:W-:-:S05]  /*fbe0*/  VIADD R0, R81, 0xffffff80 ;  /* 0xffffff8051007836 */ /* 0x001fca0000000000 */
[----:B------:R-:W-:-:S04]  /*fbf0*/  SHF.R.S32.HI R3, RZ, 0x1f, R0 ;  /* 0x0000001fff037819 */ /* 0x000fc80000011400 */
[----:B------:R-:W-:-:S04]  /*fc00*/  LEA.HI R3, R3, R0, RZ, 0x3 ;  /* 0x0000000003037211 */ /* 0x000fc800078f18ff */
[----:B------:R-:W-:Y:S02]  /*fc10*/  LOP3.LUT R5, R3, 0xfffffff8, RZ, 0xc0, !PT ;  /* 0xfffffff803057812 */ /* 0x000fe400078ec0ff */
[----:B------:R-:W-:-:S03]  /*fc20*/  SHF.R.S32.HI R81, RZ, 0x3, R3 ;  /* 0x00000003ff517819 */ /* 0x000fc60000011403 */
[----:B------:R-:W-:Y:S02]  /*fc30*/  IMAD.IADD R20, R0, 0x1, -R5 ;  /* 0x0000000100147824 */ /* 0x000fe400078e0a05 */
[----:B------:R-:W-:Y:S02]  /*fc40*/  IMAD.MOV.U32 R5, RZ, RZ, 0x2 ;  /* 0x00000002ff057424 */ /* 0x000fe400078e00ff */
[----:B------:R-:W-:-:S04]  /*fc50*/  IMAD.SHL.U32 R0, R20, 0x8, RZ ;  /* 0x0000000814007824 */ /* 0x000fc800078e00ff */
[----:B------:R-:W-:-:S04]  /*fc60*/  IMAD R4, R81, 0x40, R0 ;  /* 0x0000004051047824 */ /* 0x000fc800078e0200 */
[----:B------:R-:W-:-:S03]  /*fc70*/  IMAD.WIDE R4, R4, R5, UR8 ;  /* 0x0000000804047e25 */ /* 0x000fc6000f8e0205 */
[C---:B------:R-:W-:Y:S01]  /*fc80*/  IADD3 R25, P2, R4.reuse, 0x3000, RZ ;  /* 0x0000300004197810 */ /* 0x040fe20007f5e0ff */
[----:B------:R-:W-:Y:S01]  /*fc90*/  UIMAD UR11, UR16, UR14, URZ ;  /* 0x0000000e100b72a4 */ /* 0x000fe2000f8e023f */
[C---:B------:R-:W-:Y:S02]  /*fca0*/  IADD3 R9, P4, R4.reuse, 0x1000, RZ ;  /* 0x0000100004097810 */ /* 0x040fe40007f9e0ff */
[----:B------:R-:W-:Y:S02]  /*fcb0*/  LOP3.LUT R24, R25, 0x380, RZ, 0xc0, !PT ;  /* 0x0000038019187812 */ /* 0x000fe400078ec0ff */
[----:B------:R-:W-:Y:S02]  /*fcc0*/  IADD3 R13, P3, R4, 0x2000, RZ ;  /* 0x00002000040d7810 */ /* 0x000fe40007f7e0ff */
[----:B------:R-:W-:Y:S01]  /*fcd0*/  SHF.R.U64 R24, R24, 0x3, RZ ;  /* 0x0000000318187819 */ /* 0x000fe200000012ff */
[----:B------:R-:W-:Y:S01]  /*fce0*/  UIMAD.WIDE.U32 UR8, UR4, UR14, URZ ;  /* 0x0000000e040872a5 */ /* 0x000fe2000f8e003f */
[----:B------:R-:W-:-:S02]  /*fcf0*/  LOP3.LUT R8, R9, 0x380, RZ, 0xc0, !PT ;  /* 0x0000038009087812 */ /* 0x000fc400078ec0ff */
[----:B------:R-:W-:Y:S01]  /*fd00*/  LOP3.LUT R24, R24, R25, RZ, 0x3c, !PT ;  /* 0x0000001918187212 */ /* 0x000fe200078e3cff */
[--C-:B------:R-:W-:Y:S01]  /*fd10*/  IMAD.X R25, RZ, RZ, R5.reuse, P2 ;  /* 0x000000ffff197224 */ /* 0x100fe200010e0605 */
[----:B------:R-:W-:Y:S01]  /*fd20*/  IADD3 R49, P2, R4, 0x9000, RZ ;  /* 0x0000900004317810 */ /* 0x000fe20007f5e0ff */
[----:B------:R-:W-:Y:S01]  /*fd30*/  UIMAD UR11, UR4, UR15, UR11 ;  /* 0x0000000f040b72a4 */ /* 0x000fe2000f8e020b */
[----:B------:R-:W-:Y:S02]  /*fd40*/  LOP3.LUT R12, R13, 0x380, RZ, 0xc0, !PT ;  /* 0x000003800d0c7812 */ /* 0x000fe400078ec0ff */
[----:B------:R-:W-:Y:S01]  /*fd50*/  LOP3.LUT R48, R49, 0x380, RZ, 0xc0, !PT ;  /* 0x0000038031307812 */ /* 0x000fe200078ec0ff */
[----:B------:R-:W-:Y:S01]  /*fd60*/  UIADD3 UR9, UR9, UR11, URZ ;  /* 0x0000000b09097290 */ /* 0x000fe2000fffe03f */
[----:B------:R-:W-:Y:S01]  /*fd70*/  SHF.R.U64 R8, R8, 0x3, RZ ;  /* 0x0000000308087819 */ /* 0x000fe200000012ff */
[----:B------:R-:W-:Y:S01]  /*fd80*/  ULDC.64 UR14, c[0x0][0xae8] ;  /* 0x0002ba00000e7ab9 */ /* 0x000fe20000000a00 */
[----:B------:R-:W-:Y:S01]  /*fd90*/  SHF.R.U64 R48, R48, 0x3, RZ ;  /* 0x0000000330307819 */ /* 0x000fe200000012ff */
[----:B------:R-:W-:Y:S01]  /*fda0*/  USHF.R.S32.HI UR4, URZ, 0x1f, UR12 ;  /* 0x0000001f3f047899 */ /* 0x000fe2000801140c */
[----:B------:R-:W-:Y:S01]  /*fdb0*/  SHF.R.U64 R12, R12, 0x3, RZ ;  /* 0x000000030c0c7819 */ /* 0x000fe200000012ff */
[----:B------:R-:W-:Y:S01]  /*fdc0*/  @UP2 ULDC UR11, c[0x0][0xbec] ;  /* 0x0002fb00000b2ab9 */ /* 0x000fe20000000800 */
[----:B------:R-:W-:Y:S01]  /*fdd0*/  LOP3.LUT R48, R48, R49, RZ, 0x3c, !PT ;  /* 0x0000003130307212 */ /* 0x000fe200078e3cff */
[--C-:B------:R-:W-:Y:S01]  /*fde0*/  IMAD.X R49, RZ, RZ, R5.reuse, P2 ;  /* 0x000000ffff317224 */ /* 0x100fe200010e0605 */
[----:B------:R-:W-:Y:S01]  /*fdf0*/  IADD3 R6, P2, R4, 0xf000, RZ ;  /* 0x0000f00004067810 */ /* 0x000fe20007f5e0ff */
[----:B------:R-:W-:Y:S01]  /*fe00*/  UIMAD.WIDE.U32 UR8, UR52, UR14, UR8 ;  /* 0x0000000e340872a5 */ /* 0x000fe2000f8e0008 */
[----:B------:R-:W-:Y:S01]  /*fe10*/  LOP3.LUT R8, R8, R9, RZ, 0x3c, !PT ;  /* 0x0000000908087212 */ /* 0x000fe200078e3cff */
[--C-:B------:R-:W-:Y:S01]  /*fe20*/  IMAD.X R9, RZ, RZ, R5.reuse, P4 ;  /* 0x000000ffff097224 */ /* 0x100fe200020e0605 */
[----:B------:R-:W-:Y:S01]  /*fe30*/  LOP3.LUT R3, R6, 0x380, RZ, 0xc0, !PT ;  /* 0x0000038006037812 */ /* 0x000fe200078ec0ff */
[--C-:B------:R-:W-:Y:S01]  /*fe40*/  IMAD.X R73, RZ, RZ, R5.reuse, P2 ;  /* 0x000000ffff497224 */ /* 0x100fe200010e0605 */
[----:B------:R-:W-:Y:S01]  /*fe50*/  LOP3.LUT R12, R12, R13, RZ, 0x3c, !PT ;  /* 0x0000000d0c0c7212 */ /* 0x000fe200078e3cff */
[----:B------:R-:W-:Y:S01]  /*fe60*/  IMAD.X R13, RZ, RZ, R5, P3 ;  /* 0x000000ffff0d7224 */ /* 0x000fe200018e0605 */
[----:B------:R-:W-:-:S02]  /*fe70*/  SHF.R.U64 R3, R3, 0x3, RZ ;  /* 0x0000000303037819 */ /* 0x000fc400000012ff */
[C---:B------:R-:W-:Y:S02]  /*fe80*/  IADD3 R29, P0, R4.reuse, 0x4000, RZ ;  /* 0x00004000041d7810 */ /* 0x040fe40007f1e0ff */
[C---:B------:R-:W-:Y:S02]  /*fe90*/  IADD3 R33, P6, R4.reuse, 0x5000, RZ ;  /* 0x0000500004217810 */ /* 0x040fe40007fde0ff */
[----:B------:R-:W-:Y:S01]  /*fea0*/  IADD3 R37, P5, R4, 0x6000, RZ ;  /* 0x0000600004257810 */ /* 0x000fe20007fbe0ff */
[----:B------:R-:W-:Y:S01]  /*feb0*/  UIMAD UR9, UR52, UR15, UR9 ;  /* 0x0000000f340972a4 */ /* 0x000fe2000f8e0209 */
[----:B------:R-:W-:Y:S01]  /*fec0*/  LOP3.LUT R72, R3, R6, RZ, 0x3c, !PT ;  /* 0x0000000603487212 */ /* 0x000fe200078e3cff */
[----:B------:R-:W-:Y:S01]  /*fed0*/  IMAD R3, R20, 0x20, R81 ;  /* 0x0000002014037824 */ /* 0x000fe200078e0251 */
[C---:B------:R-:W-:Y:S01]  /*fee0*/  IADD3 R41, P4, R4.reuse, 0x7000, RZ ;  /* 0x0000700004297810 */ /* 0x040fe20007f9e0ff */
[----:B------:R-:W-:Y:S01]  /*fef0*/  ULDC.64 UR14, c[0x0][0xaf0] ;  /* 0x0002bc00000e7ab9 */ /* 0x000fe20000000a00 */
[----:B------:R-:W-:Y:S01]  /*ff00*/  IADD3 R45, P3, R4, 0x8000, RZ ;  /* 0x00008000042d7810 */ /* 0x000fe20007f7e0ff */
[----:B------:R-:W-:Y:S01]  /*ff10*/  VIADD R78, R3, UR41 ;  /* 0x00000029034e7c36 */ /* 0x000fe20008000000 */
[----:B------:R-:W-:Y:S01]  /*ff20*/  LOP3.LUT R28, R29, 0x380, RZ, 0xc0, !PT ;  /* 0x000003801d1c7812 */ /* 0x000fe200078ec0ff */
[----:B------:R-:W-:Y:S01]  /*ff30*/  UIMAD UR4, UR4, UR14, URZ ;  /* 0x0000000e040472a4 */ /* 0x000fe2000f8e023f */
[----:B------:R-:W-:Y:S01]  /*ff40*/  LOP3.LUT R32, R33, 0x380, RZ, 0xc0, !PT ;  /* 0x0000038021207812 */ /* 0x000fe200078ec0ff */
[----:B------:R-:W5:Y:S01]  /*ff50*/  LD.E.128 R8, desc[UR48][R8.64] ;  /* 0x0000003008087980 */ /* 0x000f62000c101d00 */
[----:B------:R-:W-:-:S02]  /*ff60*/  LOP3.LUT R36, R37, 0x380, RZ, 0xc0, !PT ;  /* 0x0000038025247812 */ /* 0x000fc400078ec0ff */
[----:B------:R-:W-:Y:S01]  /*ff70*/  LOP3.LUT R40, R41, 0x380, RZ, 0xc0, !PT ;  /* 0x0000038029287812 */ /* 0x000fe200078ec0ff */
[----:B------:R-:W5:Y:S01]  /*ff80*/  LD.E.128 R12, desc[UR48][R12.64] ;  /* 0x000000300c0c7980 */ /* 0x000f62000c101d00 */
[----:B------:R-:W-:Y:S01]  /*ff90*/  LOP3.LUT R44, R45, 0x380, RZ, 0xc0, !PT ;  /* 0x000003802d2c7812 */ /* 0x000fe200078ec0ff */
[----:B------:R-:W-:Y:S01]  /*ffa0*/  @P1 IMAD.HI.U32 R20, R78, UR11, RZ ;  /* 0x0000000b4e141c27 */ /* 0x000fe2000f8e00ff */
[----:B------:R-:W-:Y:S01]  /*ffb0*/  SHF.R.U64 R28, R28, 0x3, RZ ;  /* 0x000000031c1c7819 */ /* 0x000fe200000012ff */
[----:B------:R-:W-:Y:S01]  /*ffc0*/  UIMAD UR4, UR12, UR15, UR4 ;  /* 0x0000000f0c0472a4 */ /* 0x000fe2000f8e0204 */
[----:B------:R-:W-:Y:S01]  /*ffd0*/  SHF.R.U64 R32, R32, 0x3, RZ ;  /* 0x0000000320207819 */ /* 0x000fe200000012ff */
[----:B------:R-:W5:Y:S01]  /*ffe0*/  LD.E.128 R24, desc[UR48][R24.64] ;  /* 0x0000003018187980 */ /* 0x000f62000c101d00 */
[----:B------:R-:W-:Y:S02]  /*fff0*/  SHF.R.U64 R36, R36, 0x3, RZ ;  /* 0x0000000324247819 */ /* 0x000fe400000012ff */
[----:B------:R-:W-:Y:S01]  /*10000*/  SHF.R.U64 R40, R40, 0x3, RZ ;  /* 0x0000000328287819 */ /* 0x000fe200000012ff */
[----:B------:R-:W5:Y:S01]  /*10010*/  LD.E.128 R48, desc[UR48][R48.64] ;  /* 0x0000003030307980 */ /* 0x000f62000c101d00 */
[----:B------:R-:W-:Y:S01]  /*10020*/  SHF.R.U64 R44, R44, 0x3, RZ ;  /* 0x000000032c2c7819 */ /* 0x000fe200000012ff */
[----:B------:R-:W-:Y:S01]  /*10030*/  UIMAD.WIDE.U32 UR12, UR12, UR14, UR8 ;  /* 0x0000000e0c0c72a5 */ /* 0x000fe2000f8e0008 */
[----:B------:R-:W-:Y:S01]  /*10040*/  LOP3.LUT R28, R28, R29, RZ, 0x3c, !PT ;  /* 0x0000001d1c1c7212 */ /* 0x000fe200078e3cff */
[----:B------:R-:W-:Y:S01]  /*10050*/  IMAD.MOV.U32 R3, RZ, RZ, R78 ;  /* 0x000000ffff037224 */ /* 0x000fe200078e004e */
[----:B------:R-:W-:Y:S01]  /*10060*/  @UP2 ULDC UR8, c[0x0][0xbf0] ;  /* 0x0002fc0000082ab9 */ /* 0x000fe20000000800 */
        /* <DEDUP_REMOVED lines=8> */
[----:B------:R-:W-:Y:S01]  /*100f0*/  @P1 SHF.R.U32.HI R3, RZ, UR8, R20 ;  /* 0x00000008ff031c19 */ /* 0x000fe20008011614 */
[----:B------:R-:W-:Y:S01]  /*10100*/  IMAD.X R45, RZ, RZ, R5, P3 ;  /* 0x000000ffff2d7224 */ /* 0x000fe200018e0605 */
[C---:B------:R-:W-:Y:S01]  /*10110*/  IADD3 R53, P0, R4.reuse, 0xa000, RZ ;  /* 0x0000a00004357810 */ /* 0x040fe20007f1e0ff */
[----:B------:R-:W-:Y:S01]  /*10120*/  UIADD3 UR4, UR13, UR4, URZ ;  /* 0x000000040d047290 */ /* 0x000fe2000fffe03f */
[C---:B------:R-:W-:Y:S01]  /*10130*/  IADD3 R57, P6, R4.reuse, 0xb000, RZ ;  /* 0x0000b00004397810 */ /* 0x040fe20007fde0ff */
[----:B------:R-:W-:Y:S01]  /*10140*/  ULDC.64 UR8, c[0x0][0xae0] ;  /* 0x0002b80000087ab9 */ /* 0x000fe20000000a00 */
[----:B------:R-:W-:-:S02]  /*10150*/  IADD3 R61, P5, R4, 0xc000, RZ ;  /* 0x0000c000043d7810 */ /* 0x000fc40007fbe0ff */
[C---:B------:R-:W-:Y:S01]  /*10160*/  LOP3.LUT R7, R4.reuse, 0x380, RZ, 0xc0, !PT ;  /* 0x0000038004077812 */ /* 0x040fe200078ec0ff */
[----:B------:R-:W-:Y:S01]  /*10170*/  IMAD.U32 R21, RZ, RZ, UR13 ;  /* 0x0000000dff157e24 */ /* 0x000fe2000f8e00ff */
[C---:B------:R-:W-:Y:S01]  /*10180*/  IADD3 R65, P4, R4.reuse, 0xd000, RZ ;  /* 0x0000d00004417810 */ /* 0x040fe20007f9e0ff */
[--C-:B------:R-:W-:Y:S01]  /*10190*/  IMAD.MOV R77, RZ, RZ, -R3.reuse ;  /* 0x000000ffff4d7224 */ /* 0x100fe200078e0a03 */
[----:B------:R-:W-:Y:S01]  /*101a0*/  IADD3 R69, P3, R4, 0xe000, RZ ;  /* 0x0000e00004457810 */ /* 0x000fe20007f7e0ff */
[----:B------:R-:W-:Y:S01]  /*101b0*/  IMAD.U32 R20, RZ, RZ, UR12 ;  /* 0x0000000cff147e24 */ /* 0x000fe2000f8e00ff */
[----:B------:R-:W-:Y:S01]  /*101c0*/  SHF.R.S32.HI R76, RZ, 0x1f, R3 ;  /* 0x0000001fff4c7819 */ /* 0x000fe20000011403 */
[----:B------:R-:W5:Y:S01]  /*101d0*/  LD.E.128 R28, desc[UR48][R28.64] ;  /* 0x000000301c1c7980 */ /* 0x000f62000c101d00 */
[----:B------:R-:W-:Y:S02]  /*101e0*/  LOP3.LUT R52, R53, 0x380, RZ, 0xc0, !PT ;  /* 0x0000038035347812 */ /* 0x000fe400078ec0ff */
[----:B------:R-:W-:Y:S01]  /*101f0*/  LOP3.LUT R56, R57, 0x380, RZ, 0xc0, !PT ;  /* 0x0000038039387812 */ /* 0x000fe200078ec0ff */
[----:B------:R-:W5:Y:S01]  /*10200*/  LD.E.128 R32, desc[UR48][R32.64] ;  /* 0x0000003020207980 */ /* 0x000f62000c101d00 */
[----:B------:R-:W-:-:S02]  /*10210*/  LOP3.LUT R60, R61, 0x380, RZ, 0xc0, !PT ;  /* 0x000003803d3c7812 */ /* 0x000fc400078ec0ff */
[----:B------:R-:W-:Y:S01]  /*10220*/  LOP3.LUT R64, R65, 0x380, RZ, 0xc0, !PT ;  /* 0x0000038041407812 */ /* 0x000fe200078ec0ff */
[----:B------:R-:W5:Y:S01]  /*10230*/  LD.E.128 R36, desc[UR48][R36.64] ;  /* 0x0000003024247980 */ /* 0x000f62000c101d00 */
[----:B------:R-:W-:Y:S01]  /*10240*/  LOP3.LUT R68, R69, 0x380, RZ, 0xc0, !PT ;  /* 0x0000038045447812 */ /* 0x000fe200078ec0ff */
[----:B------:R-:W-:Y:S01]  /*10250*/  IMAD.U32 R21, RZ, RZ, UR4 ;  /* 0x00000004ff157e24 */ /* 0x000fe2000f8e00ff */
[----:B------:R-:W-:Y:S01]  /*10260*/  SHF.R.U64 R52, R52, 0x3, RZ ;  /* 0x0000000334347819 */ /* 0x000fe200000012ff */
[----:B------:R-:W-:Y:S01]  /*10270*/  IMAD R76, R76, UR8, RZ ;  /* 0x000000084c4c7c24 */ /* 0x000fe2000f8e02ff */
[----:B------:R-:W-:Y:S01]  /*10280*/  SHF.R.U64 R56, R56, 0x3, RZ ;  /* 0x0000000338387819 */ /* 0x000fe200000012ff */
[----:B------:R-:W-:Y:S01]  /*10290*/  IMAD R77, R77, UR20, R78 ;  /* 0x000000144d4d7c24 */ /* 0x000fe2000f8e024e */
[----:B------:R-:W-:Y:S01]  /*102a0*/  SHF.R.U64 R60, R60, 0x3, RZ ;  /* 0x000000033c3c7819 */ /* 0x000fe200000012ff */
[----:B------:R-:W5:Y:S01]  /*102b0*/  LD.E.128 R40, desc[UR48][R40.64] ;  /* 0x0000003028287980 */ /* 0x000f62000c101d00 */
[----:B------:R-:W-:-:S02]  /*102c0*/  SHF.R.U64 R64, R64, 0x3, RZ ;  /* 0x0000000340407819 */ /* 0x000fc400000012ff */
[----:B------:R-:W-:Y:S01]  /*102d0*/  SHF.R.U64 R68, R68, 0x3, RZ ;  /* 0x0000000344447819 */ /* 0x000fe200000012ff */
[----:B------:R-:W5:Y:S01]  /*102e0*/  LD.E.128 R44, desc[UR48][R44.64] ;  /* 0x000000302c2c7980 */ /* 0x000f62000c101d00 */
[----:B------:R-:W-:Y:S01]  /*102f0*/  SHF.R.U64 R7, R7, 0x3, RZ ;  /* 0x0000000307077819 */ /* 0x000fe200000012ff */
[C---:B------:R-:W-:Y:S01]  /*10300*/  IMAD R79, R3.reuse, UR9, R76 ;  /* 0x00000009034f7c24 */ /* 0x040fe2000f8e024c */
[----:B------:R-:W-:Y:S01]  /*10310*/  LOP3.LUT R52, R52, R53, RZ, 0x3c, !PT ;  /* 0x0000003534347212 */ /* 0x000fe200078e3cff */
[----:B------:R-:W-:Y:S01]  /*10320*/  IMAD.WIDE.U32 R20, R3, UR8, R20 ;  /* 0x0000000803147c25 */ /* 0x000fe2000f8e0014 */
[----:B------:R-:W-:Y:S01]  /*10330*/  LOP3.LUT R56, R56, R57, RZ, 0x3c, !PT ;  /* 0x0000003938387212 */ /* 0x000fe200078e3cff */
[----:B------:R-:W-:Y:S01]  /*10340*/  ULDC.64 UR8, c[0x0][0xad8] ;  /* 0x0002b60000087ab9 */ /* 0x000fe20000000a00 */
        /* <DEDUP_REMOVED lines=8> */
[----:B------:R-:W-:Y:S01]  /*103d0*/  SHF.R.S32.HI R3, RZ, 0x1f, R77 ;  /* 0x0000001fff037819 */ /* 0x000fe2000001144d */
[----:B------:R-:W-:Y:S01]  /*103e0*/  IMAD.X R69, RZ, RZ, R5, P3 ;  /* 0x000000ffff457224 */ /* 0x000fe200018e0605 */
[----:B------:R-:W5:Y:S01]  /*103f0*/  LD.E.128 R52, desc[UR48][R52.64] ;  /* 0x0000003034347980 */ /* 0x000f62000c101d00 */
[----:B------:R-:W-:-:S02]  /*10400*/  IMAD.IADD R21, R21, 0x1, R79 ;  /* 0x0000000115157824 */ /* 0x000fc400078e024f */
[----:B------:R-:W-:Y:S01]  /*10410*/  IMAD R76, R3, UR8, RZ ;  /* 0x00000008034c7c24 */ /* 0x000fe2000f8e02ff */
[----:B------:R-:W5:Y:S01]  /*10420*/  LD.E.128 R4, desc[UR48][R4.64] ;  /* 0x0000003004047980 */ /* 0x000f62000c101d00 */
[----:B------:R-:W-:-:S03]  /*10430*/  IMAD.WIDE.U32 R20, R77, UR8, R20 ;  /* 0x000000084d147c25 */ /* 0x000fc6000f8e0014 */
[----:B------:R-:W5:Y:S01]  /*10440*/  LD.E.128 R56, desc[UR48][R56.64] ;  /* 0x0000003038387980 */ /* 0x000f62000c101d00 */
[----:B------:R-:W-:Y:S01]  /*10450*/  IMAD R3, R77, UR9, R76 ;  /* 0x000000094d037c24 */ /* 0x000fe2000f8e024c */
[----:B------:R-:W-:Y:S02]  /*10460*/  ULDC.64 UR8, c[0x0][0xa80] ;  /* 0x0002a00000087ab9 */ /* 0x000fe40000000a00 */
[----:B------:R-:W5:Y:S04]  /*10470*/  LD.E.128 R60, desc[UR48][R60.64] ;  /* 0x000000303c3c7980 */ /* 0x000f68000c101d00 */
[----:B------:R-:W5:Y:S04]  /*10480*/  LD.E.128 R64, desc[UR48][R64.64] ;  /* 0x0000003040407980 */ /* 0x000f68000c101d00 */
[----:B------:R-:W5:Y:S04]  /*10490*/  LD.E.128 R68, desc[UR48][R68.64] ;  /* 0x0000003044447980 */ /* 0x000f68000c101d00 */
[----:B------:R-:W5:Y:S01]  /*104a0*/  LD.E.128 R72, desc[UR48][R72.64] ;  /* 0x0000003048487980 */ /* 0x000f62000c101d00 */
[----:B------:R-:W-:Y:S01]  /*104b0*/  @!PT LDS RZ, [RZ] ;  /* 0x00000000fffff984 */ /* 0x000fe20000000800 */
[----:B------:R-:W-:Y:S01]  /*104c0*/  @!PT LDS RZ, [RZ] ;  /* 0x00000000fffff984 */ /* 0x000fe20000000800 */
[----:B------:R-:W-:Y:S01]  /*104d0*/  @!PT LDS RZ, [RZ] ;  /* 0x00000000fffff984 */ /* 0x000fe20000000800 */
[----:B------:R-:W-:Y:S01]  /*104e0*/  @!PT LDS RZ, [RZ] ;  /* 0x00000000fffff984 */ /* 0x000fe20000000800 */
[----:B------:R0:W-:Y:S06]  /*104f0*/  MEMBAR.ALL.CTA ;  /* 0x0000000000007992 */ /* 0x0001ec0000008000 */
[----:B0-----:R-:W0:Y:S01]  /*10500*/  FENCE.VIEW.ASYNC.S ;  /* 0x00000000000073c6 */ /* 0x001e220000000000 */
[----:B------:R-:W-:Y:S01]  /*10510*/  IMAD.IADD R3, R21, 0x1, R3 ;  /* 0x0000000115037824 */ /* 0x000fe200078e0203 */
[----:B------:R-:W-:Y:S01]  /*10520*/  LEA R82, P2, R20, UR8, 0x1 ;  /* 0x0000000814527c11 */ /* 0x000fe2000f8408ff */
[----:B------:R-:W-:Y:S01]  /*10530*/  VIADD R84, R81, UR41 ;  /* 0x0000002951547c36 */ /* 0x000fe20008000000 */
[----:B------:R-:W-:-:S02]  /*10540*/  UIADD3 UR7, UR7, 0x28420, URZ ;  /* 0x0002842007077890 */ /* 0x000fc4000fffe03f */
[----:B------:R-:W-:Y:S02]  /*10550*/  LEA.HI.X R83, R20, UR9, R3, 0x1, P2 ;  /* 0x0000000914537c11 */ /* 0x000fe400090f0c03 */
[C---:B------:R-:W-:Y:S01]  /*10560*/  ISETP.GE.AND P2, PT, R84.reuse, UR10, PT ;  /* 0x0000000a54007c0c */ /* 0x040fe2000bf46270 */
[----:B------:R-:W-:Y:S01]  /*10570*/  UPRMT UR7, URZ, 0x654, UR7 ;  /* 0x000006543f077896 */ /* 0x000fe20008000007 */
[C---:B------:R-:W-:Y:S02]  /*10580*/  VIADD R76, R84.reuse, 0x20 ;  /* 0x00000020544c7836 */ /* 0x040fe40000000000 */
[----:B------:R-:W-:Y:S02]  /*10590*/  VIADD R77, R84, 0x40 ;  /* 0x00000040544d7836 */ /* 0x000fe40000000000 */
[C---:B------:R-:W-:Y:S02]  /*105a0*/  VIADD R88, R0.reuse, 0x80 ;  /* 0x0000008000587836 */ /* 0x040fe40000000000 */
[----:B------:R-:W-:-:S02]  /*105b0*/  VIADD R90, R0, 0xc0 ;  /* 0x000000c0005a7836 */ /* 0x000fc40000000000 */
[----:B------:R-:W-:Y:S01]  /*105c0*/  VIADD R86, R0, 0x40 ;  /* 0x0000004000567836 */ /* 0x000fe20000000000 */
[----:B0-----:R0:W1:Y:S01]  /*105d0*/  SHFL.IDX PT, R81, R82, RZ, 0x181f ;  /* 0x00181fff52517589 */ /* 0x00106200000e0000 */
[----:B------:R-:W-:Y:S03]  /*105e0*/  BSSY B1, `(.L_x_1235) ;  /* 0x000001b000017945 */ /* 0x000fe60003800000 */
[----:B------:R0:W2:Y:S01]  /*105f0*/  SHFL.IDX PT, R3, R83, RZ, 0x181f ;  /* 0x00181fff53037589 */ /* 0x0000a200000e0000 */
[----:B------:R-:W-:Y:S01]  /*10600*/  SYNCS.ARRIVE.TRANS64.RED.A1T0 RZ, [UR7], RZ ;  /* 0x000000ffffff79a7 */ /* 0x000fe20008100407 */
[----:B------:R-:W-:Y:S02]  /*10610*/  ISETP.GE.AND P1, PT, R76, UR10, PT ;  /* 0x0000000a4c007c0c */ /* 0x000fe4000bf26270 */
[----:B------:R-:W-:Y:S02]  /*10620*/  ISETP.GE.AND P0, PT, R77, UR10, PT ;  /* 0x0000000a4d007c0c */ /* 0x000fe4000bf06270 */
[----:B------:R-:W-:-:S02]  /*10630*/  SHF.R.S32.HI R91, RZ, 0x1f, R0 ;  /* 0x0000001fff5b7819 */ /* 0x000fc40000011400 */
        /* <DEDUP_REMOVED lines=21> */
.L_x_1236:
[----:B------:R-:W-:Y:S05]  /*10790*/  BSYNC B1 ;  /* 0x0000000000017941 */ /* 0x000fea0003800000 */
.L_x_1235:
[----:B--2---:R2:W3:Y:S01]  /*107a0*/  SHFL.IDX PT, R3, R83, 0x1, 0x181f ;  /* 0x00381f0053037f89 */ /* 0x0044e200000e0000 */
[----:B------:R-:W-:Y:S03]  /*107b0*/  BSSY B1, `(.L_x_1237) ;  /* 0x0000014000017945 */ /* 0x000fe60003800000 */
[----:B0----5:R2:W0:Y:S01]  /*107c0*/  SHFL.IDX PT, R29, R82, 0x1, 0x181f ;  /* 0x00381f00521d7f89 */ /* 0x02142200000e0000 */
[----:B------:R-:W-:Y:S05]  /*107d0*/  @P1 BRA `(.L_x_1238) ;  /* 0x0000000000441947 */ /* 0x000fea0003800000 */
[----:B------:R-:W-:Y:S02]  /*107e0*/  ULDC UR4, c[0x0][0xac8] ;  /* 0x0002b20000047ab9 */ /* 0x000fe40000000800 */
[----:B------:R-:W-:Y:S02]  /*107f0*/  ISETP.GE.AND P4, PT, R0, UR4, PT ;  /* 0x0000000400007c0c */ /* 0x000fe4000bf86270 */
[----:B------:R-:W-:Y:S02]  /*10800*/  ISETP.GE.AND P3, PT, R86, UR4, PT ;  /* 0x0000000456007c0c */ /* 0x000fe4000bf66270 */
[----:B------:R-:W-:Y:S02]  /*10810*/  ISETP.GE.AND P2, PT, R88, UR4, PT ;  /* 0x0000000458007c0c */ /* 0x000fe4000bf46270 */
[----:B------:R-:W-:-:S07]  /*10820*/  ISETP.GE.AND P1, PT, R90, UR4, PT ;  /* 0x000000045a007c0c */ /* 0x000fce000bf26270 */
[-C--:B0-----:R-:W-:Y:S02]  /*10830*/  @!P4 LEA R4, P6, R0, R29.reuse, 0x1 ;  /* 0x0000001d0004c211 */ /* 0x081fe400078c08ff */
        /* <DEDUP_REMOVED lines=11> */
.L_x_1238:
[----:B------:R-:W-:Y:S05]  /*108f0*/  BSYNC B1 ;  /* 0x0000000000017941 */ /* 0x000fea0003800000 */
.L_x_1237:
[----:B---3--:R3:W0:Y:S01]  /*10900*/  SHFL.IDX PT, R3, R83, 0x2, 0x181f ;  /* 0x00581f0053037f89 */ /* 0x00862200000e0000 */
[----:B------:R-:W-:Y:S03]  /*10910*/  BSSY B1, `(.L_x_1239) ;  /* 0x0000014000017945 */ /* 0x000fe60003800000 */
[----:B----4-:R3:W4:Y:S01]  /*10920*/  SHFL.IDX PT, R11, R82, 0x2, 0x181f ;  /* 0x00581f00520b7f89 */ /* 0x01072200000e0000 */
        /* <DEDUP_REMOVED lines=12> */
[----:B------:R0:W-:Y:S01]  /*109f0*/  @!P3 ST.E.128 desc[UR48][R4.64], R12 ;  /* 0x0000000c0400b985 */ /* 0x0001e2000c101d30 */
[----:B------:R-:W-:-:S02]  /*10a00*/  @!P1 LEA.HI.X R9, R88, R3, R85, 0x1, P4 ;  /* 0x0000000358099211 */ /* 0x000fc400020f0c55 */
[----:B------:R-:W-:Y:S01]  /*10a10*/  @!P0 LEA.HI.X R11, R90, R3, R87, 0x1, P6 ;  /* 0x000000035a0b8211 */ /* 0x000fe200030f0c57 */
[----:B------:R0:W-:Y:S04]  /*10a20*/  @!P2 ST.E.128 desc[UR48][R6.64], R36 ;  /* 0x000000240600a985 */ /* 0x0001e8000c101d30 */
[----:B------:R0:W-:Y:S04]  /*10a30*/  @!P1 ST.E.128 desc[UR48][R8.64], R52 ;  /* 0x0000003408009985 */ /* 0x0001e8000c101d30 */
[----:B------:R0:W-:Y:S02]  /*10a40*/  @!P0 ST.E.128 desc[UR48][R10.64], R68 ;  /* 0x000000440a008985 */ /* 0x0001e4000c101d30 */
.L_x_1240:
[----:B------:R-:W-:Y:S05]  /*10a50*/  BSYNC B1 ;  /* 0x0000000000017941 */ /* 0x000fea0003800000 */
.L_x_1239:
[----:B0-----:R-:W-:Y:S01]  /*10a60*/  VIADD R3, R84, 0x60 ;  /* 0x0000006054037836 */ /* 0x001fe20000000000 */
[----:B--23--:R-:W0:Y:S04]  /*10a70*/  SHFL.IDX PT, R83, R83, 0x3, 0x181f ;  /* 0x00781f0053537f89 */ /* 0x00ce2800000e0000 */
[----:B------:R-:W-:Y:S01]  /*10a80*/  ISETP.GE.AND P0, PT, R3, UR10, PT ;  /* 0x0000000a03007c0c */ /* 0x000fe2000bf06270 */
[----:B----4-:R4:W2:-:S12]  /*10a90*/  SHFL.IDX PT, R11, R82, 0x3, 0x181f ;  /* 0x00781f00520b7f89 */ /* 0x01089800000e0000 */
[----:B----4-:R-:W-:Y:S05]  /*10aa0*/  @P0 BRA `(.L_x_1241) ;  /* 0x0000002400500947 */ /* 0x010fea0003800000 */
[----:B------:R-:W-:Y:S02]  /*10ab0*/  ULDC UR4, c[0x0][0xac8] ;  /* 0x0002b20000047ab9 */ /* 0x000fe40000000800 */
[----:B------:R-:W-:Y:S02]  /*10ac0*/  ISETP.GE.AND P3, PT, R0, UR4, PT ;  /* 0x0000000400007c0c */ /* 0x000fe4000bf66270 */
[----:B------:R-:W-:Y:S02]  /*10ad0*/  ISETP.GE.AND P4, PT, R86, UR4, PT ;  /* 0x0000000456007c0c */ /* 0x000fe4000bf86270 */
[----:B------:R-:W-:-:S09]  /*10ae0*/  ISETP.GE.AND P5, PT, R88, UR4, PT ;  /* 0x0000000458007c0c */ /* 0x000fd2000bfa6270 */
[-C--:B--2---:R-:W-:Y:S02]  /*10af0*/  @!P3 LEA R4, P0, R0, R11.reuse, 0x1 ;  /* 0x0000000b0004b211 */ /* 0x084fe400078008ff */
[-C--:B------:R-:W-:Y:S02]  /*10b00*/  @!P4 LEA R6, P1, R86, R11.reuse, 0x1 ;  /* 0x0000000b5606c211 */ /* 0x080fe400078208ff */
[----:B------:R-:W-:Y:S02]  /*10b10*/  @!P5 LEA R8, P2, R88, R11, 0x1 ;  /* 0x0000000b5808d211 */ /* 0x000fe400078408ff */
[-C--:B0-----:R-:W-:Y:S02]  /*10b20*/  @!P3 LEA.HI.X R5, R0, R83.reuse, R91, 0x1, P0 ;  /* 0x000000530005b211 */ /* 0x081fe400000f0c5b */
[-C--:B------:R-:W-:Y:S02]  /*10b30*/  @!P4 LEA.HI.X R7, R86, R83.reuse, R89, 0x1, P1 ;  /* 0x000000535607c211 */ /* 0x080fe400008f0c59 */
[----:B------:R-:W-:Y:S01]  /*10b40*/  @!P5 LEA.HI.X R9, R88, R83, R85, 0x1, P2 ;  /* 0x000000535809d211 */ /* 0x000fe200010f0c55 */
[----:B------:R4:W-:Y:S01]  /*10b50*/  @!P3 ST.E.128 desc[UR48][R4.64], R24 ;  /* 0x000000180400b985 */ /* 0x0009e2000c101d30 */
[----:B------:R-:W-:-:S03]  /*10b60*/  ISETP.GE.AND P0, PT, R90, UR4, PT ;  /* 0x000000045a007c0c */ /* 0x000fc6000bf06270 */
[----:B------:R4:W-:Y:S04]  /*10b70*/  @!P4 ST.E.128 desc[UR48][R6.64], R40 ;  /* 0x000000280600c985 */ /* 0x0009e8000c101d30 */
[----:B------:R4:W-:Y:S06]  /*10b80*/  @!P5 ST.E.128 desc[UR48][R8.64], R56 ;  /* 0x000000380800d985 */ /* 0x0009ec000c101d30 */
[----:B------:R-:W-:Y:S05]  /*10b90*/  @P0 BRA `(.L_x_1241) ;  /* 0x0000002400140947 */ /* 0x000fea0003800000 */
[----:B----4-:R-:W-:-:S04]  /*10ba0*/  LEA R4, P0, R90, R11, 0x1 ;  /* 0x0000000b5a047211 */ /* 0x010fc800078008ff */
[----:B------:R-:W-:-:S05]  /*10bb0*/  LEA.HI.X R5, R90, R83, R87, 0x1, P0 ;  /* 0x000000535a057211 */ /* 0x000fca00000f0c57 */
[----:B------:R0:W-:Y:S01]  /*10bc0*/  ST.E.128 desc[UR48][R4.64], R72 ;  /* 0x0000004804007985 */ /* 0x0001e2000c101d30 */
[----:B------:R-:W-:Y:S05]  /*10bd0*/  BRA `(.L_x_1241) ;  /* 0x0000002400047947 */ /* 0x000fea0003800000 */
.L_x_1234:
[----:B------:R-:W-:Y:S01]  /*10be0*/  ULDC.64 UR14, c[0x0][0xb08] ;  /* 0x0002c200000e7ab9 */ /* 0x000fe20000000a00 */
[----:B------:R-:W-:Y:S01]  /*10bf0*/  IMAD.MOV.U32 R3, RZ, RZ, R80 ;  /* 0x000000ffff037224 */ /* 0x000fe200078e0050 */
[----:B------:R-:W-:Y:S01]  /*10c00*/  UIMAD UR11, UR16, UR14, URZ ;  /* 0x0000000e100b72a4 */ /* 0x000fe2000f8e023f */
[----:B------:R-:W-:Y:S01]  /*10c10*/  ISETP.GE.AND P0, PT, R79, UR10, PT ;  /* 0x0000000a4f007c0c */ /* 0x000fe2000bf06270 */
[----:B------:R-:W-:Y:S01]  /*10c20*/  UIMAD.WIDE.U32 UR8, UR4, UR14, URZ ;  /* 0x0000000e040872a5 */ /* 0x000fe2000f8e003f */
[----:B------:R-:W-:Y:S01]  /*10c30*/  BSSY B1, `(.L_x_1242) ;  /* 0x00000bd000017945 */ /* 0x000fe20003800000 */
[----:B------:R-:W-:Y:S01]  /*10c40*/  UIMAD UR11, UR4, UR15, UR11 ;  /* 0x0000000f040b72a4 */ /* 0x000fe2000f8e020b */
[----:B------:R-:W-:Y:S01]  /*10c50*/  SHF.R.S32.HI R81, RZ, 0x1f, R208 ;  /* 0x0000001fff517819 */ /* 0x000fe200000114d0 */
[----:B------:R-:W-:Y:S01]  /*10c60*/  USHF.R.S32.HI UR4, URZ, 0x1f, UR12 ;  /* 0x0000001f3f047899 */ /* 0x000fe2000801140c */
[----:B------:R-:W-:Y:S01]  /*10c70*/  SHF.R.S32.HI R82, RZ, 0x1f, R209 ;  /* 0x0000001fff527819 */ /* 0x000fe200000114d1 */
[----:B------:R-:W-:Y:S01]  /*10c80*/  UIADD3 UR9, UR9, UR11, URZ ;  /* 0x0000000b09097290 */ /* 0x000fe2000fffe03f */
[----:B------:R-:W-:Y:S01]  /*10c90*/  SHF.R.S32.HI R83, RZ, 0x1f, R210 ;  /* 0x0000001fff537819 */ /* 0x000fe200000114d2 */
[----:B------:R-:W-:Y:S01]  /*10ca0*/  ULDC.64 UR14, c[0x0][0xb38] ;  /* 0x0002ce00000e7ab9 */ /* 0x000fe20000000a00 */
[----:B------:R-:W-:Y:S01]  /*10cb0*/  ULDC.64 UR16, c[0x0][0xb40] ;  /* 0x0002d00000107ab9 */ /* 0x000fe20000000a00 */
[----:B------:R-:W-:Y:S01]  /*10cc0*/  UIMAD.WIDE.U32 UR8, UR52, UR14, UR8 ;  /* 0x0000000e340872a5 */ /* 0x000fe2000f8e0008 */
[----:B------:R-:W-:Y:S01]  /*10cd0*/  SHF.R.S32.HI R84, RZ, 0x1f, R211 ;  /* 0x0000001fff547819 */ /* 0x000fe200000114d3 */
[----:B------:R-:W-:Y:S01]  /*10ce0*/  UIMAD UR4, UR4, UR16, URZ ;  /* 0x00000010040472a4 */ /* 0x000fe2000f8e023f */
[----:B------:R-:W-:Y:S01]  /*10cf0*/  SHF.R.S32.HI R85, RZ, 0x1f, R212 ;  /* 0x0000001fff557819 */ /* 0x000fe200000114d4 */
[----:B------:R-:W-:Y:S01]  /*10d00*/  UIMAD UR9, UR52, UR15, UR9 ;  /* 0x0000000f340972a4 */ /* 0x000fe2000f8e0209 */
[----:B------:R-:W-:Y:S01]  /*10d10*/  SHF.R.S32.HI R86, RZ, 0x1f, R213 ;  /* 0x0000001fff567819 */ /* 0x000fe200000114d5 */
[----:B------:R-:W-:Y:S01]  /*10d20*/  UIMAD UR4, UR12, UR17, UR4 ;  /* 0x000000110c0472a4 */ /* 0x000fe2000f8e0204 */
[----:B------:R-:W-:Y:S01]  /*10d30*/  SHF.R.S32.HI R87, RZ, 0x1f, R214 ;  /* 0x0000001fff577819 */ /* 0x000fe200000114d6 */
[----:B------:R-:W-:Y:S01]  /*10d40*/  UIMAD.WIDE.U32 UR12, UR12, UR16, UR8 ;  /* 0x000000100c0c72a5 */ /* 0x000fe2000f8e0008 */
[----:B------:R-:W-:Y:S01]  /*10d50*/  SHF.R.S32.HI R88, RZ, 0x1f, R215 ;  /* 0x0000001fff587819 */ /* 0x000fe200000114d7 */
[----:B------:R-:W-:Y:S01]  /*10d60*/  ULDC.64 UR14, c[0x0][0xb48] ;  /* 0x0002d200000e7ab9 */ /* 0x000fe20000000a00 */
[----:B------:R-:W-:Y:S01]  /*10d70*/  @UP2 ULDC UR8, c[0x0][0xbec] ;  /* 0x0002fb0000082ab9 */ /* 0x000fe20000000800 */
[----:B------:R-:W-:Y:S01]  /*10d80*/  UIADD3 UR9, UR13, UR4, URZ ;  /* 0x000000040d097290 */ /* 0x000fe2000fffe03f */
[----:B------:R-:W-:Y:S01]  /*10d90*/  @P1 IMAD.HI.U32 R0, R80, UR8, RZ ;  /* 0x0000000850001c27 */ /* 0x000fe2000f8e00ff */
[----:B------:R-:W-:Y:S01]  /*10da0*/  UIADD3 UR7, UR7, 0x28420, URZ ;  /* 0x0002842007077890 */ /* 0x000fe2000fffe03f */
[----:B------:R-:W-:Y:S01]  /*10db0*/  SHF.R.S32.HI R89, RZ, 0x1f, R2 ;  /* 0x0000001fff597819 */ /* 0x000fe20000011402 */
[----:B------:R-:W-:Y:S01]  /*10dc0*/  @UP2 ULDC UR4, c[0x0][0xbf0] ;  /* 0x0002fc0000042ab9 */ /* 0x000fe20000000800 */
[----:B------:R-:W-:Y:S01]  /*10dd0*/  UMOV UR8, UR12 ;  /* 0x0000000c00087c82 */ /* 0x000fe20008000000 */
[----:B------:R-:W-:Y:S01]  /*10de0*/  @P1 SHF.R.U32.HI R3, RZ, UR4, R0 ;  /* 0x00000004ff031c19 */ /* 0x000fe20008011600 */
[----:B------:R-:W-:Y:S01]  /*10df0*/  UIMAD.WIDE.U32 UR8, UR55, UR14, UR8 ;  /* 0x0000000e370872a5 */ /* 0x000fe2000f8e0008 */
[----:B------:R-:W-:-:S02]  /*10e00*/  ULDC.64 UR12, c[0x0][0xb30] ;  /* 0x0002cc00000c7ab9 */ /* 0x000fc40000000a00 */
[--C-:B------:R-:W-:Y:S01]  /*10e10*/  SHF.R.S32.HI R0, RZ, 0x1f, R3.reuse ;  /* 0x0000001fff007819 */ /* 0x100fe20000011403 */
[----:B------:R-:W-:Y:S01]  /*10e20*/  IMAD.MOV R75, RZ, RZ, -R3 ;  /* 0x000000ffff4b7224 */ /* 0x000fe200078e0a03 */
[----:B------:R-:W-:Y:S02]  /*10e30*/  UIMAD UR55, UR55, UR15, UR9 ;  /* 0x0000000f373772a4 */ /* 0x000fe4000f8e0209 */
[----:B------:R-:W-:Y:S01]  /*10e40*/  IMAD.U32 R73, RZ, RZ, UR9 ;  /* 0x00000009ff497e24 */ /* 0x000fe2000f8e00ff */
[----:B------:R-:W-:Y:S01]  /*10e50*/  UPRMT UR7, URZ, 0x654, UR7 ;  /* 0x000006543f077896 */ /* 0x000fe20008000007 */
[----:B------:R-:W-:Y:S02]  /*10e60*/  IMAD R75, R75, UR20, R80 ;  /* 0x000000144b4b7c24 */ /* 0x000fe4000f8e0250 */
[----:B------:R-:W-:Y:S02]  /*10e70*/  IMAD R0, R0, UR12, RZ ;  /* 0x0000000c00007c24 */ /* 0x000fe4000f8e02ff */
[----:B------:R-:W-:Y:S01]  /*10e80*/  IMAD.U32 R72, RZ, RZ, UR8 ;  /* 0x00000008ff487e24 */ /* 0x000fe2000f8e00ff */
[----:B------:R-:W-:Y:S01]  /*10e90*/  ULDC.64 UR8, c[0x0][0xb28] ;  /* 0x0002ca0000087ab9 */ /* 0x000fe20000000a00 */
[----:B------:R-:W-:-:S02]  /*10ea0*/  IMAD.U32 R73, RZ, RZ, UR55 ;  /* 0x00000037ff497e24 */ /* 0x000fc4000f8e00ff */
[C---:B------:R-:W-:Y:S01]  /*10eb0*/  IMAD R77, R3.reuse, UR13, R0 ;  /* 0x0000000d034d7c24 */ /* 0x040fe2000f8e0200 */
[----:B------:R-:W-:Y:S01]  /*10ec0*/  SHF.R.S32.HI R0, RZ, 0x1f, R75 ;  /* 0x0000001fff007819 */ /* 0x000fe2000001144b */
[----:B------:R-:W-:Y:S01]  /*10ed0*/  IMAD.WIDE.U32 R72, R3, UR12, R72 ;  /* 0x0000000c03487c25 */ /* 0x000fe2000f8e0048 */
[----:B------:R-:W-:Y:S03]  /*10ee0*/  SYNCS.ARRIVE.TRANS64.RED.A1T0 RZ, [UR7], RZ ;  /* 0x000000ffffff79a7 */ /* 0x000fe60008100407 */
[----:B------:R-:W-:Y:S02]  /*10ef0*/  IMAD R0, R0, UR8, RZ ;  /* 0x0000000800007c24 */ /* 0x000fe4000f8e02ff */
[----:B------:R-:W-:Y:S02]  /*10f00*/  IMAD.IADD R73, R73, 0x1, R77 ;  /* 0x0000000149497824 */ /* 0x000fe400078e024d */
[----:B------:R-:W-:-:S02]  /*10f10*/  IMAD R3, R75, UR9, R0 ;  /* 0x000000094b037c24 */ /* 0x000fc4000f8e0200 */
[----:B------:R-:W-:Y:S01]  /*10f20*/  IMAD.WIDE.U32 R72, R75, UR8, R72 ;  /* 0x000000084b487c25 */ /* 0x000fe2000f8e0048 */
[----:B------:R-:W-:-:S03]  /*10f30*/  ULDC.64 UR8, c[0x0][0xb00] ;  /* 0x0002c00000087ab9 */ /* 0x000fc60000000a00 */
[----:B------:R-:W-:Y:S01]  /*10f40*/  IMAD.IADD R3, R73, 0x1, R3 ;  /* 0x0000000149037824 */ /* 0x000fe200078e0203 */
[----:B------:R-:W-:-:S04]  /*10f50*/  LEA R0, P1, R72, UR8, 0x2 ;  /* 0x0000000848007c11 */ /* 0x000fc8000f8210ff */
[----:B------:R-:W-:Y:S01]  /*10f60*/  LEA.HI.X R3, R72, UR9, R3, 0x2, P1 ;  /* 0x0000000948037c11 */ /* 0x000fe200088f1403 */
[----:B------:R0:W1:Y:S04]  /*10f70*/  SHFL.IDX PT, R77, R0, RZ, 0x1c1f ;  /* 0x001c1fff004d7589 */ /* 0x00006800000e0000 */
[----:B------:R0:W2:Y:S01]  /*10f80*/  SHFL.IDX PT, R78, R3, RZ, 0x1c1f ;  /* 0x001c1fff034e7589 */ /* 0x0000a200000e0000 */
[----:B------:R-:W-:Y:S05]  /*10f90*/  @P0 BRA `(.L_x_1243) ;  /* 0x0000000800180947 */ /* 0x000fea0003800000 */
[----:B------:R-:W-:Y:S02]  /*10fa0*/  ULDC UR4, c[0x0][0xac8] ;  /* 0x0002b20000047ab9 */ /* 0x000fe40000000800 */
[----:B------:R-:W-:Y:S02]  /*10fb0*/  ISETP.GE.AND P2, PT, R2, UR4, PT ;  /* 0x0000000402007c0c */ /* 0x000fe4000bf46270 */
[----:B------:R-:W-:Y:S02]  /*10fc0*/  ISETP.GE.AND P1, PT, R215, UR4, PT ;  /* 0x00000004d7007c0c */ /* 0x000fe4000bf26270 */
[----:B------:R-:W-:Y:S02]  /*10fd0*/  ISETP.GE.AND P3, PT, R214, UR4, PT ;  /* 0x00000004d6007c0c */ /* 0x000fe4000bf66270 */
[----:B------:R-:W-:-:S07]  /*10fe0*/  ISETP.GE.AND P0, PT, R213, UR4, PT ;  /* 0x00000004d5007c0c */ /* 0x000fce000bf06270 */
[CC--:B-1----:R-:W-:Y:S02]  /*10ff0*/  @!P2 LEA R72, P4, R2.reuse, R77.reuse, 0x2 ;  /* 0x0000004d0248a211 */ /* 0x0c2fe400078810ff */
[C---:B------:R-:W-:Y:S02]  /*11000*/  @!P1 LEA R74, P5, R215.reuse, R77, 0x2 ;  /* 0x0000004dd74a9211 */ /* 0x040fe400078a10ff */
[-C--:B--2---:R-:W-:Y:S02]  /*11010*/  @!P2 LEA.HI.X R73, R2, R78.reuse, R89, 0x2, P4 ;  /* 0x0000004e0249a211 */ /* 0x084fe400020f1459 */
[----:B------:R-:W-:Y:S02]  /*11020*/  @!P1 LEA.HI.X R75, R215, R78, R88, 0x2, P5 ;  /* 0x0000004ed74b9211 */ /* 0x000fe400028f1458 */
[----:B------:R-:W-:Y:S01]  /*11030*/  ISETP.GE.AND P4, PT, R212, UR4, PT ;  /* 0x00000004d4007c0c */ /* 0x000fe2000bf86270 */
[----:B------:R1:W-:Y:S04]  /*11040*/  @!P2 ST.E.64 desc[UR48][R72.64], R8 ;  /* 0x000000084800a985 */ /* 0x0003e8000c101b30 */
[----:B------:R2:W-:Y:S01]  /*11050*/  @!P1 ST.E.64 desc[UR48][R74.64], R10 ;  /* 0x0000000a4a009985 */ /* 0x0005e2000c101b30 */
[----:B------:R-:W-:-:S02]  /*11060*/  ISETP.GE.AND P1, PT, R211, UR4, PT ;  /* 0x00000004d3007c0c */ /* 0x000fc4000bf26270 */
[----:B-1----:R-:W-:-:S05]  /*11070*/  @!P3 LEA R8, P2, R214, R77, 0x2 ;  /* 0x0000004dd608b211 */ /* 0x002fca00078410ff */
[-C--:B------:R-:W-:Y:S02]  /*11080*/  @!P4 LEA R72, P5, R212, R77.reuse, 0x2 ;  /* 0x0000004dd448c211 */ /* 0x080fe400078a10ff */
[C---:B--2---:R-:W-:Y:S02]  /*11090*/  @!P0 LEA R10, P6, R213.reuse, R77, 0x2 ;  /* 0x0000004dd50a8211 */ /* 0x044fe400078c10ff */
[-C--:B------:R-:W-:Y:S02]  /*110a0*/  @!P3 LEA.HI.X R9, R214, R78.reuse, R87, 0x2, P2 ;  /* 0x0000004ed609b211 */ /* 0x080fe400010f1457 */
[-C--:B------:R-:W-:Y:S02]  /*110b0*/  @!P0 LEA.HI.X R11, R213, R78.reuse, R86, 0x2, P6 ;  /* 0x0000004ed50b8211 */ /* 0x080fe400030f1456 */
[----:B------:R-:W-:Y:S01]  /*110c0*/  ISETP.GE.AND P2, PT, R210, UR4, PT ;  /* 0x00000004d2007c0c */ /* 0x000fe2000bf46270 */
[----:B------:R1:W-:Y:S01]  /*110d0*/  @!P3 ST.E.64 desc[UR48][R8.64], R20 ;  /* 0x000000140800b985 */ /* 0x0003e2000c101b30 */
[----:B------:R-:W-:-:S02]  /*110e0*/  @!P4 LEA.HI.X R73, R212, R78, R85, 0x2, P5 ;  /* 0x0000004ed449c211 */ /* 0x000fc400028f1455 */
[----:B------:R-:W-:Y:S01]  /*110f0*/  ISETP.GE.AND P3, PT, R209, UR4, PT ;  /* 0x00000004d1007c0c */ /* 0x000fe2000bf66270 */
[----:B------:R2:W-:Y:S04]  /*11100*/  @!P0 ST.E.64 desc[UR48][R10.64], R24 ;  /* 0x000000180a008985 */ /* 0x0005e8000c101b30 */
[----:B------:R-:W-:Y:S01]  /*11110*/  @!P4 ST.E.64 desc[UR48][R72.64], R30 ;  /* 0x0000001e4800c985 */ /* 0x000fe2000c101b30 */
[----:B------:R-:W-:Y:S02]  /*11120*/  ISETP.GE.AND P4, PT, R208, UR4, PT ;  /* 0x00000004d0007c0c */ /* 0x000fe4000bf86270 */
[----:B-1----:R-:W-:-:S05]  /*11130*/  @!P1 LEA R8, P0, R211, R77, 0x2 ;  /* 0x0000004dd3089211 */ /* 0x002fca00078010ff */
[-C--:B------:R-:W-:Y:S02]  /*11140*/  @!P3 LEA R20, P5, R209, R77.reuse, 0x2 ;  /* 0x0000004dd114b211 */ /* 0x080fe400078a10ff */
[-C--:B------:R-:W-:Y:S02]  /*11150*/  @!P1 LEA.HI.X R9, R211, R78.reuse, R84, 0x2, P0 ;  /* 0x0000004ed3099211 */ /* 0x080fe400000f1454 */
[----:B--2---:R-:W-:Y:S02]  /*11160*/  @!P2 LEA R10, P6, R210, R77, 0x2 ;  /* 0x0000004dd20aa211 */ /* 0x004fe400078c10ff */
[----:B------:R-:W-:Y:S01]  /*11170*/  ISETP.GE.AND P0, PT, R207, UR4, PT ;  /* 0x00000004cf007c0c */ /* 0x000fe2000bf06270 */
[----:B------:R1:W-:Y:S01]  /*11180*/  @!P1 ST.E.64 desc[UR48][R8.64], R32 ;  /* 0x0000002008009985 */ /* 0x0003e2000c101b30 */
[----:B------:R-:W-:Y:S02]  /*11190*/  ISETP.GE.AND P1, PT, R206, UR4, PT ;  /* 0x00000004ce007c0c */ /* 0x000fe4000bf26270 */
[----:B------:R-:W-:-:S02]  /*111a0*/  @!P2 LEA.HI.X R11, R210, R78, R83, 0x2, P6 ;  /* 0x0000004ed20ba211 */ /* 0x000fc400030f1453 */
[----:B------:R-:W-:-:S03]  /*111b0*/  @!P3 LEA.HI.X R21, R209, R78, R82, 0x2, P5 ;  /* 0x0000004ed115b211 */ /* 0x000fc600028f1452 */
[----:B------:R2:W-:Y:S01]  /*111c0*/  @!P2 ST.E.64 desc[UR48][R10.64], R38 ;  /* 0x000000260a00a985 */ /* 0x0005e2000c101b30 */
[----:B------:R-:W-:-:S03]  /*111d0*/  ISETP.GE.AND P2, PT, R205, UR4, PT ;  /* 0x00000004cd007c0c */ /* 0x000fc6000bf46270 */
[----:B------:R3:W-:Y:S01]  /*111e0*/  @!P3 ST.E.64 desc[UR48][R20.64], R40 ;  /* 0x000000281400b985 */ /* 0x0007e2000c101b30 */
[----:B------:R-:W-:Y:S02]  /*111f0*/  ISETP.GE.AND P3, PT, R204, UR4, PT ;  /* 0x00000004cc007c0c */ /* 0x000fe4000bf66270 */
[----:B-1----:R-:W-:-:S04]  /*11200*/  @!P4 LEA R8, P5, R208, R77, 0x2 ;  /* 0x0000004dd008c211 */ /* 0x002fc800078a10ff */
[----:B------:R-:W-:Y:S02]  /*11210*/  @!P4 LEA.HI.X R9, R208, R78, R81, 0x2, P5 ;  /* 0x0000004ed009c211 */ /* 0x000fe400028f1451 */
[----:B--2---:R-:W-:-:S03]  /*11220*/  @!P0 LEA R10, P6, R207, R77, 0x2 ;  /* 0x0000004dcf0a8211 */ /* 0x004fc600078c10ff */
[----:B------:R1:W-:Y:S01]  /*11230*/  @!P4 ST.E.64 desc[UR48][R8.64], R46 ;  /* 0x0000002e0800c985 */ /* 0x0003e2000c101b30 */
[----:B------:R-:W-:Y:S02]  /*11240*/  ISETP.GE.AND P4, PT, R203, UR4, PT ;  /* 0x00000004cb007c0c */ /* 0x000fe4000bf86270 */
[C---:B---3--:R-:W-:Y:S02]  /*11250*/  @!P1 LEA R20, P5, R206.reuse, R77, 0x2 ;  /* 0x0000004dce149211 */ /* 0x048fe400078a10ff */
[-C--:B------:R-:W-:Y:S02]  /*11260*/  @!P0 LEA.HI.X R11, R207, R78.reuse, R237, 0x2, P6 ;  /* 0x0000004ecf0b8211 */ /* 0x080fe400030f14ed */
[----:B------:R-:W-:-:S03]  /*11270*/  @!P1 LEA.HI.X R21, R206, R78, R236, 0x2, P5 ;  /* 0x0000004ece159211 */ /* 0x000fc600028f14ec */
[----:B------:R2:W-:Y:S01]  /*11280*/  @!P0 ST.E.64 desc[UR48][R10.64], R48 ;  /* 0x000000300a008985 */ /* 0x0005e2000c101b30 */
[----:B-1----:R-:W-:-:S03]  /*11290*/  @!P2 LEA R8, P0, R205, R77, 0x2 ;  /* 0x0000004dcd08a211 */ /* 0x002fc600078010ff */
[----:B------:R1:W-:Y:S01]  /*112a0*/  @!P1 ST.E.64 desc[UR48][R20.64], R54 ;  /* 0x0000003614009985 */ /* 0x0003e2000c101b30 */
[----:B------:R-:W-:Y:S02]  /*112b0*/  ISETP.GE.AND P1, PT, R202, UR4, PT ;  /* 0x00000004ca007c0c */ /* 0x000fe4000bf26270 */
[----:B------:R-:W-:Y:S02]  /*112c0*/  @!P2 LEA.HI.X R9, R205, R78, R235, 0x2, P0 ;  /* 0x0000004ecd09a211 */ /* 0x000fe400000f14eb */
[----:B------:R-:W-:-:S03]  /*112d0*/  ISETP.GE.AND P0, PT, R201, UR4, PT ;  /* 0x00000004c9007c0c */ /* 0x000fc6000bf06270 */
[----:B------:R3:W-:Y:S01]  /*112e0*/  @!P2 ST.E.64 desc[UR48][R8.64], R56 ;  /* 0x000000380800a985 */ /* 0x0007e2000c101b30 */
[-C--:B--2---:R-:W-:Y:S02]  /*112f0*/  @!P3 LEA R10, P6, R204, R77.reuse, 0x2 ;  /* 0x0000004dcc0ab211 */ /* 0x084fe400078c10ff */
[----:B------:R-:W-:Y:S02]  /*11300*/  ISETP.GE.AND P2, PT, R200, UR4, PT ;  /* 0x00000004c8007c0c */ /* 0x000fe4000bf46270 */
[----:B------:R-:W-:Y:S02]  /*11310*/  @!P3 LEA.HI.X R11, R204, R78, R234, 0x2, P6 ;  /* 0x0000004ecc0bb211 */ /* 0x000fe400030f14ea */
[----:B-1----:R-:W-:-:S03]  /*11320*/  @!P4 LEA R20, P5, R203, R77, 0x2 ;  /* 0x0000004dcb14c211 */ /* 0x002fc600078a10ff */
[----:B------:R1:W-:Y:S01]  /*11330*/  @!P3 ST.E.64 desc[UR48][R10.64], R62 ;  /* 0x0000003e0a00b985 */ /* 0x0003e2000c101b30 */
[-C--:B------:R-:W-:Y:S02]  /*11340*/  @!P4 LEA.HI.X R21, R203, R78.reuse, R233, 0x2, P5 ;  /* 0x0000004ecb15c211 */ /* 0x080fe400028f14e9 */
[----:B------:R-:W-:Y:S02]  /*11350*/  ISETP.GE.AND P3, PT, R199, UR4, PT ;  /* 0x00000004c7007c0c */ /* 0x000fe4000bf66270 */
[-C--:B---3--:R-:W-:Y:S01]  /*11360*/  @!P1 LEA R8, P5, R202, R77.reuse, 0x2 ;  /* 0x0000004dca089211 */ /* 0x088fe200078a10ff */
[----:B------:R2:W-:Y:S01]  /*11370*/  @!P4 ST.E.64 desc[UR48][R20.64], R64 ;  /* 0x000000401400c985 */ /* 0x0005e2000c101b30 */
[----:B------:R-:W-:Y:S02]  /*11380*/  ISETP.GE.AND P4, PT, R198, UR4, PT ;  /* 0x00000004c6007c0c */ /* 0x000fe4000bf86270 */
[----:B------:R-:W-:Y:S02]  /*11390*/  @!P1 LEA.HI.X R9, R202, R78, R232, 0x2, P5 ;  /* 0x0000004eca099211 */ /* 0x000fe400028f14e8 */
[----:B-1----:R-:W-:-:S03]  /*113a0*/  @!P0 LEA R10, P6, R201, R77, 0x2 ;  /* 0x0000004dc90a8211 */ /* 0x002fc600078c10ff */
[----:B------:R1:W-:Y:S01]  /*113b0*/  @!P1 ST.E.64 desc[UR48][R8.64], R70 ;  /* 0x0000004608009985 */ /* 0x0003e2000c101b30 */
[----:B------:R-:W-:Y:S02]  /*113c0*/  ISETP.GE.AND P1, PT, R197, UR4, PT ;  /* 0x00000004c5007c0c */ /* 0x000fe4000bf26270 */
[----:B------:R-:W-:Y:S02]  /*113d0*/  @!P0 LEA.HI.X R11, R201, R78, R231, 0x2, P6 ;  /* 0x0000004ec90b8211 */ /* 0x000fe400030f14e7 */
[----:B--2---:R-:W-:-:S03]  /*113e0*/  @!P2 LEA R20, P5, R200, R77, 0x2 ;  /* 0x0000004dc814a211 */ /* 0x004fc600078a10ff */
[----:B------:R2:W-:Y:S01]  /*113f0*/  @!P0 ST.E.64 desc[UR48][R10.64], R92 ;  /* 0x0000005c0a008985 */ /* 0x0005e2000c101b30 */
[----:B------:R-:W-:-:S05]  /*11400*/  @!P2 LEA.HI.X R21, R200, R78, R230, 0x2, P5 ;  /* 0x0000004ec815a211 */ /* 0x000fca00028f14e6 */
[----:B------:R3:W-:Y:S01]  /*11410*/  @!P2 ST.E.64 desc[UR48][R20.64], R102 ;  /* 0x000000661400a985 */ /* 0x0007e2000c101b30 */
[CC--:B-1----:R-:W-:Y:S02]  /*11420*/  @!P3 LEA R8, P0, R199.reuse, R77.reuse, 0x2 ;  /* 0x0000004dc708b211 */ /* 0x0c2fe400078010ff */
[----:B------:R-:W-:Y:S02]  /*11430*/  ISETP.GE.AND P2, PT, R196, UR4, PT ;  /* 0x00000004c4007c0c */ /* 0x000fe4000bf46270 */
[----:B------:R-:W-:Y:S02]  /*11440*/  @!P3 LEA.HI.X R9, R199, R78, R229, 0x2, P0 ;  /* 0x0000004ec709b211 */ /* 0x000fe400000f14e5 */
[----:B------:R-:W-:Y:S02]  /*11450*/  ISETP.GE.AND P0, PT, R195, UR4, PT ;  /* 0x00000004c3007c0c */ /* 0x000fe4000bf06270 */
[----:B--2---:R-:W-:Y:S01]  /*11460*/  @!P4 LEA R10, P6, R198, R77, 0x2 ;  /* 0x0000004dc60ac211 */ /* 0x004fe200078c10ff */
[----:B------:R1:W-:Y:S01]  /*11470*/  @!P3 ST.E.64 desc[UR48][R8.64], R104 ;  /* 0x000000680800b985 */ /* 0x0003e2000c101b30 */
[----:B------:R-:W-:-:S02]  /*11480*/  ISETP.GE.AND P3, PT, R194, UR4, PT ;  /* 0x00000004c2007c0c */ /* 0x000fc4000bf66270 */
[----:B------:R-:W-:Y:S02]  /*11490*/  @!P4 LEA.HI.X R11, R198, R78, R228, 0x2, P6 ;  /* 0x0000004ec60bc211 */ /* 0x000fe400030f14e4 */
[----:B---3--:R-:W-:-:S03]  /*114a0*/  @!P1 LEA R20, P5, R197, R77, 0x2 ;  /* 0x0000004dc5149211 */ /* 0x008fc600078a10ff */
[----:B------:R2:W-:Y:S01]  /*114b0*/  @!P4 ST.E.64 desc[UR48][R10.64], R110 ;  /* 0x0000006e0a00c985 */ /* 0x0005e2000c101b30 */
[-C--:B------:R-:W-:Y:S02]  /*114c0*/  @!P1 LEA.HI.X R21, R197, R78.reuse, R227, 0x2, P5 ;  /* 0x0000004ec5159211 */ /* 0x080fe400028f14e3 */
[CC--:B------:R-:W-:Y:S02]  /*114d0*/  @!P2 LEA R24, P4, R196.reuse, R77.reuse, 0x2 ;  /* 0x0000004dc418a211 */ /* 0x0c0fe400078810ff */
[----:B------:R-:W-:Y:S01]  /*114e0*/  @!P0 LEA R32, P6, R195, R77, 0x2 ;  /* 0x0000004dc3208211 */ /* 0x000fe200078c10ff */
[----:B------:R3:W-:Y:S01]  /*114f0*/  @!P1 ST.E.64 desc[UR48][R20.64], R112 ;  /* 0x0000007014009985 */ /* 0x0007e2000c101b30 */
[----:B------:R-:W-:Y:S02]  /*11500*/  ISETP.GE.AND P1, PT, R193, UR4, PT ;  /* 0x00000004c1007c0c */ /* 0x000fe4000bf26270 */
[----:B------:R-:W-:Y:S02]  /*11510*/  @!P2 LEA.HI.X R25, R196, R78, R226, 0x2, P4 ;  /* 0x0000004ec419a211 */ /* 0x000fe400020f14e2 */
[----:B------:R-:W-:-:S02]  /*11520*/  ISETP.GE.AND P4, PT, R192, UR4, PT ;  /* 0x00000004c0007c0c */ /* 0x000fc4000bf86270 */
[-C--:B------:R-:W-:Y:S01]  /*11530*/  @!P0 LEA.HI.X R33, R195, R78.reuse, R225, 0x2, P6 ;  /* 0x0000004ec3218211 */ /* 0x080fe200030f14e1 */
[----:B------:R-:W-:Y:S01]  /*11540*/  @!P2 ST.E.64 desc[UR48][R24.64], R118 ;  /* 0x000000761800a985 */ /* 0x000fe2000c101b30 */
[----:B------:R-:W-:Y:S02]  /*11550*/  ISETP.GE.AND P2, PT, R23, UR4, PT ;  /* 0x0000000417007c0c */ /* 0x000fe4000bf46270 */
[CC--:B------:R-:W-:Y:S01]  /*11560*/  @!P3 LEA R30, P5, R194.reuse, R77.reuse, 0x2 ;  /* 0x0000004dc21eb211 */ /* 0x0c0fe200078a10ff */
[----:B------:R4:W-:Y:S02]  /*11570*/  @!P0 ST.E.64 desc[UR48][R32.64], R120 ;  /* 0x0000007820008985 */ /* 0x0009e4000c101b30 */
[C---:B-1----:R-:W-:Y:S02]  /*11580*/  @!P1 LEA R8, P0, R193.reuse, R77, 0x2 ;  /* 0x0000004dc1089211 */ /* 0x042fe400078010ff */
[-C--:B------:R-:W-:Y:S02]  /*11590*/  @!P3 LEA.HI.X R31, R194, R78.reuse, R224, 0x2, P5 ;  /* 0x0000004ec21fb211 */ /* 0x080fe400028f14e0 */
[----:B------:R-:W-:-:S02]  /*115a0*/  @!P1 LEA.HI.X R9, R193, R78, R223, 0x2, P0 ;  /* 0x0000004ec1099211 */ /* 0x000fc400000f14df */
[----:B------:R-:W-:Y:S01]  /*115b0*/  ISETP.GE.AND P0, PT, R22, UR4, PT ;  /* 0x0000000416007c0c */ /* 0x000fe2000bf06270 */
[----:B------:R1:W-:Y:S01]  /*115c0*/  @!P3 ST.E.64 desc[UR48][R30.64], R126 ;  /* 0x0000007e1e00b985 */ /* 0x0003e2000c101b30 */
[CC--:B--2---:R-:W-:Y:S02]  /*115d0*/  @!P4 LEA R10, P3, R192.reuse, R77.reuse, 0x2 ;  /* 0x0000004dc00ac211 */ /* 0x0c4fe400078610ff */
[C---:B---3--:R-:W-:Y:S01]  /*115e0*/  @!P2 LEA R20, P5, R23.reuse, R77, 0x2 ;  /* 0x0000004d1714a211 */ /* 0x048fe200078a10ff */
[----:B------:R2:W-:Y:S01]  /*115f0*/  @!P1 ST.E.64 desc[UR48][R8.64], R128 ;  /* 0x0000008008009985 */ /* 0x0005e2000c101b30 */
[-C--:B------:R-:W-:Y:S01]  /*11600*/  @!P4 LEA.HI.X R11, R192, R78.reuse, R222, 0x2, P3 ;  /* 0x0000004ec00bc211 */ /* 0x080fe200018f14de */
[C---:B----4-:R-:W-:Y:S01]  /*11610*/  VIADD R32, R2.reuse, 0xf0 ;  /* 0x000000f002207836 */ /* 0x050fe20000000000 */
[----:B------:R-:W-:Y:S01]  /*11620*/  @!P2 LEA.HI.X R21, R23, R78, R221, 0x2, P5 ;  /* 0x0000004e1715a211 */ /* 0x000fe200028f14dd */
[----:B------:R-:W-:Y:S01]  /*11630*/  VIADD R33, R2, 0xf8 ;  /* 0x000000f802217836 */ /* 0x000fe20000000000 */
[----:B------:R-:W-:Y:S01]  /*11640*/  ISETP.GE.AND P1, PT, R17, UR4, PT ;  /* 0x0000000411007c0c */ /* 0x000fe2000bf26270 */
[----:B------:R3:W-:Y:S01]  /*11650*/  @!P4 ST.E.64 desc[UR48][R10.64], R134 ;  /* 0x000000860a00c985 */ /* 0x0007e2000c101b30 */
[----:B------:R-:W-:-:S02]  /*11660*/  ISETP.GE.AND P3, PT, R32, UR4, PT ;  /* 0x0000000420007c0c */ /* 0x000fc4000bf66270 */
[----:B------:R-:W-:Y:S01]  /*11670*/  ISETP.GE.AND P5, PT, R19, UR4, PT ;  /* 0x0000000413007c0c */ /* 0x000fe2000bfa6270 */
[----:B------:R4:W-:Y:S01]  /*11680*/  @!P2 ST.E.64 desc[UR48][R20.64], R136 ;  /* 0x000000881400a985 */ /* 0x0009e2000c101b30 */
[-C--:B------:R-:W-:Y:S02]  /*11690*/  @!P0 LEA R24, P2, R22, R77.reuse, 0x2 ;  /* 0x0000004d16188211 */ /* 0x080fe400078410ff */
[----:B------:R-:W-:Y:S02]  /*116a0*/  ISETP.GE.AND P4, PT, R18, UR4, PT ;  /* 0x0000000412007c0c */ /* 0x000fe4000bf86270 */
[----:B------:R-:W-:Y:S02]  /*116b0*/  @!P0 LEA.HI.X R25, R22, R78, R220, 0x2, P2 ;  /* 0x0000004e16198211 */ /* 0x000fe400010f14dc */
[----:B------:R-:W-:Y:S02]  /*116c0*/  ISETP.GE.AND P2, PT, R33, UR4, PT ;  /* 0x0000000421007c0c */ /* 0x000fe4000bf46270 */
[----:B-1----:R-:W-:Y:S01]  /*116d0*/  SHF.R.S32.HI R31, RZ, 0x1f, R17 ;  /* 0x0000001fff1f7819 */ /* 0x002fe20000011411 */
[----:B------:R1:W-:Y:S01]  /*116e0*/  @!P0 ST.E.64 desc[UR48][R24.64], R142 ;  /* 0x0000008e18008985 */ /* 0x0003e2000c101b30 */
[----:B--2---:R-:W-:-:S02]  /*116f0*/  @!P1 LEA R8, P6, R17, R77, 0x2 ;  /* 0x0000004d11089211 */ /* 0x004fc400078c10ff */
[----:B---3--:R-:W-:Y:S02]  /*11700*/  SHF.R.S32.HI R11, RZ, 0x1f, R32 ;  /* 0x0000001fff0b7819 */ /* 0x008fe40000011420 */
[CC--:B------:R-:W-:Y:S02]  /*11710*/  @!P3 LEA R30, P0, R32.reuse, R77.reuse, 0x2 ;  /* 0x0000004d201eb211 */ /* 0x0c0fe400078010ff */
[-C--:B------:R-:W-:Y:S02]  /*11720*/  @!P1 LEA.HI.X R9, R17, R78.reuse, R31, 0x2, P6 ;  /* 0x0000004e11099211 */ /* 0x080fe400030f141f */
[C---:B------:R-:W-:Y:S02]  /*11730*/  @!P5 LEA R10, P6, R19.reuse, R77, 0x2 ;  /* 0x0000004d130ad211 */ /* 0x040fe400078c10ff */
[-C--:B------:R-:W-:Y:S02]  /*11740*/  @!P3 LEA.HI.X R31, R32, R78.reuse, R11, 0x2, P0 ;  /* 0x0000004e201fb211 */ /* 0x080fe400000f140b */
[----:B------:R-:W-:-:S02]  /*11750*/  @!P5 LEA.HI.X R11, R19, R78, R219, 0x2, P6 ;  /* 0x0000004e130bd211 */ /* 0x000fc400030f14db */
[----:B----4-:R-:W-:Y:S02]  /*11760*/  SHF.R.S32.HI R21, RZ, 0x1f, R33 ;  /* 0x0000001fff157819 */ /* 0x010fe40000011421 */
[CC--:B------:R-:W-:Y:S01]  /*11770*/  @!P2 LEA R32, P6, R33.reuse, R77.reuse, 0x2 ;  /* 0x0000004d2120a211 */ /* 0x0c0fe200078c10ff */
[----:B------:R1:W-:Y:S01]  /*11780*/  @!P5 ST.E.64 desc[UR48][R10.64], R144 ;  /* 0x000000900a00d985 */ /* 0x0003e2000c101b30 */
[C---:B------:R-:W-:Y:S02]  /*11790*/  @!P4 LEA R20, P0, R18.reuse, R77, 0x2 ;  /* 0x0000004d1214c211 */ /* 0x040fe400078010ff */
[-C--:B------:R-:W-:Y:S02]  /*117a0*/  @!P2 LEA.HI.X R33, R33, R78.reuse, R21, 0x2, P6 ;  /* 0x0000004e2121a211 */ /* 0x080fe400030f1415 */
[----:B------:R-:W-:-:S05]  /*117b0*/  @!P4 LEA.HI.X R21, R18, R78, R218, 0x2, P0 ;  /* 0x0000004e1215c211 */ /* 0x000fca00000f14da */
[----:B------:R1:W-:Y:S04]  /*117c0*/  @!P4 ST.E.64 desc[UR48][R20.64], R150 ;  /* 0x000000961400c985 */ /* 0x0003e8000c101b30 */
[----:B------:R1:W-:Y:S04]  /*117d0*/  @!P1 ST.E.64 desc[UR48][R8.64], R152 ;  /* 0x0000009808009985 */ /* 0x0003e8000c101b30 */
[----:B------:R1:W-:Y:S04]  /*117e0*/  @!P3 ST.E.64 desc[UR48][R30.64], R158 ;  /* 0x0000009e1e00b985 */ /* 0x0003e8000c101b30 */
[----:B------:R1:W-:Y:S02]  /*117f0*/  @!P2 ST.E.64 desc[UR48][R32.64], R160 ;  /* 0x000000a02000a985 */ /* 0x0003e4000c101b30 */
.L_x_1243:
[----:B------:R-:W-:Y:S05]  /*11800*/  BSYNC B1 ;  /* 0x0000000000017941 */ /* 0x000fea0003800000 */
.L_x_1242:
[----:B------:R-:W-:Y:S01]  /*11810*/  ISETP.GE.AND P0, PT, R76, UR10, PT ;  /* 0x0000000a4c007c0c */ /* 0x000fe2000bf06270 */
[----:B0-----:R-:W0:Y:S04]  /*11820*/  SHFL.IDX PT, R3, R3, 0x1, 0x1c1f ;  /* 0x003c1f0003037f89 */ /* 0x001e2800000e0000 */
[----:B------:R-:W3:Y:S08]  /*11830*/  SHFL.IDX PT, R0, R0, 0x1, 0x1c1f ;  /* 0x003c1f0000007f89 */ /* 0x000ef000000e0000 */
[----:B------:R-:W-:Y:S05]  /*11840*/  @P0 BRA `(.L_x_1241) ;  /* 0x0000001400e80947 */ /* 0x000fea0003800000 */
[----:B------:R-:W-:Y:S02]  /*11850*/  ULDC UR4, c[0x0][0xac8] ;  /* 0x0002b20000047ab9 */ /* 0x000fe40000000800 */
[----:B------:R-:W-:Y:S02]  /*11860*/  ISETP.GE.AND P5, PT, R2, UR4, PT ;  /* 0x0000000402007c0c */ /* 0x000fe4000bfa6270 */
[----:B------:R-:W-:Y:S02]  /*11870*/  ISETP.GE.AND P1, PT, R215, UR4, PT ;  /* 0x00000004d7007c0c */ /* 0x000fe4000bf26270 */
[----:B------:R-:W-:Y:S02]  /*11880*/  ISETP.GE.AND P4, PT, R214, UR4, PT ;  /* 0x00000004d6007c0c */ /* 0x000fe4000bf86270 */
[----:B------:R-:W-:-:S07]  /*11890*/  ISETP.GE.AND P3, PT, R213, UR4, PT ;  /* 0x00000004d5007c0c */ /* 0x000fce000bf66270 */
[CC--:B-1-3--:R-:W-:Y:S02]  /*118a0*/  @!P5 LEA R8, P0, R2.reuse, R0.reuse, 0x2 ;  /* 0x000000000208d211 */ /* 0x0cafe400078010ff */
[CC--:B------:R-:W-:Y:S02]  /*118b0*/  @!P1 LEA R10, P2, R215.reuse, R0.reuse, 0x2 ;  /* 0x00000000d70a9211 */ /* 0x0c0fe400078410ff */
[-C--:B0-----:R-:W-:Y:S02]  /*118c0*/  @!P5 LEA.HI.X R9, R2, R3.reuse, R89, 0x2, P0 ;  /* 0x000000030209d211 */ /* 0x081fe400000f1459 */
[----:B------:R-:W-:Y:S02]  /*118d0*/  @!P1 LEA.HI.X R11, R215, R3, R88, 0x2, P2 ;  /* 0x00000003d70b9211 */ /* 0x000fe400010f1458 */
[----:B------:R-:W-:Y:S01]  /*118e0*/  ISETP.GE.AND P0, PT, R212, UR4, PT ;  /* 0x00000004d4007c0c */ /* 0x000fe2000bf06270 */
[----:B------:R0:W-:Y:S01]  /*118f0*/  @!P5 ST.E.64 desc[UR48][R8.64], R12 ;  /* 0x0000000c0800d985 */ /* 0x0001e2000c101b30 */
[----:B------:R-:W-:-:S02]  /*11900*/  @!P4 LEA R20, P2, R214, R0, 0x2 ;  /* 0x00000000d614c211 */ /* 0x000fc400078410ff */
[----:B------:R-:W-:Y:S01]  /*11910*/  @!P3 LEA R24, P6, R213, R0, 0x2 ;  /* 0x00000000d518b211 */ /* 0x000fe200078c10ff */
[----:B------:R1:W-:Y:S01]  /*11920*/  @!P1 ST.E.64 desc[UR48][R10.64], R14 ;  /* 0x0000000e0a009985 */ /* 0x0003e2000c101b30 */
[----:B------:R-:W-:Y:S02]  /*11930*/  ISETP.GE.AND P1, PT, R211, UR4, PT ;  /* 0x00000004d3007c0c */ /* 0x000fe4000bf26270 */
[-C--:B------:R-:W-:Y:S02]  /*11940*/  @!P4 LEA.HI.X R21, R214, R3.reuse, R87, 0x2, P2 ;  /* 0x00000003d615c211 */ /* 0x080fe400010f1457 */
[----:B------:R-:W-:Y:S02]  /*11950*/  ISETP.GE.AND P2, PT, R210, UR4, PT ;  /* 0x00000004d2007c0c */ /* 0x000fe4000bf46270 */
[----:B------:R-:W-:Y:S01]  /*11960*/  @!P3 LEA.HI.X R25, R213, R3, R86, 0x2, P6 ;  /* 0x00000003d519b211 */ /* 0x000fe200030f1456 */
[----:B------:R3:W-:Y:S01]  /*11970*/  @!P4 ST.E.64 desc[UR48][R20.64], R26 ;  /* 0x0000001a1400c985 */ /* 0x0007e2000c101b30 */
[----:B------:R-:W-:-:S02]  /*11980*/  ISETP.GE.AND P4, PT, R209, UR4, PT ;  /* 0x00000004d1007c0c */ /* 0x000fc4000bf86270 */
[-C--:B------:R-:W-:Y:S01]  /*11990*/  @!P0 LEA R30, P5, R212, R0.reuse, 0x2 ;  /* 0x00000000d41e8211 */ /* 0x080fe200078a10ff */
[----:B------:R4:W-:Y:S01]  /*119a0*/  @!P3 ST.E.64 desc[UR48][R24.64], R28 ;  /* 0x0000001c1800b985 */ /* 0x0009e2000c101b30 */
[----:B------:R-:W-:Y:S02]  /*119b0*/  ISETP.GE.AND P3, PT, R208, UR4, PT ;  /* 0x00000004d0007c0c */ /* 0x000fe4000bf66270 */
[-C--:B------:R-:W-:Y:S02]  /*119c0*/  @!P0 LEA.HI.X R31, R212, R3.reuse, R85, 0x2, P5 ;  /* 0x00000003d41f8211 */ /* 0x080fe400028f1455 */
[CC--:B0-----:R-:W-:Y:S02]  /*119d0*/  @!P1 LEA R8, P5, R211.reuse, R0.reuse, 0x2 ;  /* 0x00000000d3089211 */ /* 0x0c1fe400078a10ff */
[----:B-1----:R-:W-:Y:S01]  /*119e0*/  @!P2 LEA R10, P6, R210, R0, 0x2 ;  /* 0x00000000d20aa211 */ /* 0x002fe200078c10ff */
[----:B------:R-:W-:Y:S01]  /*119f0*/  @!P0 ST.E.64 desc[UR48][R30.64], R34 ;  /* 0x000000221e008985 */ /* 0x000fe2000c101b30 */
[-C--:B------:R-:W-:Y:S01]  /*11a00*/  @!P1 LEA.HI.X R9, R211, R3.reuse, R84, 0x2, P5 ;  /* 0x00000003d3099211 */ /* 0x080fe200028f1454 */
[----:B---3--:R-:W-:Y:S01]  /*11a10*/  VIADD R26, R2, 0xf0 ;  /* 0x000000f0021a7836 */ /* 0x008fe20000000000 */
[----:B------:R-:W-:-:S02]  /*11a20*/  @!P2 LEA.HI.X R11, R210, R3, R83, 0x2, P6 ;  /* 0x00000003d20ba211 */ /* 0x000fc400030f1453 */
[-C--:B------:R-:W-:Y:S01]  /*11a30*/  @!P4 LEA R12, P5, R209, R0.reuse, 0x2 ;  /* 0x00000000d10cc211 */ /* 0x080fe200078a10ff */
[----:B------:R0:W-:Y:S01]  /*11a40*/  @!P1 ST.E.64 desc[UR48][R8.64], R36 ;  /* 0x0000002408009985 */ /* 0x0001e2000c101b30 */
[----:B------:R-:W-:Y:S02]  /*11a50*/  ISETP.GE.AND P0, PT, R207, UR4, PT ;  /* 0x00000004cf007c0c */ /* 0x000fe4000bf06270 */
        /* <DEDUP_REMOVED lines=11> */
[----:B----4-:R-:W-:Y:S02]  /*11b10*/  @!P1 LEA R24, P5, R206, R0, 0x2 ;  /* 0x00000000ce189211 */ /* 0x010fe400078a10ff */
[----:B------:R-:W-:-:S02]  /*11b20*/  @!P0 LEA.HI.X R21, R207, R3, R237, 0x2, P6 ;  /* 0x00000003cf158211 */ /* 0x000fc400030f14ed */
[-C--:B------:R-:W-:Y:S02]  /*11b30*/  @!P1 LEA.HI.X R25, R206, R3.reuse, R236, 0x2, P5 ;  /* 0x00000003ce199211 */ /* 0x080fe400028f14ec */
[CC--:B0-----:R-:W-:Y:S01]  /*11b40*/  @!P4 LEA R8, P5, R205.reuse, R0.reuse, 0x2 ;  /* 0x00000000cd08c211 */ /* 0x0c1fe200078a10ff */
[----:B------:R0:W-:Y:S01]  /*11b50*/  @!P0 ST.E.64 desc[UR48][R20.64], R52 ;  /* 0x0000003414008985 */ /* 0x0001e2000c101b30 */
[----:B------:R-:W-:Y:S02]  /*11b60*/  ISETP.GE.AND P0, PT, R202, UR4, PT ;  /* 0x00000004ca007c0c */ /* 0x000fe4000bf06270 */
[-C--:B-1----:R-:W-:Y:S01]  /*11b70*/  @!P2 LEA R10, P6, R204, R0.reuse, 0x2 ;  /* 0x00000000cc0aa211 */ /* 0x082fe200078c10ff */
[----:B------:R1:W-:Y:S01]  /*11b80*/  @!P1 ST.E.64 desc[UR48][R24.64], R58 ;  /* 0x0000003a18009985 */ /* 0x0003e2000c101b30 */
[----:B------:R-:W-:Y:S02]  /*11b90*/  @!P4 LEA.HI.X R9, R205, R3, R235, 0x2, P5 ;  /* 0x00000003cd09c211 */ /* 0x000fe400028f14eb */
[----:B---3--:R-:W-:-:S02]  /*11ba0*/  @!P3 LEA R12, P5, R203, R0, 0x2 ;  /* 0x00000000cb0cb211 */ /* 0x008fc400078a10ff */
[-C--:B------:R-:W-:Y:S01]  /*11bb0*/  @!P2 LEA.HI.X R11, R204, R3.reuse, R234, 0x2, P6 ;  /* 0x00000003cc0ba211 */ /* 0x080fe200030f14ea */
[----:B------:R3:W-:Y:S01]  /*11bc0*/  @!P4 ST.E.64 desc[UR48][R8.64], R60 ;  /* 0x0000003c0800c985 */ /* 0x0007e2000c101b30 */
[----:B------:R-:W-:Y:S02]  /*11bd0*/  @!P3 LEA.HI.X R13, R203, R3, R233, 0x2, P5 ;  /* 0x00000003cb0db211 */ /* 0x000fe400028f14e9 */
[----:B------:R-:W-:Y:S01]  /*11be0*/  ISETP.GE.AND P1, PT, R201, UR4, PT ;  /* 0x00000004c9007c0c */ /* 0x000fe2000bf26270 */
[----:B------:R4:W-:Y:S01]  /*11bf0*/  @!P2 ST.E.64 desc[UR48][R10.64], R66 ;  /* 0x000000420a00a985 */ /* 0x0009e2000c101b30 */
[----:B------:R-:W-:Y:S02]  /*11c00*/  ISETP.GE.AND P4, PT, R200, UR4, PT ;  /* 0x00000004c8007c0c */ /* 0x000fe4000bf86270 */
[----:B-----5:R-:W-:Y:S01]  /*11c10*/  @!P0 LEA R14, P2, R202, R0, 0x2 ;  /* 0x00000000ca0e8211 */ /* 0x020fe200078410ff */
[----:B------:R5:W-:Y:S01]  /*11c20*/  @!P3 ST.E.64 desc[UR48][R12.64], R68 ;  /* 0x000000440c00b985 */ /* 0x000be2000c101b30 */
[----:B------:R-:W-:-:S02]  /*11c30*/  ISETP.GE.AND P3, PT, R199, UR4, PT ;  /* 0x00000004c7007c0c */ /* 0x000fc4000bf66270 */
[----:B------:R-:W-:Y:S02]  /*11c40*/  @!P0 LEA.HI.X R15, R202, R3, R232, 0x2, P2 ;  /* 0x00000003ca0f8211 */ /* 0x000fe400010f14e8 */
[----:B------:R-:W-:-:S03]  /*11c50*/  ISETP.GE.AND P2, PT, R198, UR4, PT ;  /* 0x00000004c6007c0c */ /* 0x000fc6000bf46270 */
[CC--:B0-----:R-:W-:Y:S01]  /*11c60*/  @!P1 LEA R20, P6, R201.reuse, R0.reuse, 0x2 ;  /* 0x00000000c9149211 */ /* 0x0c1fe200078c10ff */
[----:B------:R0:W-:Y:S01]  /*11c70*/  @!P0 ST.E.64 desc[UR48][R14.64], R94 ;  /* 0x0000005e0e008985 */ /* 0x0001e2000c101b30 */
[CC--:B-1----:R-:W-:Y:S02]  /*11c80*/  @!P4 LEA R24, P5, R200.reuse, R0.reuse, 0x2 ;  /* 0x00000000c818c211 */ /* 0x0c2fe400078a10ff */
[-C--:B------:R-:W-:Y:S02]  /*11c90*/  @!P1 LEA.HI.X R21, R201, R3.reuse, R231, 0x2, P6 ;  /* 0x00000003c9159211 */ /* 0x080fe400030f14e7 */
[----:B------:R-:W-:Y:S02]  /*11ca0*/  ISETP.GE.AND P0, PT, R197, UR4, PT ;  /* 0x00000004c5007c0c */ /* 0x000fe4000bf06270 */
[----:B------:R-:W-:Y:S01]  /*11cb0*/  @!P4 LEA.HI.X R25, R200, R3, R230, 0x2, P5 ;  /* 0x00000003c819c211 */ /* 0x000fe200028f14e6 */
[----:B------:R1:W-:Y:S01]  /*11cc0*/  @!P1 ST.E.64 desc[UR48][R20.64], R100 ;  /* 0x0000006414009985 */ /* 0x0003e2000c101b30 */
[----:B---3--:R-:W-:-:S02]  /*11cd0*/  @!P3 LEA R8, P5, R199, R0, 0x2 ;  /* 0x00000000c708b211 */ /* 0x008fc400078a10ff */
[----:B------:R-:W-:Y:S01]  /*11ce0*/  ISETP.GE.AND P1, PT, R196, UR4, PT ;  /* 0x00000004c4007c0c */ /* 0x000fe2000bf26270 */
[----:B------:R3:W-:Y:S01]  /*11cf0*/  @!P4 ST.E.64 desc[UR48][R24.64], R106 ;  /* 0x0000006a1800c985 */ /* 0x0007e2000c101b30 */
[----:B------:R-:W-:Y:S02]  /*11d00*/  @!P3 LEA.HI.X R9, R199, R3, R229, 0x2, P5 ;  /* 0x00000003c709b211 */ /* 0x000fe400028f14e5 */
[-C--:B----4-:R-:W-:Y:S02]  /*11d10*/  @!P2 LEA R10, P6, R198, R0.reuse, 0x2 ;  /* 0x00000000c60aa211 */ /* 0x090fe400078c10ff */
[----:B------:R-:W-:Y:S01]  /*11d20*/  ISETP.GE.AND P4, PT, R195, UR4, PT ;  /* 0x00000004c3007c0c */ /* 0x000fe2000bf86270 */
[----:B------:R4:W-:Y:S01]  /*11d30*/  @!P3 ST.E.64 desc[UR48][R8.64], R108 ;  /* 0x0000006c0800b985 */ /* 0x0009e2000c101b30 */
[----:B------:R-:W-:Y:S02]  /*11d40*/  ISETP.GE.AND P3, PT, R194, UR4, PT ;  /* 0x00000004c2007c0c */ /* 0x000fe4000bf66270 */
[----:B-----5:R-:W-:-:S02]  /*11d50*/  @!P0 LEA R12, P5, R197, R0, 0x2 ;  /* 0x00000000c50c8211 */ /* 0x020fc400078a10ff */
[-C--:B------:R-:W-:Y:S02]  /*11d60*/  @!P2 LEA.HI.X R11, R198, R3.reuse, R228, 0x2, P6 ;  /* 0x00000003c60ba211 */ /* 0x080fe400030f14e4 */
[----:B------:R-:W-:-:S03]  /*11d70*/  @!P0 LEA.HI.X R13, R197, R3, R227, 0x2, P5 ;  /* 0x00000003c50d8211 */ /* 0x000fc600028f14e3 */
[----:B------:R5:W-:Y:S01]  /*11d80*/  @!P2 ST.E.64 desc[UR48][R10.64], R114 ;  /* 0x000000720a00a985 */ /* 0x000be2000c101b30 */
[CC--:B0-----:R-:W-:Y:S02]  /*11d90*/  @!P1 LEA R14, P2, R196.reuse, R0.reuse, 0x2 ;  /* 0x00000000c40e9211 */ /* 0x0c1fe400078410ff */
[-C--:B-1----:R-:W-:Y:S01]  /*11da0*/  @!P4 LEA R20, P5, R195, R0.reuse, 0x2 ;  /* 0x00000000c314c211 */ /* 0x082fe200078a10ff */
[----:B------:R0:W-:Y:S01]  /*11db0*/  @!P0 ST.E.64 desc[UR48][R12.64], R116 ;  /* 0x000000740c008985 */ /* 0x0001e2000c101b30 */
[----:B------:R-:W-:Y:S02]  /*11dc0*/  ISETP.GE.AND P0, PT, R193, UR4, PT ;  /* 0x00000004c1007c0c */ /* 0x000fe4000bf06270 */
[-C--:B------:R-:W-:Y:S02]  /*11dd0*/  @!P1 LEA.HI.X R15, R196, R3.reuse, R226, 0x2, P2 ;  /* 0x00000003c40f9211 */ /* 0x080fe400010f14e2 */
[----:B------:R-:W-:Y:S02]  /*11de0*/  ISETP.GE.AND P2, PT, R192, UR4, PT ;  /* 0x00000004c0007c0c */ /* 0x000fe4000bf46270 */
[----:B---3--:R-:W-:Y:S01]  /*11df0*/  @!P3 LEA R24, P6, R194, R0, 0x2 ;  /* 0x00000000c218b211 */ /* 0x008fe200078c10ff */
[----:B------:R1:W-:Y:S01]  /*11e00*/  @!P1 ST.E.64 desc[UR48][R14.64], R122 ;  /* 0x0000007a0e009985 */ /* 0x0003e2000c101b30 */
[----:B------:R-:W-:-:S02]  /*11e10*/  @!P4 LEA.HI.X R21, R195, R3, R225, 0x2, P5 ;  /* 0x00000003c315c211 */ /* 0x000fc400028f14e1 */
[----:B------:R-:W-:-:S03]  /*11e20*/  @!P3 LEA.HI.X R25, R194, R3, R224, 0x2, P6 ;  /* 0x00000003c219b211 */ /* 0x000fc600030f14e0 */
[----:B------:R3:W-:Y:S01]  /*11e30*/  @!P4 ST.E.64 desc[UR48][R20.64], R124 ;  /* 0x0000007c1400c985 */ /* 0x0007e2000c101b30 */
[-C--:B----4-:R-:W-:Y:S02]  /*11e40*/  @!P0 LEA R8, P1, R193, R0.reuse, 0x2 ;  /* 0x00000000c1088211 */ /* 0x090fe400078210ff */
[----:B------:R-:W-:Y:S01]  /*11e50*/  ISETP.GE.AND P4, PT, R23, UR4, PT ;  /* 0x0000000417007c0c */ /* 0x000fe2000bf86270 */
[----:B------:R4:W-:Y:S01]  /*11e60*/  @!P3 ST.E.64 desc[UR48][R24.64], R130 ;  /* 0x000000821800b985 */ /* 0x0009e2000c101b30 */
[----:B------:R-:W-:Y:S02]  /*11e70*/  ISETP.GE.AND P3, PT, R22, UR4, PT ;  /* 0x0000000416007c0c */ /* 0x000fe4000bf66270 */
[C---:B-----5:R-:W-:Y:S02]  /*11e80*/  @!P2 LEA R10, P5, R192.reuse, R0, 0x2 ;  /* 0x00000000c00aa211 */ /* 0x060fe400078a10ff */
        /* <DEDUP_REMOVED lines=10> */
[-C--:B------:R-:W-:Y:S02]  /*11f30*/  @!P3 LEA.HI.X R15, R22, R3.reuse, R220, 0x2, P6 ;  /* 0x00000003160fb211 */ /* 0x080fe400030f14dc */
[----:B------:R-:W-:Y:S01]  /*11f40*/  ISETP.GE.AND P6, PT, R17, UR4, PT ;  /* 0x0000000411007c0c */ /* 0x000fe2000bfc6270 */
[----:B------:R1:W-:Y:S01]  /*11f50*/  @!P4 ST.E.64 desc[UR48][R12.64], R140 ;  /* 0x0000008c0c00c985 */ /* 0x0003e2000c101b30 */
[----:B---3--:R-:W-:Y:S02]  /*11f60*/  SHF.R.S32.HI R20, RZ, 0x1f, R26 ;  /* 0x0000001fff147819 */ /* 0x008fe4000001141a */
[CC--:B----4-:R-:W-:Y:S01]  /*11f70*/  @!P1 LEA R24, P5, R26.reuse, R0.reuse, 0x2 ;  /* 0x000000001a189211 */ /* 0x0d0fe200078a10ff */
[----:B------:R3:W-:Y:S01]  /*11f80*/  @!P3 ST.E.64 desc[UR48][R14.64], R146 ;  /* 0x000000920e00b985 */ /* 0x0007e2000c101b30 */
[----:B-----5:R-:W-:Y:S02]  /*11f90*/  @!P2 LEA R8, P4, R19, R0, 0x2 ;  /* 0x000000001308a211 */ /* 0x020fe400078810ff */
[----:B------:R-:W-:-:S02]  /*11fa0*/  @!P1 LEA.HI.X R25, R26, R3, R20, 0x2, P5 ;  /* 0x000000031a199211 */ /* 0x000fc400028f1414 */
[-C--:B0-----:R-:W-:Y:S02]  /*11fb0*/  @!P0 LEA R10, P3, R18, R0.reuse, 0x2 ;  /* 0x00000000120a8211 */ /* 0x081fe400078610ff */
[-C--:B------:R-:W-:Y:S02]  /*11fc0*/  @!P2 LEA.HI.X R9, R19, R3.reuse, R219, 0x2, P4 ;  /* 0x000000031309a211 */ /* 0x080fe400020f14db */
[----:B------:R-:W-:Y:S01]  /*11fd0*/  SHF.R.S32.HI R26, RZ, 0x1f, R17 ;  /* 0x0000001fff1a7819 */ /* 0x000fe20000011411 */
[----:B-1----:R-:W-:Y:S01]  /*11fe0*/  VIADD R12, R2, 0xf8 ;  /* 0x000000f8020c7836 */ /* 0x002fe20000000000 */
[C---:B------:R-:W-:Y:S01]  /*11ff0*/  @!P6 LEA R20, P4, R17.reuse, R0, 0x2 ;  /* 0x000000001114e211 */ /* 0x040fe200078810ff */
[----:B------:R3:W-:Y:S01]  /*12000*/  @!P2 ST.E.64 desc[UR48][R8.64], R148 ;  /* 0x000000940800a985 */ /* 0x0007e2000c101b30 */
[-C--:B------:R-:W-:Y:S02]  /*12010*/  @!P0 LEA.HI.X R11, R18, R3.reuse, R218, 0x2, P3 ;  /* 0x00000003120b8211 */ /* 0x080fe400018f14da */
[----:B------:R-:W-:-:S03]  /*12020*/  @!P6 LEA.HI.X R21, R17, R3, R26, 0x2, P4 ;  /* 0x000000031115e211 */ /* 0x000fc600020f141a */
[----:B------:R3:W-:Y:S01]  /*12030*/  @!P0 ST.E.64 desc[UR48][R10.64], R154 ;  /* 0x0000009a0a008985 */ /* 0x0007e2000c101b30 */
[----:B------:R-:W-:-:S03]  /*12040*/  ISETP.GE.AND P0, PT, R12, UR4, PT ;  /* 0x000000040c007c0c */ /* 0x000fc6000bf06270 */
[----:B------:R3:W-:Y:S04]  /*12050*/  @!P6 ST.E.64 desc[UR48][R20.64], R156 ;  /* 0x0000009c1400e985 */ /* 0x0007e8000c101b30 */
[----:B------:R3:W-:Y:S06]  /*12060*/  @!P1 ST.E.64 desc[UR48][R24.64], R4 ;  /* 0x0000000418009985 */ /* 0x0007ec000c101b30 */
[----:B------:R-:W-:Y:S05]  /*12070*/  @P0 BRA `(.L_x_1241) ;  /* 0x0000000c00dc0947 */ /* 0x000fea0003800000 */
[----:B---3--:R-:W-:Y:S02]  /*12080*/  LEA R4, P0, R12, R0, 0x2 ;  /* 0x000000000c047211 */ /* 0x008fe400078010ff */
[----:B------:R-:W-:-:S04]  /*12090*/  SHF.R.S32.HI R0, RZ, 0x1f, R12 ;  /* 0x0000001fff007819 */ /* 0x000fc8000001140c */
[----:B------:R-:W-:-:S05]  /*120a0*/  LEA.HI.X R5, R12, R3, R0, 0x2, P0 ;  /* 0x000000030c057211 */ /* 0x000fca00000f1400 */
[----:B------:R0:W-:Y:S01]  /*120b0*/  ST.E.64 desc[UR48][R4.64], R6 ;  /* 0x0000000604007985 */ /* 0x0001e2000c101b30 */
[----:B------:R-:W-:Y:S05]  /*120c0*/  BRA `(.L_x_1241) ;  /* 0x0000000c00c87947 */ /* 0x000fea0003800000 */
.L_x_1232:
        /* <DEDUP_REMOVED lines=9> */
[----:B------:R-:W-:Y:S01]  /*12160*/  UISETP.NE.U32.AND UP1, UPT, UR8, URZ, UPT ;  /* 0x0000003f0800728c */ /* 0x000fe2000bf25070 */
[----:B------:R-:W-:Y:S02]  /*12170*/  ULDC UR4, c[0x0][0xa88] ;  /* 0x0002a20000047ab9 */ /* 0x000fe40000000800 */
[----:B------:R-:W2:Y:S01]  /*12180*/  @P1 LDG.E R3, desc[UR48][R4.64] ;  /* 0x0000003004031981 */ /* 0x000ea2000c1e1900 */
[----:B------:R-:W-:Y:S01]  /*12190*/  UISETP.NE.AND.EX UP1, UPT, UR9, URZ, UPT, UP1 ;  /* 0x0000003f0900728c */ /* 0x000fe2000bf25310 */
[----:B------:R-:W-:Y:S01]  /*121a0*/  IMAD.U32 R0, RZ, RZ, UR4 ;  /* 0x00000004ff007e24 */ /* 0x000fe2000f8e00ff */
[----:B------:R-:W0:Y:S04]  /*121b0*/  S2R R10, SR_TID.X ;  /* 0x00000000000a7919 */ /* 0x000e280000002100 */
[----:B------:R-:W-:-:S05]  /*121c0*/  PLOP3.LUT P2, PT, PT, PT, UP1, 0x80, 0x0 ;  /* 0x000000000000781c */ /* 0x000fca0003f4f018 */
[----:B------:R-:W-:Y:S02]  /*121d0*/  @UP1 ULDC.64 UR8, c[0x0][0xc08] ;  /* 0x0003020000081ab9 */ /* 0x000fe40000000a00 */
[----:B------:R-:W-:-:S06]  /*121e0*/  @UP1 UIMAD.WIDE UR8, UR56, 0x4, UR8 ;  /* 0x00000004380818a5 */ /* 0x000fcc000f8e0208 */
[----:B------:R-:W-:Y:S02]  /*121f0*/  IMAD.U32 R6, RZ, RZ, UR8 ;  /* 0x00000008ff067e24 */ /* 0x000fe4000f8e00ff */
[----:B------:R-:W-:-:S05]  /*12200*/  IMAD.U32 R7, RZ, RZ, UR9 ;  /* 0x00000009ff077e24 */ /* 0x000fca000f8e00ff */
[----:B------:R1:W5:Y:S01]  /*12210*/  @P2 LDG.E R0, desc[UR48][R6.64] ;  /* 0x0000003006002981 */ /* 0x000362000c1e1900 */
[----:B------:R-:W-:Y:S01]  /*12220*/  UMOV UR4, URZ ;  /* 0x0000003f00047c82 */ /* 0x000fe20008000000 */
[----:B0-----:R-:W-:-:S05]  /*12230*/  VIADD R8, R10, 0xffffff80 ;  /* 0xffffff800a087836 */ /* 0x001fca0000000000 */
[----:B------:R-:W-:Y:S02]  /*12240*/  ISETP.GT.AND P0, PT, R8, 0x7f, PT ;  /* 0x0000007f0800780c */ /* 0x000fe40003f04270 */
[----:B--2---:R-:W-:Y:S01]  /*12250*/  @P1 R2UR UR4, R3 ;  /* 0x00000000030412ca */ /* 0x004fe200000e0000 */
[----:B-1----:R-:W-:-:S14]  /*12260*/  @P2 BRA `(.L_x_1244) ;  /* 0x0000000000102947 */ /* 0x002fdc0003800000 */
[----:B------:R-:W-:Y:S05]  /*12270*/  @!P1 BRA `(.L_x_1244) ;  /* 0x00000000000c9947 */ /* 0x000fea0003800000 */
[----:B------:R-:W2:Y:S04]  /*12280*/  LDG.E R3, desc[UR48][R4.64] ;  /* 0x0000003004037981 */ /* 0x000ea8000c1e1900 */
[----:B-----5:R-:W2:Y:S02]  /*12290*/  LDG.E R0, desc[UR48][R4.64+0x4] ;  /* 0x0000043004007981 */ /* 0x020ea4000c1e1900 */
[----:B--2---:R-:W-:-:S07]  /*122a0*/  IMAD.IADD R0, R0, 0x1, -R3 ;  /* 0x0000000100007824 */ /* 0x004fce00078e0a03 */
.L_x_1244:
[----:B------:R-:W-:Y:S01]  /*122b0*/  USHF.R.S32.HI UR12, URZ, 0x1f, UR56 ;  /* 0x0000001f3f0c7899 */ /* 0x000fe20008011438 */
[----:B------:R-:W-:Y:S01]  /*122c0*/  BSSY B1, `(.L_x_1245) ;  /* 0x0000039000017945 */ /* 0x000fe20003800000 */
[----:B------:R-:W-:Y:S02]  /*122d0*/  USHF.R.S32.HI UR18, URZ, 0x1f, UR4 ;  /* 0x0000001f3f127899 */ /* 0x000fe40008011404 */
[----:B------:R-:W-:Y:S02]  /*122e0*/  USEL UR7, UR56, URZ, !UP0 ;  /* 0x0000003f38077287 */ /* 0x000fe4000c000000 */
[----:B------:R-:W-:Y:S01]  /*122f0*/  USEL UR12, UR12, URZ, !UP0 ;  /* 0x0000003f0c0c7287 */ /* 0x000fe2000c000000 */
[----:B------:R-:W-:Y:S11]  /*12300*/  @P0 BRA `(.L_x_1246) ;  /* 0x0000000000d00947 */ /* 0x000ff60003800000 */
[----:B------:R-:W0:Y:S01]  /*12310*/  LDC R9, c[0x0][0xbe8] ;  /* 0x0002fa00ff097b82 */ /* 0x000e220000000800 */
[----:B------:R-:W-:-:S05]  /*12320*/  IMAD.U32 R6, RZ, RZ, UR41 ;  /* 0x00000029ff067e24 */ /* 0x000fca000f8e00ff */
[----:B------:R-:W-:Y:S01]  /*12330*/  IADD3 R6, R6, -0x80, R10 ;  /* 0xffffff8006067810 */ /* 0x000fe20007ffe00a */
[----:B0----5:R-:W-:-:S05]  /*12340*/  IMAD R3, R0, R9, RZ ;  /* 0x0000000900037224 */ /* 0x021fca00078e02ff */
[----:B------:R-:W-:-:S13]  /*12350*/  ISETP.GE.AND P0, PT, R6, R3, PT ;  /* 0x000000030600720c */ /* 0x000fda0003f06270 */
[----:B------:R-:W-:Y:S05]  /*12360*/  @P0 BRA `(.L_x_1246) ;  /* 0x0000000000b80947 */ /* 0x000fea0003800000 */
[----:B------:R-:W-:Y:S01]  /*12370*/  ISETP.NE.AND P0, PT, R9, 0x1, PT ;  /* 0x000000010900780c */ /* 0x000fe20003f05270 */
[----:B------:R-:W-:Y:S01]  /*12380*/  UISETP.GT.AND UP2, UPT, UR54, 0x1, UPT ;  /* 0x000000013600788c */ /* 0x000fe2000bf44270 */
[----:B------:R-:W-:-:S03]  /*12390*/  UMOV UR8, 0x9b8 ;  /* 0x000009b800087882 */ /* 0x000fc60000000000 */
[----:B------:R-:W-:Y:S02]  /*123a0*/  USEL UR19, UR8, 0x978, UP2 ;  /* 0x0000097808137887 */ /* 0x000fe40009000000 */
[----:B------:R-:W-:-:S06]  /*123b0*/  USEL UR21, UR55, URZ, UP2 ;  /* 0x0000003f37157287 */ /* 0x000fcc0009000000 */
[----:B------:R-:W0:Y:S04]  /*123c0*/  @P0 LDC R3, c[0x0][0xbec] ;  /* 0x0002fb00ff030b82 */ /* 0x000e280000000800 */
[----:B------:R-:W-:Y:S01]  /*123d0*/  ULDC.64 UR8, c[0x0][UR19+0x218] ;  /* 0x0000860013087abb */ /* 0x000fe20008000a00 */
[----:B------:R-:W-:Y:S01]  /*123e0*/  ULDC.64 UR14, c[0x0][UR19+0x220] ;  /* 0x00008800130e7abb */ /* 0x000fe20008000a00 */
[----:B------:R-:W-:Y:S01]  /*123f0*/  ULDC.64 UR16, c[0x0][UR19+0x228] ;  /* 0x00008a0013107abb */ /* 0x000fe20008000a00 */
[----:B------:R-:W-:Y:S01]  /*12400*/  UIMAD.WIDE.U32 UR10, UR8, UR52, URZ ;  /* 0x00000034080a72a5 */ /* 0x000fe2000f8e003f */
[----:B------:R-:W1:Y:S01]  /*12410*/  @P0 LDC R5, c[0x0][0xbf0] ;  /* 0x0002fc00ff050b82 */ /* 0x000e620000000800 */
        /* <DEDUP_REMOVED lines=8> */
[----:B0-----:R-:W-:Y:S01]  /*124a0*/  @P0 IMAD.HI.U32 R4, R6, R3, RZ ;  /* 0x0000000306040227 */ /* 0x001fe200078e00ff */
[----:B------:R-:W-:-:S02]  /*124b0*/  UIADD3 UR11, UR20, UR11, URZ ;  /* 0x0000000b140b7290 */ /* 0x000fc4000fffe03f */
[----:B------:R-:W-:Y:S01]  /*124c0*/  UIADD3 UR13, UR9, UR13, URZ ;  /* 0x0000000d090d7290 */ /* 0x000fe2000fffe03f */
[----:B------:R-:W-:Y:S02]  /*124d0*/  IMAD.MOV.U32 R3, RZ, RZ, R6 ;  /* 0x000000ffff037224 */ /* 0x000fe400078e0006 */
[----:B------:R-:W-:Y:S01]  /*124e0*/  IMAD.U32 R10, RZ, RZ, UR8 ;  /* 0x00000008ff0a7e24 */ /* 0x000fe2000f8e00ff */
[----:B------:R-:W-:Y:S01]  /*124f0*/  ULDC.64 UR8, c[0x0][UR19+0x210] ;  /* 0x0000840013087abb */ /* 0x000fe20008000a00 */
[----:B-1----:R-:W-:Y:S01]  /*12500*/  @P0 SHF.R.U32.HI R3, RZ, R5, R4 ;  /* 0x00000005ff030219 */ /* 0x002fe20000011604 */
[----:B------:R-:W-:Y:S02]  /*12510*/  IMAD.U32 R4, RZ, RZ, UR22 ;  /* 0x00000016ff047e24 */ /* 0x000fe4000f8e00ff */
[----:B------:R-:W-:Y:S01]  /*12520*/  IMAD.U32 R5, RZ, RZ, UR23 ;  /* 0x00000017ff057e24 */ /* 0x000fe2000f8e00ff */
[--C-:B------:R-:W-:Y:S01]  /*12530*/  SHF.R.S32.HI R5, RZ, 0x1f, R3.reuse ;  /* 0x0000001fff057819 */ /* 0x100fe20000011403 */
[----:B------:R-:W-:Y:S01]  /*12540*/  IMAD.MOV R7, RZ, RZ, -R3 ;  /* 0x000000ffff077224 */ /* 0x000fe200078e0a03 */
[----:B------:R-:W-:Y:S01]  /*12550*/  IADD3 R4, P0, P1, R3, UR10, R4 ;  /* 0x0000000a03047c10 */ /* 0x000fe2000f91e004 */
[----:B------:R-:W-:-:S02]  /*12560*/  UIADD3.X UR10, UR13, UR11, UR18, UP0, UP1 ;  /* 0x0000000b0d0a7290 */ /* 0x000fc400087e2412 */
        /* <DEDUP_REMOVED lines=14> */
.L_x_1246:
[----:B------:R-:W-:Y:S05]  /*12650*/  BSYNC B1 ;  /* 0x0000000000017941 */ /* 0x000fea0003800000 */
.L_x_1245:
[----:B------:R-:W-:-:S06]  /*12660*/  UISETP.GT.AND UP0, UPT, UR54, 0x1, UPT ;  /* 0x000000013600788c */ /* 0x000fcc000bf04270 */
[----:B------:R-:W-:-:S13]  /*12670*/  PLOP3.LUT P0, PT, PT, PT, UP0, 0x80, 0x0 ;  /* 0x000000000000781c */ /* 0x000fda0003f0f008 */
[----:B------:R-:W-:Y:S05]  /*12680*/  @P0 BRA `(.L_x_1241) ;  /* 0x0000000800580947 */ /* 0x000fea0003800000 */
[----:B------:R-:W1:Y:S01]  /*12690*/  LDC R11, c[0x0][0xbe8] ;  /* 0x0002fa00ff0b7b82 */ /* 0x000e620000000800 */
[----:B0-----:R-:W-:Y:S01]  /*126a0*/  SHF.R.S32.HI R3, RZ, 0x1f, R8 ;  /* 0x0000001fff037819 */ /* 0x001fe20000011408 */
        /* <DEDUP_REMOVED lines=9> */
[----:B------:R-:W-:-:S03]  /*12740*/  UIADD3 UR9, UR9, UR10, URZ ;  /* 0x0000000a09097290 */ /* 0x000fc6000fffe03f */
[----:B------:R-:W-:Y:S01]  /*12750*/  IMAD R3, R10, 0x20, R13 ;  /* 0x000000200a037824 */ /* 0x000fe200078e020d */
[----:B------:R-:W-:Y:S02]  /*12760*/  ULDC.64 UR10, c[0x0][0xae8] ;  /* 0x0002ba00000a7ab9 */ /* 0x000fe40000000a00 */
[----:B------:R-:W-:Y:S01]  /*12770*/  UIMAD.WIDE.U32 UR8, UR52, UR10, UR8 ;  /* 0x0000000a340872a5 */ /* 0x000fe2000f8e0008 */
[----:B------:R-:W-:Y:S01]  /*12780*/  VIADD R8, R3, UR41 ;  /* 0x0000002903087c36 */ /* 0x000fe20008000000 */
[----:B-1----:R-:W-:Y:S02]  /*12790*/  ISETP.NE.AND P0, PT, R11, 0x1, PT ;  /* 0x000000010b00780c */ /* 0x002fe40003f05270 */
[----:B------:R-:W-:Y:S01]  /*127a0*/  UIMAD UR9, UR52, UR11, UR9 ;  /* 0x0000000b340972a4 */ /* 0x000fe2000f8e0209 */
[----:B------:R-:W-:Y:S02]  /*127b0*/  IMAD.MOV.U32 R3, RZ, RZ, R8 ;  /* 0x000000ffff037224 */ /* 0x000fe400078e0008 */
[----:B------:R-:W-:-:S02]  /*127c0*/  ULDC.64 UR10, c[0x0][0xaf0] ;  /* 0x0002bc00000a7ab9 */ /* 0x000fc40000000a00 */
[----:B------:R-:W-:Y:S02]  /*127d0*/  UIMAD UR12, UR12, UR10, URZ ;  /* 0x0000000a0c0c72a4 */ /* 0x000fe4000f8e023f */
[----:B------:R-:W-:Y:S02]  /*127e0*/  UIMAD.WIDE.U32 UR8, UR7, UR10, UR8 ;  /* 0x0000000a070872a5 */ /* 0x000fe4000f8e0008 */
[----:B------:R-:W-:Y:S02]  /*127f0*/  UIMAD UR4, UR7, UR11, UR12 ;  /* 0x0000000b070472a4 */ /* 0x000fe4000f8e020c */
[----:B------:R-:W0:Y:S02]  /*12800*/  @P0 LDC R5, c[0x0][0xbec] ;  /* 0x0002fb00ff050b82 */ /* 0x000e240000000800 */
[----:B------:R-:W-:Y:S01]  /*12810*/  UIADD3 UR4, UR9, UR4, URZ ;  /* 0x0000000409047290 */ /* 0x000fe2000fffe03f */
[----:B------:R-:W-:-:S05]  /*12820*/  ULDC.64 UR10, c[0x0][0xae0] ;  /* 0x0002b800000a7ab9 */ /* 0x000fca0000000a00 */
[----:B------:R-:W1:Y:S01]  /*12830*/  @P0 LDC R7, c[0x0][0xbf0] ;  /* 0x0002fc00ff070b82 */ /* 0x000e620000000800 */
[----:B0-----:R-:W-:-:S04]  /*12840*/  @P0 IMAD.HI.U32 R4, R8, R5, RZ ;  /* 0x0000000508040227 */ /* 0x001fc800078e00ff */
[----:B------:R-:W-:Y:S02]  /*12850*/  IMAD.U32 R5, RZ, RZ, UR9 ;  /* 0x00000009ff057e24 */ /* 0x000fe4000f8e00ff */
[----:B------:R-:W-:Y:S01]  /*12860*/  IMAD.U32 R5, RZ, RZ, UR4 ;  /* 0x00000004ff057e24 */ /* 0x000fe2000f8e00ff */
[----:B-1----:R-:W-:Y:S01]  /*12870*/  @P0 SHF.R.U32.HI R3, RZ, R7, R4 ;  /* 0x00000007ff030219 */ /* 0x002fe20000011604 */
[----:B------:R-:W-:Y:S01]  /*12880*/  IMAD.U32 R4, RZ, RZ, UR8 ;  /* 0x00000008ff047e24 */ /* 0x000fe2000f8e00ff */
[----:B------:R-:W-:Y:S02]  /*12890*/  ULDC.64 UR8, c[0x0][0xad8] ;  /* 0x0002b60000087ab9 */ /* 0x000fe40000000a00 */
[--C-:B------:R-:W-:Y:S01]  /*128a0*/  SHF.R.S32.HI R6, RZ, 0x1f, R3.reuse ;  /* 0x0000001fff067819 */ /* 0x100fe20000011403 */
[----:B------:R-:W-:Y:S02]  /*128b0*/  IMAD.MOV R7, RZ, RZ, -R3 ;  /* 0x000000ffff077224 */ /* 0x000fe400078e0a03 */
[----:B------:R-:W-:-:S04]  /*128c0*/  IMAD.WIDE.U32 R4, R3, UR10, R4 ;  /* 0x0000000a03047c25 */ /* 0x000fc8000f8e0004 */
[----:B------:R-:W-:Y:S02]  /*128d0*/  IMAD R7, R11, R7, R8 ;  /* 0x000000070b077224 */ /* 0x000fe400078e0208 */
[----:B------:R-:W-:Y:S02]  /*128e0*/  IMAD R6, R6, UR10, RZ ;  /* 0x0000000a06067c24 */ /* 0x000fe4000f8e02ff */
[----:B------:R-:W-:Y:S02]  /*128f0*/  VIADD R8, R13, UR41 ;  /* 0x000000290d087c36 */ /* 0x000fe40008000000 */
[----:B------:R-:W-:Y:S01]  /*12900*/  IMAD R9, R3, UR11, R6 ;  /* 0x0000000b03097c24 */ /* 0x000fe2000f8e0206 */
[----:B------:R-:W-:Y:S01]  /*12910*/  SHF.R.S32.HI R6, RZ, 0x1f, R7 ;  /* 0x0000001fff067819 */ /* 0x000fe20000011407 */
[----:B-----5:R-:W-:Y:S02]  /*12920*/  IMAD R11, R0, R11, RZ ;  /* 0x0000000b000b7224 */ /* 0x020fe400078e02ff */
[----:B------:R-:W-:-:S02]  /*12930*/  IMAD.IADD R5, R5, 0x1, R9 ;  /* 0x0000000105057824 */ /* 0x000fc400078e0209 */
[----:B------:R-:W-:Y:S02]  /*12940*/  IMAD R6, R6, UR8, RZ ;  /* 0x0000000806067c24 */ /* 0x000fe4000f8e02ff */
[----:B------:R-:W-:-:S04]  /*12950*/  IMAD.WIDE.U32 R4, R7, UR8, R4 ;  /* 0x0000000807047c25 */ /* 0x000fc8000f8e0004 */
[----:B------:R-:W-:Y:S01]  /*12960*/  IMAD R9, R7, UR9, R6 ;  /* 0x0000000907097c24 */ /* 0x000fe2000f8e0206 */
[----:B------:R-:W-:Y:S01]  /*12970*/  ULDC.64 UR8, c[0x0][0xa80] ;  /* 0x0002a00000087ab9 */ /* 0x000fe20000000a00 */
[----:B------:R-:W-:Y:S01]  /*12980*/  VIADD R3, R8, 0x40 ;  /* 0x0000004008037836 */ /* 0x000fe20000000000 */
[----:B------:R-:W-:Y:S01]  /*12990*/  LEA R6, P2, R4, UR8, 0x1 ;  /* 0x0000000804067c11 */ /* 0x000fe2000f8408ff */
[----:B------:R-:W-:Y:S02]  /*129a0*/  IMAD.IADD R5, R5, 0x1, R9 ;  /* 0x0000000105057824 */ /* 0x000fe400078e0209 */
[----:B------:R-:W-:Y:S01]  /*129b0*/  VIADD R0, R8, 0x20 ;  /* 0x0000002008007836 */ /* 0x000fe20000000000 */
[-C--:B------:R-:W-:Y:S01]  /*129c0*/  ISETP.GE.AND P0, PT, R3, R11.reuse, PT ;  /* 0x0000000b0300720c */ /* 0x080fe20003f06270 */
[----:B------:R-:W-:Y:S01]  /*129d0*/  IMAD.SHL.U32 R7, R10, 0x8, RZ ;  /* 0x000000080a077824 */ /* 0x000fe200078e00ff */
[----:B------:R-:W-:Y:S02]  /*129e0*/  LEA.HI.X R3, R4, UR9, R5, 0x1, P2 ;  /* 0x0000000904037c11 */ /* 0x000fe400090f0c05 */
[-C--:B------:R-:W-:Y:S01]  /*129f0*/  ISETP.GE.AND P2, PT, R8, R11.reuse, PT ;  /* 0x0000000b0800720c */ /* 0x080fe20003f46270 */
[C---:B------:R-:W-:Y:S01]  /*12a00*/  VIADD R9, R7.reuse, 0x80 ;  /* 0x0000008007097836 */ /* 0x040fe20000000000 */
[----:B------:R-:W-:Y:S01]  /*12a10*/  ISETP.GE.AND P1, PT, R0, R11, PT ;  /* 0x0000000b0000720c */ /* 0x000fe20003f26270 */
[C---:B------:R-:W-:Y:S01]  /*12a20*/  VIADD R15, R7.reuse, 0xc0 ;  /* 0x000000c0070f7836 */ /* 0x040fe20000000000 */
[----:B------:R0:W1:Y:S01]  /*12a30*/  SHFL.IDX PT, R4, R6, RZ, 0x181f ;  /* 0x00181fff06047589 */ /* 0x00006200000e0000 */
[----:B------:R-:W-:Y:S01]  /*12a40*/  VIADD R13, R7, 0x40 ;  /* 0x00000040070d7836 */ /* 0x000fe20000000000 */
[----:B------:R-:W-:-:S02]  /*12a50*/  SHF.R.S32.HI R12, RZ, 0x1f, R7 ;  /* 0x0000001fff0c7819 */ /* 0x000fc40000011407 */
[----:B------:R0:W2:Y:S01]  /*12a60*/  SHFL.IDX PT, R0, R3, RZ, 0x181f ;  /* 0x00181fff03007589 */ /* 0x0000a200000e0000 */
[----:B------:R-:W-:Y:S02]  /*12a70*/  SHF.R.S32.HI R10, RZ, 0x1f, R9 ;  /* 0x0000001fff0a7819 */ /* 0x000fe40000011409 */
[----:B------:R-:W-:Y:S02]  /*12a80*/  SHF.R.S32.HI R14, RZ, 0x1f, R15 ;  /* 0x0000001fff0e7819 */ /* 0x000fe4000001140f */
[----:B------:R-:W-:Y:S01]  /*12a90*/  SHF.R.S32.HI R20, RZ, 0x1f, R13 ;  /* 0x0000001fff147819 */ /* 0x000fe2000001140d */
[----:B------:R-:W-:Y:S06]  /*12aa0*/  @P2 BRA `(.L_x_1248) ;  /* 0x0000000000442947 */ /* 0x000fec0003800000 */
        /* <DEDUP_REMOVED lines=17> */
.L_x_1248:
[----:B------:R-:W-:Y:S05]  /*12bc0*/  BSYNC B1 ;  /* 0x0000000000017941 */ /* 0x000fea0003800000 */
.L_x_1247:
[----:B--2---:R2:W4:Y:S01]  /*12bd0*/  SHFL.IDX PT, R0, R3, 0x1, 0x181f ;  /* 0x00381f0003007f89 */ /* 0x00452200000e0000 */
[----:B------:R-:W-:Y:S03]  /*12be0*/  BSSY B1, `(.L_x_1249) ;  /* 0x0000014000017945 */ /* 0x000fe60003800000 */
[----:B-1-3--:R2:W1:Y:S01]  /*12bf0*/  SHFL.IDX PT, R4, R6, 0x1, 0x181f ;  /* 0x00381f0006047f89 */ /* 0x00a46200000e0000 */
[----:B------:R-:W-:Y:S05]  /*12c00*/  @P1 BRA `(.L_x_1250) ;  /* 0x0000000000441947 */ /* 0x000fea0003800000 */
[----:B------:R-:W-:Y:S02]  /*12c10*/  ULDC UR4, c[0x0][0xac8] ;  /* 0x0002b20000047ab9 */ /* 0x000fe40000000800 */
[----:B------:R-:W-:Y:S02]  /*12c20*/  ISETP.GE.AND P4, PT, R7, UR4, PT ;  /* 0x0000000407007c0c */ /* 0x000fe4000bf86270 */
[----:B------:R-:W-:Y:S02]  /*12c30*/  ISETP.GE.AND P3, PT, R13, UR4, PT ;  /* 0x000000040d007c0c */ /* 0x000fe4000bf66270 */
[----:B------:R-:W-:Y:S02]  /*12c40*/  ISETP.GE.AND P2, PT, R9, UR4, PT ;  /* 0x0000000409007c0c */ /* 0x000fe4000bf46270 */
[----:B------:R-:W-:-:S07]  /*12c50*/  ISETP.GE.AND P1, PT, R15, UR4, PT ;  /* 0x000000040f007c0c */ /* 0x000fce000bf26270 */
[-C--:B-1----:R-:W-:Y:S02]  /*12c60*/  @!P4 LEA R24, P6, R7, R4.reuse, 0x1 ;  /* 0x000000040718c211 */ /* 0x082fe400078c08ff */
[----:B------:R-:W-:Y:S02]  /*12c70*/  @!P3 LEA R26, P5, R13, R4, 0x1 ;  /* 0x000000040d1ab211 */ /* 0x000fe400078a08ff */
[----:B----4-:R-:W-:Y:S02]  /*12c80*/  @!P4 LEA.HI.X R25, R7, R0, R12, 0x1, P6 ;  /* 0x000000000719c211 */ /* 0x010fe400030f0c0c */
        /* <DEDUP_REMOVED lines=9> */
.L_x_1250:
[----:B------:R-:W-:Y:S05]  /*12d20*/  BSYNC B1 ;  /* 0x0000000000017941 */ /* 0x000fea0003800000 */
.L_x_1249:
[----:B----4-:R4:W0:Y:S01]  /*12d30*/  SHFL.IDX PT, R0, R3, 0x2, 0x181f ;  /* 0x00581f0003007f89 */ /* 0x01082200000e0000 */
        /* <DEDUP_REMOVED lines=20> */
.L_x_1252:
[----:B------:R-:W-:Y:S05]  /*12e80*/  BSYNC B1 ;  /* 0x0000000000017941 */ /* 0x000fea0003800000 */
.L_x_1251:
[----:B0-----:R-:W-:Y:S01]  /*12e90*/  VIADD R0, R8, 0x60 ;  /* 0x0000006008007836 */ /* 0x001fe20000000000 */
[----:B--2-4-:R-:W2:Y:S04]  /*12ea0*/  SHFL.IDX PT, R3, R3, 0x3, 0x181f ;  /* 0x00781f0003037f89 */ /* 0x014ea800000e0000 */
[----:B------:R-:W-:Y:S01]  /*12eb0*/  ISETP.GE.AND P0, PT, R0, R11, PT ;  /* 0x0000000b0000720c */ /* 0x000fe20003f06270 */
[----:B-1-3--:R1:W3:-:S12]  /*12ec0*/  SHFL.IDX PT, R4, R6, 0x3, 0x181f ;  /* 0x00781f0006047f89 */ /* 0x00a2d800000e0000 */
[----:B-1----:R-:W-:Y:S05]  /*12ed0*/  @P0 BRA `(.L_x_1241) ;  /* 0x0000000000440947 */ /* 0x002fea0003800000 */
[----:B------:R-:W-:Y:S02]  /*12ee0*/  ULDC UR4, c[0x0][0xac8] ;  /* 0x0002b20000047ab9 */ /* 0x000fe40000000800 */
[----:B------:R-:W-:Y:S02]  /*12ef0*/  ISETP.GE.AND P3, PT, R7, UR4, PT ;  /* 0x0000000407007c0c */ /* 0x000fe4000bf66270 */
[----:B------:R-:W-:Y:S02]  /*12f00*/  ISETP.GE.AND P2, PT, R13, UR4, PT ;  /* 0x000000040d007c0c */ /* 0x000fe4000bf46270 */
[----:B------:R-:W-:Y:S02]  /*12f10*/  ISETP.GE.AND P1, PT, R9, UR4, PT ;  /* 0x0000000409007c0c */ /* 0x000fe4000bf26270 */
[----:B------:R-:W-:-:S07]  /*12f20*/  ISETP.GE.AND P0, PT, R15, UR4, PT ;  /* 0x000000040f007c0c */ /* 0x000fce000bf06270 */
[----:B---3--:R-:W-:-:S04]  /*12f30*/  @!P3 LEA R6, P4, R7, R4, 0x1 ;  /* 0x000000040706b211 */ /* 0x008fc800078808ff */
[-C--:B--2---:R-:W-:Y:S02]  /*12f40*/  @!P3 LEA.HI.X R7, R7, R3.reuse, R12, 0x1, P4 ;  /* 0x000000030707b211 */ /* 0x084fe400020f0c0c */
        /* <DEDUP_REMOVED lines=10> */
.L_x_1241:
[----:B------:R-:W-:Y:S05]  /*12ff0*/  BSYNC B0 ;  /* 0x0000000000007941 */ /* 0x000fea0003800000 */
.L_x_1231:
[----:B------:R-:W-:Y:S02]  /*13000*/  ULDC UR4, c[0x0][0xc3c] ;  /* 0x00030f0000047ab9 */ /* 0x000fe40000000800 */
[----:B------:R-:W-:-:S06]  /*13010*/  UISETP.GE.AND UP0, UPT, UR51, UR4, UPT ;  /* 0x000000043300728c */ /* 0x000fcc000bf06270 */
[----:B------:R-:W-:-:S13]  /*13020*/  PLOP3.LUT P0, PT, PT, PT, UP0, 0x80, 0x0 ;  /* 0x000000000000781c */ /* 0x000fda0003f0f008 */
[----:B------:R-:W-:Y:S05]  /*13030*/  @!P0 BRA `(.L_x_1253) ;  /* 0xfffffee000588947 */ /* 0x000fea000383ffff */
[----:B------:R-:W-:Y:S05]  /*13040*/  EXIT ;  /* 0x000000000000794d */ /* 0x000fea0003800000 */
.L_x_1144:
[----:B------:R-:W-:-:S08]  /*13050*/  NOP ;  /* 0x0000000000007918 */ /* 0x000fd00000000000 */
[----:B0-----:R-:W0:-:S00]  /*13060*/  USETMAXREG.DEALLOC.CTAPOOL 0x18 ;  /* 0x00000018000079c8 */ /* 0x001e0000080e0500 */
        /* <DEDUP_REMOVED lines=20> */
.L_x_1254:
        /* <DEDUP_REMOVED lines=21> */
[----:B------:R-:W-:Y:S02]  /*13300*/  IMAD.IADD R7, R4, 0x1, R7 ;  /* 0x0000000104077824 */ /* 0x000fe400078e0207 */
[----:B------:R-:W0:Y:S03]  /*13310*/  LDC R4, c[0x0][0xc38] ;  /* 0x00030e00ff047b82 */ /* 0x000e260000000800 */
[----:B------:R-:W1:Y:S02]  /*13320*/  SHFL.UP PT, R8, R7, 0x2, RZ ;  /* 0x0440000007087989 */ /* 0x000e6400000e00ff */
[----:B-1----:R-:W-:-:S05]  /*13330*/  SEL R8, R8, RZ, P2 ;  /* 0x000000ff08087207 */ /* 0x002fca0001000000 */
[----:B------:R-:W-:Y:S02]  /*13340*/  IMAD.IADD R8, R7, 0x1, R8 ;  /* 0x0000000107087824 */ /* 0x000fe400078e0208 */
[----:B------:R-:W1:Y:S03]  /*13350*/  S2R R7, SR_CTAID.X ;  /* 0x0000000000077919 */ /* 0x000e660000002500 */
        /* <DEDUP_REMOVED lines=9> */
[----:B------:R-:W0:Y:S02]  /*133f0*/  SHFL.IDX PT, R11, R3, 0x1f, 0x1f ;  /* 0x03e01f00030b7f89 */ /* 0x000e2400000e0000 */
[----:B0-----:R-:W-:-:S04]  /*13400*/  IMAD R8, R11, R4, RZ ;  /* 0x000000040b087224 */ /* 0x001fc800078e02ff */
[----:B------:R-:W-:Y:S01]  /*13410*/  IMAD.MOV.U32 R9, RZ, RZ, R8 ;  /* 0x000000ffff097224 */ /* 0x000fe200078e0008 */
[----:B-1----:R-:W-:-:S13]  /*13420*/  ISETP.GT.AND P6, PT, R8, R7, PT ;  /* 0x000000070800720c */ /* 0x002fda0003fc4270 */
[----:B------:R-:W-:Y:S05]  /*13430*/  @P6 BRA `(.L_x_1256) ;  /* 0x0000000000a86947 */ /* 0x000fea0003800000 */
[----:B------:R-:W-:Y:S01]  /*13440*/  IMAD.MOV.U32 R8, RZ, RZ, R9 ;  /* 0x000000ffff087224 */ /* 0x000fe200078e0009 */
[----:B------:R-:W-:Y:S01]  /*13450*/  UMOV UR38, URZ ;  /* 0x0000003f00267c82 */ /* 0x000fe20008000000 */
[----:B------:R-:W-:-:S05]  /*13460*/  ULDC UR5, c[0x0][0xc3c] ;  /* 0x00030f0000057ab9 */ /* 0x000fca0000000800 */
.L_x_1258:
        /* <DEDUP_REMOVED lines=22> */
[----:B------:R-:W-:Y:S02]  /*135d0*/  IMAD.IADD R9, R4, 0x1, R9 ;  /* 0x0000000104097824 */ /* 0x000fe400078e0209 */
[----:B------:R-:W0:Y:S03]  /*135e0*/  LDC R4, c[0x0][0xc38] ;  /* 0x00030e00ff047b82 */ /* 0x000e260000000800 */
[----:B------:R-:W1:Y:S02]  /*135f0*/  SHFL.UP PT, R10, R9, 0x4, RZ ;  /* 0x04800000090a7989 */ /* 0x000e6400000e00ff */
[----:B-1----:R-:W-:-:S05]  /*13600*/  SEL R10, R10, RZ, P3 ;  /* 0x000000ff0a0a7207 */ /* 0x002fca0001800000 */
[----:B------:R-:W-:-:S05]  /*13610*/  IMAD.IADD R10, R9, 0x1, R10 ;  /* 0x00000001090a7824 */ /* 0x000fca00078e020a */
[----:B------:R-:W1:Y:S02]  /*13620*/  SHFL.UP PT, R2, R10, 0x8, RZ ;  /* 0x050000000a027989 */ /* 0x000e6400000e00ff */
[----:B-1----:R-:W-:-:S05]  /*13630*/  SEL R3, R2, RZ, P4 ;  /* 0x000000ff02037207 */ /* 0x002fca0002000000 */
[----:B------:R-:W-:-:S05]  /*13640*/  IMAD.IADD R3, R10, 0x1, R3 ;  /* 0x000000010a037824 */ /* 0x000fca00078e0203 */
[----:B------:R-:W1:Y:S02]  /*13650*/  SHFL.UP PT, R2, R3, 0x10, RZ ;  /* 0x0600000003027989 */ /* 0x000e6400000e00ff */
[----:B-1----:R-:W-:-:S05]  /*13660*/  SEL R2, R2, RZ, P5 ;  /* 0x000000ff02027207 */ /* 0x002fca0002800000 */
[----:B------:R-:W-:-:S05]  /*13670*/  IMAD.IADD R2, R3, 0x1, R2 ;  /* 0x0000000103027824 */ /* 0x000fca00078e0202 */
[----:B------:R-:W0:Y:S02]  /*13680*/  SHFL.IDX PT, R11, R2, 0x1f, 0x1f ;  /* 0x03e01f00020b7f89 */ /* 0x000e2400000e0000 */
[----:B0-----:R-:W-:-:S04]  /*13690*/  IMAD R9, R11, R4, RZ ;  /* 0x000000040b097224 */ /* 0x001fc800078e02ff */
[----:B------:R-:W-:-:S05]  /*136a0*/  IMAD.IADD R8, R9, 0x1, R8 ;  /* 0x0000000109087824 */ /* 0x000fca00078e0208 */
[----:B------:R-:W-:-:S13]  /*136b0*/  ISETP.GT.AND P6, PT, R8, R7, PT ;  /* 0x000000070800720c */ /* 0x000fda0003fc4270 */
[----:B------:R-:W-:Y:S05]  /*136c0*/  @!P6 BRA `(.L_x_1258) ;  /* 0xfffffffc0068e947 */ /* 0x000fea000383ffff */
[----:B------:R-:W-:-:S07]  /*136d0*/  IMAD.MOV.U32 R3, RZ, RZ, R2 ;  /* 0x000000ffff037224 */ /* 0x000fce00078e0002 */
.L_x_1256:
        /* <DEDUP_REMOVED lines=8> */
[----:B------:R-:W-:-:S04]  /*13760*/  IMAD.U32 R11, RZ, RZ, UR4 ;  /* 0x00000004ff0b7e24 */ /* 0x000fc8000f8e00ff */
[----:B------:R0:W1:Y:S04]  /*13770*/  SHFL.IDX PT, R8, R5, R8, 0x1f ;  /* 0x00001f0805087589 */ /* 0x00006800000e0000 */
[----:B------:R0:W2:Y:S01]  /*13780*/  SHFL.IDX PT, R6, R6, R11, 0x1f ;  /* 0x00001f0b06067589 */ /* 0x0000a200000e0000 */
[----:B------:R-:W-:Y:S05]  /*13790*/  @!P0 BRA `(.L_x_1259) ;  /* 0x00000000000c8947 */ /* 0x000fea0003800000 */
[----:B------:R-:W-:-:S06]  /*137a0*/  UIADD3 UR5, UR4, -0x1, URZ ;  /* 0xffffffff04057890 */ /* 0x000fcc000fffe03f */
[----:B------:R-:W-:-:S05]  /*137b0*/  IMAD.U32 R2, RZ, RZ, UR5 ;  /* 0x00000005ff027e24 */ /* 0x000fca000f8e00ff */
[----:B------:R3:W4:Y:S02]  /*137c0*/  SHFL.IDX PT, R9, R3, R2, 0x1f ;  /* 0x00001f0203097589 */ /* 0x00072400000e0000 */
.L_x_1259:
[----:B---34-:R-:W-:Y:S01]  /*137d0*/  IMAD R2, R9, R4, R10 ;  /* 0x0000000409027224 */ /* 0x018fe200078e020a */
[----:B-1----:R-:W-:Y:S01]  /*137e0*/  ISETP.NE.AND P0, PT, R8, 0x1, PT ;  /* 0x000000010800780c */ /* 0x002fe20003f05270 */
[----:B------:R-:W-:Y:S02]  /*137f0*/  UIADD3 UR38, UR4, UR38, URZ ;  /* 0x0000002604267290 */ /* 0x000fe4000fffe03f */
[----:B0-----:R-:W-:Y:S01]  /*13800*/  IMAD.IADD R5, R7, 0x1, -R2 ;  /* 0x0000000107057824 */ /* 0x001fe200078e0a02 */
[----:B------:R0:W-:Y:S09]  /*13810*/  STL [R1+0x10], R2 ;  /* 0x0000100201007387 */ /* 0x0001f20000100800 */
[----:B------:R-:W-:Y:S05]  /*13820*/  @!P0 BRA `(.L_x_1260) ;  /* 0x0000000000e08947 */ /* 0x000fea0003800000 */
[----:B--2---:R-:W-:Y:S02]  /*13830*/  IABS R4, R6 ;  /* 0x0000000600047213 */ /* 0x004fe40000000000 */
[----:B------:R-:W-:Y:S02]  /*13840*/  IABS R7, R8 ;  /* 0x0000000800077213 */ /* 0x000fe40000000000 */
[----:B------:R-:W1:Y:S08]  /*13850*/  I2F.RP R9, R4 ;  /* 0x0000000400097306 */ /* 0x000e700000209400 */
[----:B------:R-:W2:Y:S08]  /*13860*/  I2F.RP R10, R7 ;  /* 0x00000007000a7306 */ /* 0x000eb00000209400 */
[----:B-1----:R-:W0:Y:S08]  /*13870*/  MUFU.RCP R9, R9 ;  /* 0x0000000900097308 */ /* 0x002e300000001000 */
[----:B--2---:R-:W-:Y:S01]  /*13880*/  MUFU.RCP R10, R10 ;  /* 0x0000000a000a7308 */ /* 0x004fe20000001000 */
[----:B0-----:R-:W-:Y:S01]  /*13890*/  VIADD R2, R9, 0xffffffe ;  /* 0x0ffffffe09027836 */ /* 0x001fe20000000000 */
[----:B------:R-:W-:-:S06]  /*138a0*/  IABS R9, R6 ;  /* 0x0000000600097213 */ /* 0x000fcc0000000000 */
[----:B------:R0:W1:Y:S02]  /*138b0*/  F2I.FTZ.U32.TRUNC.NTZ R3, R2 ;  /* 0x0000000200037305 */ /* 0x000064000021f000 */
[----:B0-----:R-:W-:Y:S02]  /*138c0*/  IMAD.MOV.U32 R2, RZ, RZ, RZ ;  /* 0x000000ffff027224 */ /* 0x001fe400078e00ff */
[----:B-1----:R-:W-:-:S04]  /*138d0*/  IMAD.MOV R11, RZ, RZ, -R3 ;  /* 0x000000ffff0b7224 */ /* 0x002fc800078e0a03 */
[----:B------:R-:W-:-:S04]  /*138e0*/  IMAD R11, R11, R4, RZ ;  /* 0x000000040b0b7224 */ /* 0x000fc800078e02ff */
[----:B------:R-:W-:Y:S01]  /*138f0*/  IMAD.HI.U32 R3, R3, R11, R2 ;  /* 0x0000000b03037227 */ /* 0x000fe200078e0002 */
[----:B------:R-:W-:-:S03]  /*13900*/  IABS R2, R5 ;  /* 0x0000000500027213 */ /* 0x000fc60000000000 */
[----:B------:R-:W-:Y:S02]  /*13910*/  IMAD.MOV R11, RZ, RZ, -R9 ;  /* 0x000000ffff0b7224 */ /* 0x000fe400078e0a09 */
[----:B------:R-:W-:-:S04]  /*13920*/  IMAD.HI.U32 R9, R3, R2, RZ ;  /* 0x0000000203097227 */ /* 0x000fc800078e00ff */
[----:B------:R-:W-:Y:S02]  /*13930*/  VIADD R3, R10, 0xffffffe ;  /* 0x0ffffffe0a037836 */ /* 0x000fe40000000000 */
[----:B------:R-:W-:-:S04]  /*13940*/  IMAD R11, R9, R11, R2 ;  /* 0x0000000b090b7224 */ /* 0x000fc800078e0202 */
[----:B------:R-:W0:Y:S01]  /*13950*/  F2I.FTZ.U32.TRUNC.NTZ R3, R3 ;  /* 0x0000000300037305 */ /* 0x000e22000021f000 */
[----:B------:R-:W-:-:S13]  /*13960*/  ISETP.GT.U32.AND P1, PT, R4, R11, PT ;  /* 0x0000000b0400720c */ /* 0x000fda0003f24070 */
[----:B------:R-:W-:Y:S02]  /*13970*/  @!P1 IMAD.IADD R11, R11, 0x1, -R4 ;  /* 0x000000010b0b9824 */ /* 0x000fe400078e0a04 */
[----:B0-----:R-:W-:Y:S02]  /*13980*/  IMAD.MOV R2, RZ, RZ, -R3 ;  /* 0x000000ffff027224 */ /* 0x001fe400078e0a03 */
[----:B------:R-:W-:Y:S01]  /*13990*/  @!P1 VIADD R9, R9, 0x1 ;  /* 0x0000000109099836 */ /* 0x000fe20000000000 */
[----:B------:R-:W-:Y:S01]  /*139a0*/  ISETP.GE.U32.AND P0, PT, R11, R4, PT ;  /* 0x000000040b00720c */ /* 0x000fe20003f06070 */
[----:B------:R-:W-:Y:S01]  /*139b0*/  IMAD R11, R2, R7, RZ ;  /* 0x00000007020b7224 */ /* 0x000fe200078e02ff */
[----:B------:R-:W-:Y:S01]  /*139c0*/  ISETP.NE.AND P1, PT, R6, RZ, PT ;  /* 0x000000ff0600720c */ /* 0x000fe20003f25270 */
[----:B------:R-:W-:-:S04]  /*139d0*/  IMAD.MOV.U32 R2, RZ, RZ, RZ ;  /* 0x000000ffff027224 */ /* 0x000fc800078e00ff */
[----:B------:R-:W-:Y:S01]  /*139e0*/  IMAD.HI.U32 R4, R3, R11, R2 ;  /* 0x0000000b03047227 */ /* 0x000fe200078e0002 */
[----:B------:R-:W-:-:S04]  /*139f0*/  LOP3.LUT R2, R5, R6, RZ, 0x3c, !PT ;  /* 0x0000000605027212 */ /* 0x000fc800078e3cff */
[----:B------:R-:W-:Y:S01]  /*13a00*/  ISETP.GE.AND P2, PT, R2, RZ, PT ;  /* 0x000000ff0200720c */ /* 0x000fe20003f46270 */
[----:B------:R-:W-:Y:S01]  /*13a10*/  @P0 VIADD R9, R9, 0x1 ;  /* 0x0000000109090836 */ /* 0x000fe20000000000 */
[----:B------:R-:W-:-:S05]  /*13a20*/  IABS R2, R8 ;  /* 0x0000000800027213 */ /* 0x000fca0000000000 */
[----:B------:R-:W-:-:S06]  /*13a30*/  IMAD.MOV R2, RZ, RZ, -R2 ;  /* 0x000000ffff027224 */ /* 0x000fcc00078e0a02 */
[----:B------:R-:W-:Y:S01]  /*13a40*/  @!P2 IMAD.MOV R9, RZ, RZ, -R9 ;  /* 0x000000ffff09a224 */ /* 0x000fe200078e0a09 */
[----:B------:R-:W-:-:S04]  /*13a50*/  @!P1 LOP3.LUT R9, RZ, R6, RZ, 0x33, !PT ;  /* 0x00000006ff099212 */ /* 0x000fc800078e33ff */
        /* <DEDUP_REMOVED lines=15> */
[--C-:B------:R-:W-:Y:S02]  /*13b50*/  IMAD R8, R8, R2, R9.reuse ;  /* 0x0000000208087224 */ /* 0x100fe400078e0209 */
[----:B------:R-:W-:Y:S02]  /*13b60*/  IMAD.MOV R2, RZ, RZ, -R9 ;  /* 0x000000ffff027224 */ /* 0x000fe400078e0a09 */
[----:B------:R-:W-:Y:S02]  /*13b70*/  IMAD R3, R8, 0x10000, R3 ;  /* 0x0001000008037824 */ /* 0x000fe400078e0203 */
[----:B------:R-:W-:-:S03]  /*13b80*/  IMAD R2, R6, R2, R5 ;  /* 0x0000000206027224 */ /* 0x000fc600078e0205 */
[----:B------:R0:W-:Y:S01]  /*13b90*/  STL [R1+0x18], R3 ;  /* 0x0000180301007387 */ /* 0x0001e20000100800 */
[----:B------:R-:W-:Y:S05]  /*13ba0*/  BRA `(.L_x_1261) ;  /* 0x0000000000fc7947 */ /* 0x000fea0003800000 */
.L_x_1260:
[----:B------:R-:W-:Y:S02]  /*13bb0*/  ULDC.64 UR4, c[0x0][0xc90] ;  /* 0x0003240000047ab9 */ /* 0x000fe40000000a00 */
[----:B------:R-:W-:-:S06]  /*13bc0*/  UIMAD.WIDE UR4, UR38, 0x4, UR4 ;  /* 0x00000004260478a5 */ /* 0x000fcc000f8e0204 */
[----:B0-----:R-:W-:Y:S02]  /*13bd0*/  IMAD.U32 R2, RZ, RZ, UR4 ;  /* 0x00000004ff027e24 */ /* 0x001fe4000f8e00ff */
[----:B------:R-:W-:-:S05]  /*13be0*/  IMAD.U32 R3, RZ, RZ, UR5 ;  /* 0x00000005ff037e24 */ /* 0x000fca000f8e00ff */
[----:B------:R0:W2:Y:S02]  /*13bf0*/  LDG.E R7, desc[UR48][R2.64] ;  /* 0x0000003002077981 */ /* 0x0000a4000c1e1900 */
[----:B0-----:R-:W-:Y:S02]  /*13c00*/  IMAD.MOV.U32 R2, RZ, RZ, RZ ;  /* 0x000000ffff027224 */ /* 0x001fe400078e00ff */
[----:B--2---:R-:W-:-:S05]  /*13c10*/  IMAD R8, R6, R7, RZ ;  /* 0x0000000706087224 */ /* 0x004fca00078e02ff */
[----:B------:R-:W-:-:S04]  /*13c20*/  IABS R9, R8 ;  /* 0x0000000800097213 */ /* 0x000fc80000000000 */
[----:B------:R-:W0:Y:S08]  /*13c30*/  I2F.RP R10, R9 ;  /* 0x00000009000a7306 */ /* 0x000e300000209400 */
[----:B0-----:R-:W0:Y:S02]  /*13c40*/  MUFU.RCP R10, R10 ;  /* 0x0000000a000a7308 */ /* 0x001e240000001000 */
[----:B0-----:R-:W-:-:S06]  /*13c50*/  VIADD R11, R10, 0xffffffe ;  /* 0x0ffffffe0a0b7836 */ /* 0x001fcc0000000000 */
[----:B------:R-:W0:Y:S02]  /*13c60*/  F2I.FTZ.U32.TRUNC.NTZ R3, R11 ;  /* 0x0000000b00037305 */ /* 0x000e24000021f000 */
[----:B0-----:R-:W-:-:S04]  /*13c70*/  IMAD.MOV R12, RZ, RZ, -R3 ;  /* 0x000000ffff0c7224 */ /* 0x001fc800078e0a03 */
[----:B------:R-:W-:-:S04]  /*13c80*/  IMAD R13, R12, R9, RZ ;  /* 0x000000090c0d7224 */ /* 0x000fc800078e02ff */
[----:B------:R-:W-:Y:S01]  /*13c90*/  IMAD.HI.U32 R2, R3, R13, R2 ;  /* 0x0000000d03027227 */ /* 0x000fe200078e0002 */
[----:B------:R-:W-:Y:S02]  /*13ca0*/  IABS R13, R5 ;  /* 0x00000005000d7213 */ /* 0x000fe40000000000 */
[----:B------:R-:W-:-:S03]  /*13cb0*/  IABS R3, R8 ;  /* 0x0000000800037213 */ /* 0x000fc60000000000 */
[----:B------:R-:W-:-:S04]  /*13cc0*/  IMAD.HI.U32 R2, R2, R13, RZ ;  /* 0x0000000d02027227 */ /* 0x000fc800078e00ff */
[----:B------:R-:W-:-:S04]  /*13cd0*/  IMAD.MOV R3, RZ, RZ, -R3 ;  /* 0x000000ffff037224 */ /* 0x000fc800078e0a03 */
[----:B------:R-:W-:Y:S01]  /*13ce0*/  IMAD R10, R2, R3, R13 ;  /* 0x00000003020a7224 */ /* 0x000fe200078e020d */
[----:B------:R-:W-:-:S04]  /*13cf0*/  LOP3.LUT R3, R5, R8, RZ, 0x3c, !PT ;  /* 0x0000000805037212 */ /* 0x000fc800078e3cff */
[----:B------:R-:W-:Y:S02]  /*13d00*/  ISETP.GT.U32.AND P1, PT, R9, R10, PT ;  /* 0x0000000a0900720c */ /* 0x000fe40003f24070 */
[----:B------:R-:W-:-:S11]  /*13d10*/  ISETP.GE.AND P2, PT, R3, RZ, PT ;  /* 0x000000ff0300720c */ /* 0x000fd60003f46270 */
[----:B------:R-:W-:Y:S02]  /*13d20*/  @!P1 IMAD.IADD R10, R10, 0x1, -R9 ;  /* 0x000000010a0a9824 */ /* 0x000fe400078e0a09 */
[----:B------:R-:W-:Y:S01]  /*13d30*/  @!P1 VIADD R2, R2, 0x1 ;  /* 0x0000000102029836 */ /* 0x000fe20000000000 */
[----:B------:R-:W-:Y:S02]  /*13d40*/  ISETP.NE.AND P1, PT, R8, RZ, PT ;  /* 0x000000ff0800720c */ /* 0x000fe40003f25270 */
[----:B------:R-:W-:-:S13]  /*13d50*/  ISETP.GE.U32.AND P0, PT, R10, R9, PT ;  /* 0x000000090a00720c */ /* 0x000fda0003f06070 */
[----:B------:R-:W-:-:S04]  /*13d60*/  @P0 VIADD R2, R2, 0x1 ;  /* 0x0000000102020836 */ /* 0x000fc80000000000 */
[----:B------:R-:W-:Y:S01]  /*13d70*/  @!P2 IMAD.MOV R2, RZ, RZ, -R2 ;  /* 0x000000ffff02a224 */ /* 0x000fe200078e0a02 */
[----:B------:R-:W-:-:S05]  /*13d80*/  @!P1 LOP3.LUT R2, RZ, R8, RZ, 0x33, !PT ;  /* 0x00000008ff029212 */ /* 0x000fca00078e33ff */
[----:B------:R-:W-:Y:S02]  /*13d90*/  IMAD R9, R7, R2, RZ ;  /* 0x0000000207097224 */ /* 0x000fe400078e02ff */
[----:B------:R-:W-:Y:S02]  /*13da0*/  IMAD.MOV R2, RZ, RZ, -R2 ;  /* 0x000000ffff027224 */ /* 0x000fe400078e0a02 */
[----:B------:R-:W-:Y:S02]  /*13db0*/  IMAD.MOV R3, RZ, RZ, -R9 ;  /* 0x000000ffff037224 */ /* 0x000fe400078e0a09 */
[----:B------:R-:W-:-:S03]  /*13dc0*/  IMAD R5, R8, R2, R5 ;  /* 0x0000000208057224 */ /* 0x000fc600078e0205 */
[----:B------:R-:W-:-:S04]  /*13dd0*/  VIADDMNMX R4, R3, R4, R7, PT ;  /* 0x0000000403047246 */ /* 0x000fc80003800107 */
[-C--:B------:R-:W-:Y:S02]  /*13de0*/  IABS R7, R4.reuse ;  /* 0x0000000400077213 */ /* 0x080fe40000000000 */
[----:B------:R-:W-:Y:S02]  /*13df0*/  IABS R8, R4 ;  /* 0x0000000400087213 */ /* 0x000fe40000000000 */
[----:B------:R-:W0:Y:S03]  /*13e00*/  I2F.RP R10, R7 ;  /* 0x00000007000a7306 */ /* 0x000e260000209400 */
[----:B------:R-:W-:-:S05]  /*13e10*/  IMAD.MOV R8, RZ, RZ, -R8 ;  /* 0x000000ffff087224 */ /* 0x000fca00078e0a08 */
[----:B0-----:R-:W0:Y:S02]  /*13e20*/  MUFU.RCP R10, R10 ;  /* 0x0000000a000a7308 */ /* 0x001e240000001000 */
[----:B0-----:R-:W-:-:S06]  /*13e30*/  VIADD R3, R10, 0xffffffe ;  /* 0x0ffffffe0a037836 */ /* 0x001fcc0000000000 */
[----:B------:R-:W0:Y:S02]  /*13e40*/  F2I.FTZ.U32.TRUNC.NTZ R3, R3 ;  /* 0x0000000300037305 */ /* 0x000e24000021f000 */
[----:B0-----:R-:W-:-:S04]  /*13e50*/  IMAD.MOV R2, RZ, RZ, -R3 ;  /* 0x000000ffff027224 */ /* 0x001fc800078e0a03 */
[----:B------:R-:W-:Y:S02]  /*13e60*/  IMAD R11, R2, R7, RZ ;  /* 0x00000007020b7224 */ /* 0x000fe400078e02ff */
[----:B------:R-:W-:-:S04]  /*13e70*/  IMAD.MOV.U32 R2, RZ, RZ, RZ ;  /* 0x000000ffff027224 */ /* 0x000fc800078e00ff */
[----:B------:R-:W-:Y:S01]  /*13e80*/  IMAD.HI.U32 R2, R3, R11, R2 ;  /* 0x0000000b03027227 */ /* 0x000fe200078e0002 */
[----:B------:R-:W-:Y:S02]  /*13e90*/  IABS R11, R5 ;  /* 0x00000005000b7213 */ /* 0x000fe40000000000 */
[----:B------:R-:W-:Y:S02]  /*13ea0*/  LOP3.LUT R3, R5, R4, RZ, 0x3c, !PT ;  /* 0x0000000405037212 */ /* 0x000fe400078e3cff */
[----:B------:R-:W-:Y:S01]  /*13eb0*/  IADD3 R5, R9, 0x1000000, R5 ;  /* 0x0100000009057810 */ /* 0x000fe20007ffe005 */
[----:B------:R-:W-:Y:S01]  /*13ec0*/  IMAD.HI.U32 R2, R2, R11, RZ ;  /* 0x0000000b02027227 */ /* 0x000fe200078e00ff */
[----:B------:R-:W-:-:S03]  /*13ed0*/  ISETP.GE.AND P2, PT, R3, RZ, PT ;  /* 0x000000ff0300720c */ /* 0x000fc60003f46270 */
        /* <DEDUP_REMOVED lines=8> */
[----:B------:R-:W-:Y:S01]  /*13f60*/  @!P1 LOP3.LUT R2, RZ, R4, RZ, 0x33, !PT ;  /* 0x00000004ff029212 */ /* 0x000fe200078e33ff */
[----:B------:R-:W-:-:S04]  /*13f70*/  IMAD.MOV R4, RZ, RZ, -R4 ;  /* 0x000000ffff047224 */ /* 0x000fc800078e0a04 */
[----:B------:R-:W-:-:S05]  /*13f80*/  IMAD R3, R2, R4, R5 ;  /* 0x0000000402037224 */ /* 0x000fca00078e0205 */
[----:B------:R1:W-:Y:S02]  /*13f90*/  STL [R1+0x18], R3 ;  /* 0x0000180301007387 */ /* 0x0003e40000100800 */
.L_x_1261:
[----:B01----:R-:W-:-:S05]  /*13fa0*/  LOP3.LUT R3, RZ, R2, RZ, 0x33, !PT ;  /* 0x00000002ff037212 */ /* 0x003fca00078e33ff */
[----:B------:R-:W-:-:S05]  /*13fb0*/  IMAD.IADD R2, R6, 0x1, R3 ;  /* 0x0000000106027824 */ /* 0x000fca00078e0203 */
[----:B------:R1:W-:Y:S01]  /*13fc0*/  STL [R1+0x14], R2 ;  /* 0x0000140201007387 */ /* 0x0003e20000100800 */
[----:B------:R-:W-:Y:S05]  /*13fd0*/  BRA `(.L_x_1262) ;  /* 0x00000000000c7947 */ /* 0x000fea0003800000 */
.L_x_1257:
[----:B------:R0:W-:Y:S04]  /*13fe0*/  STL [R1+0x10], R7 ;  /* 0x0000100701007387 */ /* 0x0001e80000100800 */
[----:B------:R0:W-:Y:S04]  /*13ff0*/  STL [R1+0x14], RZ ;  /* 0x000014ff01007387 */ /* 0x0001e80000100800 */
[----:B------:R0:W-:Y:S02]  /*14000*/  STL [R1+0x18], RZ ;  /* 0x000018ff01007387 */ /* 0x0001e40000100800 */
.L_x_1262:
[----:B------:R-:W2:Y:S04]  /*14010*/  LDL R4, [R1+0x10] ;  /* 0x0000100001047983 */ /* 0x000ea80000100800 */
[----:B------:R-:W2:Y:S04]  /*14020*/  LDL R5, [R1+0x14] ;  /* 0x0000140001057983 */ /* 0x000ea80000100800 */
[----:B------:R-:W2:Y:S01]  /*14030*/  LDL R6, [R1+0x18] ;  /* 0x0000180001067983 */ /* 0x000ea20000100800 */
[----:B------:R-:W-:Y:S01]  /*14040*/  ISETP.NE.AND P0, PT, R0, RZ, PT ;  /* 0x000000ff0000720c */ /* 0x000fe20003f05270 */
[----:B-1----:R-:W-:-:S12]  /*14050*/  IMAD.U32 R2, RZ, RZ, UR38 ;  /* 0x00000026ff027e24 */ /* 0x002fd8000f8e00ff */
[----:B------:R-:W1:Y:S01]  /*14060*/  @!P0 S2R R3, SR_CgaCtaId ;  /* 0x0000000000038919 */ /* 0x000e620000008800 */
[----:B------:R-:W-:Y:S01]  /*14070*/  @!P0 MOV R0, 0x400 ;  /* 0x0000040000008802 */ /* 0x000fe20000000f00 */
[----:B0-----:R-:W-:-:S03]  /*14080*/  @!P0 IMAD.MOV.U32 R7, RZ, RZ, R2 ;  /* 0x000000ffff078224 */ /* 0x001fc600078e0002 */
[----:B-1----:R-:W-:-:S05]  /*14090*/  @!P0 LEA R0, R3, R0, 0x18 ;  /* 0x0000000003008211 */ /* 0x002fca00078ec0ff */
[----:B--2---:R0:W-:Y:S01]  /*140a0*/  @!P0 STS.128 [R0+0x284d0], R4 ;  /* 0x0284d00400008388 */ /* 0x0041e20000000c00 */
[----:B------:R-:W-:Y:S06]  /*140b0*/  BAR.ARV 0x5, 0x180 ;  /* 0x0146000000007b1d */ /* 0x000fec0000002000 */
.L_x_1255:
[----:B0-----:R-:W-:Y:S01]  /*140c0*/  IMAD.MOV.U32 R0, RZ, RZ, 0x1 ;  /* 0x00000001ff007424 */ /* 0x001fe200078e00ff */
[----:B------:R-:W-:Y:S01]  /*140d0*/  ULDC UR4, c[0x0][0xc3c] ;  /* 0x00030f0000047ab9 */ /* 0x000fe20000000800 */
[----:B------:R0:W-:Y:S01]  /*140e0*/  STL [R1], RZ ;  /* 0x000000ff01007387 */ /* 0x0001e20000100800 */
[----:B------:R-:W-:-:S03]  /*140f0*/  UISETP.GE.AND UP0, UPT, UR38, UR4, UPT ;  /* 0x000000042600728c */ /* 0x000fc6000bf06270 */
[----:B------:R0:W-:Y:S03]  /*14100*/  STL [R1+0x4], R0 ;  /* 0x0000040001007387 */ /* 0x0001e60000100800 */
[----:B------:R-:W-:Y:S01]  /*14110*/  PLOP3.LUT P0, PT, PT, PT, UP0, 0x80, 0x0 ;  /* 0x000000000000781c */ /* 0x000fe20003f0f008 */
[----:B------:R0:W-:-:S12]  /*14120*/  STL [R1+0x34], RZ ;  /* 0x000034ff01007387 */ /* 0x0001d80000100800 */
[----:B0-----:R-:W-:Y:S05]  /*14130*/  @P0 BRA `(.L_x_1263) ;  /* 0x0000005000e00947 */ /* 0x001fea0003800000 */
[----:B------:R-:W2:Y:S01]  /*14140*/  LDL R0, [R1+0x38] ;  /* 0x0000380001007983 */ /* 0x000ea20000100800 */
[----:B------:R-:W0:Y:S01]  /*14150*/  S2UR UR5, SR_CgaCtaId ;  /* 0x00000000000579c3 */ /* 0x000e220000008800 */
[----:B------:R-:W-:Y:S01]  /*14160*/  ULDC UR46, c[0x0][0xc] ;  /* 0x00000300002e7ab9 */ /* 0x000fe20000000800 */
[----:B------:R-:W-:Y:S01]  /*14170*/  ULDC.64 UR44, c[0x0][0x198] ;  /* 0x00006600002c7ab9 */ /* 0x000fe20000000a00 */
[----:B-1----:R-:W1:Y:S02]  /*14180*/  S2R R4, SR_TID.X ;  /* 0x0000000000047919 */ /* 0x002e640000002100 */
[C---:B-1----:R-:W-:Y:S01]  /*14190*/  IMAD.SHL.U32 R3, R4.reuse, 0x8, RZ ;  /* 0x0000000804037824 */ /* 0x042fe200078e00ff */
[C---:B------:R-:W-:Y:S02]  /*141a0*/  LOP3.LUT R6, R4.reuse, 0x7f, RZ, 0xc0, !PT ;  /* 0x0000007f04067812 */ /* 0x040fe400078ec0ff */
[----:B------:R-:W-:Y:S02]  /*141b0*/  LOP3.LUT P0, RZ, R4, 0x4, RZ, 0xc0, !PT ;  /* 0x0000000404ff7812 */ /* 0x000fe4000780c0ff */
[----:B--2---:R-:W-:Y:S01]  /*141c0*/  R2UR UR4, R0 ;  /* 0x00000000000472ca */ /* 0x004fe200000e0000 */
[----:B------:R-:W-:-:S05]  /*141d0*/  IMAD.SHL.U32 R0, R4, 0x40, RZ ;  /* 0x0000004004007824 */ /* 0x000fca00078e00ff */
[----:B------:R-:W-:-:S04]  /*141e0*/  LOP3.LUT R2, R0, 0x180, RZ, 0xc0, !PT ;  /* 0x0000018000027812 */ /* 0x000fc800078ec0ff */
[----:B------:R-:W-:-:S03]  /*141f0*/  LOP3.LUT R2, R2, 0x10, R4, 0xf8, !PT ;  /* 0x0000001002027812 */ /* 0x000fc600078ef804 */
[----:B------:R-:W-:Y:S01]  /*14200*/  ULOP3.LUT UR39, UR4, 0x1, URZ, 0xfc, !UPT ;  /* 0x0000000104277892 */ /* 0x000fe2000f8efc3f */
[----:B------:R-:W-:Y:S01]  /*14210*/  LOP3.LUT R5, R2, 0x30, R3, 0x78, !PT ;  /* 0x0000003002057812 */ /* 0x000fe200078e7803 */
[----:B------:R-:W-:Y:S01]  /*14220*/  ULOP3.LUT UR42, UR4, 0x2, URZ, 0xfc, !UPT ;  /* 0x00000002042a7892 */ /* 0x000fe2000f8efc3f */
[----:B------:R-:W-:Y:S02]  /*14230*/  SHF.R.U32.HI R3, RZ, 0x5, R6 ;  /* 0x00000005ff037819 */ /* 0x000fe40000011606 */
[C---:B------:R-:W-:Y:S01]  /*14240*/  LOP3.LUT R2, R0.reuse, 0x40, RZ, 0xc0, !PT ;  /* 0x0000004000027812 */ /* 0x040fe200078ec0ff */
[----:B------:R-:W-:Y:S01]  /*14250*/  UMOV UR4, 0x400 ;  /* 0x0000040000047882 */ /* 0x000fe20000000000 */
[----:B------:R-:W-:Y:S01]  /*14260*/  LOP3.LUT R0, R0, 0x200, RZ, 0xc0, !PT ;  /* 0x0000020000007812 */ /* 0x000fe200078ec0ff */
[----:B0-----:R-:W-:Y:S02]  /*14270*/  ULEA UR4, UR5, UR4, 0x18 ;  /* 0x0000000405047291 */ /* 0x001fe4000f8ec03f */
[----:B------:R-:W-:-:S04]  /*14280*/  IMAD R2, R3, 0x400, R2 ;  /* 0x0000040003027824 */ /* 0x000fc800078e0202 */
[----:B------:R-:W-:Y:S01]  /*14290*/  IMAD.U32 R17, RZ, RZ, UR4 ;  /* 0x00000004ff117e24 */ /* 0x000fe2000f8e00ff */
[----:B------:R-:W-:Y:S01]  /*142a0*/  IADD3 R5, R5, R2, R0 ;  /* 0x0000000205057210 */ /* 0x000fe20007ffe000 */
[----:B------:R-:W-:-:S04]  /*142b0*/  IMAD.SHL.U32 R2, R4, 0x80, RZ ;  /* 0x0000008004027824 */ /* 0x000fc800078e00ff */
[----:B------:R0:W-:Y:S01]  /*142c0*/  STL [R1+0x20], R5 ;  /* 0x0000200501007387 */ /* 0x0001e20000100800 */
[----:B------:R-:W-:-:S05]  /*142d0*/  LOP3.LUT R0, R2, 0x380, RZ, 0xc0, !PT ;  /* 0x0000038002007812 */ /* 0x000fca00078ec0ff */
[----:B------:R-:W-:Y:S02]  /*142e0*/  IMAD R3, R3, 0x10, R0 ;  /* 0x0000001003037824 */ /* 0x000fe400078e0200 */
[----:B------:R-:W-:-:S05]  /*142f0*/  IMAD.SHL.U32 R0, R4, 0x10, RZ ;  /* 0x0000001004007824 */ /* 0x000fca00078e00ff */
[----:B------:R-:W-:-:S04]  /*14300*/  LOP3.LUT R3, R3, 0x70, R0, 0x78, !PT ;  /* 0x0000007003037812 */ /* 0x000fc800078e7800 */
[----:B0-----:R-:W-:Y:S01]  /*14310*/  LOP3.LUT R5, R3, 0xc00, R2, 0xf8, !PT ;  /* 0x00000c0003057812 */ /* 0x001fe200078ef802 */
[----:B------:R-:W-:Y:S01]  /*14320*/  IMAD.SHL.U32 R3, R4, 0x2, RZ ;  /* 0x0000000204037824 */ /* 0x000fe200078e00ff */
[----:B------:R-:W-:Y:S01]  /*14330*/  LOP3.LUT R2, R0, 0x3f0, RZ, 0xc0, !PT ;  /* 0x000003f000027812 */ /* 0x000fe200078ec0ff */
[----:B------:R-:W-:Y:S02]  /*14340*/  IMAD.MOV.U32 R4, RZ, RZ, 0x20 ;  /* 0x00000020ff047424 */ /* 0x000fe400078e00ff */
[----:B------:R0:W-:Y:S01]  /*14350*/  STL [R1+0x24], R5 ;  /* 0x0000240501007387 */ /* 0x0001e20000100800 */
[----:B------:R-:W-:Y:S01]  /*14360*/  LOP3.LUT R3, R2, 0x70, R3, 0x78, !PT ;  /* 0x0000007002037812 */ /* 0x000fe200078e7803 */
[----:B------:R-:W-:-:S05]  /*14370*/  IMAD.SHL.U32 R2, R6, 0x10, RZ ;  /* 0x0000001006027824 */ /* 0x000fca00078e00ff */
[----:B------:R-:W-:Y:S01]  /*14380*/  LOP3.LUT R2, R3, 0x400, R2, 0xf8, !PT ;  /* 0x0000040003027812 */ /* 0x000fe200078ef802 */
[----:B------:R-:W-:Y:S01]  /*14390*/  IMAD.MOV.U32 R3, RZ, RZ, 0x40 ;  /* 0x00000040ff037424 */ /* 0x000fe200078e00ff */
[----:B0-----:R-:W-:-:S03]  /*143a0*/  SHF.R.U32.HI R5, RZ, 0x3, R6 ;  /* 0x00000003ff057819 */ /* 0x001fc60000011606 */
[----:B------:R-:W-:Y:S01]  /*143b0*/  IMAD.IADD R2, R17, 0x1, R2 ;  /* 0x0000000111027824 */ /* 0x000fe200078e0202 */
[----:B------:R-:W-:Y:S02]  /*143c0*/  SEL R7, R3, 0xffffffc0, !P0 ;  /* 0xffffffc003077807 */ /* 0x000fe40004000000 */
[----:B------:R-:W-:Y:S02]  /*143d0*/  SEL R3, R4, 0xffffffe0, !P0 ;  /* 0xffffffe004037807 */ /* 0x000fe40004000000 */
[----:B------:R-:W-:Y:S01]  /*143e0*/  LOP3.LUT R3, R0, 0x70, RZ, 0xc0, !PT ;  /* 0x0000007000037812 */ /* 0x000fe200078ec0ff */
[----:B------:R-:W-:Y:S01]  /*143f0*/  STL [R1+0x2c], R2 ;  /* 0x00002c0201007387 */ /* 0x000fe20000100800 */
[----:B------:R-:W-:Y:S01]  /*14400*/  LOP3.LUT R4, R5, 0x70, R0, 0xf8, !PT ;  /* 0x0000007005047812 */ /* 0x000fe200078ef800 */
[----:B------:R-:W-:Y:S02]  /*14410*/  IMAD.MOV.U32 R0, RZ, RZ, 0x1 ;  /* 0x00000001ff007424 */ /* 0x000fe400078e00ff */
[----:B------:R-:W-:Y:S04]  /*14420*/  STL [R1+0x34], RZ ;  /* 0x000034ff01007387 */ /* 0x000fe80000100800 */
[----:B------:R0:W-:Y:S04]  /*14430*/  STL [R1+0x4], R0 ;  /* 0x0000040001007387 */ /* 0x0001e80000100800 */
[----:B------:R1:W-:Y:S01]  /*14440*/  STL [R1], RZ ;  /* 0x000000ff01007387 */ /* 0x0003e20000100800 */
[----:B0-----:R-:W-:-:S07]  /*14450*/  LOP3.LUT R0, R3, 0x80, RZ, 0xfc, !PT ;  /* 0x0000008003007812 */ /* 0x001fce00078efcff */
.L_x_1341:
[----:B------:R-:W-:Y:S01]  /*14460*/  ULDC.64 UR8, c[0x0][0xa00] ;  /* 0x0002800000087ab9 */ /* 0x000fe20000000a00 */
[----:B------:R-:W-:Y:S01]  /*14470*/  ULDC.64 UR6, c[0x0][0xa00] ;  /* 0x0002800000067ab9 */ /* 0x000fe20000000a00 */
[----:B------:R-:W-:Y:S01]  /*14480*/  ISETP.NE.U32.AND P0, PT, RZ, UR8, PT ;  /* 0x00000008ff007c0c */ /* 0x000fe2000bf05070 */
[----:B------:R-:W-:Y:S01]  /*14490*/  UIMAD.WIDE UR6, UR38, 0x4, UR6 ;  /* 0x00000004260678a5 */ /* 0x000fe2000f8e0206 */
[----:B-1----:R-:W2:Y:S01]  /*144a0*/  LDL.LU R7, [R1+0x18] ;  /* 0x0000180001077983 */ /* 0x002ea20000300800 */
[----:B------:R-:W-:Y:S01]  /*144b0*/  ULDC.64 UR4, c[0x0][0xa28] ;  /* 0x00028a0000047ab9 */ /* 0x000fe20000000a00 */
[----:B------:R-:W-:Y:S01]  /*144c0*/  ISETP.NE.AND.EX P0, PT, RZ, UR9, PT, P0 ;  /* 0x00000009ff007c0c */ /* 0x000fe2000bf05300 */
[----:B------:R-:W-:Y:S01]  /*144d0*/  UISETP.NE.U32.AND UP0, UPT, UR4, URZ, UPT ;  /* 0x0000003f0400728c */ /* 0x000fe2000bf05070 */
[----:B------:R-:W-:Y:S01]  /*144e0*/  IMAD.MOV.U32 R0, RZ, RZ, RZ ;  /* 0x000000ffff007224 */ /* 0x000fe200078e00ff */
[----:B------:R-:W-:Y:S01]  /*144f0*/  ULDC.64 UR10, c[0x0][0xa18] ;  /* 0x00028600000a7ab9 */ /* 0x000fe20000000a00 */
[----:B------:R-:W-:Y:S01]  /*14500*/  IMAD.U32 R2, RZ, RZ, UR6 ;  /* 0x00000006ff027e24 */ /* 0x000fe2000f8e00ff */
[----:B------:R-:W-:Y:S01]  /*14510*/  UISETP.NE.AND.EX UP0, UPT, UR5, URZ, UPT, UP0 ;  /* 0x0000003f0500728c */ /* 0x000fe2000bf05300 */
[----:B------:R-:W-:Y:S01]  /*14520*/  IMAD.U32 R3, RZ, RZ, UR7 ;  /* 0x00000007ff037e24 */ /* 0x000fe2000f8e00ff */
[----:B0-----:R-:W0:Y:S01]  /*14530*/  LDC R19, c[0x0][0x288] ;  /* 0x0000a200ff137b82 */ /* 0x001e220000000800 */
[----:B------:R-:W-:-:S03]  /*14540*/  ULDC.64 UR8, c[0x0][0xa08] ;  /* 0x0002820000087ab9 */ /* 0x000fc60000000a00 */
[----:B------:R-:W-:Y:S02]  /*14550*/  PLOP3.LUT P1, PT, PT, PT, UP0, 0x80, 0x0 ;  /* 0x000000000000781c */ /* 0x000fe40003f2f008 */
[----:B------:R3:W4:Y:S01]  /*14560*/  @P0 LDG.E R5, desc[UR48][R2.64] ;  /* 0x0000003002050981 */ /* 0x000722000c1e1900 */
[----:B------:R-:W-:Y:S01]  /*14570*/  IMAD.MOV.U32 R4, RZ, RZ, RZ ;  /* 0x000000ffff047224 */ /* 0x000fe200078e00ff */
[----:B------:R-:W-:Y:S01]  /*14580*/  UMOV UR43, URZ ;  /* 0x0000003f002b7c82 */ /* 0x000fe20008000000 */
[----:B------:R-:W-:Y:S01]  /*14590*/  @UP0 ULDC.64 UR4, c[0x0][0xa28] ;  /* 0x00028a0000040ab9 */ /* 0x000fe20000000a00 */
[----:B------:R-:W1:Y:S01]  /*145a0*/  LDC R6, c[0x0][0x2f0] ;  /* 0x0000bc00ff067b82 */ /* 0x000e620000000800 */
[----:B------:R-:W-:Y:S02]  /*145b0*/  @UP0 UIMAD.WIDE UR4, UR38, 0x4, UR4 ;  /* 0x00000004260408a5 */ /* 0x000fe4000f8e0204 */
[----:B------:R-:W-:-:S04]  /*145c0*/  UISETP.NE.U32.AND UP0, UPT, UR10, URZ, UPT ;  /* 0x0000003f0a00728c */ /* 0x000fc8000bf05070 */
[----:B---3--:R-:W-:Y:S02]  /*145d0*/  IMAD.U32 R2, RZ, RZ, UR4 ;  /* 0x00000004ff027e24 */ /* 0x008fe4000f8e00ff */
[----:B------:R-:W-:Y:S01]  /*145e0*/  IMAD.U32 R3, RZ, RZ, UR5 ;  /* 0x00000005ff037e24 */ /* 0x000fe2000f8e00ff */
[----:B------:R-:W-:Y:S01]  /*145f0*/  ULDC.64 UR4, c[0x0][0xa08] ;  /* 0x0002820000047ab9 */ /* 0x000fe20000000a00 */
[----:B------:R-:W-:-:S03]  /*14600*/  UISETP.NE.AND.EX UP0, UPT, UR11, URZ, UPT, UP0 ;  /* 0x0000003f0b00728c */ /* 0x000fc6000bf05300 */
[----:B------:R3:W5:Y:S01]  /*14610*/  @P1 LDG.E R0, desc[UR48][R2.64] ;  /* 0x0000003002001981 */ /* 0x000762000c1e1900 */
[----:B------:R-:W-:Y:S01]  /*14620*/  ISETP.NE.U32.AND P1, PT, RZ, UR4, PT ;  /* 0x00000004ff007c0c */ /* 0x000fe2000bf25070 */
[----:B------:R-:W-:-:S03]  /*14630*/  UIMAD.WIDE UR8, UR38, 0x4, UR8 ;  /* 0x00000004260878a5 */ /* 0x000fc6000f8e0208 */
[----:B------:R-:W-:Y:S02]  /*14640*/  ISETP.NE.AND.EX P1, PT, RZ, UR5, PT, P1 ;  /* 0x00000005ff007c0c */ /* 0x000fe4000bf25310 */
[----:B------:R-:W-:Y:S01]  /*14650*/  PLOP3.LUT P4, PT, PT, PT, UP0, 0x80, 0x0 ;  /* 0x000000000000781c */ /* 0x000fe20003f8f008 */
[----:B------:R-:W-:Y:S01]  /*14660*/  @UP0 ULDC.64 UR4, c[0x0][0xa18] ;  /* 0x0002860000040ab9 */ /* 0x000fe20000000a00 */
[----:B---3--:R-:W-:Y:S01]  /*14670*/  IMAD.U32 R2, RZ, RZ, UR8 ;  /* 0x00000008ff027e24 */ /* 0x008fe2000f8e00ff */
[----:B------:R-:W-:Y:S01]  /*14680*/  @UP0 UIMAD.WIDE UR4, UR38, 0x4, UR4 ;  /* 0x00000004260408a5 */ /* 0x000fe2000f8e0204 */
[----:B------:R-:W-:-:S07]  /*14690*/  IMAD.U32 R3, RZ, RZ, UR9 ;  /* 0x00000009ff037e24 */ /* 0x000fce000f8e00ff */
[----:B------:R3:W5:Y:S02]  /*146a0*/  @P1 LDG.E R4, desc[UR48][R2.64] ;  /* 0x0000003002041981 */ /* 0x000764000c1e1900 */
[----:B---3--:R-:W-:Y:S02]  /*146b0*/  IMAD.U32 R2, RZ, RZ, UR4 ;  /* 0x00000004ff027e24 */ /* 0x008fe4000f8e00ff */
[----:B------:R-:W-:Y:S01]  /*146c0*/  IMAD.U32 R3, RZ, RZ, UR5 ;  /* 0x00000005ff037e24 */ /* 0x000fe2000f8e00ff */
[----:B------:R-:W-:-:S04]  /*146d0*/  ULDC.64 UR4, c[0x0][0xa20] ;  /* 0x0002880000047ab9 */ /* 0x000fc80000000a00 */
[----:B0-----:R0:W5:Y:S02]  /*146e0*/  @P4 LDG.E R19, desc[UR48][R2.64] ;  /* 0x0000003002134981 */ /* 0x001164000c1e1900 */
[----:B0-----:R-:W0:Y:S01]  /*146f0*/  LDC.64 R2, c[0x0][0x418] ;  /* 0x00010600ff027b82 */ /* 0x001e220000000a00 */
[----:B------:R-:W-:-:S04]  /*14700*/  ISETP.NE.U32.AND P3, PT, RZ, UR4, PT ;  /* 0x00000004ff007c0c */ /* 0x000fc8000bf65070 */
[----:B------:R-:W-:Y:S02]  /*14710*/  ISETP.NE.AND.EX P3, PT, RZ, UR5, PT, P3 ;  /* 0x00000005ff007c0c */ /* 0x000fe4000bf65330 */
[----:B0-----:R-:W-:-:S04]  /*14720*/  ISETP.NE.U32.AND P2, PT, R2, RZ, PT ;  /* 0x000000ff0200720c */ /* 0x001fc80003f45070 */
[----:B------:R-:W-:Y:S02]  /*14730*/  ISETP.NE.AND.EX P2, PT, R3, RZ, PT, P2 ;  /* 0x000000ff0300720c */ /* 0x000fe40003f45320 */
[----:B--2---:R-:W-:Y:S02]  /*14740*/  R2UR UR36, R7 ;  /* 0x00000000072472ca */ /* 0x004fe400000e0000 */
[----:B----4-:R-:W-:Y:S02]  /*14750*/  @P0 R2UR UR43, R5 ;  /* 0x00000000052b02ca */ /* 0x010fe400000e0000 */
[----:B------:R-:W0:Y:S01]  /*14760*/  LDC R5, c[0x0][0x424] ;  /* 0x00010900ff057b82 */ /* 0x000e220000000800 */
[----:B------:R-:W-:-:S08]  /*14770*/  LOP3.LUT R2, R7, 0xff000000, RZ, 0xc0, !PT ;  /* 0xff00000007027812 */ /* 0x000fd000078ec0ff */
[----:B------:R-:W-:Y:S01]  /*14780*/  ULOP3.LUT UR36, UR36, 0xffff, URZ, 0xc0, !UPT ;  /* 0x0000ffff24247892 */ /* 0x000fe2000f8ec03f */
[----:B------:R-:W-:Y:S02]  /*14790*/  LOP3.LUT R7, R7, 0xff0000, RZ, 0xc0, !PT ;  /* 0x00ff000007077812 */ /* 0x000fe400078ec0ff */
[----:B------:R-:W-:-:S04]  /*147a0*/  SHF.R.U32.HI R2, RZ, 0x8, R2 ;  /* 0x00000008ff027819 */ /* 0x000fc80000011602 */
[----:B------:R-:W-:Y:S02]  /*147b0*/  LEA.HI R7, R7, R2, RZ, 0x10 ;  /* 0x0000000207077211 */ /* 0x000fe400078f80ff */
[----:B0-----:R-:W-:-:S05]  /*147c0*/  SEL R5, R5, 0x1, P2 ;  /* 0x0000000105057807 */ /* 0x001fca0001000000 */
[----:B-1----:R-:W-:Y:S01]  /*147d0*/  IMAD R5, R5, R6, RZ ;  /* 0x0000000605057224 */ /* 0x002fe200078e02ff */
[----:B------:R-:W-:Y:S06]  /*147e0*/  @P4 BRA `(.L_x_1264) ;  /* 0x0000000000184947 */ /* 0x000fec0003800000 */
[----:B------:R-:W-:Y:S05]  /*147f0*/  @!P0 BRA `(.L_x_1264) ;  /* 0x0000000000148947 */ /* 0x000fea0003800000 */
[----:B------:R-:W-:Y:S02]  /*14800*/  IMAD.U32 R2, RZ, RZ, UR6 ;  /* 0x00000006ff027e24 */ /* 0x000fe4000f8e00ff */
[----:B------:R-:W-:-:S05]  /*14810*/  IMAD.U32 R3, RZ, RZ, UR7 ;  /* 0x00000007ff037e24 */ /* 0x000fca000f8e00ff */
[----:B-----5:R-:W2:Y:S04]  /*14820*/  LDG.E R19, desc[UR48][R2.64] ;  /* 0x0000003002137981 */ /* 0x020ea8000c1e1900 */
[----:B------:R-:W2:Y:S02]  /*14830*/  LDG.E R2, desc[UR48][R2.64+0x4] ;  /* 0x0000043002027981 */ /* 0x000ea4000c1e1900 */
[----:B--2---:R-:W-:-:S07]  /*14840*/  IMAD.IADD R19, R2, 0x1, -R19 ;  /* 0x0000000102137824 */ /* 0x004fce00078e0a13 */
.L_x_1264:
[----:B-----5:R-:W-:-:S05]  /*14850*/  IMAD.IADD R2, R4, 0x1, R0 ;  /* 0x0000000104027824 */ /* 0x020fca00078e0200 */
[----:B------:R0:W-:Y:S01]  /*14860*/  STL [R1+0x1c], R2 ;  /* 0x00001c0201007387 */ /* 0x0001e20000100800 */
[----:B------:R-:W-:Y:S05]  /*14870*/  @!P3 BRA `(.L_x_1265) ;  /* 0x000000000018b947 */ /* 0x000fea0003800000 */
[----:B------:R-:W-:Y:S02]  /*14880*/  ULDC.64 UR4, c[0x0][0xa20] ;  /* 0x0002880000047ab9 */ /* 0x000fe40000000a00 */
[----:B------:R-:W-:-:S06]  /*14890*/  UIMAD.WIDE UR4, UR38, 0x4, UR4 ;  /* 0x00000004260478a5 */ /* 0x000fcc000f8e0204 */
[----:B0-----:R-:W-:Y:S02]  /*148a0*/  IMAD.U32 R2, RZ, RZ, UR4 ;  /* 0x00000004ff027e24 */ /* 0x001fe4000f8e00ff */
[----:B------:R-:W-:-:S05]  /*148b0*/  IMAD.U32 R3, RZ, RZ, UR5 ;  /* 0x00000005ff037e24 */ /* 0x000fca000f8e00ff */
[----:B------:R1:W5:Y:S01]  /*148c0*/  LDG.E R5, desc[UR48][R2.64] ;  /* 0x0000003002057981 */ /* 0x000362000c1e1900 */
[----:B------:R-:W-:Y:S05]  /*148d0*/  BRA `(.L_x_1266) ;  /* 0x0000000000187947 */ /* 0x000fea0003800000 */
.L_x_1265:
[----:B------:R-:W-:Y:S05]  /*148e0*/  @!P1 BRA `(.L_x_1266) ;  /* 0x0000000000149947 */ /* 0x000fea0003800000 */
[----:B0-----:R-:W-:Y:S02]  /*148f0*/  IMAD.U32 R2, RZ, RZ, UR8 ;  /* 0x00000008ff027e24 */ /* 0x001fe4000f8e00ff */
[----:B------:R-:W-:-:S05]  /*14900*/  IMAD.U32 R3, RZ, RZ, UR9 ;  /* 0x00000009ff037e24 */ /* 0x000fca000f8e00ff */
[----:B------:R-:W2:Y:S04]  /*14910*/  LDG.E R5, desc[UR48][R2.64] ;  /* 0x0000003002057981 */ /* 0x000ea8000c1e1900 */
[----:B------:R-:W2:Y:S02]  /*14920*/  LDG.E R2, desc[UR48][R2.64+0x4] ;  /* 0x0000043002027981 */ /* 0x000ea4000c1e1900 */
[----:B--2---:R-:W-:-:S07]  /*14930*/  IMAD.IADD R5, R2, 0x1, -R5 ;  /* 0x0000000102057824 */ /* 0x004fce00078e0a05 */
.L_x_1266:
[----:B------:R-:W2:Y:S01]  /*14940*/  LDL.LU R4, [R1+0x14] ;  /* 0x0000140001047983 */ /* 0x000ea20000300800 */
[----:B01----:R-:W0:Y:S01]  /*14950*/  LDC R2, c[0x0][0x448] ;  /* 0x00011200ff027b82 */ /* 0x003e220000000800 */
[----:B-----5:R-:W-:Y:S01]  /*14960*/  IMAD.IADD R0, R5, 0x1, -R0 ;  /* 0x0000000105007824 */ /* 0x020fe200078e0a00 */
[----:B0-----:R-:W-:-:S13]  /*14970*/  ISETP.NE.AND P1, PT, R2, 0x1, PT ;  /* 0x000000010200780c */ /* 0x001fda0003f25270 */
[----:B------:R-:W0:Y:S08]  /*14980*/  @P1 LDC R3, c[0x0][0x44c] ;  /* 0x00011300ff031b82 */ /* 0x000e300000000800 */
[----:B------:R-:W1:Y:S01]  /*14990*/  @P1 LDC R2, c[0x0][0x450] ;  /* 0x00011400ff021b82 */ /* 0x000e620000000800 */
[----:B--2---:R-:W-:-:S04]  /*149a0*/  IMAD.SHL.U32 R18, R4, 0x80, RZ ;  /* 0x0000008004127824 */ /* 0x004fc800078e00ff */
[----:B------:R-:W-:-:S04]  /*149b0*/  VIADD R4, R18, 0x7f ;  /* 0x0000007f12047836 */ /* 0x000fc80000000000 */
[----:B0-----:R-:W-:-:S04]  /*149c0*/  @P1 IMAD.HI.U32 R3, R4, R3, RZ ;  /* 0x0000000304031227 */ /* 0x001fc800078e00ff */
[----:B------:R-:W-:Y:S01]  /*149d0*/  IMAD.MOV.U32 R6, RZ, RZ, R4 ;  /* 0x000000ffff067224 */ /* 0x000fe200078e0004 */
[----:B-1----:R-:W-:Y:S02]  /*149e0*/  @P1 SHF.R.U32.HI R6, RZ, R2, R3 ;  /* 0x00000002ff061219 */ /* 0x002fe40000011603 */
[----:B------:R-:W-:-:S05]  /*149f0*/  IADD3 R2, R0, 0x1, -R19 ;  /* 0x0000000100027810 */ /* 0x000fca0007ffe813 */
[----:B------:R-:W-:Y:S02]  /*14a00*/  IMAD.IADD R6, R2, 0x1, R6 ;  /* 0x0000000102067824 */ /* 0x000fe400078e0206 */
[----:B------:R-:W0:Y:S02]  /*14a10*/  LDC.64 R2, c[0x0][0x9e0] ;  /* 0x00027800ff027b82 */ /* 0x000e240000000a00 */
[----:B0-----:R-:W-:Y:S01]  /*14a20*/  ISETP.GE.AND P2, PT, R3, 0x1, PT ;  /* 0x000000010300780c */ /* 0x001fe20003f46270 */
[----:B------:R-:W-:-:S12]  /*14a30*/  IMAD.IADD R2, R6, 0x1, R2 ;  /* 0x0000000106027824 */ /* 0x000fd800078e0202 */
[----:B------:R-:W-:Y:S05]  /*14a40*/  @!P2 BRA `(.L_x_1267) ;  /* 0x000000000040a947 */ /* 0x000fea0003800000 */
[C---:B------:R-:W-:Y:S01]  /*14a50*/  ISETP.GT.AND P0, PT, R6.reuse, RZ, PT ;  /* 0x000000ff0600720c */ /* 0x040fe20003f04270 */
[----:B------:R-:W-:-:S12]  /*14a60*/  VIADD R8, R6, 0xffffffff ;  /* 0xffffffff06087836 */ /* 0x000fd80000000000 */
[----:B------:R-:W-:Y:S05]  /*14a70*/  @P0 BRA `(.L_x_1268) ;  /* 0x00000000001c0947 */ /* 0x000fea0003800000 */
[----:B------:R-:W-:Y:S01]  /*14a80*/  ISETP.NE.AND P0, PT, R3, 0x1, PT ;  /* 0x000000010300780c */ /* 0x000fe20003f05270 */
[----:B------:R-:W-:-:S12]  /*14a90*/  IMAD.MOV R6, RZ, RZ, -R6 ;  /* 0x000000ffff067224 */ /* 0x000fd800078e0a06 */
[----:B------:R-:W0:Y:S02]  /*14aa0*/  @P0 LDC.64 R4, c[0x0][0x9e8] ;  /* 0x00027a00ff040b82 */ /* 0x000e240000000a00 */
[----:B0-----:R-:W-:-:S05]  /*14ab0*/  @P0 IMAD.HI.U32 R4, R6, R4, RZ ;  /* 0x0000000406040227 */ /* 0x001fca00078e00ff */
[----:B------:R-:W-:-:S04]  /*14ac0*/  @P0 SHF.R.U32.HI R6, RZ, R5, R4 ;  /* 0x00000005ff060219 */ /* 0x000fc80000011604 */
[----:B------:R-:W-:Y:S01]  /*14ad0*/  LOP3.LUT R8, RZ, R6, RZ, 0x33, !PT ;  /* 0x00000006ff087212 */ /* 0x000fe200078e33ff */
[----:B------:R-:W-:Y:S06]  /*14ae0*/  BRA `(.L_x_1269) ;  /* 0x0000000000107947 */ /* 0x000fec0003800000 */
.L_x_1268:
[----:B------:R-:W-:-:S13]  /*14af0*/  ISETP.NE.AND P0, PT, R3, 0x1, PT ;  /* 0x000000010300780c */ /* 0x000fda0003f05270 */
[----:B------:R-:W0:Y:S02]  /*14b00*/  @P0 LDC.64 R4, c[0x0][0x9e8] ;  /* 0x00027a00ff040b82 */ /* 0x000e240000000a00 */
[----:B0-----:R-:W-:-:S05]  /*14b10*/  @P0 IMAD.HI.U32 R4, R8, R4, RZ ;  /* 0x0000000408040227 */ /* 0x001fca00078e00ff */
[----:B------:R-:W-:-:S07]  /*14b20*/  @P0 SHF.R.U32.HI R8, RZ, R5, R4 ;  /* 0x00000005ff080219 */ /* 0x000fce0000011604 */
.L_x_1269:
[----:B------:R-:W-:-:S05]  /*14b30*/  IMAD R8, R8, R3, R3 ;  /* 0x0000000308087224 */ /* 0x000fca00078e0203 */
[----:B------:R-:W-:-:S07]  /*14b40*/  VIMNMX R2, R2, R8, PT ;  /* 0x0000000802027248 */ /* 0x000fce0003fe0100 */
.L_x_1267:
[----:B------:R-:W0:Y:S01]  /*14b50*/  @P1 LDC R4, c[0x0][0x44c] ;  /* 0x00011300ff041b82 */ /* 0x000e220000000800 */
[----:B------:R-:W-:Y:S01]  /*14b60*/  IMAD.MOV.U32 R5, RZ, RZ, R18 ;  /* 0x000000ffff057224 */ /* 0x000fe200078e0012 */
[----:B------:R-:W-:Y:S01]  /*14b70*/  ULDC UR4, c[0x0][0x9dc] ;  /* 0x0002770000047ab9 */ /* 0x000fe20000000800 */
[----:B------:R-:W-:-:S05]  /*14b80*/  VIADD R2, R2, 0x3f ;  /* 0x0000003f02027836 */ /* 0x000fca0000000000 */
[----:B------:R-:W1:Y:S01]  /*14b90*/  @P1 LDC R6, c[0x0][0x450] ;  /* 0x00011400ff061b82 */ /* 0x000e620000000800 */
[----:B0-----:R-:W-:-:S05]  /*14ba0*/  @P1 IMAD.HI.U32 R4, R18, R4, RZ ;  /* 0x0000000412041227 */ /* 0x001fca00078e00ff */
[----:B-1----:R-:W-:Y:S02]  /*14bb0*/  @P1 SHF.R.U32.HI R5, RZ, R6, R4 ;  /* 0x00000006ff051219 */ /* 0x002fe40000011604 */
[----:B------:R-:W-:Y:S02]  /*14bc0*/  SHF.R.S32.HI R4, RZ, 0x1f, R2 ;  /* 0x0000001fff047819 */ /* 0x000fe40000011402 */
[----:B------:R-:W-:Y:S01]  /*14bd0*/  IADD3 R6, R5, R0, -R19 ;  /* 0x0000000005067210 */ /* 0x000fe20007ffe813 */
[----:B------:R-:W-:Y:S01]  /*14be0*/  VIADD R0, R0, 0x3f ;  /* 0x0000003f00007836 */ /* 0x000fe20000000000 */
[----:B------:R-:W-:-:S04]  /*14bf0*/  LEA.HI R4, R4, R2, RZ, 0x6 ;  /* 0x0000000204047211 */ /* 0x000fc800078f30ff */
[----:B------:R-:W-:-:S04]  /*14c00*/  SHF.R.S32.HI R2, RZ, 0x1f, R0 ;  /* 0x0000001fff027819 */ /* 0x000fc80000011400 */
[----:B------:R-:W-:Y:S02]  /*14c10*/  LEA.HI R2, R2, R0, RZ, 0x6 ;  /* 0x0000000002027211 */ /* 0x000fe400078f30ff */
[----:B------:R-:W-:Y:S02]  /*14c20*/  SHF.R.S32.HI R0, RZ, 0x6, R4 ;  /* 0x00000006ff007819 */ /* 0x000fe40000011404 */
[----:B------:R-:W-:-:S04]  /*14c30*/  SHF.R.S32.HI R2, RZ, 0x6, R2 ;  /* 0x00000006ff027819 */ /* 0x000fc80000011402 */
[----:B------:R-:W-:Y:S01]  /*14c40*/  VIMNMX R0, R2, R0, PT ;  /* 0x0000000002007248 */ /* 0x000fe20003fe0100 */
        /* <DEDUP_REMOVED lines=11> */
.L_x_1271:
[----:B------:R-:W-:-:S13]  /*14d00*/  ISETP.NE.AND P0, PT, R3, 0x1, PT ;  /* 0x000000010300780c */ /* 0x000fda0003f05270 */
[----:B------:R-:W0:Y:S02]  /*14d10*/  @P0 LDC.64 R4, c[0x0][0x9e8] ;  /* 0x00027a00ff040b82 */ /* 0x000e240000000a00 */
[----:B0-----:R-:W-:-:S05]  /*14d20*/  @P0 IMAD.HI.U32 R4, R6, R4, RZ ;  /* 0x0000000406040227 */ /* 0x001fca00078e00ff */
[----:B------:R-:W-:-:S07]  /*14d30*/  @P0 SHF.R.U32.HI R6, RZ, R5, R4 ;  /* 0x00000005ff060219 */ /* 0x000fce0000011604 */
.L_x_1272:
[----:B------:R-:W-:-:S05]  /*14d40*/  IMAD R3, R6, R3, RZ ;  /* 0x0000000306037224 */ /* 0x000fca00078e02ff */
[----:B------:R-:W-:-:S07]  /*14d50*/  VIMNMX R2, R2, R3, !PT ;  /* 0x0000000302027248 */ /* 0x000fce0007fe0100 */
.L_x_1270:
[----:B------:R-:W-:Y:S02]  /*14d60*/  SHF.R.U32.HI R5, RZ, 0x10, R7 ;  /* 0x00000010ff057819 */ /* 0x000fe40000011607 */
[----:B------:R-:W-:Y:S02]  /*14d70*/  SHF.R.S32.HI R3, RZ, 0x1f, R2 ;  /* 0x0000001fff037819 */ /* 0x000fe40000011402 */
[----:B------:R-:W-:Y:S02]  /*14d80*/  ISETP.NE.AND P0, PT, R5, RZ, PT ;  /* 0x000000ff0500720c */ /* 0x000fe40003f05270 */
[----:B------:R-:W-:Y:S01]  /*14d90*/  LEA.HI R3, R3, R2, RZ, 0x6 ;  /* 0x0000000203037211 */ /* 0x000fe200078f30ff */
[----:B------:R-:W-:-:S03]  /*14da0*/  IMAD.MOV.U32 R2, RZ, RZ, RZ ;  /* 0x000000ffff027224 */ /* 0x000fc600078e00ff */
[----:B------:R-:W-:-:S04]  /*14db0*/  SHF.R.S32.HI R3, RZ, 0x6, R3 ;  /* 0x00000006ff037819 */ /* 0x000fc80000011403 */
[----:B------:R-:W-:-:S03]  /*14dc0*/  VIMNMX R4, RZ, R3, !PT ;  /* 0x00000003ff047248 */ /* 0x000fc60007fe0100 */
[----:B------:R-:W0:Y:S01]  /*14dd0*/  @!P0 LDC R5, c[0x0][0x9f0] ;  /* 0x00027c00ff058b82 */ /* 0x000e220000000800 */
[----:B------:R-:W-:-:S13]  /*14de0*/  ISETP.GT.AND P1, PT, R0, R4, PT ;  /* 0x000000040000720c */ /* 0x000fda0003f24270 */
[----:B------:R-:W-:Y:S05]  /*14df0*/  @!P1 BRA `(.L_x_1273) ;  /* 0x0000000000689947 */ /* 0x000fea0003800000 */
[-C--:B0-----:R-:W-:Y:S02]  /*14e00*/  IABS R6, R5.reuse ;  /* 0x0000000500067213 */ /* 0x081fe40000000000 */
        /* <DEDUP_REMOVED lines=10> */
[----:B------:R-:W-:-:S05]  /*14eb0*/  IADD3 R8, R5, -0x1, R0 ;  /* 0xffffffff05087810 */ /* 0x000fca0007ffe000 */
[----:B------:R-:W-:-:S05]  /*14ec0*/  IMAD.IADD R8, R8, 0x1, -R4 ;  /* 0x0000000108087824 */ /* 0x000fca00078e0a04 */
[----:B------:R-:W-:Y:S02]  /*14ed0*/  IABS R3, R8 ;  /* 0x0000000800037213 */ /* 0x000fe40000000000 */
[----:B------:R-:W-:-:S03]  /*14ee0*/  LOP3.LUT R8, R8, R5, RZ, 0x3c, !PT ;  /* 0x0000000508087212 */ /* 0x000fc600078e3cff */
        /* <DEDUP_REMOVED lines=10> */
[----:B------:R-:W-:-:S07]  /*14f90*/  @!P1 LOP3.LUT R2, RZ, R5, RZ, 0x33, !PT ;  /* 0x00000005ff029212 */ /* 0x000fce00078e33ff */
.L_x_1273:
[----:B------:R-:W-:Y:S01]  /*14fa0*/  LOP3.LUT R7, R7, 0xff, RZ, 0xc0, !PT ;  /* 0x000000ff07077812 */ /* 0x000fe200078ec0ff */
[----:B------:R-:W-:Y:S04]  /*14fb0*/  BSSY B7, `(.L_x_1274) ;  /* 0x0000344000077945 */ /* 0x000fe80003800000 */
[----:B------:R-:W-:-:S05]  /*14fc0*/  IMAD R3, R7, R2, R4 ;  /* 0x0000000207037224 */ /* 0x000fca00078e0204 */
[----:B------:R-:W-:Y:S01]  /*14fd0*/  VIADDMNMX R0, R3, R2, R0, PT ;  /* 0x0000000203007246 */ /* 0x000fe20003800100 */
[----:B------:R1:W-:Y:S03]  /*14fe0*/  STL [R1+0x14], R3 ;  /* 0x0000140301007387 */ /* 0x0003e60000100800 */
[----:B------:R-:W-:Y:S01]  /*14ff0*/  ISETP.GT.AND P0, PT, R0, R3, PT ;  /* 0x000000030000720c */ /* 0x000fe20003f04270 */
[----:B------:R1:W-:-:S12]  /*15000*/  STL [R1+0x30], R0 ;  /* 0x0000300001007387 */ /* 0x0003d80000100800 */
[----:B-1----:R-:W-:Y:S05]  /*15010*/  @P0 BRA `(.L_x_1275) ;  /* 0x0000000000480947 */ /* 0x002fea0003800000 */
[----:B------:R-:W1:Y:S02]  /*15020*/  S2R R3, SR_TID.X ;  /* 0x0000000000037919 */ /* 0x000e640000002100 */
[----:B-1----:R-:W-:-:S04]  /*15030*/  LOP3.LUT R3, R3, 0x7f, RZ, 0xc0, !PT ;  /* 0x0000007f03037812 */ /* 0x002fc800078ec0ff */
[----:B------:R-:W-:-:S13]  /*15040*/  ISETP.NE.AND P0, PT, R3, RZ, PT ;  /* 0x000000ff0300720c */ /* 0x000fda0003f05270 */
[----:B------:R-:W-:Y:S05]  /*15050*/  @P0 BRA `(.L_x_1276) ;  /* 0x0000003000e40947 */ /* 0x000fea0003800000 */
[----:B------:R-:W1:Y:S01]  /*15060*/  S2R R3, SR_LANEID ;  /* 0x0000000000037919 */ /* 0x000e620000000000 */
[----:B------:R-:W-:Y:S02]  /*15070*/  VOTEU.ANY UR4, UPT, PT ;  /* 0x0000000000047886 */ /* 0x000fe400038e0100 */
[----:B------:R-:W1:Y:S08]  /*15080*/  FLO.U32 R0, UR4 ;  /* 0x0000000400007d00 */ /* 0x000e7000080e0000 */
[----:B------:R-:W2:Y:S01]  /*15090*/  POPC R4, UR4 ;  /* 0x0000000400047d09 */ /* 0x000ea20008000000 */
[----:B-1----:R-:W-:-:S02]  /*150a0*/  ISETP.EQ.U32.AND P0, PT, R0, R3, PT ;  /* 0x000000030000720c */ /* 0x002fc40003f02070 */
[----:B------:R-:W2:Y:S11]  /*150b0*/  LDC.64 R2, c[0x0][0xc60] ;  /* 0x00031800ff027b82 */ /* 0x000eb60000000a00 */
[----:B--2---:R-:W2:Y:S01]  /*150c0*/  @P0 ATOMG.E.ADD.STRONG.GPU PT, R3, desc[UR48][R2.64], R4 ;  /* 0x00000004020309a8 */ /* 0x004ea200081ee1f0 */
[----:B0-----:R-:W0:Y:S02]  /*150d0*/  S2R R5, SR_LTMASK ;  /* 0x0000000000057919 */ /* 0x001e240000003900 */
[----:B0-----:R-:W-:-:S06]  /*150e0*/  LOP3.LUT R5, R5, UR4, RZ, 0xc0, !PT ;  /* 0x0000000405057c12 */ /* 0x001fcc000f8ec0ff */
[----:B------:R-:W0:Y:S01]  /*150f0*/  POPC R5, R5 ;  /* 0x0000000500057309 */ /* 0x000e220000000000 */
[----:B--2---:R-:W0:Y:S02]  /*15100*/  SHFL.IDX PT, R0, R3, R0, 0x1f ;  /* 0x00001f0003007589 */ /* 0x004e2400000e0000 */
[----:B0-----:R-:W-:-:S05]  /*15110*/  IADD3 R0, R0, UR46, R5 ;  /* 0x0000002e00007c10 */ /* 0x001fca000fffe005 */
[----:B------:R2:W-:Y:S01]  /*15120*/  STL [R1+0x10], R0 ;  /* 0x0000100001007387 */ /* 0x0005e20000100800 */
[----:B------:R-:W-:Y:S05]  /*15130*/  BRA `(.L_x_1276) ;  /* 0x0000003000ac7947 */ /* 0x000fea0003800000 */
.L_x_1275:
        /* <DEDUP_REMOVED lines=9> */
[----:B------:R-:W1:Y:S01]  /*151d0*/  LDC.64 R2, c[0x4][R2] ;  /* 0x0100000002027b82 */ /* 0x000e620000000a00 */
[----:B0-----:R-:W-:Y:S02]  /*151e0*/  IMAD.U32 R5, RZ, RZ, UR7 ;  /* 0x00000007ff057e24 */ /* 0x001fe4000f8e00ff */
        /* <DEDUP_REMOVED lines=8> */
[----:B-1----:R-:W-:Y:S05]  /*15270*/  CALL.ABS.NOINC R2 ;  /* 0x0000000002007343 */ /* 0x002fea0003c00000 */
.L_x_1278:
[----:B------:R-:W-:Y:S05]  /*15280*/  BSYNC B6 ;  /* 0x0000000000067941 */ /* 0x000fea0003800000 */
.L_x_1277:
        /* <DEDUP_REMOVED lines=23> */
[----:B-12---:R-:W-:Y:S05]  /*15400*/  CALL.ABS.NOINC R2 ;  /* 0x0000000002007343 */ /* 0x006fea0003c00000 */
.L_x_1280:
[----:B------:R-:W-:Y:S05]  /*15410*/  BSYNC B6 ;  /* 0x0000000000067941 */ /* 0x000fea0003800000 */
.L_x_1279:
        /* <DEDUP_REMOVED lines=20> */
.L_x_1282:
[----:B------:R-:W-:Y:S05]  /*15560*/  BSYNC B6 ;  /* 0x0000000000067941 */ /* 0x000fea0003800000 */
.L_x_1281:
        /* <DEDUP_REMOVED lines=19> */
.L_x_1284:
[----:B------:R-:W-:Y:S05]  /*156a0*/  BSYNC B6 ;  /* 0x0000000000067941 */ /* 0x000fea0003800000 */
.L_x_1283:
[----:B------:R-:W-:Y:S01]  /*156b0*/  ULDC.64 UR4, c[0x0][0x9f8] ;  /* 0x00027e0000047ab9 */ /* 0x000fe20000000a00 */
[----:B------:R-:W-:Y:S01]  /*156c0*/  IMAD.U32 R8, RZ, RZ, UR38 ;  /* 0x00000026ff087e24 */ /* 0x000fe2000f8e00ff */
[----:B------:R-:W-:-:S04]  /*156d0*/  UISETP.NE.U32.AND UP0, UPT, UR4, URZ, UPT ;  /* 0x0000003f0400728c */ /* 0x000fc8000bf05070 */
[----:B------:R-:W-:-:S06]  /*156e0*/  UISETP.NE.AND.EX UP0, UPT, UR5, URZ, UPT, UP0 ;  /* 0x0000003f0500728c */ /* 0x000fcc000bf05300 */
[----:B------:R-:W-:-:S05]  /*156f0*/  PLOP3.LUT P0, PT, PT, PT, UP0, 0x80, 0x0 ;  /* 0x000000000000781c */ /* 0x000fca0003f0f008 */
[----:B------:R-:W-:Y:S02]  /*15700*/  @UP0 ULDC.64 UR4, c[0x0][0x9f8] ;  /* 0x00027e0000040ab9 */ /* 0x000fe40000000a00 */
[----:B------:R-:W-:-:S06]  /*15710*/  @UP0 UIMAD.WIDE UR4, UR38, 0x4, UR4 ;  /* 0x00000004260408a5 */ /* 0x000fcc000f8e0204 */
[----:B------:R-:W-:Y:S02]  /*15720*/  IMAD.U32 R2, RZ, RZ, UR4 ;  /* 0x00000004ff027e24 */ /* 0x000fe4000f8e00ff */
[----:B------:R-:W-:Y:S01]  /*15730*/  IMAD.U32 R3, RZ, RZ, UR5 ;  /* 0x00000005ff037e24 */ /* 0x000fe2000f8e00ff */
[----:B------:R-:W2:Y:S01]  /*15740*/  S2R R0, SR_TID.X ;  /* 0x0000000000007919 */ /* 0x000ea20000002100 */
[----:B------:R-:W-:-:S03]  /*15750*/  ULDC.64 UR4, c[0x0][0xa08] ;  /* 0x0002820000047ab9 */ /* 0x000fc60000000a00 */
[----:B------:R3:W4:Y:S02]  /*15760*/  @P0 LDG.E R8, desc[UR48][R2.64] ;  /* 0x0000003002080981 */ /* 0x000724000c1e1900 */
[----:B---3--:R-:W3:Y:S01]  /*15770*/  LDC.64 R2, c[0x0][0x418] ;  /* 0x00010600ff027b82 */ /* 0x008ee20000000a00 */
[----:B--2---:R-:W-:-:S04]  /*15780*/  SHF.R.U32.HI R0, RZ, 0x5, R0 ;  /* 0x00000005ff007819 */ /* 0x004fc80000011600 */
[----:B------:R-:W-:Y:S02]  /*15790*/  LOP3.LUT R0, R0, 0x3, RZ, 0xc0, !PT ;  /* 0x0000000300007812 */ /* 0x000fe400078ec0ff */
[----:B---3--:R-:W-:Y:S01]  /*157a0*/  LOP3.LUT P0, RZ, R2, UR4, RZ, 0xfc, !PT ;  /* 0x0000000402ff7c12 */ /* 0x008fe2000f80fcff */
[----:B------:R-:W-:-:S03]  /*157b0*/  UMOV UR4, 0xffffffff ;  /* 0xffffffff00047882 */ /* 0x000fc60000000000 */
[----:B------:R-:W-:Y:S02]  /*157c0*/  LOP3.LUT P0, RZ, R3, UR5, RZ, 0xfc, P0 ;  /* 0x0000000503ff7c12 */ /* 0x000fe4000800fcff */
[----:B----4-:R-:W-:Y:S01]  /*157d0*/  SHF.R.S32.HI R9, RZ, 0x1f, R8 ;  /* 0x0000001fff097819 */ /* 0x010fe20000011408 */
[----:B------:R2:W-:Y:S01]  /*157e0*/  STL [R1+0x8], R8 ;  /* 0x0000080801007387 */ /* 0x0005e20000100800 */
[----:B-1----:R-:W-:-:S03]  /*157f0*/  SEL R16, R8, RZ, !P0 ;  /* 0x000000ff08107207 */ /* 0x002fc60004000000 */
[----:B------:R2:W-:Y:S01]  /*15800*/  STL [R1+0x18], R9 ;  /* 0x0000180901007387 */ /* 0x0005e20000100800 */
[----:B------:R-:W-:Y:S05]  /*15810*/  BRA.DIV UR4, `(.L_x_1285) ;  /* 0x0000004604147947 */ /* 0x000fea000b800000 */
[----:B------:R1:W3:Y:S02]  /*15820*/  SHFL.IDX PT, R14, R0, RZ, 0x1f ;  /* 0x00001fff000e7589 */ /* 0x0002e400000e0000 */
.L_x_1360:
[----:B-1----:R-:W4:Y:S01]  /*15830*/  LDL.LU R0, [R1+0xc] ;  /* 0x00000c0001007983 */ /* 0x002f220000300800 */
[----:B------:R-:W-:Y:S02]  /*15840*/  PLOP3.LUT P1, PT, PT, PT, PT, 0x8, 0x0 ;  /* 0x000000000000781c */ /* 0x000fe40003f2e170 */
[----:B---3--:R-:W-:Y:S02]  /*15850*/  ISETP.NE.AND P0, PT, R14, RZ, PT ;  /* 0x000000ff0e00720c */ /* 0x008fe40003f05270 */
[----:B----4-:R-:W-:-:S09]  /*15860*/  LOP3.LUT R0, R0, 0xfffffffe, RZ, 0xc0, !PT ;  /* 0xfffffffe00007812 */ /* 0x010fd200078ec0ff */
[----:B------:R-:W-:-:S05]  /*15870*/  @P1 LOP3.LUT R0, R0, 0x1, RZ, 0xfc, !PT ;  /* 0x0000000100001812 */ /* 0x000fca00078efcff */
[----:B------:R1:W-:Y:S01]  /*15880*/  STL [R1+0xc], R0 ;  /* 0x00000c0001007387 */ /* 0x0003e20000100800 */
[----:B------:R-:W-:Y:S05]  /*15890*/  @P0 BRA `(.L_x_1286) ;  /* 0x0000000400980947 */ /* 0x000fea0003800000 */
[----:B-1----:R-:W3:Y:S01]  /*158a0*/  LDL R0, [R1+0x30] ;  /* 0x0000300001007983 */ /* 0x002ee20000100800 */
[----:B------:R-:W-:Y:S01]  /*158b0*/  UMOV UR4, 0xffffffff ;  /* 0xffffffff00047882 */ /* 0x000fe20000000000 */
[----:B---3--:R-:W-:Y:S02]  /*158c0*/  VIADD R0, R0, 0xffffffff ;  /* 0xffffffff00007836 */ /* 0x008fe40000000000 */
[----:B------:R-:W-:Y:S05]  /*158d0*/  BRA.DIV UR4, `(.L_x_1287) ;  /* 0x0000004604047947 */ /* 0x000fea000b800000 */
[----:B------:R-:W-:-:S13]  /*158e0*/  ELECT P6, URZ, PT ;  /* 0x00000000003f782f */ /* 0x000fda00038c0000 */
.L_x_1363:
[----:B------:R-:W-:Y:S05]  /*158f0*/  @!P6 BRA `(.L_x_1286) ;  /* 0x000000040080e947 */ /* 0x000fea0003800000 */
[----:B------:R-:W-:-:S04]  /*15900*/  ISETP.NE.U32.AND P0, PT, R2, RZ, PT ;  /* 0x000000ff0200720c */ /* 0x000fc80003f05070 */
[----:B------:R-:W-:-:S13]  /*15910*/  ISETP.NE.AND.EX P0, PT, R3, RZ, PT, P0 ;  /* 0x000000ff0300720c */ /* 0x000fda0003f05300 */
[----:B------:R-:W-:Y:S05]  /*15920*/  @!P0 BRA `(.L_x_1288) ;  /* 0x0000000000448947 */ /* 0x000fea0003800000 */
[----:B------:R-:W1:Y:S01]  /*15930*/  LDC R7, c[0x0][0x43c] ;  /* 0x00010f00ff077b82 */ /* 0x000e620000000800 */
[----:B------:R-:W-:Y:S01]  /*15940*/  ULDC.64 UR4, c[0x0][0x428] ;  /* 0x00010a0000047ab9 */ /* 0x000fe20000000a00 */
[----:B-1----:R-:W-:-:S13]  /*15950*/  ISETP.NE.AND P0, PT, R7, 0x1, PT ;  /* 0x000000010700780c */ /* 0x002fda0003f05270 */
[----:B0-----:R-:W0:Y:S02]  /*15960*/  @P0 LDC.64 R4, c[0x0][0x440] ;  /* 0x00011000ff040b82 */ /* 0x001e240000000a00 */
        /* <DEDUP_REMOVED lines=13> */
.L_x_1288:
[----:B-1----:R-:W3:Y:S04]  /*15a40*/  LDL R3, [R1] ;  /* 0x0000000001037983 */ /* 0x002ee80000100800 */
[----:B------:R-:W4:Y:S01]  /*15a50*/  LDL R2, [R1+0x4] ;  /* 0x0000040001027983 */ /* 0x000f220000100800 */
[----:B--2---:R-:W1:Y:S02]  /*15a60*/  S2R R8, SR_TID.X ;  /* 0x0000000000087919 */ /* 0x004e640000002100 */
[----:B-1----:R-:W-:-:S04]  /*15a70*/  LOP3.LUT R8, R8, 0x7f, RZ, 0xc0, !PT ;  /* 0x0000007f08087812 */ /* 0x002fc800078ec0ff */
[----:B------:R-:W-:Y:S01]  /*15a80*/  ISETP.NE.AND P1, PT, R8, RZ, PT ;  /* 0x000000ff0800720c */ /* 0x000fe20003f25270 */
[----:B---3--:R-:W-:Y:S01]  /*15a90*/  IMAD R3, R3, 0x8, R17 ;  /* 0x0000000803037824 */ /* 0x008fe200078e0211 */
[----:B----4-:R-:W-:-:S04]  /*15aa0*/  SHF.L.U32 R4, R2, 0x1f, RZ ;  /* 0x0000001f02047819 */ /* 0x010fc800000006ff */
[----:B------:R-:W1:Y:S02]  /*15ab0*/  SYNCS.PHASECHK.TRANS64.TRYWAIT P0, [R3+URZ+0x28480], R4 ;  /* 0x02848004030075a7 */ /* 0x000e64000800017f */
[----:B-1----:R-:W-:Y:S05]  /*15ac0*/  @!P0 BRA `(.L_x_1289) ;  /* 0x0000004000a88947 */ /* 0x002fea0003800000 */
.L_x_1364:
[----:B------:R-:W-:Y:S05]  /*15ad0*/  @P1 BRA `(.L_x_1290) ;  /* 0x00000000001c1947 */ /* 0x000fea0003800000 */
[----:B------:R-:W0:Y:S02]  /*15ae0*/  S2R R2, SR_TID.X ;  /* 0x0000000000027919 */ /* 0x000e240000002100 */
[----:B0-----:R-:W-:Y:S01]  /*15af0*/  LOP3.LUT R5, R2, 0x1f, RZ, 0xc0, !PT ;  /* 0x0000001f02057812 */ /* 0x001fe200078ec0ff */
[----:B------:R-:W-:-:S03]  /*15b00*/  IMAD.MOV.U32 R2, RZ, RZ, 0x4000 ;  /* 0x00004000ff027424 */ /* 0x000fc600078e00ff */
[----:B------:R-:W-:Y:S01]  /*15b10*/  ISETP.NE.AND P0, PT, R5, RZ, PT ;  /* 0x000000ff0500720c */ /* 0x000fe20003f05270 */
[----:B------:R2:W-:-:S12]  /*15b20*/  SYNCS.ARRIVE.TRANS64 RZ, [R3+URZ+0x28470], R2 ;  /* 0x0284700203ff79a7 */ /* 0x0005d8000800003f */
[----:B--2---:R-:W-:Y:S05]  /*15b30*/  @!P0 BRA `(.L_x_1290) ;  /* 0x0000000000048947 */ /* 0x004fea0003800000 */
[----:B------:R-:W-:Y:S01]  /*15b40*/  BPT.TRAP 0x1 ;  /* 0x000000040000795c */ /* 0x000fe20000300000 */
.L_x_1290:
[----:B------:R-:W2:Y:S04]  /*15b50*/  LDL R2, [R1] ;  /* 0x0000000001027983 */ /* 0x000ea80000100800 */
[----:B0-----:R-:W3:Y:S01]  /*15b60*/  LDL R5, [R1+0x1c] ;  /* 0x00001c0001057983 */ /* 0x001ee20000100800 */
[----:B------:R-:W-:Y:S01]  /*15b70*/  R2UR UR33, R3 ;  /* 0x00000000032172ca */ /* 0x000fe200000e0000 */
[----:B------:R-:W-:Y:S01]  /*15b80*/  UIADD3 UR4, UP0, UR44, 0x470, URZ ;  /* 0x000004702c047890 */ /* 0x000fe2000ff1e03f */
[----:B-----5:R-:W-:Y:S01]  /*15b90*/  R2UR UR37, R16 ;  /* 0x00000000102572ca */ /* 0x020fe200000e0000 */
[----:B------:R-:W-:Y:S01]  /*15ba0*/  UMOV UR6, 0x0 ;  /* 0x0000000000067882 */ /* 0x000fe20000000000 */
[----:B------:R-:W-:Y:S01]  /*15bb0*/  UMOV UR7, 0x14f00000 ;  /* 0x14f0000000077882 */ /* 0x000fe20000000000 */
[----:B------:R-:W-:Y:S01]  /*15bc0*/  UIADD3.X UR5, URZ, UR45, URZ, UP0, !UPT ;  /* 0x0000002d3f057290 */ /* 0x000fe200087fe43f */
[----:B------:R-:W-:Y:S01]  /*15bd0*/  UMOV UR34, URZ ;  /* 0x0000003f00227c82 */ /* 0x000fe20008000000 */
[----:B------:R-:W-:Y:S01]  /*15be0*/  UMOV UR10, 0x80 ;  /* 0x00000080000a7882 */ /* 0x000fe20000000000 */
[----:B------:R-:W-:-:S05]  /*15bf0*/  UMOV UR12, UR36 ;  /* 0x00000024000c7c82 */ /* 0x000fca0008000000 */
[----:B------:R-:W-:Y:S02]  /*15c00*/  UIADD3 UR33, UR33, 0x28470, URZ ;  /* 0x0002847021217890 */ /* 0x000fe4000fffe03f */
[----:B------:R-:W-:-:S05]  /*15c10*/  UMOV UR13, UR37 ;  /* 0x00000025000d7c82 */ /* 0x000fca0008000000 */
[----:B------:R-:W-:Y:S01]  /*15c20*/  UMOV UR9, UR33 ;  /* 0x0000002100097c82 */ /* 0x000fe20008000000 */
[----:B--2---:R-:W-:Y:S02]  /*15c30*/  IMAD R2, R2, 0x4000, R17 ;  /* 0x0000400002027824 */ /* 0x004fe400078e0211 */
[----:B---3--:R-:W-:-:S03]  /*15c40*/  IMAD R0, R0, 0x40, R5 ;  /* 0x0000004000007824 */ /* 0x008fc600078e0205 */
[----:B------:R-:W-:Y:S02]  /*15c50*/  R2UR UR8, R2 ;  /* 0x00000000020872ca */ /* 0x000fe400000e0000 */
[----:B------:R-:W-:-:S11]  /*15c60*/  R2UR UR35, R0 ;  /* 0x00000000002372ca */ /* 0x000fd600000e0000 */
[----:B------:R-:W-:Y:S02]  /*15c70*/  UIADD3 UR32, UR8, 0x10000, URZ ;  /* 0x0001000008207890 */ /* 0x000fe4000fffe03f */
[----:B------:R-:W-:Y:S01]  /*15c80*/  UIADD3 UR8, UR8, 0x12000, URZ ;  /* 0x0001200008087890 */ /* 0x000fe2000fffe03f */
[----:B------:R-:W-:-:S06]  /*15c90*/  UMOV UR11, UR35 ;  /* 0x00000023000b7c82 */ /* 0x000fcc0008000000 */
[----:B------:R0:W-:Y:S02]  /*15ca0*/  UTMALDG.4D [UR32], [UR4], desc[UR6] ;  /* 0x00000620040075b4 */ /* 0x0001e40008019000 */
[----:B------:R0:W-:Y:S01]  /*15cb0*/  UTMALDG.4D [UR8], [UR4], desc[UR6] ;  /* 0x00000608040075b4 */ /* 0x0001e20008019000 */
[----:B------:R-:W2:Y:S02]  /*15cc0*/  SYNCS.PHASECHK.TRANS64.TRYWAIT P0, [R3+URZ+0x28440], R4 ;  /* 0x02844004030075a7 */ /* 0x000ea4000800017f */
[----:B0-2---:R-:W-:Y:S05]  /*15cd0*/  @!P0 BRA `(.L_x_1291) ;  /* 0x0000004000388947 */ /* 0x005fea0003800000 */
.L_x_1365:
[----:B------:R-:W-:Y:S05]  /*15ce0*/  @P1 BRA `(.L_x_1292) ;  /* 0x00000000001c1947 */ /* 0x000fea0003800000 */
[----:B------:R-:W2:Y:S01]  /*15cf0*/  S2R R5, SR_TID.X ;  /* 0x0000000000057919 */ /* 0x000ea20000002100 */
[----:B01----:R-:W-:-:S04]  /*15d00*/  IMAD.MOV.U32 R4, RZ, RZ, 0x4000 ;  /* 0x00004000ff047424 */ /* 0x003fc800078e00ff */
[----:B------:R3:W-:Y:S01]  /*15d10*/  SYNCS.ARRIVE.TRANS64 RZ, [R3+URZ+0x28430], R4 ;  /* 0x0284300403ff79a7 */ /* 0x0007e2000800003f */
[----:B--2---:R-:W-:-:S04]  /*15d20*/  LOP3.LUT R5, R5, 0x1f, RZ, 0xc0, !PT ;  /* 0x0000001f05057812 */ /* 0x004fc800078ec0ff */
[----:B------:R-:W-:-:S13]  /*15d30*/  ISETP.NE.AND P0, PT, R5, RZ, PT ;  /* 0x000000ff0500720c */ /* 0x000fda0003f05270 */
[----:B---3--:R-:W-:Y:S05]  /*15d40*/  @!P0 BRA `(.L_x_1292) ;  /* 0x0000000000048947 */ /* 0x008fea0003800000 */
[----:B------:R-:W-:Y:S01]  /*15d50*/  BPT.TRAP 0x1 ;  /* 0x000000040000795c */ /* 0x000fe20000300000 */
.L_x_1292:
[----:B01----:R-:W2:Y:S01]  /*15d60*/  LDL.LU R4, [R1+0xc] ;  /* 0x00000c0001047983 */ /* 0x003ea20000300800 */
        /* <DEDUP_REMOVED lines=25> */
.L_x_1286:
[----:B------:R-:W-:Y:S05]  /*15f00*/  WARPSYNC.ALL ;  /* 0x0000000000007948 */ /* 0x000fea0003800000 */
[----:B-1----:R-:W-:Y:S01]  /*15f10*/  VIADD R0, R17, 0x18000 ;  /* 0x0001800011007836 */ /* 0x002fe20000000000 */
[----:B---3--:R-:W-:Y:S01]  /*15f20*/  USHF.R.S32.HI UR4, URZ, 0x1f, UR43 ;  /* 0x0000001f3f047899 */ /* 0x008fe2000801142b */
[----:B------:R-:W-:Y:S03]  /*15f30*/  BAR.SYNC.DEFER_BLOCKING 0x8, 0x180 ;  /* 0x0206000000007b1d */ /* 0x000fe60000010000 */
[----:B------:R-:W-:-:S03]  /*15f40*/  LOP3.LUT P0, RZ, R0, 0x3ff, RZ, 0xc0, !PT ;  /* 0x000003ff00ff7812 */ /* 0x000fc6000780c0ff */
[----:B------:R-:W-:Y:S01]  /*15f50*/  ULDC.64 UR6, c[0x0][0x298] ;  /* 0x0000a60000067ab9 */ /* 0x000fe20000000a00 */
[----:B------:R-:W-:Y:S01]  /*15f60*/  BSSY B6, `(.L_x_1293) ;  /* 0x0000016000067945 */ /* 0x000fe20003800000 */
[----:B------:R-:W-:Y:S02]  /*15f70*/  UIMAD UR4, UR4, UR6, URZ ;  /* 0x00000006040472a4 */ /* 0x000fe4000f8e023f */
[----:B------:R-:W-:Y:S02]  /*15f80*/  UIMAD.WIDE.U32 UR40, UR43, UR6, URZ ;  /* 0x000000062b2872a5 */ /* 0x000fe4000f8e003f */
[----:B------:R-:W-:-:S04]  /*15f90*/  UIMAD UR4, UR43, UR7, UR4 ;  /* 0x000000072b0472a4 */ /* 0x000fc8000f8e0204 */
[----:B------:R-:W-:Y:S01]  /*15fa0*/  UIADD3 UR37, UR41, UR4, URZ ;  /* 0x0000000429257290 */ /* 0x000fe2000fffe03f */
[----:B------:R-:W-:Y:S11]  /*15fb0*/  @!P0 BRA `(.L_x_1294) ;  /* 0x0000000000408947 */ /* 0x000ff60003800000 */
        /* <DEDUP_REMOVED lines=11> */
[----:B--2---:R-:W-:Y:S02]  /*16070*/  IMAD.MOV.U32 R8, RZ, RZ, 0x70 ;  /* 0x00000070ff087424 */ /* 0x004fe400078e00ff */
[----:B------:R-:W-:Y:S02]  /*16080*/  IMAD.MOV.U32 R12, RZ, RZ, 0x1 ;  /* 0x00000001ff0c7424 */ /* 0x000fe400078e00ff */
[----:B------:R-:W-:-:S07]  /*16090*/  IMAD.MOV.U32 R13, RZ, RZ, RZ ;  /* 0x000000ffff0d7224 */ /* 0x000fce00078e00ff */
[----:B------:R-:W-:-:S07]  /*160a0*/  LEPC R20, `(.L_x_1294) ;  /* 0x000000001014794e */ /* 0x000fce0000000000 */
[----:B-1----:R-:W-:Y:S05]  /*160b0*/  CALL.ABS.NOINC R2 ;  /* 0x0000000002007343 */ /* 0x002fea0003c00000 */
.L_x_1294:
[----:B------:R-:W-:Y:S05]  /*160c0*/  BSYNC B6 ;  /* 0x0000000000067941 */ /* 0x000fea0003800000 */
.L_x_1293:
[----:B------:R-:W1:Y:S01]  /*160d0*/  S2R R2, SR_TID.X ;  /* 0x0000000000027919 */ /* 0x000e620000002100 */
[----:B--2---:R-:W2:Y:S01]  /*160e0*/  LDC R8, c[0x0][0x448] ;  /* 0x00011200ff087b82 */ /* 0x004ea20000000800 */
[----:B------:R-:W-:Y:S01]  /*160f0*/  ULDC.64 UR8, c[0x0][0xa00] ;  /* 0x0002800000087ab9 */ /* 0x000fe20000000a00 */
[----:B------:R-:W-:Y:S01]  /*16100*/  ULDC.64 UR6, c[0x0][0x2d8] ;  /* 0x0000b60000067ab9 */ /* 0x000fe20000000a00 */
[----:B------:R-:W3:Y:S01]  /*16110*/  S2R R0, SR_TID.X ;  /* 0x0000000000007919 */ /* 0x000ee20000002100 */
[----:B------:R-:W-:Y:S01]  /*16120*/  UISETP.NE.U32.AND UP0, UPT, UR8, URZ, UPT ;  /* 0x0000003f0800728c */ /* 0x000fe2000bf05070 */
[----:B------:R-:W-:Y:S01]  /*16130*/  UMOV UR4, UR40 ;  /* 0x0000002800047c82 */ /* 0x000fe20008000000 */
[----:B------:R-:W4:Y:S01]  /*16140*/  S2R R9, SR_TID.X ;  /* 0x0000000000097919 */ /* 0x000f220000002100 */
[----:B------:R-:W-:Y:S01]  /*16150*/  UMOV UR5, UR37 ;  /* 0x0000002500057c82 */ /* 0x000fe20008000000 */
[----:B------:R-:W-:Y:S02]  /*16160*/  UISETP.NE.AND.EX UP0, UPT, UR9, URZ, UPT, UP0 ;  /* 0x0000003f0900728c */ /* 0x000fe4000bf05300 */
[----:B------:R-:W-:-:S02]  /*16170*/  UIMAD.WIDE.U32 UR4, UR36, UR6, UR4 ;  /* 0x00000006240472a5 */ /* 0x000fc4000f8e0004 */
[----:B------:R-:W-:Y:S01]  /*16180*/  USHF.R.S32.HI UR6, URZ, 0x1f, UR38 ;  /* 0x0000001f3f067899 */ /* 0x000fe20008011426 */
[----:B------:R-:W-:Y:S01]  /*16190*/  ULDC.64 UR8, c[0x0][0x2e0] ;  /* 0x0000b80000087ab9 */ /* 0x000fe20000000a00 */
[----:B------:R-:W-:Y:S02]  /*161a0*/  UIMAD UR5, UR36, UR7, UR5 ;  /* 0x00000007240572a4 */ /* 0x000fe4000f8e0205 */
[----:B------:R-:W-:Y:S02]  /*161b0*/  USEL UR6, UR6, URZ, !UP0 ;  /* 0x0000003f06067287 */ /* 0x000fe4000c000000 */
[----:B------:R-:W-:Y:S02]  /*161c0*/  USEL UR7, UR38, URZ, !UP0 ;  /* 0x0000003f26077287 */ /* 0x000fe4000c000000 */
[----:B------:R-:W-:Y:S01]  /*161d0*/  UIMAD UR6, UR6, UR8, URZ ;  /* 0x00000008060672a4 */ /* 0x000fe2000f8e023f */
[----:B--2---:R-:W-:Y:S01]  /*161e0*/  ISETP.NE.AND P0, PT, R8, 0x1, PT ;  /* 0x000000010800780c */ /* 0x004fe20003f05270 */
[----:B------:R-:W-:-:S02]  /*161f0*/  UIMAD.WIDE.U32 UR4, UR7, UR8, UR4 ;  /* 0x00000008070472a5 */ /* 0x000fc4000f8e0004 */
[----:B------:R-:W-:Y:S01]  /*16200*/  UIMAD UR6, UR7, UR9, UR6 ;  /* 0x00000009070672a4 */ /* 0x000fe2000f8e0206 */
[----:B-1----:R-:W-:-:S03]  /*16210*/  LOP3.LUT R2, R2, 0x7f, RZ, 0xc0, !PT ;  /* 0x0000007f02027812 */ /* 0x002fc600078ec0ff */
[----:B------:R-:W-:Y:S01]  /*16220*/  UIADD3 UR6, UR5, UR6, URZ ;  /* 0x0000000605067290 */ /* 0x000fe2000fffe03f */
[----:B------:R-:W-:Y:S01]  /*16230*/  IMAD.U32 R6, RZ, RZ, UR4 ;  /* 0x00000004ff067e24 */ /* 0x000fe2000f8e00ff */
[----:B------:R-:W-:Y:S01]  /*16240*/  SHF.R.U32.HI R2, RZ, 0x3, R2 ;  /* 0x00000003ff027819 */ /* 0x000fe20000011602 */
[----:B---3--:R-:W-:-:S03]  /*16250*/  IMAD.SHL.U32 R0, R0, 0x10, RZ ;  /* 0x0000001000007824 */ /* 0x008fc600078e00ff */
[----:B------:R-:W1:Y:S01]  /*16260*/  @P0 LDC R3, c[0x0][0x450] ;  /* 0x00011400ff030b82 */ /* 0x000e620000000800 */
[----:B------:R-:W-:Y:S01]  /*16270*/  IMAD.U32 R7, RZ, RZ, UR5 ;  /* 0x00000005ff077e24 */ /* 0x000fe2000f8e00ff */
[----:B------:R-:W-:Y:S01]  /*16280*/  ULDC.64 UR4, c[0x0][0x2d0] ;  /* 0x0000b40000047ab9 */ /* 0x000fe20000000a00 */
[----:B----4-:R-:W-:Y:S01]  /*16290*/  IMAD.SHL.U32 R9, R9, 0x10, RZ ;  /* 0x0000001009097824 */ /* 0x010fe200078e00ff */
[----:B------:R-:W-:-:S03]  /*162a0*/  LOP3.LUT R0, R2, 0x70, R0, 0xf8, !PT ;  /* 0x0000007002007812 */ /* 0x000fc600078ef800 */
[----:B------:R-:W2:Y:S01]  /*162b0*/  S2R R7, SR_TID.X ;  /* 0x0000000000077919 */ /* 0x000ea20000002100 */
[----:B------:R-:W3:Y:S01]  /*162c0*/  @P0 LDC R2, c[0x0][0x44c] ;  /* 0x00011300ff020b82 */ /* 0x000ee20000000800 */
[----:B------:R-:W-:Y:S01]  /*162d0*/  IMAD.IADD R0, R0, 0x1, R18 ;  /* 0x0000000100007824 */ /* 0x000fe200078e0212 */
[----:B------:R-:W-:-:S03]  /*162e0*/  LOP3.LUT R9, R9, 0x70, RZ, 0xc0, !PT ;  /* 0x0000007009097812 */ /* 0x000fc600078ec0ff */
[----:B------:R-:W-:Y:S01]  /*162f0*/  IMAD.MOV.U32 R4, RZ, RZ, R0 ;  /* 0x000000ffff047224 */ /* 0x000fe200078e0000 */
[----:B------:R-:W-:Y:S01]  /*16300*/  LOP3.LUT R9, R9, 0x80, RZ, 0xfc, !PT ;  /* 0x0000008009097812 */ /* 0x000fe200078efcff */
[----:B---3--:R-:W-:-:S05]  /*16310*/  @P0 IMAD.HI.U32 R2, R0, R2, RZ ;  /* 0x0000000200020227 */ /* 0x008fca00078e00ff */
[----:B-1----:R-:W-:Y:S01]  /*16320*/  @P0 SHF.R.U32.HI R4, RZ, R3, R2 ;  /* 0x00000003ff040219 */ /* 0x002fe20000011602 */
[----:B------:R-:W-:Y:S01]  /*16330*/  IMAD.U32 R3, RZ, RZ, UR6 ;  /* 0x00000006ff037e24 */ /* 0x000fe2000f8e00ff */
[----:B------:R-:W-:Y:S01]  /*16340*/  ULDC.64 UR6, c[0x0][0x280] ;  /* 0x0000a00000067ab9 */ /* 0x000fe20000000a00 */
[----:B--2---:R-:W-:Y:S01]  /*16350*/  IMAD.SHL.U32 R10, R7, 0x10, RZ ;  /* 0x00000010070a7824 */ /* 0x004fe200078e00ff */
[--C-:B0-----:R-:W-:Y:S01]  /*16360*/  SHF.R.S32.HI R5, RZ, 0x1f, R4.reuse ;  /* 0x0000001fff057819 */ /* 0x101fe20000011404 */
[----:B------:R-:W-:-:S03]  /*16370*/  IMAD.MOV R2, RZ, RZ, -R4 ;  /* 0x000000ffff027224 */ /* 0x000fc600078e0a04 */
[----:B------:R-:W-:Y:S01]  /*16380*/  LOP3.LUT R10, R10, 0x70, RZ, 0xc0, !PT ;  /* 0x000000700a0a7812 */ /* 0x000fe200078ec0ff */
[----:B------:R-:W-:Y:S02]  /*16390*/  IMAD R0, R8, R2, R0 ;  /* 0x0000000208007224 */ /* 0x000fe400078e0200 */
[----:B------:R-:W-:Y:S02]  /*163a0*/  IMAD.MOV.U32 R2, RZ, RZ, R6 ;  /* 0x000000ffff027224 */ /* 0x000fe400078e0006 */
[----:B------:R-:W-:Y:S02]  /*163b0*/  IMAD R5, R5, UR4, RZ ;  /* 0x0000000405057c24 */ /* 0x000fe4000f8e02ff */
[----:B------:R-:W-:-:S04]  /*163c0*/  IMAD.WIDE.U32 R2, R4, UR4, R2 ;  /* 0x0000000404027c25 */ /* 0x000fc8000f8e0002 */
[----:B------:R-:W-:Y:S01]  /*163d0*/  IMAD R4, R4, UR5, R5 ;  /* 0x0000000504047c24 */ /* 0x000fe2000f8e0205 */
[----:B------:R-:W-:-:S03]  /*163e0*/  ULDC.64 UR4, c[0x0][0x2c8] ;  /* 0x0000b20000047ab9 */ /* 0x000fc60000000a00 */
[----:B------:R-:W-:Y:S01]  /*163f0*/  IMAD.IADD R3, R3, 0x1, R4 ;  /* 0x0000000103037824 */ /* 0x000fe200078e0204 */
[----:B------:R-:W-:Y:S01]  /*16400*/  SHF.R.S32.HI R4, RZ, 0x1f, R0 ;  /* 0x0000001fff047819 */ /* 0x000fe20000011400 */
[----:B------:R-:W-:-:S04]  /*16410*/  IMAD.WIDE.U32 R2, R0, UR4, R2 ;  /* 0x0000000400027c25 */ /* 0x000fc8000f8e0002 */
[----:B------:R-:W-:Y:S01]  /*16420*/  IMAD R4, R4, UR4, RZ ;  /* 0x0000000404047c24 */ /* 0x000fe2000f8e02ff */
[----:B------:R-:W-:Y:S02]  /*16430*/  ULDC UR4, c[0x0][0x2b8] ;  /* 0x0000ae0000047ab9 */ /* 0x000fe40000000800 */
[----:B------:R-:W-:Y:S01]  /*16440*/  ISETP.GE.AND P1, PT, R9, UR4, PT ;  /* 0x0000000409007c0c */ /* 0x000fe2000bf26270 */
[----:B------:R-:W-:Y:S01]  /*16450*/  IMAD R0, R0, UR5, R4 ;  /* 0x0000000500007c24 */ /* 0x000fe2000f8e0204 */
[----:B------:R0:W5:Y:S01]  /*16460*/  LDL R9, [R1+0x2c] ;  /* 0x00002c0001097983 */ /* 0x0001620000100800 */
[----:B------:R-:W-:Y:S02]  /*16470*/  IADD3 R4, P2, R2, UR6, RZ ;  /* 0x0000000602047c10 */ /* 0x000fe4000ff5e0ff */
[----:B------:R-:W-:Y:S01]  /*16480*/  ISETP.GE.AND P0, PT, R10, UR4, PT ;  /* 0x000000040a007c0c */ /* 0x000fe2000bf06270 */
[----:B------:R-:W-:Y:S01]  /*16490*/  UMOV UR4, 0xffffffff ;  /* 0xffffffff00047882 */ /* 0x000fe20000000000 */
[----:B------:R-:W-:-:S02]  /*164a0*/  IADD3.X R3, R3, UR7, R0, P2, !PT ;  /* 0x0000000703037c10 */ /* 0x000fc400097fe400 */
[----:B------:R-:W-:Y:S09]  /*164b0*/  BRA.DIV UR4, `(.L_x_1295) ;  /* 0x0000003a04547947 */ /* 0x000ff2000b800000 */
[----:B------:R-:W1:Y:S01]  /*164c0*/  S2R R5, SR_TID.X ;  /* 0x0000000000057919 */ /* 0x000e620000002100 */
[----:B------:R-:W-:Y:S01]  /*164d0*/  IMAD R2, R19, R8, RZ ;  /* 0x0000000813027224 */ /* 0x000fe200078e02ff */
[----:B------:R-:W2:Y:S04]  /*164e0*/  SHFL.IDX PT, R7, R4, RZ, 0x181f ;  /* 0x00181fff04077589 */ /* 0x000ea800000e0000 */
[----:B------:R-:W3:Y:S04]  /*164f0*/  SHFL.IDX PT, R6, R3, RZ, 0x181f ;  /* 0x00181fff03067589 */ /* 0x000ee800000e0000 */
[----:B------:R-:W-:Y:S01]  /*16500*/  SHFL.IDX PT, R8, R3, 0x1, 0x181f ;  /* 0x00381f0003087f89 */ /* 0x000fe200000e0000 */
[----:B-1----:R-:W-:-:S04]  /*16510*/  LOP3.LUT R5, R5, 0x7f, RZ, 0xc0, !PT ;  /* 0x0000007f05057812 */ /* 0x002fc800078ec0ff */
[----:B------:R-:W-:-:S05]  /*16520*/  SHF.R.U32.HI R5, RZ, 0x3, R5 ;  /* 0x00000003ff057819 */ /* 0x000fca0000011605 */
[----:B------:R-:W-:-:S04]  /*16530*/  IMAD.IADD R0, R5, 0x1, R18 ;  /* 0x0000000105007824 */ /* 0x000fc800078e0212 */
[C---:B------:R-:W-:Y:S01]  /*16540*/  VIADD R5, R0.reuse, 0x10 ;  /* 0x0000001000057836 */ /* 0x040fe20000000000 */
[----:B------:R-:W-:-:S04]  /*16550*/  ISETP.GE.AND P4, PT, R0, R2, PT ;  /* 0x000000020000720c */ /* 0x000fc80003f86270 */
[----:B------:R-:W-:Y:S02]  /*16560*/  ISETP.GE.AND P2, PT, R5, R2, PT ;  /* 0x000000020500720c */ /* 0x000fe40003f46270 */
[----:B------:R-:W1:Y:S07]  /*16570*/  SHFL.IDX PT, R5, R4, 0x1, 0x181f ;  /* 0x00381f0004057f89 */ /* 0x000e6e00000e0000 */
[----:B--2---:R-:W-:-:S05]  /*16580*/  @!P4 IADD3 R7, P3, R10, R7, RZ ;  /* 0x000000070a07c210 */ /* 0x004fca0007f7e0ff */
[----:B---3--:R-:W-:-:S05]  /*16590*/  @!P4 IMAD.X R6, RZ, RZ, R6, P3 ;  /* 0x000000ffff06c224 */ /* 0x008fca00018e0606 */
[----:B------:R-:W-:-:S04]  /*165a0*/  @!P4 LOP3.LUT R7, R7, R6, RZ, 0x3c, !PT ;  /* 0x000000060707c212 */ /* 0x000fc800078e3cff */
[----:B------:R-:W-:-:S04]  /*165b0*/  @!P4 LOP3.LUT R6, R7, R6, RZ, 0x3c, !PT ;  /* 0x000000060706c212 */ /* 0x000fc800078e3cff */
[----:B------:R-:W-:-:S05]  /*165c0*/  @!P4 LOP3.LUT R7, R7, R6, RZ, 0x3c, !PT ;  /* 0x000000060707c212 */ /* 0x000fca00078e3cff */
[----:B-----5:R-:W-:Y:S04]  /*165d0*/  @!P4 LDGSTS.E.BYPASS.LTC128B.128 [R9+0x18000], desc[UR48][R6.64], !P0 ;  /* 0x180000000609cfae */ /* 0x020fe8000c101d70 */
[----:B------:R1:W-:Y:S02]  /*165e0*/  @!P4 LDGSTS.E.BYPASS.LTC128B.128 [R9+0x1c000], desc[UR48][R6.64+0x80], !P1 ;  /* 0x1c0000800609cfae */ /* 0x0003e4000c901d70 */
[----:B-1----:R-:W-:Y:S01]  /*165f0*/  @!P2 IADD3 R7, P3, R10, R5, RZ ;  /* 0x000000050a07a210 */ /* 0x002fe20007f7e0ff */
[----:B------:R-:W-:-:S04]  /*16600*/  VIADD R5, R0, 0x20 ;  /* 0x0000002000057836 */ /* 0x000fc80000000000 */
[----:B------:R-:W-:-:S05]  /*16610*/  @!P2 IMAD.X R6, RZ, RZ, R8, P3 ;  /* 0x000000ffff06a224 */ /* 0x000fca00018e0608 */
[----:B------:R-:W-:-:S04]  /*16620*/  @!P2 LOP3.LUT R7, R7, R6, RZ, 0x3c, !PT ;  /* 0x000000060707a212 */ /* 0x000fc800078e3cff */
[----:B------:R-:W-:-:S04]  /*16630*/  @!P2 LOP3.LUT R6, R7, R6, RZ, 0x3c, !PT ;  /* 0x000000060706a212 */ /* 0x000fc800078e3cff */
[----:B------:R-:W-:-:S05]  /*16640*/  @!P2 LOP3.LUT R7, R7, R6, RZ, 0x3c, !PT ;  /* 0x000000060707a212 */ /* 0x000fca00078e3cff */
[----:B------:R-:W-:Y:S04]  /*16650*/  @!P2 LDGSTS.E.BYPASS.LTC128B.128 [R9+0x18800], desc[UR48][R6.64], !P0 ;  /* 0x188000000609afae */ /* 0x000fe8000c101d70 */
[----:B------:R1:W-:Y:S01]  /*16660*/  @!P2 LDGSTS.E.BYPASS.LTC128B.128 [R9+0x1c800], desc[UR48][R6.64+0x80], !P1 ;  /* 0x1c8000800609afae */ /* 0x0003e2000c901d70 */
[----:B------:R-:W-:Y:S01]  /*16670*/  ISETP.GE.AND P2, PT, R5, R2, PT ;  /* 0x000000020500720c */ /* 0x000fe20003f46270 */
[----:B------:R-:W-:Y:S02]  /*16680*/  VIADD R5, R0, 0x30 ;  /* 0x0000003000057836 */ /* 0x000fe40000000000 */
[----:B-1----:R-:W1:Y:S04]  /*16690*/  SHFL.IDX PT, R7, R4, 0x2, 0x181f ;  /* 0x00581f0004077f89 */ /* 0x002e6800000e0000 */
[----:B------:R-:W2:Y:S06]  /*166a0*/  SHFL.IDX PT, R6, R3, 0x2, 0x181f ;  /* 0x00581f0003067f89 */ /* 0x000eac00000e0000 */
[----:B-1----:R-:W-:-:S05]  /*166b0*/  @!P2 IADD3 R7, P3, R10, R7, RZ ;  /* 0x000000070a07a210 */ /* 0x002fca0007f7e0ff */
[----:B--2---:R-:W-:-:S05]  /*166c0*/  @!P2 IMAD.X R6, RZ, RZ, R6, P3 ;  /* 0x000000ffff06a224 */ /* 0x004fca00018e0606 */
        /* <DEDUP_REMOVED lines=38> */
[----:B------:R-:W-:-:S03]  /*16930*/  ISETP.GE.AND P2, PT, R5, R2, PT ;  /* 0x000000020500720c */ /* 0x000fc60003f46270 */
[----:B-1----:R-:W1:Y:S04]  /*16940*/  SHFL.IDX PT, R7, R4, 0x6, 0x181f ;  /* 0x00d81f0004077f89 */ /* 0x002e6800000e0000 */
[----:B------:R-:W2:Y:S04]  /*16950*/  SHFL.IDX PT, R6, R3, 0x6, 0x181f ;  /* 0x00d81f0003067f89 */ /* 0x000ea800000e0000 */
[----:B------:R-:W3:Y:S04]  /*16960*/  SHFL.IDX PT, R3, R3, 0x7, 0x181f ;  /* 0x00f81f0003037f89 */ /* 0x000ee800000e0000 */
[----:B------:R-:W4:Y:S01]  /*16970*/  SHFL.IDX PT, R4, R4, 0x7, 0x181f ;  /* 0x00f81f0004047f89 */ /* 0x000f2200000e0000 */
[----:B-1----:R-:W-:-:S05]  /*16980*/  @!P2 IADD3 R7, P3, R10, R7, RZ ;  /* 0x000000070a07a210 */ /* 0x002fca0007f7e0ff */
[----:B--2---:R-:W-:-:S05]  /*16990*/  @!P2 IMAD.X R6, RZ, RZ, R6, P3 ;  /* 0x000000ffff06a224 */ /* 0x004fca00018e0606 */
[----:B------:R-:W-:-:S04]  /*169a0*/  @!P2 LOP3.LUT R7, R7, R6, RZ, 0x3c, !PT ;  /* 0x000000060707a212 */ /* 0x000fc800078e3cff */
[----:B------:R-:W-:-:S04]  /*169b0*/  @!P2 LOP3.LUT R6, R7, R6, RZ, 0x3c, !PT ;  /* 0x000000060706a212 */ /* 0x000fc800078e3cff */
[----:B------:R-:W-:-:S05]  /*169c0*/  @!P2 LOP3.LUT R7, R7, R6, RZ, 0x3c, !PT ;  /* 0x000000060707a212 */ /* 0x000fca00078e3cff */
[----:B------:R1:W-:Y:S04]  /*169d0*/  @!P2 LDGSTS.E.BYPASS.LTC128B.128 [R9+0x1b000], desc[UR48][R6.64], !P0 ;  /* 0x1b0000000609afae */ /* 0x0003e8000c101d70 */
[----:B---34-:R1:W-:Y:S02]  /*169e0*/  @!P2 LDGSTS.E.BYPASS.LTC128B.128 [R9+0x1f000], desc[UR48][R6.64+0x80], !P1 ;  /* 0x1f0000800609afae */ /* 0x0183e4000c901d70 */
.L_x_1382:
[----:B------:R-:W-:Y:S01]  /*169f0*/  VIADD R0, R0, 0x70 ;  /* 0x0000007000007836 */ /* 0x000fe20000000000 */
[----:B------:R-:W-:Y:S04]  /*16a00*/  BSSY B0, `(.L_x_1296) ;  /* 0x000000a000007945 */ /* 0x000fe80003800000 */
[----:B------:R-:W-:-:S13]  /*16a10*/  ISETP.GE.AND P2, PT, R0, R2, PT ;  /* 0x000000020000720c */ /* 0x000fda0003f46270 */
[----:B------:R-:W-:Y:S05]  /*16a20*/  @P2 BRA `(.L_x_1297) ;  /* 0x00000000001c2947 */ /* 0x000fea0003800000 */
[----:B------:R-:W-:-:S05]  /*16a30*/  IADD3 R2, P2, R10, R4, RZ ;  /* 0x000000040a027210 */ /* 0x000fca0007f5e0ff */
[----:B------:R-:W-:-:S05]  /*16a40*/  IMAD.X R3, RZ, RZ, R3, P2 ;  /* 0x000000ffff037224 */ /* 0x000fca00010e0603 */
[----:B------:R-:W-:Y:S01]  /*16a50*/  @!PT LDS RZ, [RZ] ;  /* 0x00000000fffff984 */ /* 0x000fe20000000800 */
[----:B------:R-:W-:Y:S01]  /*16a60*/  @!PT LDS RZ, [RZ] ;  /* 0x00000000fffff984 */ /* 0x000fe20000000800 */
[----:B------:R-:W-:Y:S01]  /*16a70*/  @!PT LDS RZ, [RZ] ;  /* 0x00000000fffff984 */ /* 0x000fe20000000800 */
[----:B------:R3:W-:Y:S04]  /*16a80*/  LDGSTS.E.BYPASS.LTC128B.128 [R9+0x1b800], desc[UR48][R2.64], !P0 ;  /* 0x1b80000002097fae */ /* 0x0007e8000c101d70 */
[----:B------:R3:W-:Y:S02]  /*16a90*/  LDGSTS.E.BYPASS.LTC128B.128 [R9+0x1f800], desc[UR48][R2.64+0x80], !P1 ;  /* 0x1f80008002097fae */ /* 0x0007e4000c901d70 */
.L_x_1297:
[----:B------:R-:W-:Y:S05]  /*16aa0*/  BSYNC B0 ;  /* 0x0000000000007941 */ /* 0x000fea0003800000 */
.L_x_1296:
[----:B------:R-:W-:Y:S01]  /*16ab0*/  NOP ;  /* 0x0000000000007918 */ /* 0x000fe20000000000 */
[----:B------:R-:W-:-:S13]  /*16ac0*/  PLOP3.LUT P0, PT, PT, PT, PT, 0x80, 0x0 ;  /* 0x000000000000781c */ /* 0x000fda0003f0f070 */
.L_x_1298:
        /* <DEDUP_REMOVED lines=16> */
[----:B------:R-:W4:Y:S03]  /*16bd0*/  SYNCS.PHASECHK.TRANS64.TRYWAIT P0, [R17+URZ+0x28420], R0 ;  /* 0x02842000110075a7 */ /* 0x000f26000800017f */
[----:B---34-:R-:W-:Y:S05]  /*16be0*/  @!P0 BRA `(.L_x_1300) ;  /* 0x0000003c00508947 */ /* 0x018fea0003800000 */
.L_x_1383:
[----:B------:R-:W-:Y:S05]  /*16bf0*/  BSYNC B0 ;  /* 0x0000000000007941 */ /* 0x000fea0003800000 */
.L_x_1299:
[----:B------:R-:W3:Y:S04]  /*16c00*/  LDL.LU R3, [R1+0x30] ;  /* 0x0000300001037983 */ /* 0x000ee80000300800 */
[----:B------:R-:W4:Y:S01]  /*16c10*/  LDL R2, [R1+0x14] ;  /* 0x0000140001027983 */ /* 0x000f220000100800 */
[----:B---3--:R-:W-:-:S05]  /*16c20*/  VIADD R0, R3, 0xfffffffe ;  /* 0xfffffffe03007836 */ /* 0x008fca0000000000 */
[----:B----4-:R-:W-:-:S13]  /*16c30*/  ISETP.GE.AND P0, PT, R0, R2, PT ;  /* 0x000000020000720c */ /* 0x010fda0003f06270 */
[----:B------:R-:W-:Y:S05]  /*16c40*/  @!P0 BRA `(.L_x_1301) ;  /* 0x0000000c00ec8947 */ /* 0x000fea0003800000 */
[----:B-12---:R1:W5:Y:S04]  /*16c50*/  LDL.LU R6, [R1] ;  /* 0x0000000001067983 */ /* 0x0063680000300800 */
[----:B------:R1:W5:Y:S02]  /*16c60*/  LDL.LU R7, [R1+0x4] ;  /* 0x0000040001077983 */ /* 0x0003640000300800 */
.L_x_1323:
[----:B------:R-:W2:Y:S01]  /*16c70*/  LDL R2, [R1+0xc] ;  /* 0x00000c0001027983 */ /* 0x000ea20000100800 */
[----:B-----5:R-:W-:Y:S01]  /*16c80*/  VIADD R3, R6, 0x1 ;  /* 0x0000000106037836 */ /* 0x020fe20000000000 */
        /* <DEDUP_REMOVED lines=18> */
[----:B------:R-:W2:Y:S01]  /*16db0*/  LDL R11, [R1+0x8] ;  /* 0x00000800010b7983 */ /* 0x000ea20000100800 */
[----:B----4-:R-:W-:-:S13]  /*16dc0*/  ISETP.NE.AND P0, PT, R5, 0x1, PT ;  /* 0x000000010500780c */ /* 0x010fda0003f05270 */
[----:B------:R-:W4:Y:S02]  /*16dd0*/  @P0 LDC.64 R2, c[0x0][0x440] ;  /* 0x00011000ff020b82 */ /* 0x000f240000000a00 */
[----:B----4-:R-:W-:-:S04]  /*16de0*/  @P0 IMAD.HI.U32 R4, R0, R2, RZ ;  /* 0x0000000200040227 */ /* 0x010fc800078e00ff */
[----:B------:R-:W-:Y:S01]  /*16df0*/  IMAD.MOV.U32 R2, RZ, RZ, R0 ;  /* 0x000000ffff027224 */ /* 0x000fe200078e0000 */
[----:B------:R-:W-:-:S04]  /*16e00*/  @P0 SHF.R.U32.HI R2, RZ, R3, R4 ;  /* 0x00000003ff020219 */ /* 0x000fc80000011604 */
[--C-:B------:R-:W-:Y:S01]  /*16e10*/  SHF.R.S32.HI R3, RZ, 0x1f, R2.reuse ;  /* 0x0000001fff037819 */ /* 0x100fe20000011402 */
[----:B------:R-:W-:-:S04]  /*16e20*/  IMAD.MOV R8, RZ, RZ, -R2 ;  /* 0x000000ffff087224 */ /* 0x000fc800078e0a02 */
[----:B------:R-:W-:Y:S02]  /*16e30*/  IMAD R8, R5, R8, R0 ;  /* 0x0000000805087224 */ /* 0x000fe400078e0200 */
[----:B---3--:R-:W-:-:S04]  /*16e40*/  IMAD R4, R12, UR6, RZ ;  /* 0x000000060c047c24 */ /* 0x008fc8000f8e02ff */
[C---:B--2---:R-:W-:Y:S02]  /*16e50*/  IMAD R4, R11.reuse, UR7, R4 ;  /* 0x000000070b047c24 */ /* 0x044fe4000f8e0204 */
[----:B------:R-:W-:-:S04]  /*16e60*/  IMAD.WIDE.U32 R2, R11, UR6, R2 ;  /* 0x000000060b027c25 */ /* 0x000fc8000f8e0002 */
[----:B------:R-:W-:Y:S01]  /*16e70*/  IMAD.IADD R3, R4, 0x1, R3 ;  /* 0x0000000104037824 */ /* 0x000fe200078e0203 */
[----:B------:R-:W-:-:S04]  /*16e80*/  LEA R4, P0, R2, UR4, 0x2 ;  /* 0x0000000402047c11 */ /* 0x000fc8000f8010ff */
[----:B------:R-:W-:-:S05]  /*16e90*/  LEA.HI.X R5, R2, UR5, R3, 0x2, P0 ;  /* 0x0000000502057c11 */ /* 0x000fca00080f1403 */
[----:B------:R3:W5:Y:S04]  /*16ea0*/  LDG.E R16, desc[UR48][R4.64] ;  /* 0x0000003004107981 */ /* 0x000768000c1e1900 */
.L_x_1304:
        /* <DEDUP_REMOVED lines=8> */
.L_x_1384:
[----:B------:R-:W-:Y:S05]  /*16f30*/  BSYNC B1 ;  /* 0x0000000000017941 */ /* 0x000fea0003800000 */
.L_x_1305:
[----:B------:R-:W-:Y:S04]  /*16f40*/  BSSY B1, `(.L_x_1307) ;  /* 0x0000009000017945 */ /* 0x000fe80003800000 */
[----:B------:R-:W-:Y:S05]  /*16f50*/  @P1 BRA `(.L_x_1308) ;  /* 0x00000000001c1947 */ /* 0x000fea0003800000 */
[----:B------:R-:W4:Y:S02]  /*16f60*/  S2R R2, SR_TID.X ;  /* 0x0000000000027919 */ /* 0x000f240000002100 */
[----:B----4-:R-:W-:Y:S01]  /*16f70*/  LOP3.LUT R5, R2, 0x1f, RZ, 0xc0, !PT ;  /* 0x0000001f02057812 */ /* 0x010fe200078ec0ff */
[----:B------:R-:W-:-:S03]  /*16f80*/  IMAD.MOV.U32 R2, RZ, RZ, 0x4000 ;  /* 0x00004000ff027424 */ /* 0x000fc600078e00ff */
[----:B------:R-:W-:Y:S01]  /*16f90*/  ISETP.NE.AND P0, PT, R5, RZ, PT ;  /* 0x000000ff0500720c */ /* 0x000fe20003f05270 */
[----:B------:R4:W-:-:S12]  /*16fa0*/  SYNCS.ARRIVE.TRANS64 RZ, [R4+URZ+0x28470], R2 ;  /* 0x0284700204ff79a7 */ /* 0x0009d8000800003f */
[----:B----4-:R-:W-:Y:S05]  /*16fb0*/  @!P0 BRA `(.L_x_1308) ;  /* 0x0000000000048947 */ /* 0x010fea0003800000 */
[----:B------:R-:W-:Y:S01]  /*16fc0*/  BPT.TRAP 0x1 ;  /* 0x000000040000795c */ /* 0x000fe20000300000 */
.L_x_1308:
[----:B------:R-:W-:Y:S05]  /*16fd0*/  BSYNC B1 ;  /* 0x0000000000017941 */ /* 0x000fea0003800000 */
.L_x_1307:
[----:B------:R-:W4:Y:S04]  /*16fe0*/  LDL R2, [R1] ;  /* 0x0000000001027983 */ /* 0x000f280000100800 */
[----:B------:R-:W2:Y:S01]  /*16ff0*/  LDL R5, [R1+0x1c] ;  /* 0x00001c0001057983 */ /* 0x000ea20000100800 */
[----:B------:R-:W-:Y:S01]  /*17000*/  IMAD.MOV.U32 R13, RZ, RZ, RZ ;  /* 0x000000ffff0d7224 */ /* 0x000fe200078e00ff */
[----:B------:R-:W-:Y:S01]  /*17010*/  UIADD3 UR4, UP0, UR44, 0x470, URZ ;  /* 0x000004702c047890 */ /* 0x000fe2000ff1e03f */
[----:B------:R-:W-:Y:S01]  /*17020*/  PLOP3.LUT P0, PT, PT, PT, PT, 0x80, 0x0 ;  /* 0x000000000000781c */ /* 0x000fe20003f0f070 */
[----:B------:R-:W-:Y:S01]  /*17030*/  UMOV UR6, 0x0 ;  /* 0x0000000000067882 */ /* 0x000fe20000000000 */
[----:B------:R-:W-:Y:S01]  /*17040*/  UMOV UR7, 0x14f00000 ;  /* 0x14f0000000077882 */ /* 0x000fe20000000000 */
[----:B------:R-:W-:Y:S01]  /*17050*/  R2UR UR10, R13 ;  /* 0x000000000d0a72ca */ /* 0x000fe200000e0000 */
[----:B------:R-:W-:Y:S01]  /*17060*/  UIADD3.X UR5, URZ, UR45, URZ, UP0, !UPT ;  /* 0x0000002d3f057290 */ /* 0x000fe200087fe43f */
[----:B----4-:R-:W-:-:S02]  /*17070*/  IMAD R2, R2, 0x4000, R17 ;  /* 0x0000400002027824 */ /* 0x010fc400078e0211 */
[----:B--2---:R-:W-:Y:S02]  /*17080*/  IMAD R8, R8, 0x40, R5 ;  /* 0x0000004008087824 */ /* 0x004fe400078e0205 */
[----:B------:R-:W-:Y:S02]  /*17090*/  VIADD R5, R4, 0x28470 ;  /* 0x0002847004057836 */ /* 0x000fe40000000000 */
[----:B------:R-:W-:-:S07]  /*170a0*/  VIADD R9, R2, 0x10000 ;  /* 0x0001000002097836 */ /* 0x000fce0000000000 */
.L_x_1309:
        /* <DEDUP_REMOVED lines=9> */
[----:B--2---:R-:W-:Y:S05]  /*17140*/  @P0 BRA.U.ANY `(.L_x_1309) ;  /* 0xfffffffd00d80947 */ /* 0x004fea000393ffff */
[----:B------:R-:W-:Y:S01]  /*17150*/  IMAD.MOV.U32 R12, RZ, RZ, 0x80 ;  /* 0x00000080ff0c7424 */ /* 0x000fe200078e00ff */
[----:B------:R-:W-:Y:S01]  /*17160*/  PLOP3.LUT P0, PT, PT, PT, PT, 0x80, 0x0 ;  /* 0x000000000000781c */ /* 0x000fe20003f0f070 */
[----:B------:R-:W-:Y:S01]  /*17170*/  VIADD R9, R2, 0x12000 ;  /* 0x0001200002097836 */ /* 0x000fe20000000000 */
[----:B------:R-:W-:Y:S01]  /*17180*/  UMOV UR6, 0x0 ;  /* 0x0000000000067882 */ /* 0x000fe20000000000 */
[----:B------:R-:W-:Y:S01]  /*17190*/  UMOV UR7, 0x14f00000 ;  /* 0x14f0000000077882 */ /* 0x000fe20000000000 */
[----:B------:R-:W-:-:S15]  /*171a0*/  R2UR UR10, R12 ;  /* 0x000000000c0a72ca */ /* 0x000fde00000e0000 */
.L_x_1310:
        /* <DEDUP_REMOVED lines=10> */
[----:B------:R-:W2:Y:S01]  /*17250*/  SYNCS.PHASECHK.TRANS64.TRYWAIT P0, [R4+URZ+0x28440], R3 ;  /* 0x02844003040075a7 */ /* 0x000ea2000800017f */
[----:B------:R-:W-:Y:S04]  /*17260*/  BSSY B1, `(.L_x_1311) ;  /* 0x0000002000017945 */ /* 0x000fe80003800000 */
[----:B--2---:R-:W-:Y:S05]  /*17270*/  @!P0 BRA `(.L_x_1312) ;  /* 0x0000003400d48947 */ /* 0x004fea0003800000 */
.L_x_1385:
[----:B------:R-:W-:Y:S05]  /*17280*/  BSYNC B1 ;  /* 0x0000000000017941 */ /* 0x000fea0003800000 */
.L_x_1311:
[----:B------:R-:W-:Y:S01]  /*17290*/  BSSY B1, `(.L_x_1313) ;  /* 0x000000b000017945 */ /* 0x000fe20003800000 */
[----:B------:R-:W-:Y:S02]  /*172a0*/  IMAD.MOV.U32 R10, RZ, RZ, 0x0 ;  /* 0x00000000ff0a7424 */ /* 0x000fe400078e00ff */
[----:B------:R-:W-:Y:S01]  /*172b0*/  IMAD.MOV.U32 R11, RZ, RZ, 0x14f00000 ;  /* 0x14f00000ff0b7424 */ /* 0x000fe200078e00ff */
[----:B------:R-:W-:Y:S06]  /*172c0*/  @P1 BRA `(.L_x_1314) ;  /* 0x00000000001c1947 */ /* 0x000fec0003800000 */
[----:B------:R-:W4:Y:S01]  /*172d0*/  S2R R5, SR_TID.X ;  /* 0x0000000000057919 */ /* 0x000f220000002100 */
[----:B--23--:R-:W-:-:S04]  /*172e0*/  IMAD.MOV.U32 R3, RZ, RZ, 0x4000 ;  /* 0x00004000ff037424 */ /* 0x00cfc800078e00ff */
[----:B------:R2:W-:Y:S01]  /*172f0*/  SYNCS.ARRIVE.TRANS64 RZ, [R4+URZ+0x28430], R3 ;  /* 0x0284300304ff79a7 */ /* 0x0005e2000800003f */
[----:B----4-:R-:W-:-:S04]  /*17300*/  LOP3.LUT R5, R5, 0x1f, RZ, 0xc0, !PT ;  /* 0x0000001f05057812 */ /* 0x010fc800078ec0ff */
[----:B------:R-:W-:-:S13]  /*17310*/  ISETP.NE.AND P0, PT, R5, RZ, PT ;  /* 0x000000ff0500720c */ /* 0x000fda0003f05270 */
[----:B--2---:R-:W-:Y:S05]  /*17320*/  @!P0 BRA `(.L_x_1314) ;  /* 0x0000000000048947 */ /* 0x004fea0003800000 */
[----:B------:R-:W-:Y:S01]  /*17330*/  BPT.TRAP 0x1 ;  /* 0x000000040000795c */ /* 0x000fe20000300000 */
.L_x_1314:
[----:B------:R-:W-:Y:S05]  /*17340*/  BSYNC B1 ;  /* 0x0000000000017941 */ /* 0x000fea0003800000 */
.L_x_1313:
[----:B------:R-:W-:Y:S01]  /*17350*/  R2UR UR10, R13 ;  /* 0x000000000d0a72ca */ /* 0x000fe200000e0000 */
[----:B------:R-:W-:Y:S01]  /*17360*/  UIADD3 UR4, UP0, UR44, 0x370, URZ ;  /* 0x000003702c047890 */ /* 0x000fe2000ff1e03f */
[----:B------:R-:W-:Y:S01]  /*17370*/  R2UR UR6, R10 ;  /* 0x000000000a0672ca */ /* 0x000fe200000e0000 */
[----:B--23--:R-:W-:Y:S01]  /*17380*/  VIADD R4, R4, 0x28430 ;  /* 0x0002843004047836 */ /* 0x00cfe20000000000 */
[----:B------:R-:W-:Y:S01]  /*17390*/  R2UR UR7, R11 ;  /* 0x000000000b0772ca */ /* 0x000fe200000e0000 */
[----:B------:R-:W-:Y:S01]  /*173a0*/  VIADD R3, R2, 0x20000 ;  /* 0x0002000002037836 */ /* 0x000fe20000000000 */
[----:B------:R-:W-:Y:S01]  /*173b0*/  PLOP3.LUT P0, PT, PT, PT, PT, 0x80, 0x0 ;  /* 0x000000000000781c */ /* 0x000fe20003f0f070 */
[----:B------:R-:W-:-:S12]  /*173c0*/  UIADD3.X UR5, URZ, UR45, URZ, UP0, !UPT ;  /* 0x0000002d3f057290 */ /* 0x000fd800087fe43f */
.L_x_1315:
        /* <DEDUP_REMOVED lines=10> */
[----:B------:R-:W-:Y:S01]  /*17470*/  R2UR UR10, R12 ;  /* 0x000000000c0a72ca */ /* 0x000fe200000e0000 */
[----:B------:R-:W-:Y:S01]  /*17480*/  VIADD R2, R2, 0x22000 ;  /* 0x0002200002027836 */ /* 0x000fe20000000000 */
[----:B------:R-:W-:Y:S02]  /*17490*/  R2UR UR6, R10 ;  /* 0x000000000a0672ca */ /* 0x000fe400000e0000 */
[----:B------:R-:W-:Y:S02]  /*174a0*/  R2UR UR7, R11 ;  /* 0x000000000b0772ca */ /* 0x000fe400000e0000 */
[----:B------:R-:W-:-:S13]  /*174b0*/  PLOP3.LUT P0, PT, PT, PT, PT, 0x80, 0x0 ;  /* 0x000000000000781c */ /* 0x000fda0003f0f070 */
.L_x_1316:
        /* <DEDUP_REMOVED lines=10> */
.L_x_1303:
[----:B------:R-:W-:Y:S05]  /*17560*/  BSYNC B0 ;  /* 0x0000000000007941 */ /* 0x000fea0003800000 */
.L_x_1302:
[----:B------:R-:W-:-:S06]  /*17570*/  UISETP.NE.AND UP0, UPT, UR39, 0x3, UPT ;  /* 0x000000032700788c */ /* 0x000fcc000bf05270 */
[----:B------:R-:W-:-:S13]  /*17580*/  PLOP3.LUT P0, PT, PT, PT, UP0, 0x80, 0x0 ;  /* 0x000000000000781c */ /* 0x000fda0003f0f008 */
[----:B------:R-:W-:Y:S05]  /*17590*/  @!P0 BRA `(.L_x_1317) ;  /* 0x0000000000048947 */ /* 0x000fea0003800000 */
[----:B------:R-:W-:Y:S01]  /*175a0*/  BPT.TRAP 0x1 ;  /* 0x000000040000795c */ /* 0x000fe20000300000 */
.L_x_1317:
        /* <DEDUP_REMOVED lines=8> */
.L_x_1386:
[----:B------:R-:W-:Y:S05]  /*17630*/  BSYNC B0 ;  /* 0x0000000000007941 */ /* 0x000fea0003800000 */
.L_x_1318:
[----:B------:R-:W-:Y:S05]  /*17640*/  @!P1 BRA `(.L_x_1320) ;  /* 0x0000000000049947 */ /* 0x000fea0003800000 */
[----:B------:R-:W-:Y:S01]  /*17650*/  BPT.TRAP 0x1 ;  /* 0x000000040000795c */ /* 0x000fe20000300000 */
.L_x_1320:
[----:B------:R-:W-:Y:S01]  /*17660*/  SHF.L.U32 R3, R7, 0x1f, RZ ;  /* 0x0000001f07037819 */ /* 0x000fe200000006ff */
[----:B---3--:R-:W-:-:S03]  /*17670*/  IMAD.SHL.U32 R2, R6, 0x4000, RZ ;  /* 0x0000400006027824 */ /* 0x008fc600078e00ff */
[----:B------:R-:W3:Y:S02]  /*17680*/  SYNCS.PHASECHK.TRANS64.TRYWAIT P0, [R19+URZ+0x28460], R3 ;  /* 0x02846003130075a7 */ /* 0x000ee4000800017f */
[----:B---3--:R-:W-:Y:S05]  /*17690*/  @!P0 BRA `(.L_x_1321) ;  /* 0x0000003000f48947 */ /* 0x008fea0003800000 */
.L_x_1387:
[----:B------:R-:W3:Y:S04]  /*176a0*/  LDL R4, [R1+0x24] ;  /* 0x0000240001047983 */ /* 0x000ee80000100800 */
[----:B------:R-:W4:Y:S01]  /*176b0*/  LDL R12, [R1+0x20] ;  /* 0x00002000010c7983 */ /* 0x000f220000100800 */
[----:B------:R-:W-:Y:S05]  /*176c0*/  WARPSYNC.ALL ;  /* 0x0000000000007948 */ /* 0x000fea0003800000 */
[----:B------:R-:W5:Y:S01]  /*176d0*/  S2R R5, SR_TID.X ;  /* 0x0000000000057919 */ /* 0x000f620000002100 */
[----:B------:R-:W-:Y:S01]  /*176e0*/  IMAD.MOV.U32 R13, RZ, RZ, 0x40 ;  /* 0x00000040ff0d7424 */ /* 0x000fe200078e00ff */
[----:B-----5:R-:W-:-:S04]  /*176f0*/  LOP3.LUT P0, RZ, R5, 0x4, RZ, 0xc0, !PT ;  /* 0x0000000405ff7812 */ /* 0x020fc8000780c0ff */
[----:B------:R-:W-:Y:S02]  /*17700*/  SEL R13, R13, 0xffffffc0, !P0 ;  /* 0xffffffc00d0d7807 */ /* 0x000fe40004000000 */
[----:B---3--:R-:W-:Y:S02]  /*17710*/  LOP3.LUT R3, R2, R4, RZ, 0xfc, !PT ;  /* 0x0000000402037212 */ /* 0x008fe400078efcff */
[----:B----4-:R-:W-:-:S03]  /*17720*/  IADD3 R2, R17, R2, R12 ;  /* 0x0000000211027210 */ /* 0x010fc60007ffe00c */
[----:B------:R-:W-:-:S04]  /*17730*/  IMAD.IADD R3, R17, 0x1, R3 ;  /* 0x0000000111037824 */ /* 0x000fc800078e0203 */
[----:B------:R-:W-:Y:S01]  /*17740*/  IMAD.IADD R18, R13, 0x1, R3 ;  /* 0x000000010d127824 */ /* 0x000fe200078e0203 */
[----:B--2---:R-:W2:Y:S02]  /*17750*/  LDSM.16.MT88.4 R8, [R3+0x10000] ;  /* 0x010000000308783b */ /* 0x004ea40000004200 */
[C-C-:B--2---:R-:W-:Y:S02]  /*17760*/  PRMT R4, R8.reuse, 0x6420, R9.reuse ;  /* 0x0000642008047816 */ /* 0x144fe40000000009 */
[----:B------:R-:W-:Y:S02]  /*17770*/  PRMT R5, R8, 0x7531, R9 ;  /* 0x0000753108057816 */ /* 0x000fe40000000009 */
[C-C-:B------:R-:W-:Y:S02]  /*17780*/  PRMT R6, R10.reuse, 0x6420, R11.reuse ;  /* 0x000064200a067816 */ /* 0x140fe4000000000b */
[----:B------:R-:W-:Y:S02]  /*17790*/  PRMT R7, R10, 0x7531, R11 ;  /* 0x000075310a077816 */ /* 0x000fe4000000000b */
[----:B------:R-:W2:Y:S04]  /*177a0*/  LDSM.16.MT88.4 R8, [R18+0x10000] ;  /* 0x010000001208783b */ /* 0x000ea80000004200 */
[----:B------:R-:W-:Y:S01]  /*177b0*/  STSM.16.M88.4 [R2+0x8000], R4 ;  /* 0x0080000402007844 */ /* 0x000fe20000000200 */
[----:B--2---:R-:W-:-:S02]  /*177c0*/  PRMT R12, R8, 0x6420, R9 ;  /* 0x00006420080c7816 */ /* 0x004fc40000000009 */
[----:B------:R-:W-:Y:S02]  /*177d0*/  PRMT R13, R8, 0x7531, R9 ;  /* 0x00007531080d7816 */ /* 0x000fe40000000009 */
[C-C-:B------:R-:W-:Y:S02]  /*177e0*/  PRMT R14, R10.reuse, 0x6420, R11.reuse ;  /* 0x000064200a0e7816 */ /* 0x140fe4000000000b */
[----:B------:R-:W-:-:S05]  /*177f0*/  PRMT R15, R10, 0x7531, R11 ;  /* 0x000075310a0f7816 */ /* 0x000fca000000000b */
[----:B------:R-:W-:Y:S04]  /*17800*/  STSM.16.M88.4 [R2+0x9000], R12 ;  /* 0x0090000c02007844 */ /* 0x000fe80000000200 */
[----:B------:R-:W2:Y:S02]  /*17810*/  LDSM.16.MT88.4 R8, [R3+0x12000] ;  /* 0x012000000308783b */ /* 0x000ea40000004200 */
[C-C-:B--2---:R-:W-:Y:S02]  /*17820*/  PRMT R4, R8.reuse, 0x6420, R9.reuse ;  /* 0x0000642008047816 */ /* 0x144fe40000000009 */
[----:B------:R-:W-:Y:S02]  /*17830*/  PRMT R5, R8, 0x7531, R9 ;  /* 0x0000753108057816 */ /* 0x000fe40000000009 */
[----:B------:R-:W-:-:S02]  /*17840*/  PRMT R6, R10, 0x6420, R11 ;  /* 0x000064200a067816 */ /* 0x000fc4000000000b */
[----:B------:R-:W-:Y:S02]  /*17850*/  PRMT R7, R10, 0x7531, R11 ;  /* 0x000075310a077816 */ /* 0x000fe4000000000b */
[----:B------:R-:W2:Y:S04]  /*17860*/  LDSM.16.MT88.4 R8, [R18+0x12000] ;  /* 0x012000001208783b */ /* 0x000ea80000004200 */
[----:B------:R3:W-:Y:S02]  /*17870*/  STSM.16.M88.4 [R2+0xa000], R4 ;  /* 0x00a0000402007844 */ /* 0x0007e40000000200 */
[----:B---3--:R-:W3:Y:S01]  /*17880*/  S2R R7, SR_TID.X ;  /* 0x0000000000077919 */ /* 0x008ee20000002100 */
[C-C-:B--2---:R-:W-:Y:S02]  /*17890*/  PRMT R12, R8.reuse, 0x6420, R9.reuse ;  /* 0x00006420080c7816 */ /* 0x144fe40000000009 */
[----:B------:R-:W-:-:S02]  /*178a0*/  PRMT R13, R8, 0x7531, R9 ;  /* 0x00007531080d7816 */ /* 0x000fc40000000009 */
[C-C-:B------:R-:W-:Y:S02]  /*178b0*/  PRMT R14, R10.reuse, 0x6420, R11.reuse ;  /* 0x000064200a0e7816 */ /* 0x140fe4000000000b */
[----:B------:R-:W-:-:S05]  /*178c0*/  PRMT R15, R10, 0x7531, R11 ;  /* 0x000075310a0f7816 */ /* 0x000fca000000000b */
[----:B------:R2:W-:Y:S01]  /*178d0*/  STSM.16.M88.4 [R2+0xb000], R12 ;  /* 0x00b0000c02007844 */ /* 0x0005e20000000200 */
[----:B---3--:R-:W-:-:S03]  /*178e0*/  LOP3.LUT P0, RZ, R7, 0x4, RZ, 0xc0, !PT ;  /* 0x0000000407ff7812 */ /* 0x008fc6000780c0ff */
[----:B------:R-:W3:Y:S01]  /*178f0*/  LDSM.16.MT88.4 R8, [R3+0x11000] ;  /* 0x011000000308783b */ /* 0x000ee20000004200 */
[----:B--2---:R-:W-:-:S05]  /*17900*/  IMAD.MOV.U32 R15, RZ, RZ, 0x20 ;  /* 0x00000020ff0f7424 */ /* 0x004fca00078e00ff */
[----:B------:R-:W-:-:S04]  /*17910*/  SEL R15, R15, 0xffffffe0, !P0 ;  /* 0xffffffe00f0f7807 */ /* 0x000fc80004000000 */
[----:B------:R-:W-:Y:S02]  /*17920*/  IADD3 R2, R15, 0x8000, R2 ;  /* 0x000080000f027810 */ /* 0x000fe40007ffe002 */
[C-C-:B---3--:R-:W-:Y:S02]  /*17930*/  PRMT R4, R8.reuse, 0x6420, R9.reuse ;  /* 0x0000642008047816 */ /* 0x148fe40000000009 */
[----:B------:R-:W-:Y:S02]  /*17940*/  PRMT R5, R8, 0x7531, R9 ;  /* 0x0000753108057816 */ /* 0x000fe40000000009 */
[C-C-:B------:R-:W-:Y:S02]  /*17950*/  PRMT R6, R10.reuse, 0x6420, R11.reuse ;  /* 0x000064200a067816 */ /* 0x140fe4000000000b */
[----:B------:R-:W-:Y:S02]  /*17960*/  PRMT R7, R10, 0x7531, R11 ;  /* 0x000075310a077816 */ /* 0x000fe4000000000b */
[----:B------:R-:W2:Y:S04]  /*17970*/  LDSM.16.MT88.4 R8, [R18+0x11000] ;  /* 0x011000001208783b */ /* 0x000ea80000004200 */
[----:B------:R-:W-:Y:S01]  /*17980*/  STSM.16.M88.4 [R2], R4 ;  /* 0x0000000402007844 */ /* 0x000fe20000000200 */
        /* <DEDUP_REMOVED lines=12> */
[C-C-:B--2---:R-:W-:Y:S02]  /*17a50*/  PRMT R4, R8.reuse, 0x6420, R9.reuse ;  /* 0x0000642008047816 */ /* 0x144fe40000000009 */
        /* <DEDUP_REMOVED lines=9> */
[----:B---3--:R-:W3:Y:S01]  /*17af0*/  FENCE.VIEW.ASYNC.S ;  /* 0x00000000000073c6 */ /* 0x008ee20000000000 */
[----:B------:R-:W-:Y:S05]  /*17b00*/  @!P1 BRA `(.L_x_1322) ;  /* 0x0000000000049947 */ /* 0x000fea0003800000 */
[----:B------:R-:W-:Y:S01]  /*17b10*/  BPT.TRAP 0x1 ;  /* 0x000000040000795c */ /* 0x000fe20000300000 */
.L_x_1322:
[----:B--2---:R-:W2:Y:S01]  /*17b20*/  S2R R2, SR_TID.X ;  /* 0x0000000000027919 */ /* 0x004ea20000002100 */
[----:B---3--:R3:W-:Y:S01]  /*17b30*/  SYNCS.ARRIVE.TRANS64.A1T0 RZ, [R19+URZ+0x28450], RZ ;  /* 0x028450ff13ff79a7 */ /* 0x0087e2000810003f */
[----:B------:R4:W5:Y:S04]  /*17b40*/  LDL R6, [R1] ;  /* 0x0000000001067983 */ /* 0x0009680000100800 */
[----:B------:R4:W5:Y:S01]  /*17b50*/  LDL R7, [R1+0x4] ;  /* 0x0000040001077983 */ /* 0x0009620000100800 */
[----:B--2---:R-:W-:-:S03]  /*17b60*/  LOP3.LUT R3, R2, 0x7f, RZ, 0xc0, !PT ;  /* 0x0000007f02037812 */ /* 0x004fc600078ec0ff */
[----:B------:R-:W2:Y:S01]  /*17b70*/  LDL R2, [R1+0x14] ;  /* 0x0000140001027983 */ /* 0x000ea20000100800 */
[----:B------:R-:W-:Y:S01]  /*17b80*/  BAR.SYNC.DEFER_BLOCKING 0x2, 0x80 ;  /* 0x0082000000007b1d */ /* 0x000fe20000010000 */
[----:B------:R-:W-:-:S13]  /*17b90*/  ISETP.NE.AND P0, PT, R3, RZ, PT ;  /* 0x000000ff0300720c */ /* 0x000fda0003f05270 */
[----:B---3--:R-:W-:-:S05]  /*17ba0*/  @!P0 VIADD R19, R19, 0x28480 ;  /* 0x0002848013138836 */ /* 0x008fca0000000000 */
[----:B------:R-:W-:-:S04]  /*17bb0*/  @!P0 PRMT R19, RZ, 0x654, R19 ;  /* 0x00000654ff138816 */ /* 0x000fc80000000013 */
[----:B------:R4:W-:Y:S01]  /*17bc0*/  @!P0 SYNCS.ARRIVE.TRANS64.RED.A1T0 RZ, [R19+URZ], RZ ;  /* 0x000000ff13ff89a7 */ /* 0x0009e2000810043f */
[C---:B--2---:R-:W-:Y:S01]  /*17bd0*/  ISETP.GT.AND P0, PT, R0.reuse, R2, PT ;  /* 0x000000020000720c */ /* 0x044fe20003f04270 */
[----:B------:R-:W-:-:S12]  /*17be0*/  VIADD R0, R0, 0xffffffff ;  /* 0xffffffff00007836 */ /* 0x000fd80000000000 */
[----:B----4-:R-:W-:Y:S05]  /*17bf0*/  @P0 BRA `(.L_x_1323) ;  /* 0xfffffff0001c0947 */ /* 0x010fea000383ffff */
.L_x_1301:
[----:B------:R-:W3:Y:S01]  /*17c00*/  S2R R2, SR_TID.X ;  /* 0x0000000000027919 */ /* 0x000ee20000002100 */
[----:B------:R-:W-:Y:S01]  /*17c10*/  BSSY B0, `(.L_x_1324) ;  /* 0x0000011000007945 */ /* 0x000fe20003800000 */
[----:B---3--:R-:W-:-:S04]  /*17c20*/  LOP3.LUT R2, R2, 0x7f, RZ, 0xc0, !PT ;  /* 0x0000007f02027812 */ /* 0x008fc800078ec0ff */
[----:B------:R-:W-:-:S13]  /*17c30*/  ISETP.NE.AND P0, PT, R2, RZ, PT ;  /* 0x000000ff0200720c */ /* 0x000fda0003f05270 */
[----:B------:R-:W-:Y:S05]  /*17c40*/  @P0 BRA `(.L_x_1325) ;  /* 0x0000000000340947 */ /* 0x000fea0003800000 */
[----:B------:R-:W3:Y:S01]  /*17c50*/  S2R R3, SR_LANEID ;  /* 0x0000000000037919 */ /* 0x000ee20000000000 */
[----:B------:R-:W-:Y:S02]  /*17c60*/  VOTEU.ANY UR4, UPT, PT ;  /* 0x0000000000047886 */ /* 0x000fe400038e0100 */
[----:B------:R-:W3:Y:S08]  /*17c70*/  FLO.U32 R0, UR4 ;  /* 0x0000000400007d00 */ /* 0x000ef000080e0000 */
[----:B------:R-:W4:Y:S01]  /*17c80*/  POPC R4, UR4 ;  /* 0x0000000400047d09 */ /* 0x000f220008000000 */
[----:B---3--:R-:W-:-:S02]  /*17c90*/  ISETP.EQ.U32.AND P1, PT, R0, R3, PT ;  /* 0x000000030000720c */ /* 0x008fc40003f22070 */
[----:B------:R-:W4:Y:S11]  /*17ca0*/  LDC.64 R2, c[0x0][0xc60] ;  /* 0x00031800ff027b82 */ /* 0x000f360000000a00 */
[----:B----4-:R-:W3:Y:S01]  /*17cb0*/  @P1 ATOMG.E.ADD.STRONG.GPU PT, R3, desc[UR48][R2.64], R4 ;  /* 0x00000004020319a8 */ /* 0x010ee200081ee1f0 */
[----:B------:R-:W4:Y:S02]  /*17cc0*/  S2R R5, SR_LTMASK ;  /* 0x0000000000057919 */ /* 0x000f240000003900 */
[----:B----4-:R-:W-:-:S06]  /*17cd0*/  LOP3.LUT R5, R5, UR4, RZ, 0xc0, !PT ;  /* 0x0000000405057c12 */ /* 0x010fcc000f8ec0ff */
[----:B------:R-:W4:Y:S01]  /*17ce0*/  POPC R5, R5 ;  /* 0x0000000500057309 */ /* 0x000f220000000000 */
[----:B---3--:R-:W4:Y:S02]  /*17cf0*/  SHFL.IDX PT, R0, R3, R0, 0x1f ;  /* 0x00001f0003007589 */ /* 0x008f2400000e0000 */
[----:B----4-:R-:W-:-:S05]  /*17d00*/  IADD3 R0, R0, UR46, R5 ;  /* 0x0000002e00007c10 */ /* 0x010fca000fffe005 */
[----:B------:R3:W-:Y:S02]  /*17d10*/  STL [R1+0x10], R0 ;  /* 0x0000100001007387 */ /* 0x0007e40000100800 */
.L_x_1325:
[----:B------:R-:W-:Y:S05]  /*17d20*/  BSYNC B0 ;  /* 0x0000000000007941 */ /* 0x000fea0003800000 */
.L_x_1324:
[----:B------:R-:W-:-:S06]  /*17d30*/  UISETP.NE.AND UP0, UPT, UR39, 0x3, UPT ;  /* 0x000000032700788c */ /* 0x000fcc000bf05270 */
[----:B------:R-:W-:-:S13]  /*17d40*/  PLOP3.LUT P1, PT, PT, PT, UP0, 0x80, 0x0 ;  /* 0x000000000000781c */ /* 0x000fda0003f2f008 */
[----:B------:R-:W-:Y:S05]  /*17d50*/  @!P1 BRA `(.L_x_1326) ;  /* 0x0000000000049947 */ /* 0x000fea0003800000 */
[----:B------:R-:W-:Y:S01]  /*17d60*/  BPT.TRAP 0x1 ;  /* 0x000000040000795c */ /* 0x000fe20000300000 */
.L_x_1326:
[----:B------:R-:W4:Y:S04]  /*17d70*/  LDL R3, [R1+0x4] ;  /* 0x0000040001037983 */ /* 0x000f280000100800 */
[----:B------:R-:W2:Y:S01]  /*17d80*/  LDL R2, [R1] ;  /* 0x0000000001027983 */ /* 0x000ea20000100800 */
[----:B---3--:R-:W-:Y:S01]  /*17d90*/  IMAD.U32 R0, RZ, RZ, UR42 ;  /* 0x0000002aff007e24 */ /* 0x008fe2000f8e00ff */
[----:B------:R-:W-:Y:S04]  /*17da0*/  BSSY B0, `(.L_x_1327) ;  /* 0x0000007000007945 */ /* 0x000fe80003800000 */
[----:B------:R-:W-:-:S02]  /*17db0*/  ISETP.NE.AND P2, PT, R0, 0x3, PT ;  /* 0x000000030000780c */ /* 0x000fc40003f45270 */
[----:B----4-:R-:W-:-:S04]  /*17dc0*/  LOP3.LUT R3, R3, 0x1, RZ, 0x3c, !PT ;  /* 0x0000000103037812 */ /* 0x010fc800078e3cff */
[----:B------:R-:W-:Y:S01]  /*17dd0*/  SHF.L.U32 R3, R3, 0x1f, RZ ;  /* 0x0000001f03037819 */ /* 0x000fe200000006ff */
[----:B--2---:R-:W-:-:S04]  /*17de0*/  IMAD R16, R2, 0x8, R17 ;  /* 0x0000000802107824 */ /* 0x004fc800078e0211 */
[----:B------:R-:W2:Y:S02]  /*17df0*/  SYNCS.PHASECHK.TRANS64.TRYWAIT P1, [R16+URZ+0x28470], R3 ;  /* 0x02847003100075a7 */ /* 0x000ea4000802017f */
[----:B--2---:R-:W-:Y:S05]  /*17e00*/  @!P1 BRA `(.L_x_1328) ;  /* 0x0000002c002c9947 */ /* 0x004fea0003800000 */
.L_x_1388:
[----:B------:R-:W-:Y:S05]  /*17e10*/  BSYNC B0 ;  /* 0x0000000000007941 */ /* 0x000fea0003800000 */
.L_x_1327:
[----:B------:R-:W-:Y:S05]  /*17e20*/  @!P2 BRA `(.L_x_1329) ;  /* 0x000000000004a947 */ /* 0x000fea0003800000 */
[----:B------:R-:W-:Y:S01]  /*17e30*/  BPT.TRAP 0x1 ;  /* 0x000000040000795c */ /* 0x000fe20000300000 */
.L_x_1329:
[----:B------:R-:W2:Y:S02]  /*17e40*/  LDL R0, [R1+0x4] ;  /* 0x0000040001007983 */ /* 0x000ea40000100800 */
[----:B--2---:R-:W-:-:S04]  /*17e50*/  SHF.L.U32 R3, R0, 0x1f, RZ ;  /* 0x0000001f00037819 */ /* 0x004fc800000006ff */
[----:B------:R-:W2:Y:S02]  /*17e60*/  SYNCS.PHASECHK.TRANS64.TRYWAIT P1, [R16+URZ+0x28460], R3 ;  /* 0x02846003100075a7 */ /* 0x000ea4000802017f */
[----:B--2---:R-:W-:Y:S05]  /*17e70*/  @!P1 BRA `(.L_x_1330) ;  /* 0x0000002c00249947 */ /* 0x004fea0003800000 */
.L_x_1389:
[----:B------:R-:W3:Y:S04]  /*17e80*/  LDL R18, [R1] ;  /* 0x0000000001127983 */ /* 0x000ee80000100800 */
[----:B------:R-:W4:Y:S04]  /*17e90*/  LDL R2, [R1+0x24] ;  /* 0x0000240001027983 */ /* 0x000f280000100800 */
[----:B------:R-:W2:Y:S01]  /*17ea0*/  LDL R12, [R1+0x20] ;  /* 0x00002000010c7983 */ /* 0x000ea20000100800 */
[----:B-1----:R-:W1:Y:S01]  /*17eb0*/  S2R R9, SR_TID.X ;  /* 0x0000000000097919 */ /* 0x002e620000002100 */
[----:B------:R-:W-:Y:S05]  /*17ec0*/  WARPSYNC.ALL ;  /* 0x0000000000007948 */ /* 0x000fea0003800000 */
[----:B------:R-:W-:Y:S01]  /*17ed0*/  IMAD.MOV.U32 R13, RZ, RZ, 0x40 ;  /* 0x00000040ff0d7424 */ /* 0x000fe200078e00ff */
[----:B-1----:R-:W-:-:S04]  /*17ee0*/  LOP3.LUT P1, RZ, R9, 0x4, RZ, 0xc0, !PT ;  /* 0x0000000409ff7812 */ /* 0x002fc8000782c0ff */
[----:B------:R-:W-:Y:S01]  /*17ef0*/  SEL R13, R13, 0xffffffc0, !P1 ;  /* 0xffffffc00d0d7807 */ /* 0x000fe20004800000 */
[----:B------:R-:W1:Y:S01]  /*17f00*/  S2R R19, SR_TID.X ;  /* 0x0000000000137919 */ /* 0x000e620000002100 */
[----:B---3--:R-:W-:-:S05]  /*17f10*/  IMAD.SHL.U32 R0, R18, 0x4000, RZ ;  /* 0x0000400012007824 */ /* 0x008fca00078e00ff */
[----:B----4-:R-:W-:-:S05]  /*17f20*/  LOP3.LUT R2, R0, R2, RZ, 0xfc, !PT ;  /* 0x0000000200027212 */ /* 0x010fca00078efcff */
[----:B------:R-:W-:-:S05]  /*17f30*/  IMAD.IADD R2, R17, 0x1, R2 ;  /* 0x0000000111027824 */ /* 0x000fca00078e0202 */
[----:B-----5:R-:W3:Y:S01]  /*17f40*/  LDSM.16.MT88.4 R4, [R2+0x10000] ;  /* 0x010000000204783b */ /* 0x020ee20000004200 */
[----:B--2---:R-:W-:Y:S01]  /*17f50*/  IMAD.IADD R3, R13, 0x1, R2 ;  /* 0x000000010d037824 */ /* 0x004fe200078e0202 */
[----:B------:R-:W-:Y:S02]  /*17f60*/  IADD3 R0, R17, R0, R12 ;  /* 0x0000000011007210 */ /* 0x000fe40007ffe00c */
[C-C-:B---3--:R-:W-:Y:S02]  /*17f70*/  PRMT R8, R4.reuse, 0x6420, R5.reuse ;  /* 0x0000642004087816 */ /* 0x148fe40000000005 */
[----:B------:R-:W-:Y:S02]  /*17f80*/  PRMT R9, R4, 0x7531, R5 ;  /* 0x0000753104097816 */ /* 0x000fe40000000005 */
[C-C-:B------:R-:W-:Y:S02]  /*17f90*/  PRMT R10, R6.reuse, 0x6420, R7.reuse ;  /* 0x00006420060a7816 */ /* 0x140fe40000000007 */
[----:B------:R-:W-:-:S02]  /*17fa0*/  PRMT R11, R6, 0x7531, R7 ;  /* 0x00007531060b7816 */ /* 0x000fc40000000007 */
[----:B------:R-:W2:Y:S04]  /*17fb0*/  LDSM.16.MT88.4 R4, [R3+0x10000] ;  /* 0x010000000304783b */ /* 0x000ea80000004200 */
[----:B------:R2:W-:Y:S02]  /*17fc0*/  STSM.16.M88.4 [R0+0x8000], R8 ;  /* 0x0080000800007844 */ /* 0x0005e40000000200 */
[C-C-:B--2---:R-:W-:Y:S02]  /*17fd0*/  PRMT R8, R4.reuse, 0x6420, R5.reuse ;  /* 0x0000642004087816 */ /* 0x144fe40000000005 */
[----:B------:R-:W-:Y:S02]  /*17fe0*/  PRMT R9, R4, 0x7531, R5 ;  /* 0x0000753104097816 */ /* 0x000fe40000000005 */
[----:B------:R-:W-:-:S02]  /*17ff0*/  PRMT R10, R6, 0x6420, R7 ;  /* 0x00006420060a7816 */ /* 0x000fc40000000007 */
        /* <DEDUP_REMOVED lines=8> */
[----:B------:R-:W-:Y:S01]  /*18080*/  STSM.16.M88.4 [R0+0xa000], R12 ;  /* 0x00a0000c00007844 */ /* 0x000fe20000000200 */
[C-C-:B--2---:R-:W-:Y:S02]  /*18090*/  PRMT R8, R4.reuse, 0x6420, R5.reuse ;  /* 0x0000642004087816 */ /* 0x144fe40000000005 */
[----:B------:R-:W-:Y:S02]  /*180a0*/  PRMT R9, R4, 0x7531, R5 ;  /* 0x0000753104097816 */ /* 0x000fe40000000005 */
[----:B------:R-:W-:-:S02]  /*180b0*/  PRMT R10, R6, 0x6420, R7 ;  /* 0x00006420060a7816 */ /* 0x000fc40000000007 */
[----:B------:R-:W-:-:S05]  /*180c0*/  PRMT R11, R6, 0x7531, R7 ;  /* 0x00007531060b7816 */ /* 0x000fca0000000007 */
[----:B------:R-:W-:Y:S04]  /*180d0*/  STSM.16.M88.4 [R0+0xb000], R8 ;  /* 0x00b0000800007844 */ /* 0x000fe80000000200 */
[----:B------:R-:W2:Y:S01]  /*180e0*/  LDSM.16.MT88.4 R4, [R2+0x11000] ;  /* 0x011000000204783b */ /* 0x000ea20000004200 */
[----:B-1----:R-:W-:Y:S01]  /*180f0*/  LOP3.LUT P1, RZ, R19, 0x4, RZ, 0xc0, !PT ;  /* 0x0000000413ff7812 */ /* 0x002fe2000782c0ff */
[----:B------:R-:W-:Y:S01]  /*18100*/  IMAD.MOV.U32 R19, RZ, RZ, 0x20 ;  /* 0x00000020ff137424 */ /* 0x000fe200078e00ff */
[C-C-:B--2---:R-:W-:Y:S02]  /*18110*/  PRMT R12, R4.reuse, 0x6420, R5.reuse ;  /* 0x00006420040c7816 */ /* 0x144fe40000000005 */
[----:B------:R-:W-:Y:S02]  /*18120*/  PRMT R13, R4, 0x7531, R5 ;  /* 0x00007531040d7816 */ /* 0x000fe40000000005 */
[----:B------:R-:W-:-:S02]  /*18130*/  PRMT R14, R6, 0x6420, R7 ;  /* 0x00006420060e7816 */ /* 0x000fc40000000007 */
[----:B------:R-:W-:Y:S02]  /*18140*/  PRMT R15, R6, 0x7531, R7 ;  /* 0x00007531060f7816 */ /* 0x000fe40000000007 */
[----:B------:R-:W1:Y:S01]  /*18150*/  LDSM.16.MT88.4 R4, [R3+0x11000] ;  /* 0x011000000304783b */ /* 0x000e620000004200 */
        /* <DEDUP_REMOVED lines=28> */
.L_x_1331:
[----:B------:R-:W3:Y:S01]  /*18320*/  LDL.LU R3, [R1+0x4] ;  /* 0x0000040001037983 */ /* 0x000ee20000300800 */
[----:B-1----:R1:W-:Y:S01]  /*18330*/  SYNCS.ARRIVE.TRANS64.A1T0 RZ, [R16+URZ+0x28450], RZ ;  /* 0x028450ff10ff79a7 */ /* 0x0023e2000810003f */
[----:B--2---:R-:W-:Y:S02]  /*18340*/  VIADD R0, R18, 0x1 ;  /* 0x0000000112007836 */ /* 0x004fe40000000000 */
[----:B-1----:R-:W-:-:S05]  /*18350*/  @!P0 VIADD R16, R16, 0x28480 ;  /* 0x0002848010108836 */ /* 0x002fca0000000000 */
[----:B------:R-:W-:Y:S01]  /*18360*/  @!P0 PRMT R16, RZ, 0x654, R16 ;  /* 0x00000654ff108816 */ /* 0x000fe20000000010 */
[----:B------:R-:W-:Y:S06]  /*18370*/  BAR.SYNC.DEFER_BLOCKING 0x2, 0x80 ;  /* 0x0082000000007b1d */ /* 0x000fec0000010000 */
[----:B------:R1:W-:Y:S01]  /*18380*/  @!P0 SYNCS.ARRIVE.TRANS64.RED.A1T0 RZ, [R16+URZ], RZ ;  /* 0x000000ff10ff89a7 */ /* 0x0003e2000810043f */
[----:B------:R-:W-:-:S04]  /*18390*/  ISETP.NE.AND P0, PT, R0, 0x2, PT ;  /* 0x000000020000780c */ /* 0x000fc80003f05270 */
[----:B------:R-:W-:Y:S02]  /*183a0*/  SEL R2, RZ, 0x1, P0 ;  /* 0x00000001ff027807 */ /* 0x000fe40000000000 */
[----:B------:R-:W-:-:S05]  /*183b0*/  SEL R0, R0, RZ, P0 ;  /* 0x000000ff00007207 */ /* 0x000fca0000000000 */
[----:B------:R1:W-:Y:S01]  /*183c0*/  STL [R1], R0 ;  /* 0x0000000001007387 */ /* 0x0003e20000100800 */
[----:B---3--:R-:W-:-:S05]  /*183d0*/  LOP3.LUT R3, R3, R2, RZ, 0x3c, !PT ;  /* 0x0000000203037212 */ /* 0x008fca00078e3cff */
[----:B------:R1:W-:Y:S02]  /*183e0*/  STL [R1+0x4], R3 ;  /* 0x0000040301007387 */ /* 0x0003e40000100800 */
.L_x_1276:
[----:B------:R-:W-:Y:S05]  /*183f0*/  BSYNC B7 ;  /* 0x0000000000077941 */ /* 0x000fea0003800000 */
.L_x_1274:
[----:B-12---:R-:W2:Y:S02]  /*18400*/  LDL R0, [R1+0xc] ;  /* 0x00000c0001007983 */ /* 0x006ea40000100800 */
[----:B--2---:R-:W-:-:S13]  /*18410*/  LOP3.LUT P0, RZ, R0, 0x2, RZ, 0xc0, !PT ;  /* 0x0000000200ff7812 */ /* 0x004fda000780c0ff */
[----:B------:R-:W-:Y:S05]  /*18420*/  @!P0 BRA `(.L_x_1332) ;  /* 0x0000000000308947 */ /* 0x000fea0003800000 */
[----:B------:R-:W1:Y:S08]  /*18430*/  S2UR UR5, SR_CgaCtaId ;  /* 0x00000000000579c3 */ /* 0x000e700000008800 */
[----:B------:R-:W-:Y:S06]  /*18440*/  BAR.SYNC.DEFER_BLOCKING 0x5, 0x180 ;  /* 0x0146000000007b1d */ /* 0x000fec0000010000 */
[----:B------:R-:W-:-:S02]  /*18450*/  UMOV UR4, 0x400 ;  /* 0x0000040000047882 */ /* 0x000fc40000000000 */
[----:B-1----:R-:W-:-:S06]  /*18460*/  ULEA UR4, UR5, UR4, 0x18 ;  /* 0x0000000405047291 */ /* 0x002fcc000f8ec03f */
[----:B------:R-:W-:-:S05]  /*18470*/  IMAD.U32 R17, RZ, RZ, UR4 ;  /* 0x00000004ff117e24 */ /* 0x000fca000f8e00ff */
[----:B0-----:R-:W0:Y:S04]  /*18480*/  LDS.128 R4, [R17+0x284d0] ;  /* 0x0284d00011047984 */ /* 0x001e280000000c00 */
[----:B0-----:R0:W-:Y:S01]  /*18490*/  STL.64 [R1+0x10], R4 ;  /* 0x0000100401007387 */ /* 0x0011e20000100a00 */
[----:B------:R-:W-:-:S03]  /*184a0*/  IMAD.MOV.U32 R0, RZ, RZ, R7 ;  /* 0x000000ffff007224 */ /* 0x000fc600078e0007 */
[----:B------:R0:W-:Y:S02]  /*184b0*/  STL [R1+0x18], R6 ;  /* 0x0000180601007387 */ /* 0x0001e40000100800 */
[----:B------:R-:W-:Y:S01]  /*184c0*/  R2UR UR38, R0 ;  /* 0x00000000002672ca */ /* 0x000fe200000e0000 */
[----:B------:R-:W-:Y:S06]  /*184d0*/  BAR.ARV 0x4, 0x180 ;  /* 0x0106000000007b1d */ /* 0x000fec0000002000 */
[----:B------:R-:W-:Y:S08]  /*184e0*/  BRA `(.L_x_1333) ;  /* 0x0000000c00e47947 */ /* 0x000ff00003800000 */
.L_x_1332:
[----:B------:R-:W2:Y:S01]  /*184f0*/  LDL.LU R0, [R1+0x10] ;  /* 0x0000100001007983 */ /* 0x000ea20000300800 */
[----:B------:R-:W-:Y:S01]  /*18500*/  ULDC UR4, c[0x0][0xc3c] ;  /* 0x00030f0000047ab9 */ /* 0x000fe20000000800 */
[----:B------:R-:W1:Y:S02]  /*18510*/  S2R R2, SR_TID.X ;  /* 0x0000000000027919 */ /* 0x000e640000002100 */
[----:B-1----:R-:W-:-:S04]  /*18520*/  LOP3.LUT R9, R2, 0x1f, RZ, 0xc0, !PT ;  /* 0x0000001f02097812 */ /* 0x002fc800078ec0ff */
[C---:B------:R-:W-:Y:S01]  /*18530*/  ISETP.NE.AND P0, PT, R9.reuse, 0x1f, PT ;  /* 0x0000001f0900780c */ /* 0x040fe20003f05270 */
[----:B------:R-:W-:-:S05]  /*18540*/  VIADD R6, R9, UR38 ;  /* 0x0000002609067c36 */ /* 0x000fca0008000000 */
[----:B------:R-:W-:Y:S01]  /*18550*/  ISETP.GE.OR P1, PT, R6, UR4, !P0 ;  /* 0x0000000406007c0c */ /* 0x000fe2000c726670 */
[----:B------:R-:W-:Y:S02]  /*18560*/  IMAD.MOV.U32 R7, RZ, RZ, RZ ;  /* 0x000000ffff077224 */ /* 0x000fe400078e00ff */
[----:B--2---:R-:W-:-:S10]  /*18570*/  IMAD.MOV.U32 R8, RZ, RZ, R0 ;  /* 0x000000ffff087224 */ /* 0x004fd400078e0000 */
[----:B------:R-:W1:Y:S01]  /*18580*/  @!P1 LDC.64 R2, c[0x0][0xc80] ;  /* 0x00032000ff029b82 */ /* 0x000e620000000a00 */
[----:B------:R-:W-:Y:S01]  /*18590*/  IMAD.MOV.U32 R0, RZ, RZ, RZ ;  /* 0x000000ffff007224 */ /* 0x000fe200078e00ff */
[----:B------:R-:W-:Y:S01]  /*185a0*/  ISETP.GE.U32.AND P2, PT, R9, 0x2, PT ;  /* 0x000000020900780c */ /* 0x000fe20003f46070 */
[----:B------:R-:W-:-:S05]  /*185b0*/  ULDC UR4, c[0x0][0xc3c] ;  /* 0x00030f0000047ab9 */ /* 0x000fca0000000800 */
[----:B0-----:R-:W0:Y:S01]  /*185c0*/  @!P1 LDC.64 R4, c[0x0][0xc78] ;  /* 0x00031e00ff049b82 */ /* 0x001e220000000a00 */
[----:B-1----:R-:W-:-:S05]  /*185d0*/  @!P1 IMAD.WIDE R2, R6, 0x4, R2 ;  /* 0x0000000406029825 */ /* 0x002fca00078e0202 */
[----:B------:R0:W2:Y:S02]  /*185e0*/  @!P1 LDG.E R0, desc[UR48][R2.64] ;  /* 0x0000003002009981 */ /* 0x0000a4000c1e1900 */
[----:B0-----:R-:W-:-:S05]  /*185f0*/  @!P1 IMAD.WIDE R2, R6, 0x4, R4 ;  /* 0x0000000406029825 */ /* 0x001fca00078e0204 */
[----:B------:R-:W2:Y:S01]  /*18600*/  @!P1 LDG.E R7, desc[UR48][R2.64] ;  /* 0x0000003002079981 */ /* 0x000ea2000c1e1900 */
[C---:B------:R-:W-:Y:S01]  /*18610*/  ISETP.NE.AND P1, PT, R9.reuse, RZ, PT ;  /* 0x000000ff0900720c */ /* 0x040fe20003f25270 */
[----:B------:R-:W-:Y:S01]  /*18620*/  IMAD.MOV.U32 R5, RZ, RZ, RZ ;  /* 0x000000ffff057224 */ /* 0x000fe200078e00ff */
[C---:B------:R-:W-:Y:S01]  /*18630*/  ISETP.GE.U32.AND P3, PT, R9.reuse, 0x4, PT ;  /* 0x000000040900780c */ /* 0x040fe20003f66070 */
[----:B------:R-:W-:Y:S01]  /*18640*/  SHFL.IDX PT, R6, R8, 0x1, 0x1f ;  /* 0x00201f0008067f89 */ /* 0x000fe200000e0000 */
[C---:B------:R-:W-:Y:S02]  /*18650*/  ISETP.GE.U32.AND P4, PT, R9.reuse, 0x8, PT ;  /* 0x000000080900780c */ /* 0x040fe40003f86070 */
[----:B------:R-:W-:Y:S01]  /*18660*/  ISETP.GE.U32.AND P5, PT, R9, 0x10, PT ;  /* 0x000000100900780c */ /* 0x000fe20003fa6070 */
[----:B------:R-:W-:Y:S01]  /*18670*/  SHFL.IDX PT, R4, R8, RZ, 0x1f ;  /* 0x00001fff08047589 */ /* 0x000fe200000e0000 */
[----:B------:R-:W0:Y:S01]  /*18680*/  LDC R9, c[0x0][0xc38] ;  /* 0x00030e00ff097b82 */ /* 0x000e220000000800 */
[----:B--2---:R-:W-:-:S05]  /*18690*/  IMAD R2, R7, R0, RZ ;  /* 0x0000000007027224 */ /* 0x004fca00078e02ff */
        /* <DEDUP_REMOVED lines=19> */
[----:B------:R-:W-:Y:S05]  /*187d0*/  @P6 BRA `(.L_x_1334) ;  /* 0x0000000000986947 */ /* 0x000fea0003800000 */
.L_x_1336:
[----:B------:R-:W-:-:S04]  /*187e0*/  UIADD3 UR38, UR38, 0x1f, URZ ;  /* 0x0000001f26267890 */ /* 0x000fc8000fffe03f */
[----:B------:R-:W-:-:S06]  /*187f0*/  UISETP.GE.AND UP0, UPT, UR38, UR4, UPT ;  /* 0x000000042600728c */ /* 0x000fcc000bf06270 */
[----:B------:R-:W-:-:S13]  /*18800*/  PLOP3.LUT P6, PT, PT, PT, UP0, 0x40, 0x0 ;  /* 0x000000000000781c */ /* 0x000fda0003fce808 */
[----:B------:R-:W-:Y:S05]  /*18810*/  @!P6 BRA `(.L_x_1335) ;  /* 0x0000000800c8e947 */ /* 0x000fea0003800000 */
[----:B------:R-:W0:Y:S01]  /*18820*/  S2R R0, SR_TID.X ;  /* 0x0000000000007919 */ /* 0x000e220000002100 */
[----:B------:R-:W1:Y:S01]  /*18830*/  LDC R9, c[0x0][0xc38] ;  /* 0x00030e00ff097b82 */ /* 0x000e620000000800 */
[----:B0-----:R-:W-:-:S05]  /*18840*/  LOP3.LUT R0, R0, 0x1f, RZ, 0xc0, !PT ;  /* 0x0000001f00007812 */ /* 0x001fca00078ec0ff */
[----:B------:R-:W-:Y:S02]  /*18850*/  VIADD R7, R0, UR38 ;  /* 0x0000002600077c36 */ /* 0x000fe40008000000 */
[----:B------:R-:W-:-:S03]  /*18860*/  IMAD.MOV.U32 R0, RZ, RZ, RZ ;  /* 0x000000ffff007224 */ /* 0x000fc600078e00ff */
        /* <DEDUP_REMOVED lines=24> */
[----:B------:R-:W1:Y:S02]  /*189f0*/  SHFL.IDX PT, R3, R2, 0x1f, 0x1f ;  /* 0x03e01f0002037f89 */ /* 0x000e6400000e0000 */
[----:B-1----:R-:W-:-:S04]  /*18a00*/  IMAD R3, R3, R9, RZ ;  /* 0x0000000903037224 */ /* 0x002fc800078e02ff */
[----:B------:R-:W-:-:S05]  /*18a10*/  IMAD.IADD R6, R3, 0x1, R6 ;  /* 0x0000000103067824 */ /* 0x000fca00078e0206 */
[----:B------:R-:W-:-:S13]  /*18a20*/  ISETP.GT.AND P6, PT, R6, R4, PT ;  /* 0x000000040600720c */ /* 0x000fda0003fc4270 */
[----:B------:R-:W-:Y:S05]  /*18a30*/  @!P6 BRA `(.L_x_1336) ;  /* 0xfffffffc0068e947 */ /* 0x000fea000383ffff */
.L_x_1334:
[----:B------:R-:W-:-:S04]  /*18a40*/  IMAD.IADD R6, R6, 0x1, -R3 ;  /* 0x0000000106067824 */ /* 0x000fc800078e0a03 */
[----:B------:R-:W-:-:S05]  /*18a50*/  IMAD R3, R2, R9, R6 ;  /* 0x0000000902037224 */ /* 0x000fca00078e0206 */
[----:B------:R-:W-:-:S13]  /*18a60*/  ISETP.GT.AND P0, PT, R3, R4, PT ;  /* 0x000000040300720c */ /* 0x000fda0003f04270 */
[----:B------:R-:W-:Y:S02]  /*18a70*/  VOTEU.ANY UR5, UPT, !P0 ;  /* 0x0000000000057886 */ /* 0x000fe400040e0100 */
[----:B------:R-:W-:Y:S01]  /*18a80*/  ISETP.NE.AND P0, PT, RZ, UR5, PT ;  /* 0x00000005ff007c0c */ /* 0x000fe2000bf05270 */
[----:B------:R-:W-:-:S06]  /*18a90*/  UPOPC UR4, UR5 ;  /* 0x00000005000472bf */ /* 0x000fcc0008000000 */
[----:B------:R-:W-:-:S05]  /*18aa0*/  IMAD.U32 R3, RZ, RZ, UR4 ;  /* 0x00000004ff037e24 */ /* 0x000fca000f8e00ff */
[----:B------:R0:W1:Y:S04]  /*18ab0*/  SHFL.IDX PT, R0, R0, R3, 0x1f ;  /* 0x00001f0300007589 */ /* 0x00006800000e0000 */
[----:B------:R0:W2:Y:S01]  /*18ac0*/  SHFL.IDX PT, R7, R7, R3, 0x1f ;  /* 0x00001f0307077589 */ /* 0x0000a200000e0000 */
[----:B------:R-:W-:Y:S05]  /*18ad0*/  @!P0 BRA `(.L_x_1337) ;  /* 0x00000000000c8947 */ /* 0x000fea0003800000 */
[----:B------:R-:W-:-:S06]  /*18ae0*/  UIADD3 UR5, UR4, -0x1, URZ ;  /* 0xffffffff04057890 */ /* 0x000fcc000fffe03f */
[----:B------:R-:W-:-:S06]  /*18af0*/  IMAD.U32 R5, RZ, RZ, UR5 ;  /* 0x00000005ff057e24 */ /* 0x000fcc000f8e00ff */
[----:B------:R3:W4:Y:S02]  /*18b00*/  SHFL.IDX PT, R5, R2, R5, 0x1f ;  /* 0x00001f0502057589 */ /* 0x00072400000e0000 */
.L_x_1337:
[----:B---34-:R-:W-:Y:S01]  /*18b10*/  IMAD R2, R5, R9, R6 ;  /* 0x0000000905027224 */ /* 0x018fe200078e0206 */
[----:B--2---:R-:W-:Y:S01]  /*18b20*/  ISETP.NE.AND P0, PT, R7, 0x1, PT ;  /* 0x000000010700780c */ /* 0x004fe20003f05270 */
[----:B------:R-:W-:Y:S02]  /*18b30*/  UIADD3 UR38, UR4, UR38, URZ ;  /* 0x0000002604267290 */ /* 0x000fe4000fffe03f */
[----:B------:R-:W-:Y:S01]  /*18b40*/  IMAD.IADD R4, R4, 0x1, -R2 ;  /* 0x0000000104047824 */ /* 0x000fe200078e0a02 */
[----:B------:R2:W-:Y:S09]  /*18b50*/  STL [R1+0x10], R2 ;  /* 0x0000100201007387 */ /* 0x0005f20000100800 */
[----:B------:R-:W-:Y:S05]  /*18b60*/  @!P0 BRA `(.L_x_1338) ;  /* 0x0000000000e48947 */ /* 0x000fea0003800000 */
[----:B-1----:R-:W-:-:S04]  /*18b70*/  IABS R5, R0 ;  /* 0x0000000000057213 */ /* 0x002fc80000000000 */
[----:B--2---:R-:W1:Y:S08]  /*18b80*/  I2F.RP R2, R5 ;  /* 0x0000000500027306 */ /* 0x004e700000209400 */
[----:B-1----:R-:W1:Y:S02]  /*18b90*/  MUFU.RCP R2, R2 ;  /* 0x0000000200027308 */ /* 0x002e640000001000 */
[----:B-1----:R-:W-:-:S06]  /*18ba0*/  VIADD R2, R2, 0xffffffe ;  /* 0x0ffffffe02027836 */ /* 0x002fcc0000000000 */
[----:B0-----:R-:W0:Y:S02]  /*18bb0*/  F2I.FTZ.U32.TRUNC.NTZ R3, R2 ;  /* 0x0000000200037305 */ /* 0x001e24000021f000 */
[----:B0-----:R-:W-:-:S04]  /*18bc0*/  IMAD.MOV R2, RZ, RZ, -R3 ;  /* 0x000000ffff027224 */ /* 0x001fc800078e0a03 */
        /* <DEDUP_REMOVED lines=12> */
[----:B------:R-:W-:Y:S02]  /*18c90*/  ISETP.GE.U32.AND P0, PT, R2, R5, PT ;  /* 0x000000050200720c */ /* 0x000fe40003f06070 */
[----:B------:R-:W-:-:S04]  /*18ca0*/  IABS R5, R7 ;  /* 0x0000000700057213 */ /* 0x000fc80000000000 */
        /* <DEDUP_REMOVED lines=9> */
[----:B------:R-:W-:-:S03]  /*18d40*/  LOP3.LUT R2, R4, R0, RZ, 0x3c, !PT ;  /* 0x0000000004027212 */ /* 0x000fc600078e3cff */
[----:B------:R-:W-:Y:S01]  /*18d50*/  IMAD.MOV.U32 R3, RZ, RZ, R8 ;  /* 0x000000ffff037224 */ /* 0x000fe200078e0008 */
[----:B------:R-:W-:Y:S02]  /*18d60*/  ISETP.GE.AND P2, PT, R2, RZ, PT ;  /* 0x000000ff0200720c */ /* 0x000fe40003f46270 */
        /* <DEDUP_REMOVED lines=11> */
[----:B------:R-:W-:Y:S01]  /*18e20*/  ISETP.GE.U32.AND P0, PT, R2, R5, PT ;  /* 0x000000050200720c */ /* 0x000fe20003f06070 */
[----:B------:R-:W-:-:S04]  /*18e30*/  IMAD.MOV R2, RZ, RZ, -R3 ;  /* 0x000000ffff027224 */ /* 0x000fc800078e0a03 */
[----:B------:R-:W-:Y:S01]  /*18e40*/  IMAD R4, R0, R2, R4 ;  /* 0x0000000200047224 */ /* 0x000fe200078e0204 */
[----:B------:R-:W-:-:S04]  /*18e50*/  LOP3.LUT R2, R3, R7, RZ, 0x3c, !PT ;  /* 0x0000000703027212 */ /* 0x000fc800078e3cff */
[----:B------:R-:W-:-:S03]  /*18e60*/  ISETP.GE.AND P2, PT, R2, RZ, PT ;  /* 0x000000ff0200720c */ /* 0x000fc60003f46270 */
[----:B------:R-:W-:-:S10]  /*18e70*/  @P0 VIADD R6, R6, 0x1 ;  /* 0x0000000106060836 */ /* 0x000fd40000000000 */
[----:B------:R-:W-:Y:S01]  /*18e80*/  @!P2 IMAD.MOV R6, RZ, RZ, -R6 ;  /* 0x000000ffff06a224 */ /* 0x000fe200078e0a06 */
[----:B------:R-:W-:-:S05]  /*18e90*/  @!P1 LOP3.LUT R6, RZ, R7, RZ, 0x33, !PT ;  /* 0x00000007ff069212 */ /* 0x000fca00078e33ff */
[--C-:B------:R-:W-:Y:S02]  /*18ea0*/  IMAD.MOV R2, RZ, RZ, -R6.reuse ;  /* 0x000000ffff027224 */ /* 0x100fe400078e0a06 */
[C---:B------:R-:W-:Y:S02]  /*18eb0*/  IMAD R6, R7.reuse, 0x1000000, R6 ;  /* 0x0100000007067824 */ /* 0x040fe400078e0206 */
[----:B------:R-:W-:-:S04]  /*18ec0*/  IMAD R2, R7, R2, R3 ;  /* 0x0000000207027224 */ /* 0x000fc800078e0203 */
[----:B------:R-:W-:-:S05]  /*18ed0*/  IMAD R2, R2, 0x10000, R6 ;  /* 0x0001000002027824 */ /* 0x000fca00078e0206 */
[----:B------:R0:W-:Y:S01]  /*18ee0*/  STL [R1+0x18], R2 ;  /* 0x0000180201007387 */ /* 0x0001e20000100800 */
[----:B------:R-:W-:Y:S05]  /*18ef0*/  BRA `(.L_x_1339) ;  /* 0x0000000400007947 */ /* 0x000fea0003800000 */
.L_x_1338:
[----:B------:R-:W-:Y:S02]  /*18f00*/  ULDC.64 UR4, c[0x0][0xc90] ;  /* 0x0003240000047ab9 */ /* 0x000fe40000000a00 */
[----:B------:R-:W-:-:S06]  /*18f10*/  UIMAD.WIDE UR4, UR38, 0x4, UR4 ;  /* 0x00000004260478a5 */ /* 0x000fcc000f8e0204 */
[----:B--2---:R-:W-:Y:S02]  /*18f20*/  IMAD.U32 R2, RZ, RZ, UR4 ;  /* 0x00000004ff027e24 */ /* 0x004fe4000f8e00ff */
[----:B0-----:R-:W-:-:S05]  /*18f30*/  IMAD.U32 R3, RZ, RZ, UR5 ;  /* 0x00000005ff037e24 */ /* 0x001fca000f8e00ff */
[----:B------:R-:W1:Y:S02]  /*18f40*/  LDG.E R6, desc[UR48][R2.64] ;  /* 0x0000003002067981 */ /* 0x000e64000c1e1900 */
[----:B-1----:R-:W-:-:S05]  /*18f50*/  IMAD R5, R0, R6, RZ ;  /* 0x0000000600057224 */ /* 0x002fca00078e02ff */
[----:B------:R-:W-:-:S04]  /*18f60*/  IABS R7, R5 ;  /* 0x0000000500077213 */ /* 0x000fc80000000000 */
[----:B------:R-:W0:Y:S08]  /*18f70*/  I2F.RP R2, R7 ;  /* 0x0000000700027306 */ /* 0x000e300000209400 */
        /* <DEDUP_REMOVED lines=22> */
[----:B------:R-:W-:Y:S02]  /*190e0*/  IMAD R7, R6, R2, RZ ;  /* 0x0000000206077224 */ /* 0x000fe400078e02ff */
[----:B------:R-:W-:Y:S02]  /*190f0*/  IMAD.MOV R2, RZ, RZ, -R2 ;  /* 0x000000ffff027224 */ /* 0x000fe400078e0a02 */
[----:B------:R-:W-:Y:S02]  /*19100*/  IMAD.MOV R3, RZ, RZ, -R7 ;  /* 0x000000ffff037224 */ /* 0x000fe400078e0a07 */
[----:B------:R-:W-:-:S03]  /*19110*/  IMAD R4, R5, R2, R4 ;  /* 0x0000000205047224 */ /* 0x000fc600078e0204 */
[----:B------:R-:W-:-:S04]  /*19120*/  VIADDMNMX R6, R3, R9, R6, PT ;  /* 0x0000000903067246 */ /* 0x000fc80003800106 */
        /* <DEDUP_REMOVED lines=19> */
[----:B------:R-:W-:Y:S02]  /*19260*/  LOP3.LUT R3, R4, R6, RZ, 0x3c, !PT ;  /* 0x0000000604037212 */ /* 0x000fe400078e3cff */
[----:B------:R-:W-:Y:S02]  /*19270*/  IADD3 R4, R7, 0x1000000, R4 ;  /* 0x0100000007047810 */ /* 0x000fe40007ffe004 */
[----:B------:R-:W-:-:S07]  /*19280*/  ISETP.GE.AND P2, PT, R3, RZ, PT ;  /* 0x000000ff0300720c */ /* 0x000fce0003f46270 */
[----:B------:R-:W-:-:S06]  /*19290*/  @P0 VIADD R2, R2, 0x1 ;  /* 0x0000000102020836 */ /* 0x000fcc0000000000 */
[----:B------:R-:W-:Y:S01]  /*192a0*/  @!P2 IMAD.MOV R2, RZ, RZ, -R2 ;  /* 0x000000ffff02a224 */ /* 0x000fe200078e0a02 */
[----:B------:R-:W-:Y:S01]  /*192b0*/  @!P1 LOP3.LUT R2, RZ, R6, RZ, 0x33, !PT ;  /* 0x00000006ff029212 */ /* 0x000fe200078e33ff */
[----:B------:R-:W-:-:S04]  /*192c0*/  IMAD.MOV R6, RZ, RZ, -R6 ;  /* 0x000000ffff067224 */ /* 0x000fc800078e0a06 */
[----:B------:R-:W-:Y:S02]  /*192d0*/  IMAD R3, R2, R6, R4 ;  /* 0x0000000602037224 */ /* 0x000fe400078e0204 */
[----:B------:R-:W-:-:S03]  /*192e0*/  IMAD.MOV.U32 R4, RZ, RZ, R2 ;  /* 0x000000ffff047224 */ /* 0x000fc600078e0002 */
[----:B------:R1:W-:Y:S04]  /*192f0*/  STL [R1+0x18], R3 ;  /* 0x0000180301007387 */ /* 0x0003e80000100800 */
.L_x_1339:
[----:B------:R-:W-:-:S05]  /*19300*/  LOP3.LUT R4, RZ, R4, RZ, 0x33, !PT ;  /* 0x00000004ff047212 */ /* 0x000fca00078e33ff */
[----:B------:R-:W-:-:S05]  /*19310*/  IMAD.IADD R0, R0, 0x1, R4 ;  /* 0x0000000100007824 */ /* 0x000fca00078e0204 */
[----:B------:R2:W-:Y:S01]  /*19320*/  STL [R1+0x14], R0 ;  /* 0x0000140001007387 */ /* 0x0005e20000100800 */
[----:B------:R-:W-:Y:S05]  /*19330*/  BRA `(.L_x_1340) ;  /* 0x0000000000107947 */ /* 0x000fea0003800000 */
.L_x_1335:
[----:B------:R0:W-:Y:S01]  /*19340*/  STL [R1+0x10], R4 ;  /* 0x0000100401007387 */ /* 0x0001e20000100800 */
[----:B------:R-:W-:-:S03]  /*19350*/  ULDC UR38, c[0x0][0xc3c] ;  /* 0x00030f0000267ab9 */ /* 0x000fc60000000800 */
[----:B------:R0:W-:Y:S04]  /*19360*/  STL [R1+0x14], RZ ;  /* 0x000014ff01007387 */ /* 0x0001e80000100800 */
[----:B------:R0:W-:Y:S02]  /*19370*/  STL [R1+0x18], RZ ;  /* 0x000018ff01007387 */ /* 0x0001e40000100800 */
.L_x_1340:
[----:B0-----:R-:W3:Y:S04]  /*19380*/  LDL R2, [R1+0x18] ;  /* 0x0000180001027983 */ /* 0x001ee80000100800 */
[----:B-1----:R-:W4:Y:S04]  /*19390*/  LDL R3, [R1+0x14] ;  /* 0x0000140001037983 */ /* 0x002f280000100800 */
[----:B------:R-:W5:Y:S01]  /*193a0*/  LDL R4, [R1+0x10] ;  /* 0x0000100001047983 */ /* 0x000f620000100800 */
[----:B--2---:R-:W0:Y:S02]  /*193b0*/  S2R R0, SR_TID.X ;  /* 0x0000000000007919 */ /* 0x004e240000002100 */
        /* <DEDUP_REMOVED lines=10> */
[----:B-----5:R1:W-:Y:S01]  /*19460*/  @!P0 STS.128 [R17+0x284d0], R4 ;  /* 0x0284d00411008388 */ /* 0x0203e20000000c00 */
[----:B------:R-:W-:Y:S06]  /*19470*/  BAR.ARV 0x5, 0x180 ;  /* 0x0146000000007b1d */ /* 0x000fec0000002000 */
.L_x_1333:
[----:B------:R-:W-:Y:S02]  /*19480*/  ULDC UR4, c[0x0][0xc3c] ;  /* 0x00030f0000047ab9 */ /* 0x000fe40000000800 */
[----:B------:R-:W-:-:S06]  /*19490*/  UISETP.GE.AND UP0, UPT, UR38, UR4, UPT ;  /* 0x000000042600728c */ /* 0x000fcc000bf06270 */
[----:B------:R-:W-:-:S13]  /*194a0*/  PLOP3.LUT P0, PT, PT, PT, UP0, 0x80, 0x0 ;  /* 0x000000000000781c */ /* 0x000fda0003f0f008 */
[----:B------:R-:W-:Y:S05]  /*194b0*/  @!P0 BRA `(.L_x_1341) ;  /* 0xffffffac00e88947 */ /* 0x000fea000383ffff */
.L_x_1263:
[----:B------:R-:W2:Y:S01]  /*194c0*/  LDL.LU R0, [R1+0x34] ;  /* 0x0000340001007983 */ /* 0x000ea20000300800 */
[----:B------:R-:W-:Y:S01]  /*194d0*/  BSSY B0, `(.L_x_1342) ;  /* 0x000000b000007945 */ /* 0x000fe20003800000 */
[----:B01----:R-:W0:Y:S01]  /*194e0*/  S2R R5, SR_CgaCtaId ;  /* 0x0000000000057919 */ /* 0x003e220000008800 */
[----:B--2---:R-:W-:-:S05]  /*194f0*/  VIADD R0, R0, 0x1 ;  /* 0x0000000100007836 */ /* 0x004fca0000000000 */
        /* <DEDUP_REMOVED lines=8> */
.L_x_1390:
[----:B------:R-:W-:Y:S05]  /*19580*/  BSYNC B0 ;  /* 0x0000000000007941 */ /* 0x000fea0003800000 */
.L_x_1342:
[----:B------:R-:W-:-:S03]  /*19590*/  UMOV UR4, 0xffffffff ;  /* 0xffffffff00047882 */ /* 0x000fc60000000000 */
[----:B------:R-:W-:Y:S05]  /*195a0*/  BRA.DIV UR4, `(.L_x_1344) ;  /* 0x0000001604807947 */ /* 0x000fea000b800000 */
[----:B------:R-:W1:Y:S02]  /*195b0*/  S2R R2, SR_TID.X ;  /* 0x0000000000027919 */ /* 0x000e640000002100 */
[----:B-1----:R-:W-:-:S04]  /*195c0*/  SHF.R.U32.HI R2, RZ, 0x5, R2 ;  /* 0x00000005ff027819 */ /* 0x002fc80000011602 */
[----:B------:R-:W-:-:S05]  /*195d0*/  LOP3.LUT R2, R2, 0x3, RZ, 0xc0, !PT ;  /* 0x0000000302027812 */ /* 0x000fca00078ec0ff */
[----:B------:R1:W2:Y:S02]  /*195e0*/  SHFL.IDX PT, R14, R2, RZ, 0x1f ;  /* 0x00001fff020e7589 */ /* 0x0002a400000e0000 */
.L_x_1393:
[----:B--2---:R-:W-:Y:S01]  /*195f0*/  ISETP.NE.AND P0, PT, R14, RZ, PT ;  /* 0x000000ff0e00720c */ /* 0x004fe20003f05270 */
[----:B------:R-:W-:-:S12]  /*19600*/  BSSY B0, `(.L_x_1345) ;  /* 0x0000030000007945 */ /* 0x000fd80003800000 */
[----:B------:R-:W-:Y:S05]  /*19610*/  @P0 BRA `(.L_x_1346) ;  /* 0x0000000000b80947 */ /* 0x000fea0003800000 */
[----:B------:R-:W-:-:S03]  /*19620*/  UMOV UR4, 0xffffffff ;  /* 0xffffffff00047882 */ /* 0x000fc60000000000 */
[----:B------:R-:W-:Y:S05]  /*19630*/  BRA.DIV UR4, `(.L_x_1347) ;  /* 0x0000001604907947 */ /* 0x000fea000b800000 */
[----:B------:R-:W-:-:S13]  /*19640*/  ELECT P6, URZ, PT ;  /* 0x00000000003f782f */ /* 0x000fda00038c0000 */
.L_x_1396:
[----:B------:R-:W-:Y:S05]  /*19650*/  @!P6 BRA `(.L_x_1346) ;  /* 0x0000000000a8e947 */ /* 0x000fea0003800000 */
[----:B-1----:R-:W2:Y:S02]  /*19660*/  LDL R2, [R1+0x38] ;  /* 0x0000380001027983 */ /* 0x002ea40000100800 */
[----:B--2---:R-:W-:-:S13]  /*19670*/  R2UR UR4, R2 ;  /* 0x00000000020472ca */ /* 0x004fda00000e0000 */
[----:B------:R-:W-:-:S06]  /*19680*/  ULOP3.LUT UR4, UR4, 0x2, URZ, 0xfc, !UPT ;  /* 0x0000000204047892 */ /* 0x000fcc000f8efc3f */
[----:B------:R-:W-:-:S05]  /*19690*/  IMAD.U32 R2, RZ, RZ, UR4 ;  /* 0x00000004ff027e24 */ /* 0x000fca000f8e00ff */
[----:B------:R-:W-:-:S13]  /*196a0*/  ISETP.NE.AND P0, PT, R2, 0x3, PT ;  /* 0x000000030200780c */ /* 0x000fda0003f05270 */
[----:B------:R-:W-:Y:S05]  /*196b0*/  @!P0 BRA `(.L_x_1348) ;  /* 0x0000000000048947 */ /* 0x000fea0003800000 */
[----:B------:R-:W-:Y:S01]  /*196c0*/  BPT.TRAP 0x1 ;  /* 0x000000040000795c */ /* 0x000fe20000300000 */
.L_x_1348:
        /* <DEDUP_REMOVED lines=14> */
.L_x_1397:
[----:B------:R-:W1:Y:S02]  /*197b0*/  SYNCS.PHASECHK.TRANS64.TRYWAIT P1, [R7+URZ], R2 ;  /* 0x00000002070075a7 */ /* 0x000e64000802017f */
[----:B-1----:R-:W-:Y:S05]  /*197c0*/  @!P1 BRA `(.L_x_1350) ;  /* 0x0000001400609947 */ /* 0x002fea0003800000 */
.L_x_1398:
[----:B------:R-:W-:Y:S05]  /*197d0*/  @!P0 BRA `(.L_x_1351) ;  /* 0x0000000000048947 */ /* 0x000fea0003800000 */
[----:B------:R-:W-:Y:S01]  /*197e0*/  BPT.TRAP 0x1 ;  /* 0x000000040000795c */ /* 0x000fe20000300000 */
.L_x_1351:
[----:B------:R-:W2:Y:S02]  /*197f0*/  LDL.LU R4, [R1] ;  /* 0x0000000001047983 */ /* 0x000ea40000300800 */
[----:B--2---:R-:W-:-:S04]  /*19800*/  IMAD R4, R4, 0x8, R0 ;  /* 0x0000000804047824 */ /* 0x004fc800078e0200 */
[----:B------:R-:W2:Y:S02]  /*19810*/  SYNCS.PHASECHK.TRANS64.TRYWAIT P1, [R4+URZ+0x28460], R5 ;  /* 0x02846005040075a7 */ /* 0x000ea4000802017f */
[----:B--2---:R-:W-:Y:S05]  /*19820*/  @!P1 BRA `(.L_x_1352) ;  /* 0x00000014005c9947 */ /* 0x004fea0003800000 */
.L_x_1399:
[----:B------:R-:W-:Y:S05]  /*19830*/  @!P0 BRA `(.L_x_1353) ;  /* 0x0000000000048947 */ /* 0x000fea0003800000 */
[----:B------:R-:W-:Y:S01]  /*19840*/  BPT.TRAP 0x1 ;  /* 0x000000040000795c */ /* 0x000fe20000300000 */
.L_x_1353:
[----:B------:R-:W-:-:S04]  /*19850*/  IMAD R3, R3, 0x8, R0 ;  /* 0x0000000803037824 */ /* 0x000fc800078e0200 */
[----:B------:R-:W3:Y:S02]  /*19860*/  SYNCS.PHASECHK.TRANS64.TRYWAIT P1, [R3+URZ+0x28460], R2 ;  /* 0x02846002030075a7 */ /* 0x000ee4000802017f */
[----:B---3--:R-:W-:Y:S05]  /*19870*/  @!P1 BRA `(.L_x_1354) ;  /* 0x00000014005c9947 */ /* 0x008fea0003800000 */
.L_x_1400:
[----:B------:R-:W-:Y:S05]  /*19880*/  @!P0 BRA `(.L_x_1355) ;  /* 0x0000000000048947 */ /* 0x000fea0003800000 */
[----:B------:R-:W-:Y:S01]  /*19890*/  BPT.TRAP 0x1 ;  /* 0x000000040000795c */ /* 0x000fe20000300000 */
.L_x_1355:
[----:B------:R-:W4:Y:S02]  /*198a0*/  SYNCS.PHASECHK.TRANS64.TRYWAIT P0, [R4+URZ+0x28480], R5 ;  /* 0x02848005040075a7 */ /* 0x000f24000800017f */
[----:B----4-:R-:W-:Y:S05]  /*198b0*/  @!P0 BRA `(.L_x_1356) ;  /* 0x0000001400608947 */ /* 0x010fea0003800000 */
.L_x_1357:
[----:B------:R0:W0:Y:S02]  /*198c0*/  SYNCS.PHASECHK.TRANS64.TRYWAIT P0, [R3+URZ+0x28480], R2 ;  /* 0x02848002030075a7 */ /* 0x000024000800017f */
[----:B0-----:R-:W-:Y:S05]  /*198d0*/  @!P0 NANOSLEEP.SYNCS 0x989680 ;  /* 0x009896800000895d */ /* 0x001fea0003900000 */
[----:B------:R-:W0:Y:S02]  /*198e0*/  @!P0 SYNCS.PHASECHK.TRANS64 P0, [R3+URZ+0x28480], R2 ;  /* 0x02848002030085a7 */ /* 0x000e24000800007f */
[----:B0-----:R-:W-:Y:S05]  /*198f0*/  @!P0 BRA `(.L_x_1357) ;  /* 0xfffffffc00f08947 */ /* 0x001fea000383ffff */
.L_x_1346:
[----:B------:R-:W-:Y:S05]  /*19900*/  BSYNC B0 ;  /* 0x0000000000007941 */ /* 0x000fea0003800000 */
.L_x_1345:
[----:B------:R-:W-:Y:S05]  /*19910*/  EXIT ;  /* 0x000000000000794d */ /* 0x000fea0003800000 */
.L_x_1158:
[----:B0-----:R-:W-:-:S04]  /*19920*/  IMAD.U32 R3, RZ, RZ, UR40 ;  /* 0x00000028ff037e24 */ /* 0x001fc8000f8e00ff */
[----:B------:R0:W1:Y:S03]  /*19930*/  SYNCS.PHASECHK.TRANS64.TRYWAIT P1, [R3+URZ+0x28400], R8 ;  /* 0x02840008030075a7 */ /* 0x000066000802017f */
[----:B-1----:R-:W-:Y:S05]  /*19940*/  @!P1 NANOSLEEP.SYNCS 0x989680 ;  /* 0x009896800000995d */ /* 0x002fea0003900000 */
[----:B------:R-:W1:Y:S02]  /*19950*/  @!P1 SYNCS.PHASECHK.TRANS64 P1, [R3+URZ+0x28400], R8 ;  /* 0x02840008030095a7 */ /* 0x000e64000802007f */
[----:B-1----:R-:W-:Y:S05]  /*19960*/  @!P1 BRA `(.L_x_1158) ;  /* 0xfffffffc00ec9947 */ /* 0x002fea000383ffff */
[----:B------:R-:W-:Y:S05]  /*19970*/  BRA `(.L_x_1358) ;  /* 0xfffffe8c00847947 */ /* 0x000fea000383ffff */
.L_x_1162:
[----:B-1----:R1:W2:Y:S02]  /*19980*/  SYNCS.PHASECHK.TRANS64.TRYWAIT P2, [R6+URZ+0x28430], R3 ;  /* 0x02843003060075a7 */ /* 0x0022a4000804017f */
[----:B--2---:R-:W-:Y:S05]  /*19990*/  @!P2 NANOSLEEP.SYNCS 0x989680 ;  /* 0x009896800000a95d */ /* 0x004fea0003900000 */
[----:B------:R-:W2:Y:S02]  /*199a0*/  @!P2 SYNCS.PHASECHK.TRANS64 P2, [R6+URZ+0x28430], R3 ;  /* 0x028430030600a5a7 */ /* 0x000ea4000804007f */
[----:B--2---:R-:W-:Y:S05]  /*199b0*/  @!P2 BRA `(.L_x_1162) ;  /* 0xfffffffc00f0a947 */ /* 0x004fea000383ffff */
[----:B------:R-:W-:Y:S05]  /*199c0*/  BRA `(.L_x_1161) ;  /* 0xfffffe8c00a87947 */ /* 0x000fea000383ffff */
.L_x_1178:
[----:B-1----:R-:W-:-:S04]  /*199d0*/  IMAD.U32 R7, RZ, RZ, UR10 ;  /* 0x0000000aff077e24 */ /* 0x002fc8000f8e00ff */
[----:B------:R1:W2:Y:S03]  /*199e0*/  SYNCS.PHASECHK.TRANS64.TRYWAIT P2, [R7+URZ+0x28430], R6 ;  /* 0x02843006070075a7 */ /* 0x0002a6000804017f */
[----:B--2---:R-:W-:Y:S05]  /*199f0*/  @!P2 NANOSLEEP.SYNCS 0x989680 ;  /* 0x009896800000a95d */ /* 0x004fea0003900000 */
[----:B------:R-:W2:Y:S02]  /*19a00*/  @!P2 SYNCS.PHASECHK.TRANS64 P2, [R7+URZ+0x28430], R6 ;  /* 0x028430060700a5a7 */ /* 0x000ea4000804007f */
[----:B--2---:R-:W-:Y:S05]  /*19a10*/  @!P2 BRA `(.L_x_1178) ;  /* 0xfffffffc00eca947 */ /* 0x004fea000383ffff */
[----:B------:R-:W-:Y:S05]  /*19a20*/  BRA `(.L_x_1175) ;  /* 0xfffffeb800447947 */ /* 0x000fea000383ffff */
.L_x_1182:
[----:B-1----:R-:W-:-:S04]  /*19a30*/  IMAD.U32 R7, RZ, RZ, UR10 ;  /* 0x0000000aff077e24 */ /* 0x002fc8000f8e00ff */
[----:B------:R1:W2:Y:S03]  /*19a40*/  SYNCS.PHASECHK.TRANS64.TRYWAIT P2, [R7+URZ+0x28450], R6 ;  /* 0x02845006070075a7 */ /* 0x0002a6000804017f */
[----:B--2---:R-:W-:Y:S05]  /*19a50*/  @!P2 NANOSLEEP.SYNCS 0x989680 ;  /* 0x009896800000a95d */ /* 0x004fea0003900000 */
[----:B------:R-:W2:Y:S02]  /*19a60*/  @!P2 SYNCS.PHASECHK.TRANS64 P2, [R7+URZ+0x28450], R6 ;  /* 0x028450060700a5a7 */ /* 0x000ea4000804007f */
[----:B--2---:R-:W-:Y:S05]  /*19a70*/  @!P2 BRA `(.L_x_1182) ;  /* 0xfffffffc00eca947 */ /* 0x004fea000383ffff */
[----:B------:R-:W-:Y:S05]  /*19a80*/  BRA `(.L_x_1179) ;  /* 0xfffffebc00107947 */ /* 0x000fea000383ffff */
.L_x_1200:
[----:B-1----:R-:W-:-:S04]  /*19a90*/  IMAD.U32 R9, RZ, RZ, UR7 ;  /* 0x00000007ff097e24 */ /* 0x002fc8000f8e00ff */
[----:B------:R1:W2:Y:S03]  /*19aa0*/  SYNCS.PHASECHK.TRANS64.TRYWAIT P2, [R9+URZ+0x28430], R8 ;  /* 0x02843008090075a7 */ /* 0x0002a6000804017f */
[----:B--2---:R-:W-:Y:S05]  /*19ab0*/  @!P2 NANOSLEEP.SYNCS 0x989680 ;  /* 0x009896800000a95d */ /* 0x004fea0003900000 */
[----:B------:R-:W2:Y:S02]  /*19ac0*/  @!P2 SYNCS.PHASECHK.TRANS64 P2, [R9+URZ+0x28430], R8 ;  /* 0x028430080900a5a7 */ /* 0x000ea4000804007f */
[----:B--2---:R-:W-:Y:S05]  /*19ad0*/  @!P2 BRA `(.L_x_1200) ;  /* 0xfffffffc00eca947 */ /* 0x004fea000383ffff */
[----:B------:R-:W-:Y:S05]  /*19ae0*/  BRA `(.L_x_1197) ;  /* 0xfffffee000d07947 */ /* 0x000fea000383ffff */
.L_x_1204:
[----:B-1----:R-:W-:-:S04]  /*19af0*/  IMAD.U32 R9, RZ, RZ, UR10 ;  /* 0x0000000aff097e24 */ /* 0x002fc8000f8e00ff */
[----:B------:R1:W2:Y:S03]  /*19b00*/  SYNCS.PHASECHK.TRANS64.TRYWAIT P2, [R9+URZ+0x28450], R8 ;  /* 0x02845008090075a7 */ /* 0x0002a6000804017f */
[----:B--2---:R-:W-:Y:S05]  /*19b10*/  @!P2 NANOSLEEP.SYNCS 0x989680 ;  /* 0x009896800000a95d */ /* 0x004fea0003900000 */
[----:B------:R-:W2:Y:S02]  /*19b20*/  @!P2 SYNCS.PHASECHK.TRANS64 P2, [R9+URZ+0x28450], R8 ;  /* 0x028450080900a5a7 */ /* 0x000ea4000804007f */
[----:B--2---:R-:W-:Y:S05]  /*19b30*/  @!P2 BRA `(.L_x_1204) ;  /* 0xfffffffc00eca947 */ /* 0x004fea000383ffff */
[----:B------:R-:W-:Y:S05]  /*19b40*/  BRA `(.L_x_1201) ;  /* 0xfffffee400a87947 */ /* 0x000fea000383ffff */
.L_x_1211:
[----:B-1----:R-:W-:-:S04]  /*19b50*/  IMAD.U32 R7, RZ, RZ, UR6 ;  /* 0x00000006ff077e24 */ /* 0x002fc8000f8e00ff */
[----:B------:R1:W2:Y:S03]  /*19b60*/  SYNCS.PHASECHK.TRANS64.TRYWAIT P2, [R7+URZ+0x28430], R6 ;  /* 0x02843006070075a7 */ /* 0x0002a6000804017f */
[----:B--2---:R-:W-:Y:S05]  /*19b70*/  @!P2 NANOSLEEP.SYNCS 0x989680 ;  /* 0x009896800000a95d */ /* 0x004fea0003900000 */
[----:B------:R-:W2:Y:S02]  /*19b80*/  @!P2 SYNCS.PHASECHK.TRANS64 P2, [R7+URZ+0x28430], R6 ;  /* 0x028430060700a5a7 */ /* 0x000ea4000804007f */
[----:B--2---:R-:W-:Y:S05]  /*19b90*/  @!P2 BRA `(.L_x_1211) ;  /* 0xfffffffc00eca947 */ /* 0x004fea000383ffff */
[----:B------:R-:W-:Y:S05]  /*19ba0*/  BRA `(.L_x_1208) ;  /* 0xffffff00001c7947 */ /* 0x000fea000383ffff */
.L_x_1215:
[----:B-1----:R-:W-:-:S04]  /*19bb0*/  IMAD.U32 R7, RZ, RZ, UR10 ;  /* 0x0000000aff077e24 */ /* 0x002fc8000f8e00ff */
[----:B------:R1:W2:Y:S03]  /*19bc0*/  SYNCS.PHASECHK.TRANS64.TRYWAIT P2, [R7+URZ+0x28450], R6 ;  /* 0x02845006070075a7 */ /* 0x0002a6000804017f */
[----:B--2---:R-:W-:Y:S05]  /*19bd0*/  @!P2 NANOSLEEP.SYNCS 0x989680 ;  /* 0x009896800000a95d */ /* 0x004fea0003900000 */
[----:B------:R-:W2:Y:S02]  /*19be0*/  @!P2 SYNCS.PHASECHK.TRANS64 P2, [R7+URZ+0x28450], R6 ;  /* 0x028450060700a5a7 */ /* 0x000ea4000804007f */
[----:B--2---:R-:W-:Y:S05]  /*19bf0*/  @!P2 BRA `(.L_x_1215) ;  /* 0xfffffffc00eca947 */ /* 0x004fea000383ffff */
[----:B------:R-:W-:Y:S05]  /*19c00*/  BRA `(.L_x_1212) ;  /* 0xffffff0000f47947 */ /* 0x000fea000383ffff */
.L_x_1229:
[----:B-1----:R-:W-:-:S04]  /*19c10*/  IMAD.U32 R5, RZ, RZ, UR14 ;  /* 0x0000000eff057e24 */ /* 0x002fc8000f8e00ff */
[----:B------:R1:W2:Y:S03]  /*19c20*/  SYNCS.PHASECHK.TRANS64.TRYWAIT P1, [R5+URZ+0x28450], R0 ;  /* 0x02845000050075a7 */ /* 0x0002a6000802017f */
[----:B--2---:R-:W-:Y:S05]  /*19c30*/  @!P1 NANOSLEEP.SYNCS 0x989680 ;  /* 0x009896800000995d */ /* 0x004fea0003900000 */
[----:B------:R-:W2:Y:S02]  /*19c40*/  @!P1 SYNCS.PHASECHK.TRANS64 P1, [R5+URZ+0x28450], R0 ;  /* 0x02845000050095a7 */ /* 0x000ea4000802007f */
[----:B--2---:R-:W-:Y:S05]  /*19c50*/  @!P1 BRA `(.L_x_1229) ;  /* 0xfffffffc00ec9947 */ /* 0x004fea000383ffff */
[----:B------:R-:W-:Y:S05]  /*19c60*/  BRA `(.L_x_1228) ;  /* 0xffffff2400d87947 */ /* 0x000fea000383ffff */
.L_x_1285:
[----:B------:R-:W-:Y:S02]  /*19c70*/  IMAD.MOV.U32 R13, RZ, RZ, R0 ;  /* 0x000000ffff0d7224 */ /* 0x000fe400078e0000 */
[----:B------:R-:W-:Y:S02]  /*19c80*/  IMAD.MOV.U32 R12, RZ, RZ, RZ ;  /* 0x000000ffff0c7224 */ /* 0x000fe400078e00ff */
[----:B------:R-:W-:Y:S02]  /*19c90*/  IMAD.MOV.U32 R11, RZ, RZ, 0x1f ;  /* 0x0000001fff0b7424 */ /* 0x000fe400078e00ff */
[----:B------:R-:W-:-:S07]  /*19ca0*/  IMAD.MOV.U32 R15, RZ, RZ, -0x1 ;  /* 0xffffffffff0f7424 */ /* 0x000fce00078e00ff */
[----:B0-2---:R-:W-:Y:S05]  /*19cb0*/  WARPSYNC.COLLECTIVE R15, `(.L_x_1359) ;  /* 0x000000000f087348 */ /* 0x005fea0003c00000 */
[----:B------:R1:W3:Y:S02]  /*19cc0*/  SHFL.IDX P6, R14, R13, R12, R11 ;  /* 0x0000000c0d0e7389 */ /* 0x0002e400000c000b */
[----:B0123--:R-:W-:Y:S01]  /*19cd0*/  ENDCOLLECTIVE ;  /* 0x000000000000791b */ /* 0x00ffe20003800000 */
.L_x_1359:
[----:B------:R-:W-:Y:S05]  /*19ce0*/  BRA `(.L_x_1360) ;  /* 0xffffffb800d07947 */ /* 0x000fea000383ffff */
.L_x_1287:
[----:B------:R-:W-:Y:S01]  /*19cf0*/  BSSY B0, `(.L_x_1361) ;  /* 0x0000006000007945 */ /* 0x000fe20003800000 */
[----:B------:R-:W-:-:S07]  /*19d00*/  IMAD.MOV.U32 R15, RZ, RZ, -0x1 ;  /* 0xffffffffff0f7424 */ /* 0x000fce00078e00ff */
[----:B0-2---:R-:W-:Y:S05]  /*19d10*/  WARPSYNC.COLLECTIVE R15, `(.L_x_1362) ;  /* 0x000000000f0c7348 */ /* 0x005fea0003c00000 */
[----:B------:R-:W-:Y:S02]  /*19d20*/  ELECT P6, UR62, PT ;  /* 0x00000000003e782f */ /* 0x000fe400038c0000 */
[----:B------:R-:W-:Y:S01]  /*19d30*/  MOV R14, UR62 ;  /* 0x0000003e000e7c02 */ /* 0x000fe20008000f00 */
[----:B0-2---:R-:W-:Y:S10]  /*19d40*/  ENDCOLLECTIVE ;  /* 0x000000000000791b */ /* 0x005ff40003800000 */
.L_x_1362:
[----:B------:R-:W-:Y:S05]  /*19d50*/  BSYNC B0 ;  /* 0x0000000000007941 */ /* 0x000fea0003800000 */
.L_x_1361:
[----:B------:R-:W-:Y:S05]  /*19d60*/  BRA `(.L_x_1363) ;  /* 0xffffffb800e07947 */ /* 0x000fea000383ffff */
.L_x_1289:
[----:B-1----:R1:W2:Y:S02]  /*19d70*/  SYNCS.PHASECHK.TRANS64.TRYWAIT P0, [R3+URZ+0x28480], R4 ;  /* 0x02848004030075a7 */ /* 0x0022a4000800017f */
[----:B--2---:R-:W-:Y:S05]  /*19d80*/  @!P0 NANOSLEEP.SYNCS 0x989680 ;  /* 0x009896800000895d */ /* 0x004fea0003900000 */
[----:B------:R-:W2:Y:S02]  /*19d90*/  @!P0 SYNCS.PHASECHK.TRANS64 P0, [R3+URZ+0x28480], R4 ;  /* 0x02848004030085a7 */ /* 0x000ea4000800007f */
[----:B--2---:R-:W-:Y:S05]  /*19da0*/  @!P0 BRA `(.L_x_1289) ;  /* 0xfffffffc00f08947 */ /* 0x004fea000383ffff */
[----:B------:R-:W-:Y:S05]  /*19db0*/  BRA `(.L_x_1364) ;  /* 0xffffffbc00447947 */ /* 0x000fea000383ffff */
.L_x_1291:
[----:B0-----:R0:W2:Y:S02]  /*19dc0*/  SYNCS.PHASECHK.TRANS64.TRYWAIT P0, [R3+URZ+0x28440], R4 ;  /* 0x02844004030075a7 */ /* 0x0010a4000800017f */
[----:B--2---:R-:W-:Y:S05]  /*19dd0*/  @!P0 NANOSLEEP.SYNCS 0x989680 ;  /* 0x009896800000895d */ /* 0x004fea0003900000 */
[----:B------:R-:W2:Y:S02]  /*19de0*/  @!P0 SYNCS.PHASECHK.TRANS64 P0, [R3+URZ+0x28440], R4 ;  /* 0x02844004030085a7 */ /* 0x000ea4000800007f */
[----:B--2---:R-:W-:Y:S05]  /*19df0*/  @!P0 BRA `(.L_x_1291) ;  /* 0xfffffffc00f08947 */ /* 0x004fea000383ffff */
[----:B------:R-:W-:Y:S05]  /*19e00*/  BRA `(.L_x_1365) ;  /* 0xffffffbc00b47947 */ /* 0x000fea000383ffff */
.L_x_1295:
        /* <DEDUP_REMOVED lines=8> */
[----:B0----5:R-:W-:Y:S05]  /*19e90*/  WARPSYNC.COLLECTIVE R15, `(.L_x_1366) ;  /* 0x000000000f087348 */ /* 0x021fea0003c00000 */
[----:B------:R1:W2:Y:S02]  /*19ea0*/  SHFL.IDX P6, R14, R13, R12, R11 ;  /* 0x0000000c0d0e7389 */ /* 0x0002a400000c000b */
[----:B012--5:R-:W-:Y:S01]  /*19eb0*/  ENDCOLLECTIVE ;  /* 0x000000000000791b */ /* 0x027fe20003800000 */
.L_x_1366:
[C---:B------:R-:W-:Y:S01]  /*19ec0*/  VIADD R5, R0.reuse, 0x10 ;  /* 0x0000001000057836 */ /* 0x040fe20000000000 */
[----:B------:R-:W-:Y:S01]  /*19ed0*/  ISETP.GE.AND P2, PT, R0, R2, PT ;  /* 0x000000020000720c */ /* 0x000fe20003f46270 */
[----:B------:R-:W-:Y:S02]  /*19ee0*/  IMAD.MOV.U32 R13, RZ, RZ, R4 ;  /* 0x000000ffff0d7224 */ /* 0x000fe400078e0004 */
[----:B------:R-:W-:-:S10]  /*19ef0*/  IMAD.MOV.U32 R6, RZ, RZ, R14 ;  /* 0x000000ffff067224 */ /* 0x000fd400078e000e */
[----:B------:R-:W-:Y:S05]  /*19f00*/  WARPSYNC.COLLECTIVE R15, `(.L_x_1367) ;  /* 0x000000000f087348 */ /* 0x000fea0003c00000 */
[----:B------:R0:W1:Y:S02]  /*19f10*/  SHFL.IDX P6, R14, R13, R12, R11 ;  /* 0x0000000c0d0e7389 */ /* 0x00006400000c000b */
[----:B01----:R-:W-:Y:S01]  /*19f20*/  ENDCOLLECTIVE ;  /* 0x000000000000791b */ /* 0x003fe20003800000 */
.L_x_1367:
[----:B------:R-:W-:Y:S02]  /*19f30*/  IMAD.MOV.U32 R13, RZ, RZ, R3 ;  /* 0x000000ffff0d7224 */ /* 0x000fe400078e0003 */
[----:B------:R-:W-:Y:S02]  /*19f40*/  IMAD.MOV.U32 R12, RZ, RZ, 0x1 ;  /* 0x00000001ff0c7424 */ /* 0x000fe400078e00ff */
[----:B------:R-:W-:-:S07]  /*19f50*/  IMAD.MOV.U32 R7, RZ, RZ, R14 ;  /* 0x000000ffff077224 */ /* 0x000fce00078e000e */
[----:B------:R-:W-:Y:S05]  /*19f60*/  WARPSYNC.COLLECTIVE R15, `(.L_x_1368) ;  /* 0x000000000f087348 */ /* 0x000fea0003c00000 */
[----:B------:R0:W1:Y:S02]  /*19f70*/  SHFL.IDX P6, R14, R13, R12, R11 ;  /* 0x0000000c0d0e7389 */ /* 0x00006400000c000b */
[----:B01----:R-:W-:Y:S01]  /*19f80*/  ENDCOLLECTIVE ;  /* 0x000000000000791b */ /* 0x003fe20003800000 */
.L_x_1368:
        /* <DEDUP_REMOVED lines=10> */
.L_x_1369:
        /* <DEDUP_REMOVED lines=12> */
.L_x_1370:
        /* <DEDUP_REMOVED lines=18> */
.L_x_1371:
[----:B------:R-:W-:Y:S02]  /*1a210*/  IMAD.MOV.U32 R13, RZ, RZ, R3 ;  /* 0x000000ffff0d7224 */ /* 0x000fe400078e0003 */
[----:B------:R-:W-:Y:S02]  /*1a220*/  IMAD.MOV.U32 R12, RZ, RZ, 0x3 ;  /* 0x00000003ff0c7424 */ /* 0x000fe400078e00ff */
[----:B------:R-:W-:-:S07]  /*1a230*/  IMAD.MOV.U32 R7, RZ, RZ, R14 ;  /* 0x000000ffff077224 */ /* 0x000fce00078e000e */
[----:B------:R-:W-:Y:S05]  /*1a240*/  WARPSYNC.COLLECTIVE R15, `(.L_x_1372) ;  /* 0x000000000f087348 */ /* 0x000fea0003c00000 */
[----:B------:R0:W1:Y:S02]  /*1a250*/  SHFL.IDX P6, R14, R13, R12, R11 ;  /* 0x0000000c0d0e7389 */ /* 0x00006400000c000b */
[----:B01----:R-:W-:Y:S01]  /*1a260*/  ENDCOLLECTIVE ;  /* 0x000000000000791b */ /* 0x003fe20003800000 */
.L_x_1372:
        /* <DEDUP_REMOVED lines=17> */
.L_x_1373:
[----:B------:R-:W-:Y:S02]  /*1a380*/  IMAD.MOV.U32 R13, RZ, RZ, R3 ;  /* 0x000000ffff0d7224 */ /* 0x000fe400078e0003 */
[----:B------:R-:W-:Y:S02]  /*1a390*/  IMAD.MOV.U32 R12, RZ, RZ, 0x4 ;  /* 0x00000004ff0c7424 */ /* 0x000fe400078e00ff */
[----:B------:R-:W-:-:S07]  /*1a3a0*/  IMAD.MOV.U32 R7, RZ, RZ, R14 ;  /* 0x000000ffff077224 */ /* 0x000fce00078e000e */
[----:B------:R-:W-:Y:S05]  /*1a3b0*/  WARPSYNC.COLLECTIVE R15, `(.L_x_1374) ;  /* 0x000000000f087348 */ /* 0x000fea0003c00000 */
[----:B------:R0:W1:Y:S02]  /*1a3c0*/  SHFL.IDX P6, R14, R13, R12, R11 ;  /* 0x0000000c0d0e7389 */ /* 0x00006400000c000b */
[----:B01----:R-:W-:Y:S01]  /*1a3d0*/  ENDCOLLECTIVE ;  /* 0x000000000000791b */ /* 0x003fe20003800000 */
.L_x_1374:
        /* <DEDUP_REMOVED lines=17> */
.L_x_1375:
[----:B------:R-:W-:Y:S02]  /*1a4f0*/  IMAD.MOV.U32 R13, RZ, RZ, R3 ;  /* 0x000000ffff0d7224 */ /* 0x000fe400078e0003 */
[----:B------:R-:W-:Y:S02]  /*1a500*/  IMAD.MOV.U32 R12, RZ, RZ, 0x5 ;  /* 0x00000005ff0c7424 */ /* 0x000fe400078e00ff */
[----:B------:R-:W-:-:S07]  /*1a510*/  IMAD.MOV.U32 R7, RZ, RZ, R14 ;  /* 0x000000ffff077224 */ /* 0x000fce00078e000e */
[----:B------:R-:W-:Y:S05]  /*1a520*/  WARPSYNC.COLLECTIVE R15, `(.L_x_1376) ;  /* 0x000000000f087348 */ /* 0x000fea0003c00000 */
[----:B------:R0:W1:Y:S02]  /*1a530*/  SHFL.IDX P6, R14, R13, R12, R11 ;  /* 0x0000000c0d0e7389 */ /* 0x00006400000c000b */
[----:B01----:R-:W-:Y:S01]  /*1a540*/  ENDCOLLECTIVE ;  /* 0x000000000000791b */ /* 0x003fe20003800000 */
.L_x_1376:
        /* <DEDUP_REMOVED lines=17> */
.L_x_1377:
[----:B------:R-:W-:Y:S02]  /*1a660*/  IMAD.MOV.U32 R13, RZ, RZ, R3 ;  /* 0x000000ffff0d7224 */ /* 0x000fe400078e0003 */
[----:B------:R-:W-:Y:S02]  /*1a670*/  IMAD.MOV.U32 R12, RZ, RZ, 0x6 ;  /* 0x00000006ff0c7424 */ /* 0x000fe400078e00ff */
[----:B------:R-:W-:-:S07]  /*1a680*/  IMAD.MOV.U32 R7, RZ, RZ, R14 ;  /* 0x000000ffff077224 */ /* 0x000fce00078e000e */
[----:B------:R-:W-:Y:S05]  /*1a690*/  WARPSYNC.COLLECTIVE R15, `(.L_x_1378) ;  /* 0x000000000f087348 */ /* 0x000fea0003c00000 */
[----:B------:R0:W1:Y:S02]  /*1a6a0*/  SHFL.IDX P6, R14, R13, R12, R11 ;  /* 0x0000000c0d0e7389 */ /* 0x00006400000c000b */
[----:B01----:R-:W-:Y:S01]  /*1a6b0*/  ENDCOLLECTIVE ;  /* 0x000000000000791b */ /* 0x003fe20003800000 */
.L_x_1378:
        /* <DEDUP_REMOVED lines=16> */
.L_x_1379:
[----:B------:R-:W-:Y:S02]  /*1a7c0*/  IMAD.MOV.U32 R13, RZ, RZ, R3 ;  /* 0x000000ffff0d7224 */ /* 0x000fe400078e0003 */
[----:B------:R-:W-:Y:S02]  /*1a7d0*/  IMAD.MOV.U32 R12, RZ, RZ, 0x7 ;  /* 0x00000007ff0c7424 */ /* 0x000fe400078e00ff */
[----:B------:R-:W-:-:S07]  /*1a7e0*/  IMAD.MOV.U32 R7, RZ, RZ, R14 ;  /* 0x000000ffff077224 */ /* 0x000fce00078e000e */
[----:B------:R-:W-:Y:S05]  /*1a7f0*/  WARPSYNC.COLLECTIVE R15, `(.L_x_1380) ;  /* 0x000000000f087348 */ /* 0x000fea0003c00000 */
[----:B------:R0:W1:Y:S02]  /*1a800*/  SHFL.IDX P6, R14, R13, R12, R11 ;  /* 0x0000000c0d0e7389 */ /* 0x00006400000c000b */
[----:B01----:R-:W-:Y:S01]  /*1a810*/  ENDCOLLECTIVE ;  /* 0x000000000000791b */ /* 0x003fe20003800000 */
.L_x_1380:
        /* <DEDUP_REMOVED lines=10> */
.L_x_1381:
[----:B------:R-:W-:Y:S01]  /*1a8c0*/  @!PT LDS RZ, [RZ] ;  /* 0x00000000fffff984 */ /* 0x000fe20000000800 */
[----:B------:R-:W-:Y:S01]  /*1a8d0*/  @!PT LDS RZ, [RZ] ;  /* 0x00000000fffff984 */ /* 0x000fe20000000800 */
[----:B------:R-:W-:Y:S01]  /*1a8e0*/  @!PT LDS RZ, [RZ] ;  /* 0x00000000fffff984 */ /* 0x000fe20000000800 */
[----:B------:R2:W-:Y:S04]  /*1a8f0*/  @!P2 LDGSTS.E.BYPASS.LTC128B.128 [R9+0x1b000], desc[UR48][R6.64], !P0 ;  /* 0x1b0000000609afae */ /* 0x0005e8000c101d70 */
[----:B------:R2:W-:Y:S01]  /*1a900*/  @!P2 LDGSTS.E.BYPASS.LTC128B.128 [R9+0x1f000], desc[UR48][R6.64+0x80], !P1 ;  /* 0x1f0000800609afae */ /* 0x0005e2000c901d70 */
[----:B------:R-:W-:Y:S01]  /*1a910*/  IMAD.MOV.U32 R4, RZ, RZ, R14 ;  /* 0x000000ffff047224 */ /* 0x000fe200078e000e */
[----:B------:R-:W-:Y:S06]  /*1a920*/  BRA `(.L_x_1382) ;  /* 0xffffffc000307947 */ /* 0x000fec000383ffff */
.L_x_1300:
[----:B---3--:R3:W4:Y:S02]  /*1a930*/  SYNCS.PHASECHK.TRANS64.TRYWAIT P0, [R17+URZ+0x28420], R0 ;  /* 0x02842000110075a7 */ /* 0x008724000800017f */
[----:B----4-:R-:W-:Y:S05]  /*1a940*/  @!P0 NANOSLEEP.SYNCS 0x989680 ;  /* 0x009896800000895d */ /* 0x010fea0003900000 */
[----:B------:R-:W4:Y:S02]  /*1a950*/  @!P0 SYNCS.PHASECHK.TRANS64 P0, [R17+URZ+0x28420], R0 ;  /* 0x02842000110085a7 */ /* 0x000f24000800007f */
[----:B----4-:R-:W-:Y:S05]  /*1a960*/  @!P0 BRA `(.L_x_1300) ;  /* 0xfffffffc00f08947 */ /* 0x010fea000383ffff */
[----:B------:R-:W-:Y:S05]  /*1a970*/  BRA `(.L_x_1383) ;  /* 0xffffffc0009c7947 */ /* 0x000fea000383ffff */
.L_x_1306:
[----:B---3--:R3:W4:Y:S02]  /*1a980*/  SYNCS.PHASECHK.TRANS64.TRYWAIT P0, [R4+URZ+0x28480], R3 ;  /* 0x02848003040075a7 */ /* 0x008724000800017f */
[----:B----4-:R-:W-:Y:S05]  /*1a990*/  @!P0 NANOSLEEP.SYNCS 0x989680 ;  /* 0x009896800000895d */ /* 0x010fea0003900000 */
[----:B------:R-:W4:Y:S02]  /*1a9a0*/  @!P0 SYNCS.PHASECHK.TRANS64 P0, [R4+URZ+0x28480], R3 ;  /* 0x02848003040085a7 */ /* 0x000f24000800007f */
[----:B----4-:R-:W-:Y:S05]  /*1a9b0*/  @!P0 BRA `(.L_x_1306) ;  /* 0xfffffffc00f08947 */ /* 0x010fea000383ffff */
[----:B------:R-:W-:Y:S05]  /*1a9c0*/  BRA `(.L_x_1384) ;  /* 0xffffffc400587947 */ /* 0x000fea000383ffff */
.L_x_1312:
[----:B--2---:R2:W4:Y:S02]  /*1a9d0*/  SYNCS.PHASECHK.TRANS64.TRYWAIT P0, [R4+URZ+0x28440], R3 ;  /* 0x02844003040075a7 */ /* 0x004524000800017f */
[----:B----4-:R-:W-:Y:S05]  /*1a9e0*/  @!P0 NANOSLEEP.SYNCS 0x989680 ;  /* 0x009896800000895d */ /* 0x010fea0003900000 */
[----:B------:R-:W4:Y:S02]  /*1a9f0*/  @!P0 SYNCS.PHASECHK.TRANS64 P0, [R4+URZ+0x28440], R3 ;  /* 0x02844003040085a7 */ /* 0x000f24000800007f */
[----:B----4-:R-:W-:Y:S05]  /*1aa00*/  @!P0 BRA `(.L_x_1312) ;  /* 0xfffffffc00f08947 */ /* 0x010fea000383ffff */
[----:B------:R-:W-:Y:S05]  /*1aa10*/  BRA `(.L_x_1385) ;  /* 0xffffffc800187947 */ /* 0x000fea000383ffff */
.L_x_1319:
[----:B---3--:R3:W4:Y:S02]  /*1aa20*/  SYNCS.PHASECHK.TRANS64.TRYWAIT P0, [R19+URZ+0x28470], R2 ;  /* 0x02847002130075a7 */ /* 0x008724000800017f */
[----:B----4-:R-:W-:Y:S05]  /*1aa30*/  @!P0 NANOSLEEP.SYNCS 0x989680 ;  /* 0x009896800000895d */ /* 0x010fea0003900000 */
[----:B------:R-:W4:Y:S02]  /*1aa40*/  @!P0 SYNCS.PHASECHK.TRANS64 P0, [R19+URZ+0x28470], R2 ;  /* 0x02847002130085a7 */ /* 0x000f24000800007f */
[----:B----4-:R-:W-:Y:S05]  /*1aa50*/  @!P0 BRA `(.L_x_1319) ;  /* 0xfffffffc00f08947 */ /* 0x010fea000383ffff */
[----:B------:R-:W-:Y:S05]  /*1aa60*/  BRA `(.L_x_1386) ;  /* 0xffffffc800f07947 */ /* 0x000fea000383ffff */
.L_x_1321:
[----:B---3--:R3:W4:Y:S02]  /*1aa70*/  SYNCS.PHASECHK.TRANS64.TRYWAIT P0, [R19+URZ+0x28460], R3 ;  /* 0x02846003130075a7 */ /* 0x008724000800017f */
[----:B----4-:R-:W-:Y:S05]  /*1aa80*/  @!P0 NANOSLEEP.SYNCS 0x989680 ;  /* 0x009896800000895d */ /* 0x010fea0003900000 */
[----:B------:R-:W4:Y:S02]  /*1aa90*/  @!P0 SYNCS.PHASECHK.TRANS64 P0, [R19+URZ+0x28460], R3 ;  /* 0x02846003130085a7 */ /* 0x000f24000800007f */
[----:B----4-:R-:W-:Y:S05]  /*1aaa0*/  @!P0 BRA `(.L_x_1321) ;  /* 0xfffffffc00f08947 */ /* 0x010fea000383ffff */
[----:B------:R-:W-:Y:S05]  /*1aab0*/  BRA `(.L_x_1387) ;  /* 0xffffffc800f87947 */ /* 0x000fea000383ffff */
.L_x_1328:
[----:B--2---:R2:W3:Y:S02]  /*1aac0*/  SYNCS.PHASECHK.TRANS64.TRYWAIT P1, [R16+URZ+0x28470], R3 ;  /* 0x02847003100075a7 */ /* 0x0044e4000802017f */
[----:B---3--:R-:W-:Y:S05]  /*1aad0*/  @!P1 NANOSLEEP.SYNCS 0x989680 ;  /* 0x009896800000995d */ /* 0x008fea0003900000 */
[----:B------:R-:W3:Y:S02]  /*1aae0*/  @!P1 SYNCS.PHASECHK.TRANS64 P1, [R16+URZ+0x28470], R3 ;  /* 0x02847003100095a7 */ /* 0x000ee4000802007f */
[----:B---3--:R-:W-:Y:S05]  /*1aaf0*/  @!P1 BRA `(.L_x_1328) ;  /* 0xfffffffc00f09947 */ /* 0x008fea000383ffff */
[----:B------:R-:W-:Y:S05]  /*1ab00*/  BRA `(.L_x_1388) ;  /* 0xffffffd000c07947 */ /* 0x000fea000383ffff */
.L_x_1330:
[----:B--2---:R2:W3:Y:S02]  /*1ab10*/  SYNCS.PHASECHK.TRANS64.TRYWAIT P1, [R16+URZ+0x28460], R3 ;  /* 0x02846003100075a7 */ /* 0x0044e4000802017f */
[----:B---3--:R-:W-:Y:S05]  /*1ab20*/  @!P1 NANOSLEEP.SYNCS 0x989680 ;  /* 0x009896800000995d */ /* 0x008fea0003900000 */
[----:B------:R-:W3:Y:S02]  /*1ab30*/  @!P1 SYNCS.PHASECHK.TRANS64 P1, [R16+URZ+0x28460], R3 ;  /* 0x02846003100095a7 */ /* 0x000ee4000802007f */
[----:B---3--:R-:W-:Y:S05]  /*1ab40*/  @!P1 BRA `(.L_x_1330) ;  /* 0xfffffffc00f09947 */ /* 0x008fea000383ffff */
[----:B------:R-:W-:Y:S05]  /*1ab50*/  BRA `(.L_x_1389) ;  /* 0xffffffd000c87947 */ /* 0x000fea000383ffff */
.L_x_1343:
[----:B0-----:R0:W1:Y:S02]  /*1ab60*/  SYNCS.PHASECHK.TRANS64.TRYWAIT P0, [R0+URZ+0x28420], R3 ;  /* 0x02842003000075a7 */ /* 0x001064000800017f */
[----:B-1----:R-:W-:Y:S05]  /*1ab70*/  @!P0 NANOSLEEP.SYNCS 0x989680 ;  /* 0x009896800000895d */ /* 0x002fea0003900000 */
[----:B------:R-:W1:Y:S02]  /*1ab80*/  @!P0 SYNCS.PHASECHK.TRANS64 P0, [R0+URZ+0x28420], R3 ;  /* 0x02842003000085a7 */ /* 0x000e64000800007f */
[----:B-1----:R-:W-:Y:S05]  /*1ab90*/  @!P0 BRA `(.L_x_1343) ;  /* 0xfffffffc00f08947 */ /* 0x002fea000383ffff */
[----:B------:R-:W-:Y:S05]  /*1aba0*/  BRA `(.L_x_1390) ;  /* 0xffffffe800747947 */ /* 0x000fea000383ffff */
.L_x_1344:
        /* <DEDUP_REMOVED lines=11> */
.L_x_1392:
[----:B------:R-:W-:Y:S05]  /*1ac60*/  BSYNC B0 ;  /* 0x0000000000007941 */ /* 0x000fea0003800000 */
.L_x_1391:
[----:B------:R-:W-:Y:S05]  /*1ac70*/  BRA `(.L_x_1393) ;  /* 0xffffffe8005c7947 */ /* 0x000fea000383ffff */
.L_x_1347:
[----:B------:R-:W-:Y:S01]  /*1ac80*/  BSSY B1, `(.L_x_1394) ;  /* 0x0000006000017945 */ /* 0x000fe20003800000 */
[----:B------:R-:W-:-:S07]  /*1ac90*/  IMAD.MOV.U32 R15, RZ, RZ, -0x1 ;  /* 0xffffffffff0f7424 */ /* 0x000fce00078e00ff */
[----:B01----:R-:W-:Y:S05]  /*1aca0*/  WARPSYNC.COLLECTIVE R15, `(.L_x_1395) ;  /* 0x000000000f0c7348 */ /* 0x003fea0003c00000 */
[----:B------:R-:W-:Y:S02]  /*1acb0*/  ELECT P6, UR62, PT ;  /* 0x00000000003e782f */ /* 0x000fe400038c0000 */
[----:B------:R-:W-:Y:S01]  /*1acc0*/  MOV R14, UR62 ;  /* 0x0000003e000e7c02 */ /* 0x000fe20008000f00 */
[----:B01----:R-:W-:Y:S10]  /*1acd0*/  ENDCOLLECTIVE ;  /* 0x000000000000791b */ /* 0x003ff40003800000 */
.L_x_1395:
[----:B------:R-:W-:Y:S05]  /*1ace0*/  BSYNC B1 ;  /* 0x0000000000017941 */ /* 0x000fea0003800000 */
.L_x_1394:
[----:B------:R-:W-:Y:S05]  /*1acf0*/  BRA `(.L_x_1396) ;  /* 0xffffffe800547947 */ /* 0x000fea000383ffff */
.L_x_1349:
[----:B0-----:R0:W1:Y:S02]  /*1ad00*/  SYNCS.PHASECHK.TRANS64.TRYWAIT P1, [R6+URZ], R5 ;  /* 0x00000005060075a7 */ /* 0x001064000802017f */
[----:B-1----:R-:W-:Y:S05]  /*1ad10*/  @!P1 NANOSLEEP.SYNCS 0x989680 ;  /* 0x009896800000995d */ /* 0x002fea0003900000 */
[----:B------:R-:W1:Y:S02]  /*1ad20*/  @!P1 SYNCS.PHASECHK.TRANS64 P1, [R6+URZ], R5 ;  /* 0x00000005060095a7 */ /* 0x000e64000802007f */
[----:B-1----:R-:W-:Y:S05]  /*1ad30*/  @!P1 BRA `(.L_x_1349) ;  /* 0xfffffffc00f09947 */ /* 0x002fea000383ffff */
[----:B------:R-:W-:Y:S05]  /*1ad40*/  BRA `(.L_x_1397) ;  /* 0xffffffe800987947 */ /* 0x000fea000383ffff */
.L_x_1350:
[----:B-1----:R1:W2:Y:S02]  /*1ad50*/  SYNCS.PHASECHK.TRANS64.TRYWAIT P1, [R7+URZ], R2 ;  /* 0x00000002070075a7 */ /* 0x0022a4000802017f */
[----:B--2---:R-:W-:Y:S05]  /*1ad60*/  @!P1 NANOSLEEP.SYNCS 0x989680 ;  /* 0x009896800000995d */ /* 0x004fea0003900000 */
[----:B------:R-:W2:Y:S02]  /*1ad70*/  @!P1 SYNCS.PHASECHK.TRANS64 P1, [R7+URZ], R2 ;  /* 0x00000002070095a7 */ /* 0x000ea4000802007f */
[----:B--2---:R-:W-:Y:S05]  /*1ad80*/  @!P1 BRA `(.L_x_1350) ;  /* 0xfffffffc00f09947 */ /* 0x004fea000383ffff */
[----:B------:R-:W-:Y:S05]  /*1ad90*/  BRA `(.L_x_1398) ;  /* 0xffffffe8008c7947 */ /* 0x000fea000383ffff */
.L_x_1352:
[----:B--2---:R2:W3:Y:S02]  /*1ada0*/  SYNCS.PHASECHK.TRANS64.TRYWAIT P1, [R4+URZ+0x28460], R5 ;  /* 0x02846005040075a7 */ /* 0x0044e4000802017f */
[----:B---3--:R-:W-:Y:S05]  /*1adb0*/  @!P1 NANOSLEEP.SYNCS 0x989680 ;  /* 0x009896800000995d */ /* 0x008fea0003900000 */
[----:B------:R-:W3:Y:S02]  /*1adc0*/  @!P1 SYNCS.PHASECHK.TRANS64 P1, [R4+URZ+0x28460], R5 ;  /* 0x02846005040095a7 */ /* 0x000ee4000802007f */
[----:B---3--:R-:W-:Y:S05]  /*1add0*/  @!P1 BRA `(.L_x_1352) ;  /* 0xfffffffc00f09947 */ /* 0x008fea000383ffff */
[----:B------:R-:W-:Y:S05]  /*1ade0*/  BRA `(.L_x_1399) ;  /* 0xffffffe800907947 */ /* 0x000fea000383ffff */
.L_x_1354:
[----:B---3--:R3:W4:Y:S02]  /*1adf0*/  SYNCS.PHASECHK.TRANS64.TRYWAIT P1, [R3+URZ+0x28460], R2 ;  /* 0x02846002030075a7 */ /* 0x008724000802017f */
[----:B----4-:R-:W-:Y:S05]  /*1ae00*/  @!P1 NANOSLEEP.SYNCS 0x989680 ;  /* 0x009896800000995d */ /* 0x010fea0003900000 */
[----:B------:R-:W4:Y:S02]  /*1ae10*/  @!P1 SYNCS.PHASECHK.TRANS64 P1, [R3+URZ+0x28460], R2 ;  /* 0x02846002030095a7 */ /* 0x000f24000802007f */
[----:B----4-:R-:W-:Y:S05]  /*1ae20*/  @!P1 BRA `(.L_x_1354) ;  /* 0xfffffffc00f09947 */ /* 0x010fea000383ffff */
[----:B------:R-:W-:Y:S05]  /*1ae30*/  BRA `(.L_x_1400) ;  /* 0xffffffe800907947 */ /* 0x000fea000383ffff */
.L_x_1356:
[----:B----4-:R4:W0:Y:S02]  /*1ae40*/  SYNCS.PHASECHK.TRANS64.TRYWAIT P0, [R4+URZ+0x28480], R5 ;  /* 0x02848005040075a7 */ /* 0x010824000800017f */
[----:B0-----:R-:W-:Y:S05]  /*1ae50*/  @!P0 NANOSLEEP.SYNCS 0x989680 ;  /* 0x009896800000895d */ /* 0x001fea0003900000 */
[----:B------:R-:W0:Y:S02]  /*1ae60*/  @!P0 SYNCS.PHASECHK.TRANS64 P0, [R4+URZ+0x28480], R5 ;  /* 0x02848005040085a7 */ /* 0x000e24000800007f */
[----:B0-----:R-:W-:Y:S05]  /*1ae70*/  @!P0 BRA `(.L_x_1356) ;  /* 0xfffffffc00f08947 */ /* 0x001fea000383ffff */
[----:B------:R-:W-:Y:S05]  /*1ae80*/  BRA `(.L_x_1357) ;  /* 0xffffffe8008c7947 */ /* 0x000fea000383ffff */
.L_x_1401:
        /* <DEDUP_REMOVED lines=15> */
.L_x_3138:


//--------------------- .text._ZN7cutlass13device_kernelIN5flash11enable_sm90INS1_16FlashAttnFwdSm90INS1_25CollectiveMainloopFwdSm90ILi2EN4cute5tupleIJNS5_1CILi1EEES8_S8_EEENS6_IJNS7_ILi128EEENS7_ILi64EEENS7_ILi256EEEEEELi256ENS_12float_e4m3_tEfNS_4arch4Sm90ELb0ELb1ELb1ELb1ELb0ELb1ELb0ELb1ELb1ELb1ELb1ELb0EEENS1_21CollectiveEpilogueFwdINS6_IJSA_SC_SB_EEES9_NS_10bfloat16_tESG_Li256ELb1ELb1ELb1ELb1EEENS1_36VarlenDynamicPersistentTileSchedulerILi128ELi64ELi256ELi128ELb1ELb1ELb1ELb1ELb0ELb1EEEEEEEEEvNT_6ParamsE --------------------------
	.section	.text._ZN7cutlass13device_kernelIN5flash11enable_sm90INS1_16FlashAttnFwdSm90INS1_25CollectiveMainloopFwdSm90ILi2EN4cute5tupleIJNS5_1CILi1EEES8_S8_EEENS6_IJNS7_ILi128EEENS7_ILi64EEENS7_ILi256EEEEEELi256ENS_12float_e4m3_tEfNS_4arch4Sm90ELb0ELb1ELb1ELb1ELb0ELb1ELb0ELb1ELb1ELb1ELb1ELb0EEENS1_21CollectiveEpilogueFwdINS6_IJSA_SC_SB_EEES9_NS_10bfloat16_tESG_Li256ELb1ELb1ELb1ELb1EEENS1_36VarlenDynamicPersistentTileSchedulerILi128ELi64ELi256ELi128ELb1ELb1ELb1ELb1ELb0ELb1EEEEEEEEEvNT_6ParamsE,"ax",@progbits
	.align	128
.text._ZN7cutlass13device_kernelIN5flash11enable_sm90INS1_16FlashAttnFwdSm90INS1_25CollectiveMainloopFwdSm90ILi2EN4cute5tupleIJNS5_1CILi1EEES8_S8_EEENS6_IJNS7_ILi128EEENS7_ILi64EEENS7_ILi256EEEEEELi256ENS_12float_e4m3_tEfNS_4arch4Sm90ELb0ELb1ELb1ELb1ELb0ELb1ELb0ELb1ELb1ELb1ELb1ELb0EEENS1_21CollectiveEpilogueFwdINS6_IJSA_SC_SB_EEES9_NS_10bfloat16_tESG_Li256ELb1ELb1ELb1ELb1EEENS1_36VarlenDynamicPersistentTileSchedulerILi128ELi64ELi256ELi128ELb1ELb1ELb1ELb1ELb0ELb1EEEEEEEEEvNT_6ParamsE:
        .type           _ZN7cutlass13device_kernelIN5flash11enable_sm90INS1_16FlashAttnFwdSm90INS1_25CollectiveMainloopFwdSm90ILi2EN4cute5tupleIJNS5_1CILi1EEES8_S8_EEENS6_IJNS7_ILi128EEENS7_ILi64EEENS7_ILi256EEEEEELi256ENS_12float_e4m3_tEfNS_4arch4Sm90ELb0ELb1ELb1ELb1ELb0ELb1ELb0ELb1ELb1ELb1ELb1ELb0EEENS1_21CollectiveEpilogueFwdINS6_IJSA_SC_SB_EEES9_NS_10bfloat16_tESG_Li256ELb1ELb1ELb1ELb1EEENS1_36VarlenDynamicPersistentTileSchedulerILi128ELi64ELi256ELi128ELb1ELb1ELb1ELb1ELb0ELb1EEEEEEEEEvNT_6ParamsE,@function
        .size           _ZN7cutlass13device_kernelIN5flash11enable_sm90INS1_16FlashAttnFwdSm90INS1_25CollectiveMainloopFwdSm90ILi2EN4cute5tupleIJNS5_1CILi1EEES8_S8_EEENS6_IJNS7_ILi128EEENS7_ILi64EEENS7_ILi256EEEEEELi256ENS_12float_e4m3_tEfNS_4arch4Sm90ELb0ELb1ELb1ELb1ELb0ELb1ELb0ELb1ELb1ELb1ELb1ELb0EEENS1_21CollectiveEpilogueFwdINS6_IJSA_SC_SB_EEES9_NS_10bfloat16_tESG_Li256ELb1ELb1ELb1ELb1EEENS1_36VarlenDynamicPersistentTileSchedulerILi128ELi64ELi256ELi128ELb1ELb1ELb1ELb1ELb0ELb1EEEEEEEEEvNT_6ParamsE,(.L_x_3139 - _ZN7cutlass13device_kernelIN5flash11enable_sm90INS1_16FlashAttnFwdSm90INS1_25CollectiveMainloopFwdSm90ILi2EN4cute5tupleIJNS5_1CILi1EEES8_S8_EEENS6_IJNS7_ILi128EEENS7_ILi64EEENS7_ILi256EEEEEELi256ENS_12float_e4m3_tEfNS_4arch4Sm90ELb0ELb1ELb1ELb1ELb0ELb1ELb0ELb1ELb1ELb1ELb1ELb0EEENS1_21CollectiveEpilogueFwdINS6_IJSA_SC_SB_EEES9_NS_10bfloat16_tESG_Li256ELb1ELb1ELb1ELb1EEENS1_36VarlenDynamicPersistentTileSchedulerILi128ELi64ELi256ELi128ELb1ELb1ELb1ELb1ELb0ELb1EEEEEEEEEvNT_6ParamsE)
        .other          _ZN7cutlass13device_kernelIN5flash11enable_sm90INS1_16FlashAttnFwdSm90INS1_25CollectiveMainloopFwdSm90ILi2EN4cute5tupleIJNS5_1CILi1EEES8_S8_EEENS6_IJNS7_ILi128EEENS7_ILi64EEENS7_ILi256EEEEEELi256ENS_12float_e4m3_tEfNS_4arch4Sm90ELb0ELb1ELb1ELb1ELb0ELb1ELb0ELb1ELb1ELb1ELb1ELb0EEENS1_21CollectiveEpilogueFwdINS6_IJSA_SC_SB_EEES9_NS_10bfloat16_tESG_Li256ELb1ELb1ELb1ELb1EEENS1_36VarlenDynamicPersistentTileSchedulerILi128ELi64ELi256ELi128ELb1ELb1ELb1ELb1ELb0ELb1EEEEEEEEEvNT_6ParamsE,@"STO_CUDA_ENTRY STV_DEFAULT"
_ZN7cutlass13device_kernelIN5flash11enable_sm90INS1_16FlashAttnFwdSm90INS1_25CollectiveMainloopFwdSm90ILi2EN4cute5tupleIJNS5_1CILi1EEES8_S8_EEENS6_IJNS7_ILi128EEENS7_ILi64EEENS7_ILi256EEEEEELi256ENS_12float_e4m3_tEfNS_4arch4Sm90ELb0ELb1ELb1ELb1ELb0ELb1ELb0ELb1ELb1ELb1ELb1ELb0EEENS1_21CollectiveEpilogueFwdINS6_IJSA_SC_SB_EEES9_NS_10bfloat16_tESG_Li256ELb1ELb1ELb1ELb1EEENS1_36VarlenDynamicPersistentTileSchedulerILi128ELi64ELi256ELi128ELb1ELb1ELb1ELb1ELb0ELb1EEEEEEEEEvNT_6ParamsE:
        /* <DEDUP_REMOVED lines=24> */
.L_x_1403:
[----:B------:R-:W-:Y:S05]  /*0180*/  BSYNC B0 ;  /* 0x0000000000007941 */ /* 0x000fea0003800000 */
.L_x_1402:
        /* <DEDUP_REMOVED lines=41> */
.L_x_1404:
        /* <DEDUP_REMOVED lines=22> */
.L_x_1405:
        /* <DEDUP_REMOVED lines=18> */
.L_x_1406:
        /* <DEDUP_REMOVED lines=22> */
.L_x_1407:
        /* <DEDUP_REMOVED lines=22> */
.L_x_1408:
        /* <DEDUP_REMOVED lines=8> */
.L_x_1411:
        /* <DEDUP_REMOVED lines=8> */
[----:B-1----:R-:W-:-:S06]  /*0a60*/  ULEA UR4, UR42, UR4, 0x18 ;  /* 0x000000042a047291 */ /* 0x002fcc000f8ec03f */
[----:B------:R-:W-:Y:S01]  /*0a70*/  IMAD.U32 R16, RZ, RZ, UR4 ;  /* 0x00000004ff107e24 */ /* 0x000fe2000f8e00ff */
[----:B0-----:R-:W-:Y:S01]  /*0a80*/  SHF.R.U32.HI R0, RZ, 0x7, R0 ;  /* 0x00000007ff007819 */ /* 0x001fe20000011600 */
[----:B------:R-:W-:-:S03]  /*0a90*/  ULDC UR4, c[0x0][0xc3c] ;  /* 0x00030f0000047ab9 */ /* 0x000fc60000000800 */
[----:B------:R-:W-:-:S13]  /*0aa0*/  ISETP.NE.AND P0, PT, R0, 0x1, PT ;  /* 0x000000010000780c */ /* 0x000fda0003f05270 */
[----:B------:R-:W-:Y:S08]  /*0ab0*/  @!P0 BAR.ARV 0x9, 0x100 ;  /* 0x0244000000008b1d */ /* 0x000ff00000002000 */
[----:B------:R-:W-:Y:S06]  /*0ac0*/  BAR.SYNC.DEFER_BLOCKING 0x5, 0x180 ;  /* 0x0146000000007b1d */ /* 0x000fec0000010000 */
[----:B------:R-:W0:Y:S02]  /*0ad0*/  LDS.128 R204, [R16+0x284d0] ;  /* 0x0284d00010cc7984 */ /* 0x000e240000000c00 */
[----:B------:R-:W-:Y:S06]  /*0ae0*/  BAR.ARV 0x4, 0x180 ;  /* 0x0106000000007b1d */ /* 0x000fec0000002000 */
[----:B0-----:R-:W-:-:S13]  /*0af0*/  ISETP.GE.AND P0, PT, R207, UR4, PT ;  /* 0x00000004cf007c0c */ /* 0x001fda000bf06270 */
[----:B------:R-:W-:Y:S05]  /*0b00*/  @P0 BRA `(.L_x_1412) ;  /* 0x000002b000880947 */ /* 0x000fea0003800000 */
[----:B------:R-:W0:Y:S01]  /*0b10*/  S2R R0, SR_TID.X ;  /* 0x0000000000007919 */ /* 0x000e220000002100 */
[----:B------:R-:W-:Y:S02]  /*0b20*/  R2UR UR44, R16 ;  /* 0x00000000102c72ca */ /* 0x000fe400000e0000 */
[----:B------:R-:W-:Y:S01]  /*0b30*/  CS2R R192, SRZ ;  /* 0x0000000000c07805 */ /* 0x000fe2000001ff00 */
[----:B------:R-:W-:Y:S01]  /*0b40*/  IMAD.MOV.U32 R198, RZ, RZ, RZ ;  /* 0x000000ffffc67224 */ /* 0x000fe200078e00ff */
[----:B------:R-:W-:Y:S01]  /*0b50*/  ULOP3.LUT UR45, UR40, 0x1, URZ, 0xfc, !UPT ;  /* 0x00000001282d7892 */ /* 0x000fe2000f8efc3f */
[----:B------:R-:W-:Y:S01]  /*0b60*/  IMAD.MOV.U32 R200, RZ, RZ, RZ ;  /* 0x000000ffffc87224 */ /* 0x000fe200078e00ff */
[----:B------:R-:W-:-:S07]  /*0b70*/  UMOV UR43, URZ ;  /* 0x0000003f002b7c82 */ /* 0x000fce0008000000 */
[----:B------:R-:W-:Y:S01]  /*0b80*/  UIADD3 UR44, UR44, 0x18000, URZ ;  /* 0x000180002c2c7890 */ /* 0x000fe2000fffe03f */
[----:B0-----:R-:W-:-:S05]  /*0b90*/  VIADD R0, R0, 0xffffff80 ;  /* 0xffffff8000007836 */ /* 0x001fca0000000000 */
[----:B------:R-:W-:-:S04]  /*0ba0*/  SHF.R.S32.HI R3, RZ, 0x1f, R0 ;  /* 0x0000001fff037819 */ /* 0x000fc80000011400 */
[CC--:B------:R-:W-:Y:S02]  /*0bb0*/  LEA.HI R2, R3.reuse, R0.reuse, RZ, 0x7 ;  /* 0x0000000003027211 */ /* 0x0c0fe400078f38ff */
[CC--:B------:R-:W-:Y:S02]  /*0bc0*/  LEA.HI R5, R3.reuse, R0.reuse, RZ, 0x2 ;  /* 0x0000000003057211 */ /* 0x0c0fe400078f10ff */
[CC--:B------:R-:W-:Y:S02]  /*0bd0*/  LEA.HI R6, R3.reuse, R0.reuse, RZ, 0x4 ;  /* 0x0000000003067211 */ /* 0x0c0fe400078f20ff */
[CC--:B------:R-:W-:Y:S02]  /*0be0*/  LEA.HI R17, R3.reuse, R0.reuse, RZ, 0x3 ;  /* 0x0000000003117211 */ /* 0x0c0fe400078f18ff */
[----:B------:R-:W-:Y:S02]  /*0bf0*/  LOP3.LUT R11, R2, 0xffffff80, RZ, 0xc0, !PT ;  /* 0xffffff80020b7812 */ /* 0x000fe400078ec0ff */
[----:B------:R-:W-:-:S02]  /*0c00*/  LEA.HI R8, R3, R0, RZ, 0x5 ;  /* 0x0000000003087211 */ /* 0x000fc400078f28ff */
[----:B------:R-:W-:Y:S01]  /*0c10*/  LEA.HI R4, R3, R0, RZ, 0x6 ;  /* 0x0000000003047211 */ /* 0x000fe200078f30ff */
[----:B------:R-:W-:Y:S01]  /*0c20*/  IMAD.IADD R20, R0, 0x1, -R11 ;  /* 0x0000000100147824 */ /* 0x000fe200078e0a0b */
[----:B------:R-:W-:Y:S01]  /*0c30*/  LOP3.LUT R13, R5, 0xfffffffc, RZ, 0xc0, !PT ;  /* 0xfffffffc050d7812 */ /* 0x000fe200078ec0ff */
[----:B------:R-:W-:Y:S01]  /*0c40*/  IMAD.SHL.U32 R8, R8, 0x20, RZ ;  /* 0x0000002008087824 */ /* 0x000fe200078e00ff */
[----:B------:R-:W-:Y:S01]  /*0c50*/  LOP3.LUT R7, R6, 0x3fffff0, RZ, 0xc0, !PT ;  /* 0x03fffff006077812 */ /* 0x000fe200078ec0ff */
[----:B------:R-:W-:Y:S01]  /*0c60*/  IMAD.SHL.U32 R4, R4, 0x10, RZ ;  /* 0x0000001004047824 */ /* 0x000fe200078e00ff */
[----:B------:R-:W-:Y:S01]  /*0c70*/  LOP3.LUT R5, R17, 0xfffffff8, RZ, 0xc0, !PT ;  /* 0xfffffff811057812 */ /* 0x000fe200078ec0ff */
[C---:B------:R-:W-:Y:S01]  /*0c80*/  IMAD.IADD R13, R0.reuse, 0x1, -R13 ;  /* 0x00000001000d7824 */ /* 0x040fe200078e0a0d */
[----:B------:R-:W-:Y:S01]  /*0c90*/  SHF.R.S32.HI R3, RZ, 0x7, R2 ;  /* 0x00000007ff037819 */ /* 0x000fe20000011402 */
[C---:B------:R-:W-:Y:S01]  /*0ca0*/  IMAD.IADD R7, R0.reuse, 0x1, -R7 ;  /* 0x0000000100077824 */ /* 0x040fe200078e0a07 */
[----:B------:R-:W-:Y:S01]  /*0cb0*/  SHF.R.S32.HI R9, RZ, 0x4, R6 ;  /* 0x00000004ff097819 */ /* 0x000fe20000011406 */
[----:B------:R-:W-:Y:S01]  /*0cc0*/  IMAD.IADD R5, R0, 0x1, -R5 ;  /* 0x0000000100057824 */ /* 0x000fe200078e0a05 */
[----:B------:R-:W-:Y:S01]  /*0cd0*/  LEA.HI R2, R2, R3, RZ, 0x1 ;  /* 0x0000000302027211 */ /* 0x000fe200078f08ff */
[----:B------:R-:W-:Y:S01]  /*0ce0*/  STL [R1+0x94], R20 ;  /* 0x0000941401007387 */ /* 0x000fe20000100800 */
[----:B------:R-:W-:Y:S01]  /*0cf0*/  LEA.HI R6, R6, R9, RZ, 0x1 ;  /* 0x0000000906067211 */ /* 0x000fe200078f08ff */
[C---:B------:R-:W-:Y:S01]  /*0d00*/  IMAD.SHL.U32 R22, R5.reuse, 0x10, RZ ;  /* 0x0000001005167824 */ /* 0x040fe200078e00ff */
[----:B------:R-:W-:Y:S01]  /*0d10*/  SHF.R.S32.HI R0, RZ, 0x1f, R20 ;  /* 0x0000001fff007819 */ /* 0x000fe20000011414 */
[----:B------:R-:W-:Y:S01]  /*0d20*/  IMAD.SHL.U32 R18, R5, 0x8, RZ ;  /* 0x0000000805127824 */ /* 0x000fe200078e00ff */
[----:B------:R-:W-:-:S02]  /*0d30*/  LOP3.LUT R8, R8, 0xfffffc00, RZ, 0xc0, !PT ;  /* 0xfffffc0008087812 */ /* 0x000fc400078ec0ff */
[----:B------:R-:W-:Y:S01]  /*0d40*/  LOP3.LUT R2, R2, 0x3fffffe, RZ, 0xc0, !PT ;  /* 0x03fffffe02027812 */ /* 0x000fe200078ec0ff */
[----:B------:R-:W-:Y:S01]  /*0d50*/  VIADD R194, R18, 0x40 ;  /* 0x0000004012c27836 */ /* 0x000fe20000000000 */
[----:B------:R-:W-:Y:S01]  /*0d60*/  LOP3.LUT R6, R6, 0x1ffffffe, RZ, 0xc0, !PT ;  /* 0x1ffffffe06067812 */ /* 0x000fe200078ec0ff */
[----:B------:R-:W-:Y:S01]  /*0d70*/  IMAD R7, R7, 0x40, R8 ;  /* 0x0000004007077824 */ /* 0x000fe200078e0208 */
[-C--:B------:R-:W-:Y:S01]  /*0d80*/  LEA.HI R10, R0, R20.reuse, RZ, 0x2 ;  /* 0x00000014000a7211 */ /* 0x080fe200078f10ff */
[----:B------:R-:W-:Y:S01]  /*0d90*/  IMAD.IADD R2, R3, 0x1, -R2 ;  /* 0x0000000103027824 */ /* 0x000fe200078e0a02 */
[----:B------:R-:W-:Y:S01]  /*0da0*/  SHF.R.S32.HI R17, RZ, 0x3, R17 ;  /* 0x00000003ff117819 */ /* 0x000fe20000011411 */
[----:B------:R-:W-:Y:S01]  /*0db0*/  IMAD.IADD R6, R9, 0x1, -R6 ;  /* 0x0000000109067824 */ /* 0x000fe200078e0a06 */
[--C-:B------:R-:W-:Y:S01]  /*0dc0*/  SHF.R.S32.HI R3, RZ, 0x2, R10.reuse ;  /* 0x00000002ff037819 */ /* 0x100fe2000001140a */
[----:B------:R-:W-:Y:S01]  /*0dd0*/  VIADD R208, R18, 0x80 ;  /* 0x0000008012d07836 */ /* 0x000fe20000000000 */
[----:B------:R-:W-:Y:S01]  /*0de0*/  SHF.R.S32.HI R8, RZ, 0x1f, R10 ;  /* 0x0000001fff087819 */ /* 0x000fe2000001140a */
[----:B------:R-:W-:Y:S01]  /*0df0*/  IMAD R6, R6, 0x8, R7 ;  /* 0x0000000806067824 */ /* 0x000fe200078e0207 */
[----:B------:R-:W-:Y:S01]  /*0e00*/  LEA.HI R9, R13, R13, RZ, 0x1 ;  /* 0x0000000d0d097211 */ /* 0x000fe200078f08ff */
[C---:B------:R-:W-:Y:S01]  /*0e10*/  VIADD R7, R17.reuse, 0x40 ;  /* 0x0000004011077836 */ /* 0x040fe20000000000 */
[----:B------:R-:W-:Y:S01]  /*0e20*/  LEA.HI R8, R8, R3, RZ, 0x3 ;  /* 0x0000000308087211 */ /* 0x000fe200078f18ff */
[----:B------:R-:W-:Y:S01]  /*0e30*/  VIADD R219, R17, 0x20 ;  /* 0x0000002011db7836 */ /* 0x000fe20000000000 */
[----:B------:R-:W-:Y:S01]  /*0e40*/  LEA.HI R0, R0, R20, RZ, 0x5 ;  /* 0x0000001400007211 */ /* 0x000fe200078f28ff */
[----:B------:R0:W-:Y:S01]  /*0e50*/  STL [R1+0xa8], R6 ;  /* 0x0000a80601007387 */ /* 0x0001e20000100800 */
[----:B------:R-:W-:Y:S01]  /*0e60*/  LOP3.LUT R8, R8, 0xfffffff8, RZ, 0xc0, !PT ;  /* 0xfffffff808087812 */ /* 0x000fe200078ec0ff */
[----:B------:R-:W-:Y:S01]  /*0e70*/  IMAD.SHL.U32 R203, R219, 0x80, RZ ;  /* 0x00000080dbcb7824 */ /* 0x000fe200078e00ff */
[----:B------:R-:W-:Y:S01]  /*0e80*/  SHF.R.S32.HI R0, RZ, 0x5, R0 ;  /* 0x00000005ff007819 */ /* 0x000fe20000011400 */
[----:B------:R-:W-:Y:S01]  /*0e90*/  VIADD R210, R18, 0xc0 ;  /* 0x000000c012d27836 */ /* 0x000fe20000000000 */
[----:B------:R-:W-:Y:S01]  /*0ea0*/  SHF.R.S32.HI R12, RZ, 0x1f, R7 ;  /* 0x0000001fff0c7819 */ /* 0x000fe20000011407 */
[----:B------:R-:W-:Y:S01]  /*0eb0*/  IMAD.IADD R3, R3, 0x1, -R8 ;  /* 0x0000000103037824 */ /* 0x000fe200078e0a08 */
[----:B------:R-:W-:-:S02]  /*0ec0*/  SHF.L.U32 R209, R17, 0x7, RZ ;  /* 0x0000000711d17819 */ /* 0x000fc400000006ff */
[----:B------:R-:W-:Y:S01]  /*0ed0*/  LEA.HI R12, R12, R7, RZ, 0x3 ;  /* 0x000000070c0c7211 */ /* 0x000fe200078f18ff */
[----:B------:R-:W-:Y:S01]  /*0ee0*/  IMAD R3, R0, 0x10, R3 ;  /* 0x0000001000037824 */ /* 0x000fe200078e0203 */
[----:B0-----:R-:W-:Y:S01]  /*0ef0*/  LOP3.LUT R6, R9, 0x1ffffffe, RZ, 0xc0, !PT ;  /* 0x1ffffffe09067812 */ /* 0x001fe200078ec0ff */
[----:B------:R-:W-:Y:S01]  /*0f00*/  VIADD R9, R17, 0x60 ;  /* 0x0000006011097836 */ /* 0x000fe20000000000 */
[----:B------:R-:W-:Y:S01]  /*0f10*/  SHF.R.S32.HI R0, RZ, 0x1f, R219 ;  /* 0x0000001fff007819 */ /* 0x000fe200000114db */
[----:B------:R-:W-:Y:S01]  /*0f20*/  IMAD.SHL.U32 R7, R7, 0x80, RZ ;  /* 0x0000008007077824 */ /* 0x000fe200078e00ff */
[----:B------:R-:W-:Y:S01]  /*0f30*/  LOP3.LUT R10, R10, 0x7ffffffc, RZ, 0xc0, !PT ;  /* 0x7ffffffc0a0a7812 */ /* 0x000fe200078ec0ff */
[----:B------:R-:W-:Y:S01]  /*0f40*/  IMAD R15, R2, 0x40, R3 ;  /* 0x00000040020f7824 */ /* 0x000fe200078e0203 */
[----:B------:R-:W-:Y:S01]  /*0f50*/  SHF.R.S32.HI R14, RZ, 0x1f, R9 ;  /* 0x0000001fff0e7819 */ /* 0x000fe20000011409 */
[----:B------:R-:W-:Y:S01]  /*0f60*/  IMAD.SHL.U32 R12, R12, 0x80, RZ ;  /* 0x000000800c0c7824 */ /* 0x000fe200078e00ff */
[----:B------:R-:W-:Y:S01]  /*0f70*/  LEA.HI R2, R0, R219, RZ, 0x3 ;  /* 0x000000db00027211 */ /* 0x000fe200078f18ff */
[----:B------:R-:W-:Y:S01]  /*0f80*/  IMAD.IADD R6, R13, 0x1, -R6 ;  /* 0x000000010d067824 */ /* 0x000fe200078e0a06 */
[----:B------:R-:W-:Y:S01]  /*0f90*/  LEA.HI R14, R14, R9, RZ, 0x3 ;  /* 0x000000090e0e7211 */ /* 0x000fe200078f18ff */
[----:B------:R-:W-:Y:S01]  /*0fa0*/  IMAD.SHL.U32 R9, R9, 0x80, RZ ;  /* 0x0000008009097824 */ /* 0x000fe200078e00ff */
[----:B------:R-:W-:Y:S01]  /*0fb0*/  LOP3.LUT R7, R7, 0x380, RZ, 0xc0, !PT ;  /* 0x0000038007077812 */ /* 0x000fe200078ec0ff */
[----:B------:R-:W-:Y:S01]  /*0fc0*/  IMAD.SHL.U32 R2, R2, 0x80, RZ ;  /* 0x0000008002027824 */ /* 0x000fe200078e00ff */
[----:B------:R-:W-:Y:S01]  /*0fd0*/  LOP3.LUT R203, R203, 0x380, RZ, 0xc0, !PT ;  /* 0x00000380cbcb7812 */ /* 0x000fe200078ec0ff */
[----:B------:R-:W-:Y:S01]  /*0fe0*/  IMAD.SHL.U32 R14, R14, 0x80, RZ ;  /* 0x000000800e0e7824 */ /* 0x000fe200078e00ff */
[----:B------:R-:W-:Y:S01]  /*0ff0*/  LOP3.LUT R11, R9, 0x380, RZ, 0xc0, !PT ;  /* 0x00000380090b7812 */ /* 0x000fe200078ec0ff */
[----:B------:R-:W-:Y:S01]  /*1000*/  IMAD.IADD R10, R20, 0x1, -R10 ;  /* 0x00000001140a7824 */ /* 0x000fe200078e0a0a */
[--C-:B------:R-:W-:Y:S01]  /*1010*/  LOP3.LUT R8, R7, 0x70, R22.reuse, 0xf8, !PT ;  /* 0x0000007007087812 */ /* 0x100fe200078ef816 */
[----:B------:R-:W-:Y:S01]  /*1020*/  STL [R1+0xa4], R15 ;  /* 0x0000a40f01007387 */ /* 0x000fe20000100800 */
[----:B------:R-:W-:Y:S01]  /*1030*/  SHF.R.U32.HI R9, RZ, 0x3, R7 ;  /* 0x00000003ff097819 */ /* 0x000fe20000011607 */
[----:B------:R-:W-:Y:S01]  /*1040*/  IMAD.SHL.U32 R196, R10, 0x2, RZ ;  /* 0x000000020ac47824 */ /* 0x000fe200078e00ff */
[--C-:B------:R-:W-:Y:S01]  /*1050*/  LOP3.LUT R13, R11, 0x70, R22.reuse, 0xf8, !PT ;  /* 0x000000700b0d7812 */ /* 0x100fe200078ef816 */
[----:B------:R-:W-:Y:S01]  /*1060*/  IMAD R202, R6, 0x8, R15 ;  /* 0x0000000806ca7824 */ /* 0x000fe200078e020f */
[----:B------:R-:W-:Y:S01]  /*1070*/  LOP3.LUT R7, R12, 0xfffffc00, RZ, 0xc0, !PT ;  /* 0xfffffc000c077812 */ /* 0x000fe200078ec0ff */
[C---:B------:R-:W-:Y:S01]  /*1080*/  VIADD R25, R196.reuse, 0x8 ;  /* 0x00000008c4197836 */ /* 0x040fe20000000000 */
[----:B------:R-:W-:Y:S01]  /*1090*/  LOP3.LUT R209, R209, 0x380, RZ, 0xc0, !PT ;  /* 0x00000380d1d17812 */ /* 0x000fe200078ec0ff */
[C---:B------:R-:W-:Y:S01]  /*10a0*/  VIADD R24, R196.reuse, 0x10 ;  /* 0x00000010c4187836 */ /* 0x040fe20000000000 */
[----:B------:R-:W-:Y:S01]  /*10b0*/  SHF.R.U32.HI R11, RZ, 0x3, R11 ;  /* 0x00000003ff0b7819 */ /* 0x000fe2000001160b */
[----:B------:R-:W-:Y:S01]  /*10c0*/  VIADD R20, R196, 0x20 ;  /* 0x00000020c4147836 */ /* 0x000fe20000000000 */
[----:B------:R-:W-:Y:S01]  /*10d0*/  LOP3.LUT R14, R14, 0xfffffc00, RZ, 0xc0, !PT ;  /* 0xfffffc000e0e7812 */ /* 0x000fe200078ec0ff */
[----:B------:R-:W-:Y:S01]  /*10e0*/  VIADD R12, R196, 0x38 ;  /* 0x00000038c40c7836 */ /* 0x000fe20000000000 */
[----:B------:R-:W-:Y:S01]  /*10f0*/  LOP3.LUT R213, R4, 0xfffffc00, RZ, 0xc0, !PT ;  /* 0xfffffc0004d57812 */ /* 0x000fe200078ec0ff */
[C---:B------:R-:W-:Y:S01]  /*1100*/  VIADD R10, R196.reuse, 0x48 ;  /* 0x00000048c40a7836 */ /* 0x040fe20000000000 */
[----:B------:R-:W-:Y:S01]  /*1110*/  SHF.R.U32.HI R4, RZ, 0x3, R203 ;  /* 0x00000003ff047819 */ /* 0x000fe200000116cb */
[C---:B------:R-:W-:Y:S01]  /*1120*/  VIADD R5, R196.reuse, 0x68 ;  /* 0x00000068c4057836 */ /* 0x040fe20000000000 */
[--C-:B------:R-:W-:Y:S01]  /*1130*/  LOP3.LUT R3, R203, 0x70, R22.reuse, 0xf8, !PT ;  /* 0x00000070cb037812 */ /* 0x100fe200078ef816 */
[----:B------:R-:W-:Y:S01]  /*1140*/  VIADD R237, R196, 0x90 ;  /* 0x00000090c4ed7836 */ /* 0x000fe20000000000 */
[----:B------:R-:W-:Y:S01]  /*1150*/  LOP3.LUT R212, R2, 0xfffffc00, RZ, 0xc0, !PT ;  /* 0xfffffc0002d47812 */ /* 0x000fe200078ec0ff */
[C---:B------:R-:W-:Y:S01]  /*1160*/  VIADD R236, R196.reuse, 0x98 ;  /* 0x00000098c4ec7836 */ /* 0x040fe20000000000 */
[----:B------:R-:W-:Y:S01]  /*1170*/  LOP3.LUT R7, R7, R8, R9, 0xf6, !PT ;  /* 0x0000000807077212 */ /* 0x000fe200078ef609 */
[C---:B------:R-:W-:Y:S01]  /*1180*/  VIADD R9, R196.reuse, 0x50 ;  /* 0x00000050c4097836 */ /* 0x040fe20000000000 */
[----:B------:R-:W-:Y:S01]  /*1190*/  LOP3.LUT R0, R209, 0x70, R22, 0xf8, !PT ;  /* 0x00000070d1007812 */ /* 0x000fe200078ef816 */
[C---:B------:R-:W-:Y:S01]  /*11a0*/  VIADD R8, R196.reuse, 0x58 ;  /* 0x00000058c4087836 */ /* 0x040fe20000000000 */
[----:B------:R-:W-:Y:S01]  /*11b0*/  SHF.R.U32.HI R21, RZ, 0x3, R209 ;  /* 0x00000003ff157819 */ /* 0x000fe200000116d1 */
[----:B------:R-:W-:Y:S01]  /*11c0*/  VIADD R235, R196, 0xa0 ;  /* 0x000000a0c4eb7836 */ /* 0x000fe20000000000 */
[----:B------:R-:W-:Y:S01]  /*11d0*/  LOP3.LUT R11, R14, R13, R11, 0xf6, !PT ;  /* 0x0000000d0e0b7212 */ /* 0x000fe200078ef60b */
[----:B------:R-:W-:Y:S01]  /*11e0*/  VIADD R14, R196, 0x28 ;  /* 0x00000028c40e7836 */ /* 0x000fe20000000000 */
[----:B------:R-:W-:Y:S01]  /*11f0*/  LOP3.LUT R3, R212, R3, R4, 0xf6, !PT ;  /* 0x00000003d4037212 */ /* 0x000fe200078ef604 */
[----:B------:R-:W-:Y:S01]  /*1200*/  VIADD R13, R196, 0x30 ;  /* 0x00000030c40d7836 */ /* 0x000fe20000000000 */
[----:B------:R-:W-:Y:S01]  /*1210*/  LOP3.LUT R215, R213, R0, R21, 0xf6, !PT ;  /* 0x00000000d5d77212 */ /* 0x000fe200078ef615 */
[C---:B------:R-:W-:Y:S01]  /*1220*/  IMAD.IADD R0, R16.reuse, 0x1, R7 ;  /* 0x0000000110007824 */ /* 0x040fe200078e0207 */
[----:B------:R-:W-:Y:S01]  /*1230*/  SHF.R.S32.HI R27, RZ, 0x1f, R25 ;  /* 0x0000001fff1b7819 */ /* 0x000fe20000011419 */
[----:B------:R-:W-:Y:S01]  /*1240*/  IMAD.IADD R4, R16, 0x1, R11 ;  /* 0x0000000110047824 */ /* 0x000fe200078e020b */
[----:B------:R-:W-:Y:S01]  /*1250*/  SHF.R.S32.HI R26, RZ, 0x1f, R24 ;  /* 0x0000001fff1a7819 */ /* 0x000fe20000011418 */
[----:B------:R-:W-:Y:S01]  /*1260*/  VIADD R21, R196, 0x18 ;  /* 0x00000018c4157836 */ /* 0x000fe20000000000 */
[----:B------:R0:W-:Y:S01]  /*1270*/  STL [R1+0x9c], R0 ;  /* 0x00009c0001007387 */ /* 0x0001e20000100800 */
[----:B------:R-:W-:Y:S01]  /*1280*/  IMAD.IADD R2, R16, 0x1, R3 ;  /* 0x0000000110027824 */ /* 0x000fe200078e0203 */
[----:B------:R-:W-:Y:S01]  /*1290*/  SHF.R.S32.HI R24, RZ, 0x1f, R20 ;  /* 0x0000001fff187819 */ /* 0x000fe20000011414 */
[C---:B------:R-:W-:Y:S01]  /*12a0*/  VIADD R11, R196.reuse, 0x40 ;  /* 0x00000040c40b7836 */ /* 0x040fe20000000000 */
[----:B------:R1:W-:Y:S01]  /*12b0*/  STL [R1+0x98], R4 ;  /* 0x0000980401007387 */ /* 0x0003e20000100800 */
[C---:B------:R-:W-:Y:S01]  /*12c0*/  VIADD R7, R196.reuse, 0x60 ;  /* 0x00000060c4077836 */ /* 0x040fe20000000000 */
[----:B------:R-:W-:Y:S01]  /*12d0*/  SHF.R.S32.HI R25, RZ, 0x1f, R21 ;  /* 0x0000001fff197819 */ /* 0x000fe20000011415 */
[C---:B------:R-:W-:Y:S01]  /*12e0*/  VIADD R234, R196.reuse, 0xa8 ;  /* 0x000000a8c4ea7836 */ /* 0x040fe20000000000 */
[----:B------:R2:W-:Y:S01]  /*12f0*/  STL [R1+0xa0], R2 ;  /* 0x0000a00201007387 */ /* 0x0005e20000100800 */
[----:B------:R-:W-:Y:S01]  /*1300*/  SHF.R.S32.HI R21, RZ, 0x1f, R14 ;  /* 0x0000001fff157819 */ /* 0x000fe2000001140e */
[C---:B------:R-:W-:Y:S01]  /*1310*/  VIADD R233, R196.reuse, 0xb0 ;  /* 0x000000b0c4e97836 */ /* 0x040fe20000000000 */
[----:B0-----:R-:W-:Y:S01]  /*1320*/  SHF.R.S32.HI R0, RZ, 0x1f, R196 ;  /* 0x0000001fff007819 */ /* 0x001fe200000114c4 */
[C---:B------:R-:W-:Y:S01]  /*1330*/  VIADD R0, R196.reuse, 0x88 ;  /* 0x00000088c4007836 */ /* 0x040fe20000000000 */
[C---:B------:R-:W-:Y:S01]  /*1340*/  IADD3 R3, R196.reuse, 0x78, RZ ;  /* 0x00000078c4037810 */ /* 0x040fe20007ffe0ff */
[C---:B-1----:R-:W-:Y:S01]  /*1350*/  VIADD R4, R196.reuse, 0x70 ;  /* 0x00000070c4047836 */ /* 0x042fe20000000000 */
[----:B------:R-:W-:Y:S01]  /*1360*/  SHF.R.S32.HI R20, RZ, 0x1f, R13 ;  /* 0x0000001fff147819 */ /* 0x000fe2000001140d */
[C---:B------:R-:W-:Y:S01]  /*1370*/  VIADD R232, R196.reuse, 0xb8 ;  /* 0x000000b8c4e87836 */ /* 0x040fe20000000000 */
[----:B------:R-:W-:Y:S01]  /*1380*/  SHF.R.S32.HI R14, RZ, 0x1f, R12 ;  /* 0x0000001fff0e7819 */ /* 0x000fe2000001140c */
[C---:B--2---:R-:W-:Y:S01]  /*1390*/  VIADD R2, R196.reuse, 0x80 ;  /* 0x00000080c4027836 */ /* 0x044fe20000000000 */
        /* <DEDUP_REMOVED lines=17> */
[----:B------:R-:W-:Y:S01]  /*14b0*/  IMAD.IADD R214, R16, 0x1, R215 ;  /* 0x0000000110d67824 */ /* 0x000fe200078e02d7 */
[----:B------:R-:W-:-:S02]  /*14c0*/  SHF.R.S32.HI R3, RZ, 0x1f, R0 ;  /* 0x0000001fff037819 */ /* 0x000fc40000011400 */
[----:B------:R-:W-:Y:S02]  /*14d0*/  SHF.R.S32.HI R2, RZ, 0x1f, R237 ;  /* 0x0000001fff027819 */ /* 0x000fe400000114ed */
[----:B------:R-:W-:Y:S02]  /*14e0*/  SHF.R.S32.HI R0, RZ, 0x1f, R236 ;  /* 0x0000001fff007819 */ /* 0x000fe400000114ec */
[----:B------:R-:W-:Y:S02]  /*14f0*/  SHF.R.S32.HI R3, RZ, 0x1f, R235 ;  /* 0x0000001fff037819 */ /* 0x000fe400000114eb */
[----:B------:R-:W-:Y:S02]  /*1500*/  SHF.R.S32.HI R2, RZ, 0x1f, R234 ;  /* 0x0000001fff027819 */ /* 0x000fe400000114ea */
[----:B------:R-:W-:Y:S02]  /*1510*/  SHF.R.S32.HI R0, RZ, 0x1f, R233 ;  /* 0x0000001fff007819 */ /* 0x000fe400000114e9 */
        /* <DEDUP_REMOVED lines=13> */
[----:B------:R-:W-:-:S07]  /*15f0*/  SHF.R.S32.HI R0, RZ, 0x1f, R224 ;  /* 0x0000001fff007819 */ /* 0x000fce00000114e0 */
.L_x_1654:
[----:B------:R-:W-:Y:S05]  /*1600*/  YIELD ;  /* 0x0000000000007946 */ /* 0x000fea0003800000 */
[----:B------:R-:W-:Y:S01]  /*1610*/  ULDC.64 UR4, c[0x0][0xa28] ;  /* 0x00028a0000047ab9 */ /* 0x000fe20000000a00 */
[----:B01-3--:R-:W0:Y:S01]  /*1620*/  LDC.64 R4, c[0x0][0xa08] ;  /* 0x00028200ff047b82 */ /* 0x00be220000000a00 */
[----:B------:R-:W-:Y:S01]  /*1630*/  ISETP.NE.U32.AND P1, PT, RZ, UR4, PT ;  /* 0x00000004ff007c0c */ /* 0x000fe2000bf25070 */
[----:B------:R-:W-:Y:S02]  /*1640*/  IMAD.MOV.U32 R24, RZ, RZ, RZ ;  /* 0x000000ffff187224 */ /* 0x000fe400078e00ff */
[----:B------:R-:W-:Y:S01]  /*1650*/  IMAD.MOV.U32 R10, RZ, RZ, RZ ;  /* 0x000000ffff0a7224 */ /* 0x000fe200078e00ff */
[----:B------:R-:W-:Y:S01]  /*1660*/  ISETP.NE.AND.EX P1, PT, RZ, UR5, PT, P1 ;  /* 0x00000005ff007c0c */ /* 0x000fe2000bf25310 */
[----:B------:R-:W-:-:S02]  /*1670*/  ULDC.64 UR4, c[0x0][0xa18] ;  /* 0x0002860000047ab9 */ /* 0x000fc40000000a00 */
[----:B------:R-:W-:-:S04]  /*1680*/  ISETP.NE.U32.AND P2, PT, RZ, UR4, PT ;  /* 0x00000004ff007c0c */ /* 0x000fc8000bf45070 */
[----:B------:R-:W-:Y:S01]  /*1690*/  ISETP.NE.AND.EX P2, PT, RZ, UR5, PT, P2 ;  /* 0x00000005ff007c0c */ /* 0x000fe2000bf45320 */
[----:B------:R-:W-:Y:S02]  /*16a0*/  ULDC.64 UR4, c[0x0][0xa08] ;  /* 0x0002820000047ab9 */ /* 0x000fe40000000a00 */
[----:B------:R-:W-:-:S03]  /*16b0*/  ISETP.NE.U32.AND P0, PT, RZ, UR4, PT ;  /* 0x00000004ff007c0c */ /* 0x000fc6000bf05070 */
[----:B------:R-:W1:Y:S01]  /*16c0*/  @P1 LDC.64 R2, c[0x0][0xa28] ;  /* 0x00028a00ff021b82 */ /* 0x000e620000000a00 */
[----:B------:R-:W-:Y:S01]  /*16d0*/  ISETP.NE.AND.EX P0, PT, RZ, UR5, PT, P0 ;  /* 0x00000005ff007c0c */ /* 0x000fe2000bf05300 */
[----:B0-----:R-:W-:-:S06]  /*16e0*/  IMAD.WIDE R4, R207, 0x4, R4 ;  /* 0x00000004cf047825 */ /* 0x001fcc00078e0204 */
[----:B------:R-:W0:Y:S01]  /*16f0*/  @P2 LDC.64 R6, c[0x0][0xa18] ;  /* 0x00028600ff062b82 */ /* 0x000e220000000a00 */
[----:B------:R-:W-:Y:S02]  /*1700*/  ULDC UR4, c[0x0][0x288] ;  /* 0x0000a20000047ab9 */ /* 0x000fe40000000800 */
[----:B------:R-:W-:Y:S01]  /*1710*/  IMAD.U32 R195, RZ, RZ, UR4 ;  /* 0x00000004ffc37e24 */ /* 0x000fe2000f8e00ff */
[----:B------:R-:W-:Y:S02]  /*1720*/  ULDC.64 UR4, c[0x0][0x418] ;  /* 0x0001060000047ab9 */ /* 0x000fe40000000a00 */
[----:B------:R-:W5:Y:S01]  /*1730*/  @P0 LDG.E R24, desc[UR46][R4.64] ;  /* 0x0000002e04180981 */ /* 0x000f62000c1e1900 */
[----:B-1----:R-:W-:-:S04]  /*1740*/  @P1 IMAD.WIDE R2, R207, 0x4, R2 ;  /* 0x00000004cf021825 */ /* 0x002fc800078e0202 */
[----:B0-----:R-:W-:Y:S01]  /*1750*/  @P2 IMAD.WIDE R6, R207, 0x4, R6 ;  /* 0x00000004cf062825 */ /* 0x001fe200078e0206 */
[----:B------:R-:W-:Y:S01]  /*1760*/  UISETP.NE.U32.AND UP0, UPT, UR4, URZ, UPT ;  /* 0x0000003f0400728c */ /* 0x000fe2000bf05070 */
[----:B------:R0:W5:Y:S02]  /*1770*/  @P1 LDG.E R10, desc[UR46][R2.64] ;  /* 0x0000002e020a1981 */ /* 0x000164000c1e1900 */
[----:B------:R-:W-:Y:S02]  /*1780*/  ULDC UR4, c[0x0][0x424] ;  /* 0x0001090000047ab9 */ /* 0x000fe40000000800 */
[----:B------:R1:W5:Y:S01]  /*1790*/  @P2 LDG.E R195, desc[UR46][R6.64] ;  /* 0x0000002e06c32981 */ /* 0x000362000c1e1900 */
[----:B------:R-:W-:-:S03]  /*17a0*/  UISETP.NE.AND.EX UP0, UPT, UR5, URZ, UPT, UP0 ;  /* 0x0000003f0500728c */ /* 0x000fc6000bf05300 */
[----:B------:R-:W-:Y:S01]  /*17b0*/  ULDC UR5, c[0x0][0x2f0] ;  /* 0x0000bc0000057ab9 */ /* 0x000fe20000000800 */
[----:B------:R-:W-:-:S04]  /*17c0*/  USEL UR4, UR4, 0x1, UP0 ;  /* 0x0000000104047887 */ /* 0x000fc80008000000 */
[----:B------:R-:W-:-:S03]  /*17d0*/  UIMAD UR4, UR4, UR5, URZ ;  /* 0x00000005040472a4 */ /* 0x000fc6000f8e023f */
[----:B------:R-:W-:Y:S02]  /*17e0*/  ULDC UR5, c[0x0][0x348] ;  /* 0x0000d20000057ab9 */ /* 0x000fe40000000800 */
[----:B0-----:R-:W-:Y:S02]  /*17f0*/  IMAD.U32 R2, RZ, RZ, UR5 ;  /* 0x00000005ff027e24 */ /* 0x001fe4000f8e00ff */
[----:B------:R-:W-:Y:S01]  /*1800*/  IMAD.U32 R25, RZ, RZ, UR4 ;  /* 0x00000004ff197e24 */ /* 0x000fe2000f8e00ff */
[----:B-1--4-:R-:W-:Y:S06]  /*1810*/  @P2 BRA `(.L_x_1413) ;  /* 0x0000000000242947 */ /* 0x012fec0003800000 */
        /* <DEDUP_REMOVED lines=9> */
.L_x_1413:
[----:B------:R-:W-:Y:S01]  /*18b0*/  ULDC.64 UR4, c[0x0][0xa20] ;  /* 0x0002880000047ab9 */ /* 0x000fe20000000a00 */
[C---:B------:R-:W-:Y:S01]  /*18c0*/  LOP3.LUT R3, R206.reuse, 0xff000000, RZ, 0xc0, !PT ;  /* 0xff000000ce037812 */ /* 0x040fe200078ec0ff */
[----:B------:R-:W-:Y:S01]  /*18d0*/  IMAD.MOV.U32 R218, RZ, RZ, R207 ;  /* 0x000000ffffda7224 */ /* 0x000fe200078e00cf */
[----:B------:R-:W-:Y:S02]  /*18e0*/  ISETP.NE.U32.AND P1, PT, RZ, UR4, PT ;  /* 0x00000004ff007c0c */ /* 0x000fe4000bf25070 */
[C---:B------:R-:W-:Y:S02]  /*18f0*/  LOP3.LUT R0, R206.reuse, 0xff0000, RZ, 0xc0, !PT ;  /* 0x00ff0000ce007812 */ /* 0x040fe400078ec0ff */
[----:B------:R-:W-:Y:S02]  /*1900*/  ISETP.NE.AND.EX P1, PT, RZ, UR5, PT, P1 ;  /* 0x00000005ff007c0c */ /* 0x000fe4000bf25310 */
[----:B------:R-:W-:Y:S02]  /*1910*/  SHF.R.U32.HI R3, RZ, 0x8, R3 ;  /* 0x00000008ff037819 */ /* 0x000fe40000011603 */
[----:B------:R-:W-:-:S02]  /*1920*/  LOP3.LUT R211, R206, 0xffff, RZ, 0xc0, !PT ;  /* 0x0000ffffced37812 */ /* 0x000fc400078ec0ff */
[----:B------:R-:W-:-:S07]  /*1930*/  LEA.HI R217, R0, R3, RZ, 0x10 ;  /* 0x0000000300d97211 */ /* 0x000fce00078f80ff */
[----:B------:R-:W-:Y:S05]  /*1940*/  @!P1 BRA `(.L_x_1414) ;  /* 0x0000000000109947 */ /* 0x000fea0003800000 */
[----:B------:R-:W0:Y:S02]  /*1950*/  LDC.64 R4, c[0x0][0xa20] ;  /* 0x00028800ff047b82 */ /* 0x000e240000000a00 */
[----:B0-----:R-:W-:-:S05]  /*1960*/  IMAD.WIDE R4, R207, 0x4, R4 ;  /* 0x00000004cf047825 */ /* 0x001fca00078e0204 */
[----:B------:R0:W5:Y:S01]  /*1970*/  LDG.E R25, desc[UR46][R4.64] ;  /* 0x0000002e04197981 */ /* 0x000162000c1e1900 */
[----:B------:R-:W-:Y:S05]  /*1980*/  BRA `(.L_x_1415) ;  /* 0x0000000000107947 */ /* 0x000fea0003800000 */
.L_x_1414:
[----:B------:R-:W-:Y:S05]  /*1990*/  @!P0 BRA `(.L_x_1415) ;  /* 0x00000000000c8947 */ /* 0x000fea0003800000 */
[----:B------:R-:W2:Y:S04]  /*19a0*/  LDG.E R0, desc[UR46][R4.64] ;  /* 0x0000002e04007981 */ /* 0x000ea8000c1e1900 */
[----:B------:R-:W2:Y:S02]  /*19b0*/  LDG.E R25, desc[UR46][R4.64+0x4] ;  /* 0x0000042e04197981 */ /* 0x000ea4000c1e1900 */
[----:B--2---:R-:W-:-:S07]  /*19c0*/  IMAD.IADD R25, R25, 0x1, -R0 ;  /* 0x0000000119197824 */ /* 0x004fce00078e0a00 */
.L_x_1415:
[----:B------:R-:W-:Y:S01]  /*19d0*/  ULDC.64 UR4, c[0x0][0xa10] ;  /* 0x0002840000047ab9 */ /* 0x000fe20000000a00 */
[----:B0-----:R-:W0:Y:S01]  /*19e0*/  LDC R4, c[0x0][0x448] ;  /* 0x00011200ff047b82 */ /* 0x001e220000000800 */
[----:B------:R-:W-:-:S04]  /*19f0*/  ISETP.NE.U32.AND P0, PT, RZ, UR4, PT ;  /* 0x00000004ff007c0c */ /* 0x000fc8000bf05070 */
[----:B------:R-:W-:Y:S01]  /*1a00*/  ISETP.NE.AND.EX P0, PT, RZ, UR5, PT, P0 ;  /* 0x00000005ff007c0c */ /* 0x000fe2000bf05300 */
[----:B------:R-:W-:Y:S02]  /*1a10*/  ULDC.64 UR4, c[0x0][0xa30] ;  /* 0x00028c0000047ab9 */ /* 0x000fe40000000a00 */
[----:B------:R-:W-:-:S04]  /*1a20*/  ISETP.NE.U32.AND P1, PT, RZ, UR4, PT ;  /* 0x00000004ff007c0c */ /* 0x000fc8000bf25070 */
[----:B------:R-:W-:-:S06]  /*1a30*/  ISETP.NE.AND.EX P1, PT, RZ, UR5, PT, P1 ;  /* 0x00000005ff007c0c */ /* 0x000fcc000bf25310 */
[----:B------:R-:W1:Y:S08]  /*1a40*/  @P0 LDC.64 R6, c[0x0][0xa10] ;  /* 0x00028400ff060b82 */ /* 0x000e700000000a00 */
[----:B------:R-:W2:Y:S01]  /*1a50*/  @P1 LDC.64 R8, c[0x0][0xa30] ;  /* 0x00028c00ff081b82 */ /* 0x000ea20000000a00 */
[----:B-1----:R-:W-:-:S05]  /*1a60*/  @P0 IMAD.WIDE R6, R207, 0x4, R6 ;  /* 0x00000004cf060825 */ /* 0x002fca00078e0206 */
[----:B------:R-:W3:Y:S04]  /*1a70*/  @P0 LDG.E R0, desc[UR46][R6.64] ;  /* 0x0000002e06000981 */ /* 0x000ee8000c1e1900 */
[----:B------:R-:W3:Y:S01]  /*1a80*/  @P0 LDG.E R3, desc[UR46][R6.64+0x4] ;  /* 0x0000042e06030981 */ /* 0x000ee2000c1e1900 */
[----:B-----5:R-:W-:Y:S02]  /*1a90*/  IMAD.MOV.U32 R38, RZ, RZ, R25 ;  /* 0x000000ffff267224 */ /* 0x020fe400078e0019 */
[----:B--2---:R-:W-:-:S05]  /*1aa0*/  @P1 IMAD.WIDE R8, R207, 0x4, R8 ;  /* 0x00000004cf081825 */ /* 0x004fca00078e0208 */
[----:B------:R1:W5:Y:S01]  /*1ab0*/  @P1 LDG.E R38, desc[UR46][R8.64] ;  /* 0x0000002e08261981 */ /* 0x000362000c1e1900 */
[----:B0-----:R-:W-:Y:S01]  /*1ac0*/  ISETP.NE.AND P1, PT, R4, 0x1, PT ;  /* 0x000000010400780c */ /* 0x001fe20003f25270 */
[----:B------:R-:W-:Y:S01]  /*1ad0*/  IMAD.IADD R13, R25, 0x1, -R10 ;  /* 0x00000001190d7824 */ /* 0x000fe200078e0a0a */
[----:B------:R-:W0:Y:S01]  /*1ae0*/  LDC.64 R4, c[0x0][0x9e0] ;  /* 0x00027800ff047b82 */ /* 0x000e220000000a00 */
[----:B------:R-:W-:-:S10]  /*1af0*/  SHF.L.U32 R199, R205, 0x7, RZ ;  /* 0x00000007cdc77819 */ /* 0x000fd400000006ff */
[----:B------:R-:W2:Y:S08]  /*1b00*/  @P1 LDC R11, c[0x0][0x44c] ;  /* 0x00011300ff0b1b82 */ /* 0x000eb00000000800 */
[----:B------:R-:W4:Y:S01]  /*1b10*/  @P1 LDC R12, c[0x0][0x450] ;  /* 0x00011400ff0c1b82 */ /* 0x000f220000000800 */
[----:B0-----:R-:W-:Y:S01]  /*1b20*/  ISETP.GE.AND P2, PT, R5, 0x1, PT ;  /* 0x000000010500780c */ /* 0x001fe20003f46270 */
[----:B---3--:R-:W-:-:S02]  /*1b30*/  @P0 IMAD.IADD R2, R3, 0x1, -R0 ;  /* 0x0000000103020824 */ /* 0x008fc400078e0a00 */
[----:B------:R-:W-:Y:S02]  /*1b40*/  VIADD R0, R199, 0x7f ;  /* 0x0000007fc7007836 */ /* 0x000fe40000000000 */
[----:B------:R-:W-:Y:S02]  /*1b50*/  IMAD.IADD R197, R13, 0x1, R2 ;  /* 0x000000010dc57824 */ /* 0x000fe400078e0202 */
[----:B--2---:R-:W-:-:S03]  /*1b60*/  @P1 IMAD.HI.U32 R3, R0, R11, RZ ;  /* 0x0000000b00031227 */ /* 0x004fc600078e00ff */
[C---:B------:R-:W-:Y:S01]  /*1b70*/  IADD3 R40, R197.reuse, 0x1, -R195 ;  /* 0x00000001c5287810 */ /* 0x040fe20007ffe8c3 */
[----:B------:R-:W-:Y:S01]  /*1b80*/  IMAD.MOV.U32 R7, RZ, RZ, R0 ;  /* 0x000000ffff077224 */ /* 0x000fe200078e0000 */
[----:B----4-:R-:W-:Y:S01]  /*1b90*/  @P1 SHF.R.U32.HI R7, RZ, R12, R3 ;  /* 0x0000000cff071219 */ /* 0x010fe20000011603 */
[----:B------:R-:W-:-:S04]  /*1ba0*/  VIADD R0, R197, 0x3f ;  /* 0x0000003fc5007836 */ /* 0x000fc80000000000 */
[----:B-1----:R-:W-:Y:S01]  /*1bb0*/  IMAD.IADD R9, R40, 0x1, R7 ;  /* 0x0000000128097824 */ /* 0x002fe200078e0207 */
[----:B------:R-:W-:-:S03]  /*1bc0*/  SHF.R.S32.HI R3, RZ, 0x1f, R0 ;  /* 0x0000001fff037819 */ /* 0x000fc60000011400 */
[----:B------:R-:W-:Y:S01]  /*1bd0*/  IMAD.IADD R4, R9, 0x1, R4 ;  /* 0x0000000109047824 */ /* 0x000fe200078e0204 */
[----:B------:R-:W-:-:S04]  /*1be0*/  LEA.HI R3, R3, R0, RZ, 0x6 ;  /* 0x0000000003037211 */ /* 0x000fc800078f30ff */
[----:B------:R-:W-:Y:S01]  /*1bf0*/  SHF.R.S32.HI R39, RZ, 0x6, R3 ;  /* 0x00000006ff277819 */ /* 0x000fe20000011403 */
[----:B------:R-:W-:Y:S06]  /*1c00*/  @!P2 BRA `(.L_x_1416) ;  /* 0x000000000048a947 */ /* 0x000fec0003800000 */
[C---:B------:R-:W-:Y:S01]  /*1c10*/  ISETP.GT.AND P0, PT, R9.reuse, RZ, PT ;  /* 0x000000ff0900720c */ /* 0x040fe20003f04270 */
[----:B------:R-:W-:Y:S01]  /*1c20*/  BSSY B0, `(.L_x_1417) ;  /* 0x000000e000007945 */ /* 0x000fe20003800000 */
[----:B------:R-:W-:-:S11]  /*1c30*/  VIADD R0, R9, 0xffffffff ;  /* 0xffffffff09007836 */ /* 0x000fd60000000000 */
        /* <DEDUP_REMOVED lines=8> */
.L_x_1418:
[----:B------:R-:W-:-:S13]  /*1cc0*/  ISETP.NE.AND P0, PT, R5, 0x1, PT ;  /* 0x000000010500780c */ /* 0x000fda0003f05270 */
[----:B------:R-:W0:Y:S02]  /*1cd0*/  @P0 LDC.64 R6, c[0x0][0x9e8] ;  /* 0x00027a00ff060b82 */ /* 0x000e240000000a00 */
[----:B0-----:R-:W-:-:S05]  /*1ce0*/  @P0 IMAD.HI.U32 R6, R0, R6, RZ ;  /* 0x0000000600060227 */ /* 0x001fca00078e00ff */
[----:B------:R-:W-:-:S07]  /*1cf0*/  @P0 SHF.R.U32.HI R0, RZ, R7, R6 ;  /* 0x00000007ff000219 */ /* 0x000fce0000011606 */
.L_x_1419:
[----:B------:R-:W-:Y:S05]  /*1d00*/  BSYNC B0 ;  /* 0x0000000000007941 */ /* 0x000fea0003800000 */
.L_x_1417:
[----:B------:R-:W-:-:S05]  /*1d10*/  IMAD R3, R0, R5, R5 ;  /* 0x0000000500037224 */ /* 0x000fca00078e0205 */
[----:B------:R-:W-:-:S07]  /*1d20*/  VIMNMX R4, R4, R3, PT ;  /* 0x0000000304047248 */ /* 0x000fce0003fe0100 */
.L_x_1416:
[----:B------:R-:W0:Y:S01]  /*1d30*/  @P1 LDC R0, c[0x0][0x44c] ;  /* 0x00011300ff001b82 */ /* 0x000e220000000800 */
[----:B------:R-:W-:Y:S01]  /*1d40*/  VIADD R4, R4, 0x3f ;  /* 0x0000003f04047836 */ /* 0x000fe20000000000 */
[----:B------:R-:W-:Y:S01]  /*1d50*/  ULDC UR4, c[0x0][0x9dc] ;  /* 0x0002770000047ab9 */ /* 0x000fe20000000800 */
[----:B------:R-:W-:Y:S02]  /*1d60*/  IMAD.MOV.U32 R6, RZ, RZ, R199 ;  /* 0x000000ffff067224 */ /* 0x000fe400078e00c7 */
[----:B------:R-:W-:Y:S01]  /*1d70*/  IMAD.IADD R165, R197, 0x1, -R195 ;  /* 0x00000001c5a57824 */ /* 0x000fe200078e0ac3 */
[----:B------:R-:W-:Y:S02]  /*1d80*/  SHF.R.S32.HI R3, RZ, 0x1f, R4 ;  /* 0x0000001fff037819 */ /* 0x000fe40000011404 */
[----:B------:R-:W1:Y:S02]  /*1d90*/  @P1 LDC R7, c[0x0][0x450] ;  /* 0x00011400ff071b82 */ /* 0x000e640000000800 */
[----:B------:R-:W-:Y:S01]  /*1da0*/  LEA.HI R3, R3, R4, RZ, 0x6 ;  /* 0x0000000403037211 */ /* 0x000fe200078f30ff */
[----:B0-----:R-:W-:-:S05]  /*1db0*/  @P1 IMAD.HI.U32 R0, R199, R0, RZ ;  /* 0x00000000c7001227 */ /* 0x001fca00078e00ff */
[----:B-1----:R-:W-:Y:S02]  /*1dc0*/  @P1 SHF.R.U32.HI R6, RZ, R7, R0 ;  /* 0x00000007ff061219 */ /* 0x002fe40000011600 */
[----:B------:R-:W-:-:S03]  /*1dd0*/  SHF.R.S32.HI R0, RZ, 0x6, R3 ;  /* 0x00000006ff007819 */ /* 0x000fc60000011403 */
[----:B------:R-:W-:Y:S01]  /*1de0*/  IMAD.IADD R3, R165, 0x1, R6 ;  /* 0x00000001a5037824 */ /* 0x000fe200078e0206 */
[----:B------:R-:W-:-:S03]  /*1df0*/  VIMNMX R8, R39, R0, PT ;  /* 0x0000000027087248 */ /* 0x000fc60003fe0100 */
[----:B------:R-:W-:Y:S01]  /*1e00*/  VIADD R0, R3, -UR4 ;  /* 0x8000000403007c36 */ /* 0x000fe20008000000 */
[----:B------:R-:W-:Y:S06]  /*1e10*/  @!P2 BRA `(.L_x_1420) ;  /* 0x000000000044a947 */ /* 0x000fec0003800000 */
[----:B------:R-:W-:Y:S01]  /*1e20*/  ISETP.GT.AND P0, PT, R3, -0x1, PT ;  /* 0xffffffff0300780c */ /* 0x000fe20003f04270 */
[----:B------:R-:W-:-:S12]  /*1e30*/  BSSY B0, `(.L_x_1421) ;  /* 0x000000d000007945 */ /* 0x000fd80003800000 */
        /* <DEDUP_REMOVED lines=8> */
.L_x_1422:
[----:B------:R-:W-:-:S13]  /*1ec0*/  ISETP.NE.AND P0, PT, R5, 0x1, PT ;  /* 0x000000010500780c */ /* 0x000fda0003f05270 */
[----:B------:R-:W0:Y:S02]  /*1ed0*/  @P0 LDC.64 R6, c[0x0][0x9e8] ;  /* 0x00027a00ff060b82 */ /* 0x000e240000000a00 */
[----:B0-----:R-:W-:-:S05]  /*1ee0*/  @P0 IMAD.HI.U32 R6, R3, R6, RZ ;  /* 0x0000000603060227 */ /* 0x001fca00078e00ff */
[----:B------:R-:W-:-:S07]  /*1ef0*/  @P0 SHF.R.U32.HI R3, RZ, R7, R6 ;  /* 0x00000007ff030219 */ /* 0x000fce0000011606 */
.L_x_1423:
[----:B------:R-:W-:Y:S05]  /*1f00*/  BSYNC B0 ;  /* 0x0000000000007941 */ /* 0x000fea0003800000 */
.L_x_1421:
[----:B------:R-:W-:-:S05]  /*1f10*/  IMAD R3, R3, R5, RZ ;  /* 0x0000000503037224 */ /* 0x000fca00078e02ff */
[----:B------:R-:W-:-:S07]  /*1f20*/  VIMNMX R0, R0, R3, !PT ;  /* 0x0000000300007248 */ /* 0x000fce0007fe0100 */
.L_x_1420:
[----:B------:R-:W-:Y:S01]  /*1f30*/  SHF.R.S32.HI R3, RZ, 0x1f, R0 ;  /* 0x0000001fff037819 */ /* 0x000fe20000011400 */
[----:B------:R-:W-:Y:S01]  /*1f40*/  BSSY B0, `(.L_x_1424) ;  /* 0x0000028000007945 */ /* 0x000fe20003800000 */
[----:B------:R-:W-:Y:S02]  /*1f50*/  LOP3.LUT R222, R217, 0xff, RZ, 0xc0, !PT ;  /* 0x000000ffd9de7812 */ /* 0x000fe400078ec0ff */
[----:B------:R-:W-:Y:S02]  /*1f60*/  LEA.HI R3, R3, R0, RZ, 0x6 ;  /* 0x0000000003037211 */ /* 0x000fe400078f30ff */
[----:B------:R-:W-:Y:S02]  /*1f70*/  SHF.R.U32.HI R217, RZ, 0x10, R217 ;  /* 0x00000010ffd97819 */ /* 0x000fe400000116d9 */
[----:B------:R-:W-:-:S04]  /*1f80*/  SHF.R.S32.HI R3, RZ, 0x6, R3 ;  /* 0x00000006ff037819 */ /* 0x000fc80000011403 */
[----:B------:R-:W-:Y:S01]  /*1f90*/  VIMNMX R9, RZ, R3, !PT ;  /* 0x00000003ff097248 */ /* 0x000fe20007fe0100 */
[----:B------:R-:W-:-:S03]  /*1fa0*/  IMAD.MOV.U32 R3, RZ, RZ, RZ ;  /* 0x000000ffff037224 */ /* 0x000fc600078e00ff */
[----:B------:R-:W-:-:S13]  /*1fb0*/  ISETP.GT.AND P0, PT, R8, R9, PT ;  /* 0x000000090800720c */ /* 0x000fda0003f04270 */
[----:B------:R-:W-:Y:S05]  /*1fc0*/  @!P0 BRA `(.L_x_1425) ;  /* 0x00000000007c8947 */ /* 0x000fea0003800000 */
[----:B------:R-:W-:Y:S01]  /*1fd0*/  ISETP.NE.AND P0, PT, R217, RZ, PT ;  /* 0x000000ffd900720c */ /* 0x000fe20003f05270 */
[----:B------:R-:W-:-:S03]  /*1fe0*/  ULDC UR4, c[0x0][0x9f0] ;  /* 0x00027c0000047ab9 */ /* 0x000fc60000000800 */
[----:B------:R-:W-:-:S04]  /*1ff0*/  SEL R11, R217, UR4, P0 ;  /* 0x00000004d90b7c07 */ /* 0x000fc80008000000 */
[-C--:B------:R-:W-:Y:S02]  /*2000*/  IABS R6, R11.reuse ;  /* 0x0000000b00067213 */ /* 0x080fe40000000000 */
[----:B------:R-:W-:Y:S02]  /*2010*/  IADD3 R0, R11, -0x1, R8 ;  /* 0xffffffff0b007810 */ /* 0x000fe40007ffe008 */
[----:B------:R-:W0:Y:S01]  /*2020*/  I2F.RP R3, R6 ;  /* 0x0000000600037306 */ /* 0x000e220000209400 */
[----:B------:R-:W-:Y:S02]  /*2030*/  IABS R12, R11 ;  /* 0x0000000b000c7213 */ /* 0x000fe40000000000 */
[----:B------:R-:W-:-:S05]  /*2040*/  IMAD.IADD R0, R0, 0x1, -R9 ;  /* 0x0000000100007824 */ /* 0x000fca00078e0a09 */
[----:B------:R-:W-:Y:S02]  /*2050*/  IABS R10, R0 ;  /* 0x00000000000a7213 */ /* 0x000fe40000000000 */
[----:B------:R-:W-:-:S04]  /*2060*/  LOP3.LUT R0, R0, R11, RZ, 0x3c, !PT ;  /* 0x0000000b00007212 */ /* 0x000fc800078e3cff */
        /* <DEDUP_REMOVED lines=18> */
[----:B------:R-:W-:-:S05]  /*2190*/  IMAD.MOV.U32 R3, RZ, RZ, R5 ;  /* 0x000000ffff037224 */ /* 0x000fca00078e0005 */
[----:B------:R-:W-:Y:S02]  /*21a0*/  @!P2 IADD3 R3, -R3, RZ, RZ ;  /* 0x000000ff0303a210 */ /* 0x000fe40007ffe1ff */
[----:B------:R-:W-:-:S07]  /*21b0*/  @!P1 LOP3.LUT R3, RZ, R11, RZ, 0x33, !PT ;  /* 0x0000000bff039212 */ /* 0x000fce00078e33ff */
.L_x_1425:
[----:B------:R-:W-:Y:S05]  /*21c0*/  BSYNC B0 ;  /* 0x0000000000007941 */ /* 0x000fea0003800000 */
.L_x_1424:
[----:B------:R-:W-:-:S05]  /*21d0*/  IMAD R0, R222, R3, R9 ;  /* 0x00000003de007224 */ /* 0x000fca00078e0209 */
        /* <DEDUP_REMOVED lines=15> */
[----:B------:R-:W-:Y:S01]  /*22d0*/  VIADD R0, R16, 0x20000 ;  /* 0x0002000010007836 */ /* 0x000fe20000000000 */
[----:B------:R-:W-:Y:S04]  /*22e0*/  BSSY B6, `(.L_x_1427) ;  /* 0x0000013000067945 */ /* 0x000fe80003800000 */
[----:B------:R-:W-:-:S13]  /*22f0*/  LOP3.LUT P0, RZ, R0, 0x3ff, RZ, 0xc0, !PT ;  /* 0x000003ff00ff7812 */ /* 0x000fda000780c0ff */
[----:B------:R-:W-:Y:S05]  /*2300*/  @!P0 BRA `(.L_x_1428) ;  /* 0x0000000000408947 */ /* 0x000fea0003800000 */
[----:B------:R-:W-:Y:S01]  /*2310*/  MOV R14, 0x0 ;  /* 0x00000000000e7802 */ /* 0x000fe20000000f00 */
[----:B------:R-:W-:Y:S01]  /*2320*/  ULDC.64 UR4, c[0x4][0xc0] ;  /* 0x0100300000047ab9 */ /* 0x000fe20000000a00 */
[----:B------:R-:W-:Y:S01]  /*2330*/  ULDC.64 UR6, c[0x4][0x58] ;  /* 0x0100160000067ab9 */ /* 0x000fe20000000a00 */
[----:B------:R-:W-:Y:S02]  /*2340*/  IMAD.U32 R4, RZ, RZ, UR4 ;  /* 0x00000004ff047e24 */ /* 0x000fe4000f8e00ff */
[----:B------:R-:W-:Y:S01]  /*2350*/  IMAD.U32 R5, RZ, RZ, UR5 ;  /* 0x00000005ff057e24 */ /* 0x000fe2000f8e00ff */
[----:B------:R-:W0:Y:S01]  /*2360*/  LDC.64 R14, c[0x4][R14] ;  /* 0x010000000e0e7b82 */ /* 0x000e220000000a00 */
[----:B------:R-:W-:Y:S01]  /*2370*/  ULDC.64 UR4, c[0x4][0xc8] ;  /* 0x0100320000047ab9 */ /* 0x000fe20000000a00 */
        /* <DEDUP_REMOVED lines=8> */
[----:B0----5:R-:W-:Y:S05]  /*2400*/  CALL.ABS.NOINC R14 ;  /* 0x000000000e007343 */ /* 0x021fea0003c00000 */
.L_x_1428:
[----:B------:R-:W-:Y:S05]  /*2410*/  BSYNC B6 ;  /* 0x0000000000067941 */ /* 0x000fea0003800000 */
.L_x_1427:
        /* <DEDUP_REMOVED lines=20> */
.L_x_1430:
[----:B------:R-:W-:Y:S05]  /*2560*/  BSYNC B6 ;  /* 0x0000000000067941 */ /* 0x000fea0003800000 */
.L_x_1429:
[----:B------:R-:W-:Y:S01]  /*2570*/  ULDC.64 UR4, c[0x0][0x9f8] ;  /* 0x00027e0000047ab9 */ /* 0x000fe20000000a00 */
[----:B------:R-:W-:Y:S01]  /*2580*/  IMAD.MOV.U32 R0, RZ, RZ, R207 ;  /* 0x000000ffff007224 */ /* 0x000fe200078e00cf */
[----:B------:R-:W-:Y:S01]  /*2590*/  ISETP.NE.U32.AND P0, PT, RZ, UR4, PT ;  /* 0x00000004ff007c0c */ /* 0x000fe2000bf05070 */
[----:B------:R-:W0:Y:S01]  /*25a0*/  LDC.64 R8, c[0x0][0x300] ;  /* 0x0000c000ff087b82 */ /* 0x000e220000000a00 */
[----:B------:R-:W-:Y:S01]  /*25b0*/  IMAD.IADD R24, R24, 0x1, R25 ;  /* 0x0000000118187824 */ /* 0x000fe200078e0219 */
[----:B------:R-:W-:Y:S01]  /*25c0*/  ULDC.64 UR6, c[0x0][0x310] ;  /* 0x0000c40000067ab9 */ /* 0x000fe20000000a00 */
[----:B------:R-:W-:Y:S01]  /*25d0*/  ISETP.NE.AND.EX P0, PT, RZ, UR5, PT, P0 ;  /* 0x00000005ff007c0c */ /* 0x000fe2000bf05300 */
[----:B------:R-:W1:Y:S01]  /*25e0*/  S2R R20, SR_TID.X ;  /* 0x0000000000147919 */ /* 0x000e620000002100 */
[----:B------:R-:W-:-:S03]  /*25f0*/  ULDC.64 UR4, c[0x0][0xa08] ;  /* 0x0002820000047ab9 */ /* 0x000fc60000000a00 */
[----:B------:R-:W2:Y:S08]  /*2600*/  LDC R71, c[0x0][0x3f4] ;  /* 0x0000fd00ff477b82 */ /* 0x000eb00000000800 */
[----:B------:R-:W3:Y:S02]  /*2610*/  @P0 LDC.64 R6, c[0x0][0x9f8] ;  /* 0x00027e00ff060b82 */ /* 0x000ee40000000a00 */
[----:B---3--:R-:W-:-:S05]  /*2620*/  @P0 IMAD.WIDE R6, R207, 0x4, R6 ;  /* 0x00000004cf060825 */ /* 0x008fca00078e0206 */
[----:B------:R3:W4:Y:S01]  /*2630*/  @P0 LDG.E R0, desc[UR46][R6.64] ;  /* 0x0000002e06000981 */ /* 0x000722000c1e1900 */
[----:B------:R-:W-:Y:S01]  /*2640*/  SHF.R.S32.HI R14, RZ, 0x1f, R24 ;  /* 0x0000001fff0e7819 */ /* 0x000fe20000011418 */
[-C--:B0-----:R-:W-:Y:S01]  /*2650*/  IMAD.WIDE.U32 R4, R24, R8.reuse, RZ ;  /* 0x0000000818047225 */ /* 0x081fe200078e00ff */
[----:B------:R-:W-:Y:S02]  /*2660*/  ISETP.NE.U32.AND P0, PT, RZ, UR4, PT ;  /* 0x00000004ff007c0c */ /* 0x000fe4000bf05070 */
[----:B-1----:R-:W-:Y:S01]  /*2670*/  SHF.R.U32.HI R26, RZ, 0x7, R20 ;  /* 0x00000007ff1a7819 */ /* 0x002fe20000011614 */
[-C--:B------:R-:W-:Y:S01]  /*2680*/  IMAD R10, R14, R8.reuse, RZ ;  /* 0x000000080e0a7224 */ /* 0x080fe200078e02ff */
[----:B------:R-:W-:Y:S01]  /*2690*/  ISETP.NE.AND.EX P0, PT, RZ, UR5, PT, P0 ;  /* 0x00000005ff007c0c */ /* 0x000fe2000bf05300 */
[----:B------:R-:W-:Y:S01]  /*26a0*/  ULDC.64 UR4, c[0x0][0x308] ;  /* 0x0000c20000047ab9 */ /* 0x000fe20000000a00 */
[----:B------:R-:W-:Y:S01]  /*26b0*/  SHF.R.S32.HI R23, RZ, 0x1f, R22 ;  /* 0x0000001fff177819 */ /* 0x000fe20000011416 */
[----:B------:R-:W-:Y:S01]  /*26c0*/  IMAD R3, R24, R9, R10 ;  /* 0x0000000918037224 */ /* 0x000fe200078e020a */
[----:B---3--:R-:W0:Y:S01]  /*26d0*/  LDC.64 R6, c[0x0][0x3f8] ;  /* 0x0000fe00ff067b82 */ /* 0x008e220000000a00 */
[----:B------:R-:W-:Y:S01]  /*26e0*/  ISETP.NE.AND P6, PT, R26, 0x1, PT ;  /* 0x000000011a00780c */ /* 0x000fe20003fc5270 */
[----:B------:R-:W-:Y:S01]  /*26f0*/  VIADD R68, R22, 0x80 ;  /* 0x0000008016447836 */ /* 0x000fe20000000000 */
[----:B------:R-:W-:Y:S01]  /*2700*/  SHF.L.U64.HI R56, R8, 0x6, R9 ;  /* 0x0000000608387819 */ /* 0x000fe20000010209 */
[----:B------:R-:W-:Y:S01]  /*2710*/  IMAD.WIDE.U32 R20, R17, R8, R22 ;  /* 0x0000000811147225 */ /* 0x000fe200078e0016 */
[----:B------:R-:W-:-:S02]  /*2720*/  IADD3 R5, R5, R3, RZ ;  /* 0x0000000305057210 */ /* 0x000fc40007ffe0ff */
[C---:B------:R-:W-:Y:S01]  /*2730*/  SHF.L.U64.HI R57, R8.reuse, 0x5, R9 ;  /* 0x0000000508397819 */ /* 0x040fe20000010209 */
[C---:B------:R-:W-:Y:S01]  /*2740*/  IMAD.SHL.U32 R58, R8.reuse, 0x40, RZ ;  /* 0x00000040083a7824 */ /* 0x040fe200078e00ff */
[----:B------:R-:W-:Y:S01]  /*2750*/  SHF.R.U32.HI R27, RZ, 0x3, R209 ;  /* 0x00000003ff1b7819 */ /* 0x000fe200000116d1 */
[----:B------:R-:W-:Y:S01]  /*2760*/  IMAD.WIDE.U32 R4, R211, UR4, R4 ;  /* 0x00000004d3047c25 */ /* 0x000fe2000f8e0004 */
[----:B------:R-:W-:Y:S02]  /*2770*/  SHF.R.U32.HI R25, RZ, 0x3, R203 ;  /* 0x00000003ff197819 */ /* 0x000fe400000116cb */
[----:B------:R-:W-:Y:S01]  /*2780*/  IADD3 R54, P1, R17, R24, RZ ;  /* 0x0000001811367210 */ /* 0x000fe20007f3e0ff */
[----:B------:R-:W-:Y:S01]  /*2790*/  IMAD R5, R211, UR5, R5 ;  /* 0x00000005d3057c24 */ /* 0x000fe2000f8e0205 */
[----:B------:R-:W-:Y:S01]  /*27a0*/  SHF.R.S32.HI R69, RZ, 0x1f, R219 ;  /* 0x0000001fff457819 */ /* 0x000fe200000114db */
[----:B------:R-:W-:Y:S02]  /*27b0*/  IMAD.SHL.U32 R59, R8, 0x20, RZ ;  /* 0x00000020083b7824 */ /* 0x000fe400078e00ff */
[----:B------:R-:W-:-:S02]  /*27c0*/  IMAD.X R55, R223, 0x1, R14, P1 ;  /* 0x00000001df377824 */ /* 0x000fc400008e060e */
[----:B------:R-:W-:Y:S02]  /*27d0*/  VIADD R70, R26, 0x8 ;  /* 0x000000081a467836 */ /* 0x000fe40000000000 */
[-C--:B0-----:R-:W-:Y:S01]  /*27e0*/  IMAD R10, R223, R6.reuse, RZ ;  /* 0x00000006df0a7224 */ /* 0x081fe200078e02ff */
[C---:B------:R-:W-:Y:S01]  /*27f0*/  SHF.L.U64.HI R60, R6.reuse, 0x5, R7 ;  /* 0x00000005063c7819 */ /* 0x040fe20000010207 */
[----:B------:R-:W-:Y:S01]  /*2800*/  IMAD.WIDE.U32 R46, R17, R6, R18 ;  /* 0x00000006112e7225 */ /* 0x000fe200078e0012 */
[----:B------:R-:W-:-:S03]  /*2810*/  SHF.L.U64.HI R61, R6, 0x6, R7 ;  /* 0x00000006063d7819 */ /* 0x000fc60000010207 */
[C---:B------:R-:W-:Y:S02]  /*2820*/  IMAD R13, R17.reuse, R7, R10 ;  /* 0x00000007110d7224 */ /* 0x040fe400078e020a */
[----:B------:R-:W-:-:S04]  /*2830*/  IMAD.WIDE.U32 R48, R17, R6, R22 ;  /* 0x0000000611307225 */ /* 0x000fc800078e0016 */
[----:B------:R-:W-:Y:S02]  /*2840*/  IMAD.IADD R47, R47, 0x1, R13 ;  /* 0x000000012f2f7824 */ /* 0x000fe400078e020d */
[----:B------:R-:W-:Y:S02]  /*2850*/  IMAD.IADD R49, R13, 0x1, R49 ;  /* 0x000000010d317824 */ /* 0x000fe400078e0231 */
[----:B-----5:R-:W-:-:S04]  /*2860*/  IMAD.WIDE.U32 R46, R38, R6, R46 ;  /* 0x00000006262e7225 */ /* 0x020fc800078e002e */
[----:B------:R-:W-:-:S04]  /*2870*/  IMAD.WIDE.U32 R48, R38, R6, R48 ;  /* 0x0000000626307225 */ /* 0x000fc800078e0030 */
[C---:B------:R-:W-:Y:S02]  /*2880*/  IMAD.SHL.U32 R62, R6.reuse, 0x20, RZ ;  /* 0x00000020063e7824 */ /* 0x040fe400078e00ff */
[----:B------:R-:W-:Y:S01]  /*2890*/  IMAD.SHL.U32 R63, R6, 0x40, RZ ;  /* 0x00000040063f7824 */ /* 0x000fe200078e00ff */
[----:B----4-:R-:W-:Y:S02]  /*28a0*/  SHF.R.S32.HI R3, RZ, 0x1f, R0 ;  /* 0x0000001fff037819 */ /* 0x010fe40000011400 */
[----:B------:R-:W-:Y:S02]  /*28b0*/  SEL R15, R0, RZ, !P0 ;  /* 0x000000ff000f7207 */ /* 0x000fe40004000000 */
[----:B------:R-:W-:-:S03]  /*28c0*/  SEL R12, R3, RZ, !P0 ;  /* 0x000000ff030c7207 */ /* 0x000fc60004000000 */
[----:B------:R-:W-:Y:S02]  /*28d0*/  IMAD.WIDE.U32 R44, R15, UR6, R4 ;  /* 0x000000060f2c7c25 */ /* 0x000fe4000f8e0004 */
[----:B------:R-:W0:Y:S02]  /*28e0*/  LDC.64 R4, c[0x0][0x408] ;  /* 0x00010200ff047b82 */ /* 0x000e240000000a00 */
[----:B------:R-:W-:-:S04]  /*28f0*/  IMAD R0, R12, UR6, RZ ;  /* 0x000000060c007c24 */ /* 0x000fc8000f8e02ff */
[----:B------:R-:W-:Y:S01]  /*2900*/  IMAD R3, R15, UR7, R0 ;  /* 0x000000070f037c24 */ /* 0x000fe2000f8e0200 */
[----:B------:R-:W-:Y:S05]  /*2910*/  @!P6 WARPSYNC.ALL ;  /* 0x000000000000e948 */ /* 0x000fea0003800000 */
[----:B------:R-:W-:Y:S01]  /*2920*/  IMAD R0, R223, R8, RZ ;  /* 0x00000008df007224 */ /* 0x000fe200078e02ff */
[----:B------:R-:W-:Y:S02]  /*2930*/  ULDC.64 UR4, c[0x0][0x330] ;  /* 0x0000cc0000047ab9 */ /* 0x000fe40000000a00 */
[----:B------:R-:W-:-:S04]  /*2940*/  IMAD.WIDE.U32 R42, R211, UR4, R22 ;  /* 0x00000004d32a7c25 */ /* 0x000fc8000f8e0016 */
[----:B------:R-:W-:Y:S02]  /*2950*/  IMAD R11, R17, R9, R0 ;  /* 0x00000009110b7224 */ /* 0x000fe400078e0200 */
[----:B------:R-:W-:Y:S01]  /*2960*/  IMAD.IADD R0, R45, 0x1, R3 ;  /* 0x000000012d007824 */ /* 0x000fe200078e0203 */
[----:B------:R-:W-:Y:S01]  /*2970*/  IADD3 R3, P0, R44, R20, RZ ;  /* 0x000000142c037210 */ /* 0x000fe20007f1e0ff */
[----:B------:R-:W-:Y:S01]  /*2980*/  IMAD R43, R211, UR5, R43 ;  /* 0x00000005d32b7c24 */ /* 0x000fe2000f8e022b */
[----:B------:R-:W-:Y:S01]  /*2990*/  ULDC.64 UR4, c[0x0][0x338] ;  /* 0x0000ce0000047ab9 */ /* 0x000fe20000000a00 */
[-C--:B0-----:R-:W-:Y:S01]  /*29a0*/  IMAD.WIDE.U32 R50, R17, R4.reuse, R18 ;  /* 0x0000000411327225 */ /* 0x081fe200078e0012 */
[----:B------:R-:W-:Y:S02]  /*29b0*/  IADD3.X R20, R0, R21, R11, P0, !PT ;  /* 0x0000001500147210 */ /* 0x000fe400007fe40b */
[----:B--2---:R-:W-:Y:S01]  /*29c0*/  ISETP.GE.AND P0, PT, R22, R71, PT ;  /* 0x000000471600720c */ /* 0x004fe20003f06270 */
[----:B------:R-:W-:Y:S01]  /*29d0*/  IMAD R10, R12, UR4, RZ ;  /* 0x000000040c0a7c24 */ /* 0x000fe2000f8e02ff */
[C-C-:B------:R-:W-:Y:S01]  /*29e0*/  SHF.L.U64.HI R64, R4.reuse, 0x5, R5.reuse ;  /* 0x0000000504407819 */ /* 0x140fe20000010205 */
[----:B------:R-:W-:Y:S01]  /*29f0*/  IMAD R12, R223, R4, RZ ;  /* 0x00000004df0c7224 */ /* 0x000fe200078e02ff */
[----:B------:R-:W-:Y:S01]  /*2a00*/  SEL R11, R71, RZ, P0 ;  /* 0x000000ff470b7207 */ /* 0x000fe20000000000 */
[C---:B------:R-:W-:Y:S01]  /*2a10*/  IMAD R87, R15.reuse, UR5, R10 ;  /* 0x000000050f577c24 */ /* 0x040fe2000f8e020a */
[----:B------:R-:W-:Y:S01]  /*2a20*/  SHF.L.U64.HI R65, R4, 0x6, R5 ;  /* 0x0000000604417819 */ /* 0x000fe20000010205 */
[----:B------:R-:W-:Y:S01]  /*2a30*/  IMAD.WIDE.U32 R42, R15, UR4, R42 ;  /* 0x000000040f2a7c25 */ /* 0x000fe2000f8e002a */
[----:B------:R-:W-:Y:S01]  /*2a40*/  SHF.R.S32.HI R15, RZ, 0x1f, R38 ;  /* 0x0000001fff0f7819 */ /* 0x000fe20000011426 */
[----:B------:R-:W-:-:S02]  /*2a50*/  ULDC UR4, c[0x0][0x2f4] ;  /* 0x0000bd0000047ab9 */ /* 0x000fc40000000800 */
[C---:B------:R-:W-:Y:S01]  /*2a60*/  IMAD.IADD R11, R22.reuse, 0x1, R11 ;  /* 0x00000001160b7824 */ /* 0x040fe200078e020b */
[----:B------:R-:W-:Y:S01]  /*2a70*/  ISETP.GE.AND P1, PT, R22, UR4, PT ;  /* 0x0000000416007c0c */ /* 0x000fe2000bf26270 */
[C---:B------:R-:W-:Y:S01]  /*2a80*/  IMAD R13, R17.reuse, R5, R12 ;  /* 0x00000005110d7224 */ /* 0x040fe200078e020c */
[----:B------:R-:W-:Y:S01]  /*2a90*/  ISETP.GE.AND P2, PT, R68, UR4, PT ;  /* 0x0000000444007c0c */ /* 0x000fe2000bf46270 */
[----:B------:R-:W-:Y:S01]  /*2aa0*/  IMAD.WIDE.U32 R52, R17, R4, R22 ;  /* 0x0000000411347225 */ /* 0x000fe200078e0016 */
[----:B------:R-:W-:-:S03]  /*2ab0*/  SHF.R.S32.HI R10, RZ, 0x1f, R11 ;  /* 0x0000001fff0a7819 */ /* 0x000fc6000001140b */
[----:B------:R-:W-:Y:S01]  /*2ac0*/  IMAD.IADD R51, R51, 0x1, R13 ;  /* 0x0000000133337824 */ /* 0x000fe200078e020d */
[CC--:B------:R-:W-:Y:S01]  /*2ad0*/  LEA.HI R12, R10.reuse, R11.reuse, RZ, 0x7 ;  /* 0x0000000b0a0c7211 */ /* 0x0c0fe200078f38ff */
[----:B------:R-:W-:Y:S01]  /*2ae0*/  IMAD.IADD R53, R13, 0x1, R53 ;  /* 0x000000010d357824 */ /* 0x000fe200078e0235 */
[----:B------:R-:W-:Y:S01]  /*2af0*/  LEA.HI R10, R10, R11, RZ, 0x4 ;  /* 0x0000000b0a0a7211 */ /* 0x000fe200078f20ff */
[----:B------:R-:W-:Y:S02]  /*2b00*/  IMAD R9, R15, R6, RZ ;  /* 0x000000060f097224 */ /* 0x000fe400078e02ff */
[----:B------:R-:W-:Y:S01]  /*2b10*/  IMAD.SHL.U32 R12, R12, 0x40, RZ ;  /* 0x000000400c0c7824 */ /* 0x000fe200078e00ff */
[--C-:B------:R-:W-:Y:S01]  /*2b20*/  LOP3.LUT R11, R209, 0x70, R10.reuse, 0xf8, !PT ;  /* 0x00000070d10b7812 */ /* 0x100fe200078ef80a */
[-C--:B------:R-:W-:Y:S01]  /*2b30*/  IMAD R15, R15, R4.reuse, RZ ;  /* 0x000000040f0f7224 */ /* 0x080fe200078e02ff */
[----:B------:R-:W-:Y:S01]  /*2b40*/  LOP3.LUT R13, R203, 0x70, R10, 0xf8, !PT ;  /* 0x00000070cb0d7812 */ /* 0x000fe200078ef80a */
[----:B------:R-:W-:Y:S01]  /*2b50*/  IMAD R9, R38, R7, R9 ;  /* 0x0000000726097224 */ /* 0x000fe200078e0209 */
[----:B------:R-:W-:Y:S01]  /*2b60*/  LOP3.LUT R12, R12, 0xffffe000, RZ, 0xc0, !PT ;  /* 0xffffe0000c0c7812 */ /* 0x000fe200078ec0ff */
[C---:B------:R-:W-:Y:S01]  /*2b70*/  IMAD R15, R38.reuse, R5, R15 ;  /* 0x00000005260f7224 */ /* 0x040fe200078e020f */
[----:B------:R-:W-:Y:S01]  /*2b80*/  LOP3.LUT R11, R11, R27, RZ, 0x3c, !PT ;  /* 0x0000001b0b0b7212 */ /* 0x000fe200078e3cff */
[----:B------:R-:W-:Y:S01]  /*2b90*/  IMAD.WIDE.U32 R50, R38, R4, R50 ;  /* 0x0000000426327225 */ /* 0x000fe200078e0032 */
[----:B------:R-:W-:-:S02]  /*2ba0*/  LOP3.LUT R13, R13, R25, RZ, 0x3c, !PT ;  /* 0x000000190d0d7212 */ /* 0x000fc400078e3cff */
[----:B------:R-:W-:Y:S01]  /*2bb0*/  LOP3.LUT R74, R10, 0xfffffff0, RZ, 0xc0, !PT ;  /* 0xfffffff00a4a7812 */ /* 0x000fe200078ec0ff */
[----:B------:R-:W-:Y:S01]  /*2bc0*/  IMAD.WIDE.U32 R52, R38, R4, R52 ;  /* 0x0000000426347225 */ /* 0x000fe200078e0034 */
[-C--:B------:R-:W-:Y:S02]  /*2bd0*/  IADD3 R21, R11, R12.reuse, R213 ;  /* 0x0000000c0b157210 */ /* 0x080fe40007ffe0d5 */
[----:B------:R-:W-:Y:S01]  /*2be0*/  IADD3 R41, R13, R12, R212 ;  /* 0x0000000c0d297210 */ /* 0x000fe20007ffe0d4 */
[C---:B------:R-:W-:Y:S01]  /*2bf0*/  IMAD.SHL.U32 R66, R4.reuse, 0x20, RZ ;  /* 0x0000002004427824 */ /* 0x040fe200078e00ff */
[----:B------:R-:W-:Y:S01]  /*2c00*/  SHF.R.S32.HI R79, RZ, 0x4, R10 ;  /* 0x00000004ff4f7819 */ /* 0x000fe2000001140a */
[----:B------:R-:W-:Y:S01]  /*2c10*/  IMAD.SHL.U32 R67, R4, 0x40, RZ ;  /* 0x0000004004437824 */ /* 0x000fe200078e00ff */
[----:B------:R-:W-:Y:S01]  /*2c20*/  SHF.R.S32.HI R86, RZ, 0x1f, R74 ;  /* 0x0000001fff567819 */ /* 0x000fe2000001144a */
[----:B------:R-:W-:Y:S02]  /*2c30*/  IMAD.SHL.U32 R71, R71, 0x2, RZ ;  /* 0x0000000247477824 */ /* 0x000fe400078e00ff */
[----:B------:R-:W-:-:S02]  /*2c40*/  IMAD.IADD R72, R47, 0x1, R9 ;  /* 0x000000012f487824 */ /* 0x000fc400078e0209 */
[----:B------:R-:W-:Y:S02]  /*2c50*/  IMAD.IADD R73, R9, 0x1, R49 ;  /* 0x0000000109497824 */ /* 0x000fe400078e0231 */
[----:B------:R-:W-:Y:S02]  /*2c60*/  IMAD.IADD R75, R51, 0x1, R15 ;  /* 0x00000001334b7824 */ /* 0x000fe400078e020f */
[----:B------:R-:W-:Y:S02]  /*2c70*/  IMAD.IADD R78, R15, 0x1, R53 ;  /* 0x000000010f4e7824 */ /* 0x000fe400078e0235 */
[----:B------:R-:W-:Y:S01]  /*2c80*/  IMAD.IADD R87, R43, 0x1, R87 ;  /* 0x000000012b577824 */ /* 0x000fe200078e0257 */
[----:B------:R-:W-:Y:S06]  /*2c90*/  @!P6 BAR.SYNC.DEFER_BLOCKING 0x9, 0x100 ;  /* 0x024400000000eb1d */ /* 0x000fec0000010000 */
.L_x_1478:
[----:B0-----:R-:W0:Y:S01]  /*2ca0*/  LDC.64 R76, c[0x0][0x2e8] ;  /* 0x0000ba00ff4c7b82 */ /* 0x001e220000000a00 */
[----:B------:R-:W-:Y:S01]  /*2cb0*/  VIADD R36, R36, 0xffffffff ;  /* 0xffffffff24247836 */ /* 0x000fe20000000000 */
[----:B------:R-:W-:Y:S05]  /*2cc0*/  YIELD ;  /* 0x0000000000007946 */ /* 0x000fea0003800000 */
[----:B------:R-:W-:Y:S01]  /*2cd0*/  SHF.R.S32.HI R11, RZ, 0x1f, R36 ;  /* 0x0000001fff0b7819 */ /* 0x000fe20000011424 */
[----:B------:R-:W1:Y:S01]  /*2ce0*/  LDC R82, c[0x0][0x3f4] ;  /* 0x0000fd00ff527b82 */ /* 0x000e620000000800 */
[-C--:B------:R-:W-:Y:S01]  /*2cf0*/  IMAD R5, R56, R36.reuse, RZ ;  /* 0x0000002438057224 */ /* 0x080fe200078e02ff */
[----:B------:R-:W-:Y:S01]  /*2d00*/  BSSY B0, `(.L_x_1431) ;  /* 0x000046b000007945 */ /* 0x000fe20003800000 */
[----:B------:R-:W-:-:S04]  /*2d10*/  IMAD.WIDE.U32 R80, R58, R36, RZ ;  /* 0x000000243a507225 */ /* 0x000fc800078e00ff */
[----:B------:R-:W-:Y:S01]  /*2d20*/  IMAD R5, R11, R58, R5 ;  /* 0x0000003a0b057224 */ /* 0x000fe200078e0205 */
[----:B------:R-:W-:Y:S01]  /*2d30*/  IADD3 R13, P3, P4, R3, R80, R59 ;  /* 0x00000050030d7210 */ /* 0x000fe20007c7e03b */
[----:B------:R-:W-:Y:S02]  /*2d40*/  IMAD R89, R192, 0x4000, R215 ;  /* 0x00004000c0597824 */ /* 0x000fe400078e02d7 */
[----:B------:R-:W-:-:S03]  /*2d50*/  IMAD.IADD R33, R81, 0x1, R5 ;  /* 0x0000000151217824 */ /* 0x000fc600078e0205 */
[----:B------:R-:W-:Y:S02]  /*2d60*/  IADD3 R89, R16, R89, RZ ;  /* 0x0000005910597210 */ /* 0x000fe40007ffe0ff */
[----:B------:R-:W-:Y:S02]  /*2d70*/  IADD3.X R4, R20, R33, R57, P3, P4 ;  /* 0x0000002114047210 */ /* 0x000fe40001fe8439 */
[-C--:B0-----:R-:W-:Y:S02]  /*2d80*/  IADD3 R14, P4, P5, R80, R76.reuse, R3 ;  /* 0x0000004c500e7210 */ /* 0x081fe40007d9e003 */
[----:B------:R-:W-:Y:S02]  /*2d90*/  IADD3 R12, P3, R13, R76, RZ ;  /* 0x0000004c0d0c7210 */ /* 0x000fe40007f7e0ff */
[----:B------:R-:W-:Y:S02]  /*2da0*/  IADD3.X R15, R33, R77, R20, P4, P5 ;  /* 0x0000004d210f7210 */ /* 0x000fe400027ea414 */
[----:B-1----:R-:W-:Y:S01]  /*2db0*/  ISETP.GE.AND P4, PT, R82, 0x1, PT ;  /* 0x000000015200780c */ /* 0x002fe20003f86270 */
[----:B------:R-:W-:Y:S01]  /*2dc0*/  IMAD.X R13, R4, 0x1, R77, P3 ;  /* 0x00000001040d7824 */ /* 0x000fe200018e064d */
[----:B------:R-:W-:-:S04]  /*2dd0*/  ISETP.GT.AND P5, PT, R36, R37, PT ;  /* 0x000000252400720c */ /* 0x000fc80003fa4270 */
[----:B------:R-:W-:-:S07]  /*2de0*/  P2R R88, PR, RZ, 0x20 ;  /* 0x00000020ff587803 */ /* 0x000fce0000000000 */
[----:B----4-:R-:W-:Y:S05]  /*2df0*/  @!P4 BRA `(.L_x_1432) ;  /* 0x000000440004c947 */ /* 0x010fea0003800000 */
[----:B------:R-:W-:Y:S01]  /*2e00*/  ULDC.U8 UR4, c[0x0][0x410] ;  /* 0x0001040000047ab9 */ /* 0x000fe20000000000 */
[-C--:B------:R-:W-:Y:S01]  /*2e10*/  IMAD R4, R61, R36.reuse, RZ ;  /* 0x000000243d047224 */ /* 0x080fe200078e02ff */
[----:B------:R-:W-:Y:S01]  /*2e20*/  ISETP.NE.AND P3, PT, RZ, UR4, PT ;  /* 0x00000004ff007c0c */ /* 0x000fe2000bf65270 */
[-C--:B------:R-:W-:Y:S02]  /*2e30*/  IMAD R6, R65, R36.reuse, RZ ;  /* 0x0000002441067224 */ /* 0x080fe400078e02ff */
[C---:B------:R-:W-:Y:S02]  /*2e40*/  IMAD R9, R11.reuse, R63, R4 ;  /* 0x0000003f0b097224 */ /* 0x040fe400078e0204 */
[----:B------:R-:W-:Y:S02]  /*2e50*/  IMAD R11, R11, R67, R6 ;  /* 0x000000430b0b7224 */ /* 0x000fe400078e0206 */
[----:B------:R-:W-:Y:S02]  /*2e60*/  IMAD R90, R36, -0x40, R2 ;  /* 0xffffffc0245a7824 */ /* 0x000fe400078e0202 */
[----:B------:R-:W-:-:S03]  /*2e70*/  IMAD.WIDE.U32 R6, R63, R36, RZ ;  /* 0x000000243f067225 */ /* 0x000fc600078e00ff */
[----:B------:R-:W-:Y:S01]  /*2e80*/  VIMNMX R90, R90, 0x40, PT ;  /* 0x000000405a5a7848 */ /* 0x000fe20003fe0100 */
[----:B------:R-:W-:-:S04]  /*2e90*/  IMAD.WIDE.U32 R4, R67, R36, RZ ;  /* 0x0000002443047225 */ /* 0x000fc800078e00ff */
        /* <DEDUP_REMOVED lines=9> */
[----:B------:R-:W-:-:S03]  /*2f30*/  CS2R R32, SRZ ;  /* 0x0000000000207805 */ /* 0x000fc6000001ff00 */
[----:B------:R-:W-:Y:S05]  /*2f40*/  @P4 BRA `(.L_x_1435) ;  /* 0x0000000000404947 */ /* 0x000fea0003800000 */
        /* <DEDUP_REMOVED lines=16> */
.L_x_1435:
[----:B------:R-:W-:Y:S05]  /*3050*/  BSYNC B1 ;  /* 0x0000000000017941 */ /* 0x000fea0003800000 */
.L_x_1434:
[----:B------:R-:W-:Y:S01]  /*3060*/  ISETP.GE.AND P5, PT, R219, R90, PT ;  /* 0x0000005adb00720c */ /* 0x000fe20003fa6270 */
[----:B------:R-:W-:Y:S01]  /*3070*/  BSSY B1, `(.L_x_1436) ;  /* 0x000001b000017945 */ /* 0x000fe20003800000 */
[----:B0-----:R-:W-:Y:S02]  /*3080*/  CS2R R24, SRZ ;  /* 0x0000000000187805 */ /* 0x001fe4000001ff00 */
[----:B------:R-:W-:Y:S01]  /*3090*/  CS2R R10, SRZ ;  /* 0x00000000000a7805 */ /* 0x000fe2000001ff00 */
[----:B-----5:R-:W-:Y:S01]  /*30a0*/  IMAD.MOV.U32 R81, RZ, RZ, R28 ;  /* 0x000000ffff517224 */ /* 0x020fe200078e001c */
[----:B------:R-:W-:Y:S01]  /*30b0*/  CS2R R26, SRZ ;  /* 0x00000000001a7805 */ /* 0x000fe2000001ff00 */
[----:B------:R-:W-:-:S06]  /*30c0*/  IMAD.MOV.U32 R85, RZ, RZ, R34 ;  /* 0x000000ffff557224 */ /* 0x000fcc00078e0022 */
        /* <DEDUP_REMOVED lines=21> */
.L_x_1437:
[----:B------:R-:W-:Y:S05]  /*3220*/  BSYNC B1 ;  /* 0x0000000000017941 */ /* 0x000fea0003800000 */
.L_x_1436:
[----:B------:R-:W-:Y:S01]  /*3230*/  UISETP.NE.AND UP0, UPT, UR45, 0x3, UPT ;  /* 0x000000032d00788c */ /* 0x000fe2000bf05270 */
[----:B------:R-:W-:Y:S02]  /*3240*/  IMAD.MOV.U32 R84, RZ, RZ, R30 ;  /* 0x000000ffff547224 */ /* 0x000fe400078e001e */
[----:B------:R-:W-:Y:S02]  /*3250*/  IMAD.MOV.U32 R101, RZ, RZ, R32 ;  /* 0x000000ffff657224 */ /* 0x000fe400078e0020 */
[----:B-----5:R-:W-:Y:S01]  /*3260*/  IMAD.MOV.U32 R76, RZ, RZ, R8 ;  /* 0x000000ffff4c7224 */ /* 0x020fe200078e0008 */
[----:B------:R-:W-:Y:S01]  /*3270*/  PLOP3.LUT P3, PT, PT, PT, UP0, 0x80, 0x0 ;  /* 0x000000000000781c */ /* 0x000fe20003f6f008 */
[----:B------:R-:W-:Y:S02]  /*3280*/  IMAD.MOV.U32 R80, RZ, RZ, R24 ;  /* 0x000000ffff507224 */ /* 0x000fe400078e0018 */
[----:B------:R-:W-:Y:S02]  /*3290*/  IMAD.MOV.U32 R77, RZ, RZ, R10 ;  /* 0x000000ffff4d7224 */ /* 0x000fe400078e000a */
[----:B------:R-:W-:-:S08]  /*32a0*/  IMAD.MOV.U32 R83, RZ, RZ, R26 ;  /* 0x000000ffff537224 */ /* 0x000fd000078e001a */
[----:B------:R-:W-:Y:S05]  /*32b0*/  @!P3 BRA `(.L_x_1438) ;  /* 0x000000000004b947 */ /* 0x000fea0003800000 */
[----:B------:R-:W-:Y:S01]  /*32c0*/  BPT.TRAP 0x1 ;  /* 0x000000040000795c */ /* 0x000fe20000300000 */
.L_x_1438:
[----:B------:R-:W-:Y:S01]  /*32d0*/  IMAD R91, R192, 0x8, R16 ;  /* 0x00000008c05b7824 */ /* 0x000fe200078e0210 */
[----:B------:R-:W-:Y:S01]  /*32e0*/  SHF.L.U32 R92, R198, 0x1f, RZ ;  /* 0x0000001fc65c7819 */ /* 0x000fe200000006ff */
[----:B------:R-:W-:Y:S03]  /*32f0*/  BSSY B1, `(.L_x_1439) ;  /* 0x0000003000017945 */ /* 0x000fe60003800000 */
[----:B------:R-:W1:Y:S02]  /*3300*/  SYNCS.PHASECHK.TRANS64.TRYWAIT P6, [R91+URZ+0x28490], R92 ;  /* 0x0284905c5b0075a7 */ /* 0x000e6400080c017f */
[----:B-1----:R-:W-:Y:S05]  /*3310*/  @!P6 BRA `(.L_x_1440) ;  /* 0x00000288008ce947 */ /* 0x002fea0003800000 */
.L_x_1809:
[----:B------:R-:W-:Y:S05]  /*3320*/  BSYNC B1 ;  /* 0x0000000000017941 */ /* 0x000fea0003800000 */
.L_x_1439:
[----:B------:R-:W-:Y:S04]  /*3330*/  BSSY B1, `(.L_x_1441) ;  /* 0x00000e1000017945 */ /* 0x000fe80003800000 */
[----:B------:R-:W-:Y:S05]  /*3340*/  @P4 BRA `(.L_x_1442) ;  /* 0x0000000c007c4947 */ /* 0x000fea0003800000 */
[----:B------:R-:W-:Y:S04]  /*3350*/  BSSY B2, `(.L_x_1443) ;  /* 0x000006f000027945 */ /* 0x000fe80003800000 */
[----:B------:R-:W-:Y:S05]  /*3360*/  @P1 BRA `(.L_x_1444) ;  /* 0x0000000400b41947 */ /* 0x000fea0003800000 */
[----:B0-----:R0:W2:Y:S01]  /*3370*/  LDS.128 R4, [R89+0x20000] ;  /* 0x0200000059047984 */ /* 0x0010a20000000c00 */
        /* <DEDUP_REMOVED lines=10> */
[----:B------:R-:W-:Y:S01]  /*3420*/  LOP3.LUT R35, R35, 0xff0000ff, RZ, 0xc0, !PT ;  /* 0xff0000ff23237812 */ /* 0x000fe200078ec0ff */
[----:B--2---:R-:W-:Y:S01]  /*3430*/  IMAD.MOV.U32 R34, RZ, RZ, R4 ;  /* 0x000000ffff227224 */ /* 0x004fe200078e0004 */
[----:B------:R-:W-:-:S02]  /*3440*/  F2FP.F16.E4M3.UNPACK_B R4, R5 ;  /* 0x00000005ff04723e */ /* 0x000fc400020006ff */
[----:B------:R-:W-:Y:S01]  /*3450*/  LOP3.LUT R35, R35, 0xff00, R32, 0xf8, !PT ;  /* 0x0000ff0023237812 */ /* 0x000fe200078ef820 */
[----:B------:R-:W-:Y:S01]  /*3460*/  IMAD.U32 R32, R95, 0x10000, RZ ;  /* 0x000100005f207824 */ /* 0x000fe200078e00ff */
[----:B------:R-:W-:Y:S01]  /*3470*/  LOP3.LUT R94, R94, 0xff00, R33, 0xf8, !PT ;  /* 0x0000ff005e5e7812 */ /* 0x000fe200078ef821 */
[----:B------:R-:W-:Y:S01]  /*3480*/  IMAD.U32 R33, R93, 0x10000, RZ ;  /* 0x000100005d217824 */ /* 0x000fe200078e00ff */
[----:B------:R-:W-:Y:S02]  /*3490*/  F2FP.F16.E4M3.UNPACK_B R93, R101.H1 ;  /* 0x00000065ff5d723e */ /* 0x000fe400030006ff */
[----:B------:R-:W-:Y:S01]  /*34a0*/  LOP3.LUT R32, R35, 0xff0000, R32, 0xf8, !PT ;  /* 0x00ff000023207812 */ /* 0x000fe200078ef820 */
[--C-:B------:R-:W-:Y:S01]  /*34b0*/  HADD2.F32 R35, -RZ, R4.reuse.H1_H1 ;  /* 0x30000004ff237230 */ /* 0x100fe20000004100 */
[----:B------:R-:W-:Y:S01]  /*34c0*/  F2FP.F16.E4M3.UNPACK_B R95, R85.H1 ;  /* 0x00000055ff5f723e */ /* 0x000fe200030006ff */
[--C-:B------:R-:W-:Y:S01]  /*34d0*/  HADD2.F32 R97, -RZ, R93.reuse.H0_H0 ;  /* 0x2000005dff617230 */ /* 0x100fe20000004100 */
[----:B------:R-:W-:Y:S01]  /*34e0*/  F2FP.F16.E4M3.UNPACK_B R5, R5.H1 ;  /* 0x00000005ff05723e */ /* 0x000fe200030006ff */
[----:B------:R-:W-:Y:S01]  /*34f0*/  HADD2.F32 R4, -RZ, R4.H0_H0 ;  /* 0x20000004ff047230 */ /* 0x000fe20000004100 */
[----:B------:R-:W-:Y:S01]  /*3500*/  LOP3.LUT R33, R94, 0xff0000, R33, 0xf8, !PT ;  /* 0x00ff00005e217812 */ /* 0x000fe200078ef821 */
[----:B------:R-:W-:-:S02]  /*3510*/  HADD2.F32 R98, -RZ, R93.H1_H1 ;  /* 0x3000005dff627230 */ /* 0x000fc40000004100 */
[CC--:B------:R-:W-:Y:S01]  /*3520*/  FMUL.FTZ R99, R35.reuse, R97.reuse ;  /* 0x0000006123637220 */ /* 0x0c0fe20000410000 */
[----:B------:R-:W-:Y:S02]  /*3530*/  HADD2.F32 R96, -RZ, R95.H0_H0 ;  /* 0x2000005fff607230 */ /* 0x000fe40000004100 */
[C---:B------:R-:W-:Y:S01]  /*3540*/  FMUL.FTZ R100, R4.reuse, R97 ;  /* 0x0000006104647220 */ /* 0x040fe20000410000 */
[--C-:B------:R-:W-:Y:S01]  /*3550*/  HADD2.F32 R94, -RZ, R5.reuse.H1_H1 ;  /* 0x30000005ff5e7230 */ /* 0x100fe20000004100 */
[----:B------:R-:W-:Y:S01]  /*3560*/  F2FP.F16.E4M3.UNPACK_B R97, R101 ;  /* 0x00000065ff61723e */ /* 0x000fe200020006ff */
[----:B------:R-:W-:Y:S02]  /*3570*/  HADD2.F32 R93, -RZ, R5.H0_H0 ;  /* 0x20000005ff5d7230 */ /* 0x000fe40000004100 */
[-C--:B------:R-:W-:Y:S01]  /*3580*/  FFMA.FTZ R4, R4, R96.reuse, -R99 ;  /* 0x0000006004047223 */ /* 0x080fe20000010863 */
[----:B------:R-:W-:Y:S02]  /*3590*/  HADD2.F32 R95, -RZ, R95.H1_H1 ;  /* 0x3000005fff5f7230 */ /* 0x000fe40000004100 */
[----:B------:R-:W-:Y:S01]  /*35a0*/  FFMA.FTZ R5, R35, R96, R100 ;  /* 0x0000006023057223 */ /* 0x000fe20000010064 */
[CC--:B------:R-:W-:Y:S01]  /*35b0*/  FMUL.FTZ R102, R94.reuse, R98.reuse ;  /* 0x000000625e667220 */ /* 0x0c0fe20000410000 */
[C---:B------:R-:W-:Y:S01]  /*35c0*/  FMUL.FTZ R99, R93.reuse, R98 ;  /* 0x000000625d637220 */ /* 0x040fe20000410000 */
[-C--:B------:R-:W-:Y:S01]  /*35d0*/  F2FP.F16.E4M3.UNPACK_B R35, R34.reuse.H1 ;  /* 0x00000022ff23723e */ /* 0x080fe200030006ff */
[--C-:B------:R-:W-:Y:S01]  /*35e0*/  HADD2.F32 R98, -RZ, R97.reuse.H0_H0 ;  /* 0x20000061ff627230 */ /* 0x100fe20000004100 */
[----:B------:R-:W-:Y:S01]  /*35f0*/  F2FP.F16.E4M3.UNPACK_B R34, R34 ;  /* 0x00000022ff22723e */ /* 0x000fe200020006ff */
[-C--:B------:R-:W-:Y:S01]  /*3600*/  FFMA.FTZ R101, R93, R95.reuse, -R102 ;  /* 0x0000005f5d657223 */ /* 0x080fe20000010866 */
[----:B------:R-:W-:Y:S01]  /*3610*/  FFMA.FTZ R104, R94, R95, R99 ;  /* 0x0000005f5e687223 */ /* 0x000fe20000010063 */
[----:B------:R-:W-:Y:S01]  /*3620*/  HADD2.F32 R99, -RZ, R97.H1_H1 ;  /* 0x30000061ff637230 */ /* 0x000fe20000004100 */
[----:B------:R-:W-:Y:S01]  /*3630*/  F2FP.F16.E4M3.UNPACK_B R95, R85 ;  /* 0x00000055ff5f723e */ /* 0x000fe200020006ff */
[--C-:B------:R-:W-:Y:S01]  /*3640*/  HADD2.F32 R94, -RZ, R35.reuse.H1_H1 ;  /* 0x30000023ff5e7230 */ /* 0x100fe20000004100 */
[----:B------:R-:W-:Y:S01]  /*3650*/  F2FP.F16.E4M3.UNPACK_B R97, R32 ;  /* 0x00000020ff61723e */ /* 0x000fe200020006ff */
[----:B------:R-:W-:-:S02]  /*3660*/  HADD2.F32 R93, -RZ, R35.H0_H0 ;  /* 0x20000023ff5d7230 */ /* 0x000fc40000004100 */
[--C-:B------:R-:W-:Y:S02]  /*3670*/  HADD2.F32 R85, -RZ, R34.reuse.H1_H1 ;  /* 0x30000022ff557230 */ /* 0x100fe40000004100 */
[CC--:B------:R-:W-:Y:S01]  /*3680*/  FMUL.FTZ R102, R94.reuse, R99.reuse ;  /* 0x000000635e667220 */ /* 0x0c0fe20000410000 */
[----:B------:R-:W-:Y:S02]  /*3690*/  HADD2.F32 R35, -RZ, R34.H0_H0 ;  /* 0x20000022ff237230 */ /* 0x000fe40000004100 */
[----:B------:R-:W-:Y:S01]  /*36a0*/  FMUL.FTZ R99, R93, R99 ;  /* 0x000000635d637220 */ /* 0x000fe20000410000 */
[--C-:B------:R-:W-:Y:S02]  /*36b0*/  HADD2.F32 R34, -RZ, R95.reuse.H1_H1 ;  /* 0x3000005fff227230 */ /* 0x100fe40000004100 */
[-C--:B------:R-:W-:Y:S01]  /*36c0*/  FMUL.FTZ R100, R85, R98.reuse ;  /* 0x0000006255647220 */ /* 0x080fe20000410000 */
[----:B------:R-:W-:Y:S02]  /*36d0*/  HADD2.F32 R96, -RZ, R95.H0_H0 ;  /* 0x2000005fff607230 */ /* 0x000fe40000004100 */
[----:B------:R-:W-:Y:S01]  /*36e0*/  FMUL.FTZ R98, R35, R98 ;  /* 0x0000006223627220 */ /* 0x000fe20000410000 */
[----:B------:R-:W-:Y:S01]  /*36f0*/  F2FP.F16.E4M3.UNPACK_B R95, R7.H1 ;  /* 0x00000007ff5f723e */ /* 0x000fe200030006ff */
[-C--:B------:R-:W-:Y:S01]  /*3700*/  FFMA.FTZ R93, R93, R34.reuse, -R102 ;  /* 0x000000225d5d7223 */ /* 0x080fe20000010866 */
[----:B------:R-:W-:Y:S01]  /*3710*/  FFMA.FTZ R94, R94, R34, R99 ;  /* 0x000000225e5e7223 */ /* 0x000fe20000010063 */
[-C--:B------:R-:W-:Y:S01]  /*3720*/  FFMA.FTZ R34, R35, R96.reuse, -R100 ;  /* 0x0000006023227223 */ /* 0x080fe20000010864 */
[----:B------:R-:W-:Y:S01]  /*3730*/  FFMA.FTZ R35, R85, R96, R98 ;  /* 0x0000006055237223 */ /* 0x000fe20000010062 */
[----:B------:R-:W-:Y:S01]  /*3740*/  F2FP.SATFINITE.E4M3.F32.PACK_AB_MERGE_C R85, R104, R101, RZ ;  /* 0x000000656855723e */ /* 0x000fe200048070ff */
[--C-:B------:R-:W-:Y:S01]  /*3750*/  HADD2.F32 R96, -RZ, R95.reuse.H0_H0 ;  /* 0x2000005fff607230 */ /* 0x100fe20000004100 */
[----:B------:R-:W-:Y:S01]  /*3760*/  F2FP.SATFINITE.E4M3.F32.PACK_AB_MERGE_C R93, R94, R93, RZ ;  /* 0x0000005d5e5d723e */ /* 0x000fe200048070ff */
[----:B------:R-:W-:Y:S01]  /*3770*/  HADD2.F32 R95, -RZ, R95.H1_H1 ;  /* 0x3000005fff5f7230 */ /* 0x000fe20000004100 */
[----:B------:R-:W-:-:S02]  /*3780*/  F2FP.F16.E4M3.UNPACK_B R101, R33.H1 ;  /* 0x00000021ff65723e */ /* 0x000fc400030006ff */
[----:B------:R-:W-:Y:S02]  /*3790*/  F2FP.F16.E4M3.UNPACK_B R94, R6.H1 ;  /* 0x00000006ff5e723e */ /* 0x000fe400030006ff */
[----:B------:R-:W-:Y:S01]  /*37a0*/  F2FP.F16.E4M3.UNPACK_B R100, R33 ;  /* 0x00000021ff64723e */ /* 0x000fe200020006ff */
[----:B------:R-:W-:Y:S01]  /*37b0*/  HADD2.F32 R103, -RZ, R101.H1_H1 ;  /* 0x30000065ff677230 */ /* 0x000fe20000004100 */
[----:B------:R-:W-:Y:S01]  /*37c0*/  F2FP.F16.E4M3.UNPACK_B R98, R32.H1 ;  /* 0x00000020ff62723e */ /* 0x000fe200030006ff */
[----:B------:R-:W-:Y:S01]  /*37d0*/  HADD2.F32 R33, -RZ, R94.H1_H1 ;  /* 0x3000005eff217230 */ /* 0x000fe20000004100 */
[----:B------:R-:W-:Y:S01]  /*37e0*/  F2FP.F16.E4M3.UNPACK_B R7, R7 ;  /* 0x00000007ff07723e */ /* 0x000fe200020006ff */
[----:B------:R-:W-:Y:S02]  /*37f0*/  HADD2.F32 R102, -RZ, R100.H1_H1 ;  /* 0x30000064ff667230 */ /* 0x000fe40000004100 */
[----:B------:R-:W-:Y:S01]  /*3800*/  FMUL.FTZ R105, R95, R103 ;  /* 0x000000675f697220 */ /* 0x000fe20000410000 */
[----:B------:R-:W-:-:S02]  /*3810*/  HADD2.F32 R94, -RZ, R94.H0_H0 ;  /* 0x2000005eff5e7230 */ /* 0x000fc40000004100 */
[----:B------:R-:W-:Y:S01]  /*3820*/  FMUL.FTZ R104, R96, R103 ;  /* 0x0000006760687220 */ /* 0x000fe20000410000 */
[----:B------:R-:W-:Y:S02]  /*3830*/  HADD2.F32 R32, -RZ, R97.H1_H1 ;  /* 0x30000061ff207230 */ /* 0x000fe40000004100 */
[C---:B------:R-:W-:Y:S01]  /*3840*/  FMUL.FTZ R103, R33.reuse, R102 ;  /* 0x0000006621677220 */ /* 0x040fe20000410000 */
[----:B------:R-:W-:Y:S01]  /*3850*/  F2FP.F16.E4M3.UNPACK_B R6, R6 ;  /* 0x00000006ff06723e */ /* 0x000fe200020006ff */
[C---:B------:R-:W-:Y:S01]  /*3860*/  FMUL.FTZ R102, R94.reuse, R102 ;  /* 0x000000665e667220 */ /* 0x040fe20000410000 */
[----:B------:R-:W-:Y:S02]  /*3870*/  HADD2.F32 R99, -RZ, R98.H1_H1 ;  /* 0x30000062ff637230 */ /* 0x000fe40000004100 */
[-C--:B------:R-:W-:Y:S01]  /*3880*/  FFMA.FTZ R103, R94, R32.reuse, -R103 ;  /* 0x000000205e677223 */ /* 0x080fe20000010867 */
[----:B------:R-:W-:Y:S02]  /*3890*/  HADD2.F32 R101, -RZ, R101.H0_H0 ;  /* 0x20000065ff657230 */ /* 0x000fe40000004100 */
[----:B------:R-:W-:Y:S01]  /*38a0*/  FFMA.FTZ R102, R33, R32, R102 ;  /* 0x0000002021667223 */ /* 0x000fe20000010066 */
[----:B------:R-:W-:-:S02]  /*38b0*/  HADD2.F32 R32, -RZ, R7.H0_H0 ;  /* 0x20000007ff207230 */ /* 0x000fc40000004100 */
[-C--:B------:R-:W-:Y:S01]  /*38c0*/  FFMA.FTZ R105, R96, R99.reuse, -R105 ;  /* 0x0000006360697223 */ /* 0x080fe20000010869 */
[----:B------:R-:W-:Y:S02]  /*38d0*/  HADD2.F32 R33, -RZ, R7.H1_H1 ;  /* 0x30000007ff217230 */ /* 0x000fe40000004100 */
[----:B------:R-:W-:Y:S01]  /*38e0*/  FFMA.FTZ R104, R95, R99, R104 ;  /* 0x000000635f687223 */ /* 0x000fe20000010068 */
[--C-:B------:R-:W-:Y:S02]  /*38f0*/  HADD2.F32 R7, -RZ, R6.reuse.H0_H0 ;  /* 0x20000006ff077230 */ /* 0x100fe40000004100 */
[-C--:B------:R-:W-:Y:S01]  /*3900*/  FMUL.FTZ R96, R32, R101.reuse ;  /* 0x0000006520607220 */ /* 0x080fe20000410000 */
[----:B------:R-:W-:Y:S02]  /*3910*/  HADD2.F32 R6, -RZ, R6.H1_H1 ;  /* 0x30000006ff067230 */ /* 0x000fe40000004100 */
[----:B------:R-:W-:Y:S01]  /*3920*/  FMUL.FTZ R99, R33, R101 ;  /* 0x0000006521637220 */ /* 0x000fe20000410000 */
[----:B------:R-:W-:Y:S01]  /*3930*/  HADD2.F32 R100, -RZ, R100.H0_H0 ;  /* 0x20000064ff647230 */ /* 0x000fe20000004100 */
[----:B------:R-:W-:Y:S01]  /*3940*/  F2FP.SATFINITE.E4M3.F32.PACK_AB_MERGE_C R102, R102, R103, RZ ;  /* 0x000000676666723e */ /* 0x000fe200048070ff */
[----:B------:R-:W-:Y:S01]  /*3950*/  HADD2.F32 R98, -RZ, R98.H0_H0 ;  /* 0x20000062ff627230 */ /* 0x000fe20000004100 */
[----:B------:R-:W-:Y:S01]  /*3960*/  F2FP.SATFINITE.E4M3.F32.PACK_AB_MERGE_C R104, R104, R105, RZ ;  /* 0x000000696868723e */ /* 0x000fe200048070ff */
[----:B------:R-:W-:-:S02]  /*3970*/  HADD2.F32 R97, -RZ, R97.H0_H0 ;  /* 0x20000061ff617230 */ /* 0x000fc40000004100 */
[-C--:B------:R-:W-:Y:S01]  /*3980*/  FMUL.FTZ R94, R6, R100.reuse ;  /* 0x00000064065e7220 */ /* 0x080fe20000410000 */
[----:B------:R-:W-:Y:S01]  /*3990*/  FMUL.FTZ R95, R7, R100 ;  /* 0x00000064075f7220 */ /* 0x000fe20000410000 */
[-C--:B------:R-:W-:Y:S01]  /*39a0*/  FFMA.FTZ R99, R32, R98.reuse, -R99 ;  /* 0x0000006220637223 */ /* 0x080fe20000010863 */
[----:B------:R-:W-:Y:S01]  /*39b0*/  FFMA.FTZ R96, R33, R98, R96 ;  /* 0x0000006221607223 */ /* 0x000fe20000010060 */
[-C--:B------:R-:W-:Y:S01]  /*39c0*/  FFMA.FTZ R94, R7, R97.reuse, -R94 ;  /* 0x00000061075e7223 */ /* 0x080fe2000001085e */
[----:B------:R-:W-:Y:S01]  /*39d0*/  FFMA.FTZ R95, R6, R97, R95 ;  /* 0x00000061065f7223 */ /* 0x000fe2000001005f */
[----:B------:R-:W-:Y:S02]  /*39e0*/  F2FP.SATFINITE.E4M3.F32.PACK_AB_MERGE_C R5, R5, R4, R85 ;  /* 0x000000040505723e */ /* 0x000fe40004807055 */
[----:B------:R-:W-:Y:S02]  /*39f0*/  F2FP.SATFINITE.E4M3.F32.PACK_AB_MERGE_C R4, R35, R34, R93 ;  /* 0x000000222304723e */ /* 0x000fe4000480705d */
[----:B------:R-:W-:-:S02]  /*3a00*/  F2FP.SATFINITE.E4M3.F32.PACK_AB_MERGE_C R6, R95, R94, R102 ;  /* 0x0000005e5f06723e */ /* 0x000fc40004807066 */
[----:B------:R-:W-:-:S07]  /*3a10*/  F2FP.SATFINITE.E4M3.F32.PACK_AB_MERGE_C R7, R96, R99, R104 ;  /* 0x000000636007723e */ /* 0x000fce0004807068 */
.L_x_1446:
[----:B------:R-:W-:Y:S05]  /*3a20*/  BSYNC B3 ;  /* 0x0000000000037941 */ /* 0x000fea0003800000 */
.L_x_1445:
[----:B--2---:R2:W-:Y:S02]  /*3a30*/  STG.E.128 desc[UR46][R14.64], R4 ;  /* 0x000000040e007986 */ /* 0x0045e4000c101d2e */
.L_x_1444:
[----:B------:R-:W-:Y:S05]  /*3a40*/  BSYNC B2 ;  /* 0x0000000000027941 */ /* 0x000fea0003800000 */
.L_x_1443:
[----:B------:R-:W-:Y:S05]  /*3a50*/  @P2 BRA `(.L_x_1442) ;  /* 0x0000000400b82947 */ /* 0x000fea0003800000 */
[----:B0-2---:R0:W2:Y:S01]  /*3a60*/  LDS.128 R4, [R89+0x22000] ;  /* 0x0220000059047984 */ /* 0x0050a20000000c00 */
[----:B------:R-:W-:Y:S01]  /*3a70*/  ISETP.GE.AND P4, PT, R194, R82, PT ;  /* 0x00000052c200720c */ /* 0x000fe20003f86270 */
[----:B------:R-:W-:-:S12]  /*3a80*/  BSSY B2, `(.L_x_1447) ;  /* 0x000006a000027945 */ /* 0x000fd80003800000 */
[----:B0-----:R-:W-:Y:S05]  /*3a90*/  @P4 BRA `(.L_x_1448) ;  /* 0x0000000400a04947 */ /* 0x001fea0003800000 */
[----:B------:R-:W-:Y:S02]  /*3aa0*/  SHF.R.U32.HI R28, RZ, 0x8, R29 ;  /* 0x00000008ff1c7819 */ /* 0x000fe4000001161d */
[--C-:B------:R-:W-:Y:S02]  /*3ab0*/  SHF.R.U32.HI R33, RZ, 0x8, R31.reuse ;  /* 0x00000008ff217819 */ /* 0x100fe4000001161f */
[----:B------:R-:W-:Y:S02]  /*3ac0*/  LOP3.LUT R32, R31, 0xff0000ff, RZ, 0xc0, !PT ;  /* 0xff0000ff1f207812 */ /* 0x000fe400078ec0ff */
[----:B------:R-:W-:Y:S01]  /*3ad0*/  SHF.R.U32.HI R34, RZ, 0x10, R31 ;  /* 0x00000010ff227819 */ /* 0x000fe2000001161f */
[----:B------:R-:W-:Y:S01]  /*3ae0*/  IMAD.SHL.U32 R31, R28, 0x100, RZ ;  /* 0x000001001c1f7824 */ /* 0x000fe200078e00ff */
[----:B------:R-:W-:Y:S01]  /*3af0*/  LOP3.LUT R30, R29, 0xff0000ff, RZ, 0xc0, !PT ;  /* 0xff0000ff1d1e7812 */ /* 0x000fe200078ec0ff */
[----:B------:R-:W-:Y:S01]  /*3b00*/  IMAD.SHL.U32 R33, R33, 0x100, RZ ;  /* 0x0000010021217824 */ /* 0x000fe200078e00ff */
[----:B------:R-:W-:Y:S01]  /*3b10*/  SHF.R.U32.HI R35, RZ, 0x10, R29 ;  /* 0x00000010ff237819 */ /* 0x000fe2000001161d */
[----:B--2---:R-:W-:Y:S01]  /*3b20*/  IMAD.MOV.U32 R29, RZ, RZ, R5 ;  /* 0x000000ffff1d7224 */ /* 0x004fe200078e0005 */
[----:B------:R-:W-:Y:S01]  /*3b30*/  LOP3.LUT R5, R30, 0xff00, R31, 0xf8, !PT ;  /* 0x0000ff001e057812 */ /* 0x000fe200078ef81f */
[----:B------:R-:W-:Y:S01]  /*3b40*/  IMAD.MOV.U32 R28, RZ, RZ, R4 ;  /* 0x000000ffff1c7224 */ /* 0x000fe200078e0004 */
[----:B------:R-:W-:Y:S01]  /*3b50*/  LOP3.LUT R32, R32, 0xff00, R33, 0xf8, !PT ;  /* 0x0000ff0020207812 */ /* 0x000fe200078ef821 */
[----:B------:R-:W-:Y:S01]  /*3b60*/  IMAD.U32 R30, R35, 0x10000, RZ ;  /* 0x00010000231e7824 */ /* 0x000fe200078e00ff */
[----:B------:R-:W-:Y:S01]  /*3b70*/  F2FP.F16.E4M3.UNPACK_B R4, R29 ;  /* 0x0000001dff04723e */ /* 0x000fe200020006ff */
[----:B------:R-:W-:Y:S01]  /*3b80*/  IMAD.U32 R33, R34, 0x10000, RZ ;  /* 0x0001000022217824 */ /* 0x000fe200078e00ff */
[----:B------:R-:W-:-:S02]  /*3b90*/  F2FP.F16.E4M3.UNPACK_B R31, R84.H1 ;  /* 0x00000054ff1f723e */ /* 0x000fc400030006ff */
[----:B------:R-:W-:Y:S01]  /*3ba0*/  LOP3.LUT R5, R5, 0xff0000, R30, 0xf8, !PT ;  /* 0x00ff000005057812 */ /* 0x000fe200078ef81e */
[--C-:B------:R-:W-:Y:S01]  /*3bb0*/  HADD2.F32 R30, -RZ, R4.reuse.H1_H1 ;  /* 0x30000004ff1e7230 */ /* 0x100fe20000004100 */
[----:B------:R-:W-:Y:S01]  /*3bc0*/  LOP3.LUT R93, R32, 0xff0000, R33, 0xf8, !PT ;  /* 0x00ff0000205d7812 */ /* 0x000fe200078ef821 */
[--C-:B------:R-:W-:Y:S01]  /*3bd0*/  HADD2.F32 R85, -RZ, R31.reuse.H0_H0 ;  /* 0x2000001fff557230 */ /* 0x100fe20000004100 */
[----:B------:R-:W-:Y:S01]  /*3be0*/  F2FP.F16.E4M3.UNPACK_B R33, R81.H1 ;  /* 0x00000051ff21723e */ /* 0x000fe200030006ff */
[----:B------:R-:W-:Y:S01]  /*3bf0*/  HADD2.F32 R4, -RZ, R4.H0_H0 ;  /* 0x20000004ff047230 */ /* 0x000fe20000004100 */
[----:B------:R-:W-:Y:S01]  /*3c00*/  F2FP.F16.E4M3.UNPACK_B R29, R29.H1 ;  /* 0x0000001dff1d723e */ /* 0x000fe200030006ff */
[----:B------:R-:W-:Y:S02]  /*3c10*/  HADD2.F32 R34, -RZ, R31.H1_H1 ;  /* 0x3000001fff227230 */ /* 0x000fe40000004100 */
[----:B------:R-:W-:Y:S01]  /*3c20*/  FMUL.FTZ R95, R30, R85 ;  /* 0x000000551e5f7220 */ /* 0x000fe20000410000 */
[----:B------:R-:W-:Y:S01]  /*3c30*/  HADD2.F32 R35, -RZ, R33.H0_H0 ;  /* 0x20000021ff237230 */ /* 0x000fe20000004100 */
[----:B------:R-:W-:Y:S01]  /*3c40*/  F2FP.F16.E4M3.UNPACK_B R84, R84 ;  /* 0x00000054ff54723e */ /* 0x000fe200020006ff */
[--C-:B------:R-:W-:Y:S01]  /*3c50*/  HADD2.F32 R32, -RZ, R29.reuse.H1_H1 ;  /* 0x3000001dff207230 */ /* 0x100fe20000004100 */
[----:B------:R-:W-:Y:S01]  /*3c60*/  F2FP.F16.E4M3.UNPACK_B R81, R81 ;  /* 0x00000051ff51723e */ /* 0x000fe200020006ff */
[----:B------:R-:W-:-:S02]  /*3c70*/  HADD2.F32 R31, -RZ, R29.H0_H0 ;  /* 0x2000001dff1f7230 */ /* 0x000fc40000004100 */
[----:B------:R-:W-:Y:S01]  /*3c80*/  FMUL.FTZ R29, R4, R85 ;  /* 0x00000055041d7220 */ /* 0x000fe20000410000 */
[----:B------:R-:W-:Y:S02]  /*3c90*/  HADD2.F32 R33, -RZ, R33.H1_H1 ;  /* 0x30000021ff217230 */ /* 0x000fe40000004100 */
[----:B------:R-:W-:Y:S01]  /*3ca0*/  FMUL.FTZ R94, R32, R34 ;  /* 0x00000022205e7220 */ /* 0x000fe20000410000 */
[-C--:B------:R-:W-:Y:S01]  /*3cb0*/  FFMA.FTZ R4, R4, R35.reuse, -R95 ;  /* 0x0000002304047223 */ /* 0x080fe2000001085f */
[----:B------:R-:W-:Y:S01]  /*3cc0*/  FFMA.FTZ R29, R30, R35, R29 ;  /* 0x000000231e1d7223 */ /* 0x000fe2000001001d */
[----:B------:R-:W-:Y:S01]  /*3cd0*/  F2FP.F16.E4M3.UNPACK_B R30, R28.H1 ;  /* 0x0000001cff1e723e */ /* 0x000fe200030006ff */
[C---:B------:R-:W-:Y:S01]  /*3ce0*/  FMUL.FTZ R85, R31.reuse, R34 ;  /* 0x000000221f557220 */ /* 0x040fe20000410000 */
[----:B------:R-:W-:Y:S01]  /*3cf0*/  F2FP.F16.E4M3.UNPACK_B R28, R28 ;  /* 0x0000001cff1c723e */ /* 0x000fe200020006ff */
[----:B------:R-:W-:Y:S01]  /*3d00*/  FFMA.FTZ R94, R31, R33, -R94 ;  /* 0x000000211f5e7223 */ /* 0x000fe2000001085e */
[----:B------:R-:W-:-:S02]  /*3d10*/  HADD2.F32 R34, -RZ, R84.H1_H1 ;  /* 0x30000054ff227230 */ /* 0x000fc40000004100 */
[----:B------:R-:W-:Y:S01]  /*3d20*/  FFMA.FTZ R97, R32, R33, R85 ;  /* 0x0000002120617223 */ /* 0x000fe20000010055 */
[----:B------:R-:W-:Y:S02]  /*3d30*/  HADD2.F32 R84, -RZ, R84.H0_H0 ;  /* 0x20000054ff547230 */ /* 0x000fe40000004100 */
[--C-:B------:R-:W-:Y:S02]  /*3d40*/  HADD2.F32 R32, -RZ, R30.reuse.H0_H0 ;  /* 0x2000001eff207230 */ /* 0x100fe40000004100 */
[----:B------:R-:W-:Y:S01]  /*3d50*/  HADD2.F32 R33, -RZ, R30.H1_H1 ;  /* 0x3000001eff217230 */ /* 0x000fe20000004100 */
[----:B------:R-:W-:Y:S01]  /*3d60*/  F2FP.SATFINITE.E4M3.F32.PACK_AB_MERGE_C R99, R97, R94, RZ ;  /* 0x0000005e6163723e */ /* 0x000fe200048070ff */
[--C-:B------:R-:W-:Y:S02]  /*3d70*/  HADD2.F32 R31, -RZ, R28.reuse.H1_H1 ;  /* 0x3000001cff1f7230 */ /* 0x100fe40000004100 */
[----:B------:R-:W-:Y:S02]  /*3d80*/  HADD2.F32 R30, -RZ, R28.H0_H0 ;  /* 0x2000001cff1e7230 */ /* 0x000fe40000004100 */
[----:B------:R-:W-:Y:S01]  /*3d90*/  FMUL.FTZ R85, R33, R34 ;  /* 0x0000002221557220 */ /* 0x000fe20000410000 */
[----:B------:R-:W-:-:S02]  /*3da0*/  HADD2.F32 R28, -RZ, R81.H1_H1 ;  /* 0x30000051ff1c7230 */ /* 0x000fc40000004100 */
[CC--:B------:R-:W-:Y:S01]  /*3db0*/  FMUL.FTZ R35, R31.reuse, R84.reuse ;  /* 0x000000541f237220 */ /* 0x0c0fe20000410000 */
[----:B------:R-:W-:Y:S02]  /*3dc0*/  HADD2.F32 R81, -RZ, R81.H0_H0 ;  /* 0x20000051ff517230 */ /* 0x000fe40000004100 */
[----:B------:R-:W-:Y:S01]  /*3dd0*/  FMUL.FTZ R84, R30, R84 ;  /* 0x000000541e547220 */ /* 0x000fe20000410000 */
[C---:B------:R-:W-:Y:S01]  /*3de0*/  FMUL.FTZ R34, R32.reuse, R34 ;  /* 0x0000002220227220 */ /* 0x040fe20000410000 */
[-C--:B------:R-:W-:Y:S02]  /*3df0*/  FFMA.FTZ R85, R32, R28.reuse, -R85 ;  /* 0x0000001c20557223 */ /* 0x080fe40000010855 */
[----:B------:R-:W-:Y:S01]  /*3e00*/  FFMA.FTZ R95, R31, R81, R84 ;  /* 0x000000511f5f7223 */ /* 0x000fe20000010054 */
[----:B------:R-:W-:Y:S01]  /*3e10*/  F2FP.F16.E4M3.UNPACK_B R31, R7.H1 ;  /* 0x00000007ff1f723e */ /* 0x000fe200030006ff */
[----:B------:R-:W-:Y:S01]  /*3e20*/  FFMA.FTZ R34, R33, R28, R34 ;  /* 0x0000001c21227223 */ /* 0x000fe20000010022 */
[----:B------:R-:W-:Y:S01]  /*3e30*/  F2FP.F16.E4M3.UNPACK_B R84, R93.H1 ;  /* 0x0000005dff54723e */ /* 0x000fe200030006ff */
[----:B------:R-:W-:Y:S01]  /*3e40*/  FFMA.FTZ R28, R30, R81, -R35 ;  /* 0x000000511e1c7223 */ /* 0x000fe20000010823 */
[----:B------:R-:W-:Y:S01]  /*3e50*/  F2FP.F16.E4M3.UNPACK_B R35, R5.H1 ;  /* 0x00000005ff23723e */ /* 0x000fe200030006ff */
[--C-:B------:R-:W-:Y:S01]  /*3e60*/  HADD2.F32 R33, -RZ, R31.reuse.H1_H1 ;  /* 0x3000001fff217230 */ /* 0x100fe20000004100 */
[----:B------:R-:W-:Y:S01]  /*3e70*/  F2FP.F16.E4M3.UNPACK_B R30, R6.H1 ;  /* 0x00000006ff1e723e */ /* 0x000fe200030006ff */
[----:B------:R-:W-:Y:S01]  /*3e80*/  HADD2.F32 R94, -RZ, R84.H1_H1 ;  /* 0x30000054ff5e7230 */ /* 0x000fe20000004100 */
[----:B------:R-:W-:Y:S01]  /*3e90*/  F2FP.F16.E4M3.UNPACK_B R93, R93 ;  /* 0x0000005dff5d723e */ /* 0x000fe200020006ff */
[----:B------:R-:W-:Y:S01]  /*3ea0*/  HADD2.F32 R32, -RZ, R31.H0_H0 ;  /* 0x2000001fff207230 */ /* 0x000fe20000004100 */
[----:B------:R-:W-:Y:S01]  /*3eb0*/  F2FP.SATFINITE.E4M3.F32.PACK_AB_MERGE_C R98, R34, R85, RZ ;  /* 0x000000552262723e */ /* 0x000fe200048070ff */
[----:B------:R-:W-:Y:S01]  /*3ec0*/  HADD2.F32 R81, -RZ, R35.H1_H1 ;  /* 0x30000023ff517230 */ /* 0x000fe20000004100 */
[----:B------:R-:W-:Y:S01]  /*3ed0*/  F2FP.F16.E4M3.UNPACK_B R34, R5 ;  /* 0x00000005ff22723e */ /* 0x000fe200020006ff */
[----:B------:R-:W-:-:S02]  /*3ee0*/  HADD2.F32 R31, -RZ, R30.H1_H1 ;  /* 0x3000001eff1f7230 */ /* 0x000fc40000004100 */
[-C--:B------:R-:W-:Y:S01]  /*3ef0*/  FMUL.FTZ R5, R33, R94.reuse ;  /* 0x0000005e21057220 */ /* 0x080fe20000410000 */
[----:B------:R-:W-:Y:S02]  /*3f00*/  HADD2.F32 R85, -RZ, R93.H1_H1 ;  /* 0x3000005dff557230 */ /* 0x000fe40000004100 */
[C---:B------:R-:W-:Y:S01]  /*3f10*/  FMUL.FTZ R94, R32.reuse, R94 ;  /* 0x0000005e205e7220 */ /* 0x040fe20000410000 */
[----:B------:R-:W-:Y:S02]  /*3f20*/  HADD2.F32 R30, -RZ, R30.H0_H0 ;  /* 0x2000001eff1e7230 */ /* 0x000fe40000004100 */
[----:B------:R-:W-:Y:S01]  /*3f30*/  FFMA.FTZ R96, R32, R81, -R5 ;  /* 0x0000005120607223 */ /* 0x000fe20000010805 */
[----:B------:R-:W-:Y:S02]  /*3f40*/  HADD2.F32 R5, -RZ, R34.H1_H1 ;  /* 0x30000022ff057230 */ /* 0x000fe40000004100 */
[----:B------:R-:W-:Y:S01]  /*3f50*/  FMUL.FTZ R97, R31, R85 ;  /* 0x000000551f617220 */ /* 0x000fe20000410000 */
[----:B------:R-:W-:Y:S01]  /*3f60*/  F2FP.F16.E4M3.UNPACK_B R7, R7 ;  /* 0x00000007ff07723e */ /* 0x000fe200020006ff */
[C---:B------:R-:W-:Y:S01]  /*3f70*/  FMUL.FTZ R32, R30.reuse, R85 ;  /* 0x000000551e207220 */ /* 0x040fe20000410000 */
[----:B------:R-:W-:Y:S01]  /*3f80*/  F2FP.F16.E4M3.UNPACK_B R6, R6 ;  /* 0x00000006ff06723e */ /* 0x000fe200020006ff */
[----:B------:R-:W-:Y:S01]  /*3f90*/  FFMA.FTZ R33, R33, R81, R94 ;  /* 0x0000005121217223 */ /* 0x000fe2000001005e */
[-C--:B------:R-:W-:Y:S01]  /*3fa0*/  FFMA.FTZ R97, R30, R5.reuse, -R97 ;  /* 0x000000051e617223 */ /* 0x080fe20000010861 */
[----:B------:R-:W-:Y:S01]  /*3fb0*/  FFMA.FTZ R94, R31, R5, R32 ;  /* 0x000000051f5e7223 */ /* 0x000fe20000010020 */
[----:B------:R-:W-:-:S02]  /*3fc0*/  HADD2.F32 R30, -RZ, R7.H0_H0 ;  /* 0x20000007ff1e7230 */ /* 0x000fc40000004100 */
[----:B------:R-:W-:Y:S01]  /*3fd0*/  HADD2.F32 R5, -RZ, R6.H0_H0 ;  /* 0x20000006ff057230 */ /* 0x000fe20000004100 */
[----:B------:R-:W-:Y:S01]  /*3fe0*/  F2FP.SATFINITE.E4M3.F32.PACK_AB_MERGE_C R33, R33, R96, RZ ;  /* 0x000000602121723e */ /* 0x000fe200048070ff */
[----:B------:R-:W-:Y:S01]  /*3ff0*/  HADD2.F32 R7, -RZ, R7.H1_H1 ;  /* 0x30000007ff077230 */ /* 0x000fe20000004100 */
[----:B------:R-:W-:Y:S01]  /*4000*/  F2FP.SATFINITE.E4M3.F32.PACK_AB_MERGE_C R94, R94, R97, RZ ;  /* 0x000000615e5e723e */ /* 0x000fe200048070ff */
[----:B------:R-:W-:Y:S02]  /*4010*/  HADD2.F32 R84, -RZ, R84.H0_H0 ;  /* 0x20000054ff547230 */ /* 0x000fe40000004100 */
[----:B------:R-:W-:Y:S02]  /*4020*/  HADD2.F32 R6, -RZ, R6.H1_H1 ;  /* 0x30000006ff067230 */ /* 0x000fe40000004100 */
[----:B------:R-:W-:Y:S02]  /*4030*/  HADD2.F32 R93, -RZ, R93.H0_H0 ;  /* 0x2000005dff5d7230 */ /* 0x000fe40000004100 */
[----:B------:R-:W-:Y:S01]  /*4040*/  FMUL.FTZ R31, R7, R84 ;  /* 0x00000054071f7220 */ /* 0x000fe20000410000 */
[----:B------:R-:W-:-:S02]  /*4050*/  HADD2.F32 R35, -RZ, R35.H0_H0 ;  /* 0x20000023ff237230 */ /* 0x000fc40000004100 */
[----:B------:R-:W-:Y:S01]  /*4060*/  FMUL.FTZ R84, R30, R84 ;  /* 0x000000541e547220 */ /* 0x000fe20000410000 */
[----:B------:R-:W-:Y:S02]  /*4070*/  HADD2.F32 R34, -RZ, R34.H0_H0 ;  /* 0x20000022ff227230 */ /* 0x000fe40000004100 */
[-C--:B------:R-:W-:Y:S01]  /*4080*/  FMUL.FTZ R32, R6, R93.reuse ;  /* 0x0000005d06207220 */ /* 0x080fe20000410000 */
[----:B------:R-:W-:Y:S01]  /*4090*/  FMUL.FTZ R93, R5, R93 ;  /* 0x0000005d055d7220 */ /* 0x000fe20000410000 */
[-C--:B------:R-:W-:Y:S01]  /*40a0*/  FFMA.FTZ R31, R30, R35.reuse, -R31 ;  /* 0x000000231e1f7223 */ /* 0x080fe2000001081f */
[----:B------:R-:W-:Y:S01]  /*40b0*/  FFMA.FTZ R84, R7, R35, R84 ;  /* 0x0000002307547223 */ /* 0x000fe20000010054 */
[-C--:B------:R-:W-:Y:S01]  /*40c0*/  FFMA.FTZ R32, R5, R34.reuse, -R32 ;  /* 0x0000002205207223 */ /* 0x080fe20000010820 */
[----:B------:R-:W-:Y:S01]  /*40d0*/  FFMA.FTZ R93, R6, R34, R93 ;  /* 0x00000022065d7223 */ /* 0x000fe2000001005d */
[----:B------:R-:W-:Y:S02]  /*40e0*/  F2FP.SATFINITE.E4M3.F32.PACK_AB_MERGE_C R5, R29, R4, R99 ;  /* 0x000000041d05723e */ /* 0x000fe40004807063 */
[----:B------:R-:W-:-:S02]  /*40f0*/  F2FP.SATFINITE.E4M3.F32.PACK_AB_MERGE_C R4, R95, R28, R98 ;  /* 0x0000001c5f04723e */ /* 0x000fc40004807062 */
[----:B------:R-:W-:Y:S02]  /*4100*/  F2FP.SATFINITE.E4M3.F32.PACK_AB_MERGE_C R6, R93, R32, R94 ;  /* 0x000000205d06723e */ /* 0x000fe4000480705e */
[----:B------:R-:W-:-:S07]  /*4110*/  F2FP.SATFINITE.E4M3.F32.PACK_AB_MERGE_C R7, R84, R31, R33 ;  /* 0x0000001f5407723e */ /* 0x000fce0004807021 */
.L_x_1448:
[----:B------:R-:W-:Y:S05]  /*4120*/  BSYNC B2 ;  /* 0x0000000000027941 */ /* 0x000fea0003800000 */
.L_x_1447:
[----:B--2---:R3:W-:Y:S02]  /*4130*/  STG.E.128 desc[UR46][R14.64+0x80], R4 ;  /* 0x000080040e007986 */ /* 0x0047e4000c101d2e */
.L_x_1442:
[----:B------:R-:W-:Y:S05]  /*4140*/  BSYNC B1 ;  /* 0x0000000000017941 */ /* 0x000fea0003800000 */
.L_x_1441:
[----:B------:R-:W-:Y:S05]  /*4150*/  @P5 BRA `(.L_x_1449) ;  /* 0x0000003000945947 */ /* 0x000fea0003800000 */
[----:B------:R-:W-:Y:S04]  /*4160*/  BSSY B1, `(.L_x_1450) ;  /* 0x000006f000017945 */ /* 0x000fe80003800000 */
[----:B------:R-:W-:Y:S05]  /*4170*/  @P1 BRA `(.L_x_1451) ;  /* 0x0000000400b41947 */ /* 0x000fea0003800000 */
[----:B0-23--:R0:W2:Y:S01]  /*4180*/  LDS.128 R4, [R89+0x21000] ;  /* 0x0210000059047984 */ /* 0x00d0a20000000c00 */
[----:B------:R-:W-:Y:S01]  /*4190*/  ISETP.GE.AND P4, PT, R18, R82, PT ;  /* 0x000000521200720c */ /* 0x000fe20003f86270 */
[----:B------:R-:W-:-:S12]  /*41a0*/  BSSY B2, `(.L_x_1452) ;  /* 0x0000069000027945 */ /* 0x000fd80003800000 */
[----:B0-----:R-:W-:Y:S05]  /*41b0*/  @P4 BRA `(.L_x_1453) ;  /* 0x00000004009c4947 */ /* 0x001fea0003800000 */
[----:B------:R-:W-:Y:S01]  /*41c0*/  SHF.R.U32.HI R24, RZ, 0x8, R25 ;  /* 0x00000008ff187819 */ /* 0x000fe20000011619 */
[----:B--2---:R-:W-:Y:S01]  /*41d0*/  IMAD.MOV.U32 R14, RZ, RZ, R4 ;  /* 0x000000ffff0e7224 */ /* 0x004fe200078e0004 */
[----:B------:R-:W-:Y:S02]  /*41e0*/  SHF.R.U32.HI R26, RZ, 0x8, R27 ;  /* 0x00000008ff1a7819 */ /* 0x000fe4000001161b */
[----:B------:R-:W-:Y:S01]  /*41f0*/  LOP3.LUT R15, R25, 0xff0000ff, RZ, 0xc0, !PT ;  /* 0xff0000ff190f7812 */ /* 0x000fe200078ec0ff */
[----:B------:R-:W-:Y:S01]  /*4200*/  IMAD.SHL.U32 R24, R24, 0x100, RZ ;  /* 0x0000010018187824 */ /* 0x000fe200078e00ff */
[----:B------:R-:W-:Y:S01]  /*4210*/  SHF.R.U32.HI R28, RZ, 0x10, R25 ;  /* 0x00000010ff1c7819 */ /* 0x000fe20000011619 */
[----:B------:R-:W-:Y:S01]  /*4220*/  IMAD.SHL.U32 R26, R26, 0x100, RZ ;  /* 0x000001001a1a7824 */ /* 0x000fe200078e00ff */
[----:B------:R-:W-:Y:S02]  /*4230*/  LOP3.LUT R25, R27, 0xff0000ff, RZ, 0xc0, !PT ;  /* 0xff0000ff1b197812 */ /* 0x000fe400078ec0ff */
[----:B------:R-:W-:-:S02]  /*4240*/  SHF.R.U32.HI R27, RZ, 0x10, R27 ;  /* 0x00000010ff1b7819 */ /* 0x000fc4000001161b */
[----:B------:R-:W-:Y:S01]  /*4250*/  LOP3.LUT R15, R15, 0xff00, R24, 0xf8, !PT ;  /* 0x0000ff000f0f7812 */ /* 0x000fe200078ef818 */
[----:B------:R-:W-:Y:S01]  /*4260*/  IMAD.U32 R24, R28, 0x10000, RZ ;  /* 0x000100001c187824 */ /* 0x000fe200078e00ff */
[----:B------:R-:W-:Y:S02]  /*4270*/  LOP3.LUT R26, R25, 0xff00, R26, 0xf8, !PT ;  /* 0x0000ff00191a7812 */ /* 0x000fe400078ef81a */
[----:B------:R-:W-:Y:S02]  /*4280*/  SHF.L.U32 R27, R27, 0x10, RZ ;  /* 0x000000101b1b7819 */ /* 0x000fe400000006ff */
[----:B------:R-:W-:Y:S02]  /*4290*/  F2FP.F16.E4M3.UNPACK_B R4, R5 ;  /* 0x00000005ff04723e */ /* 0x000fe400020006ff */
[----:B------:R-:W-:Y:S02]  /*42a0*/  F2FP.F16.E4M3.UNPACK_B R25, R83.H1 ;  /* 0x00000053ff19723e */ /* 0x000fe400030006ff */
[----:B------:R-:W-:Y:S01]  /*42b0*/  LOP3.LUT R28, R15, 0xff0000, R24, 0xf8, !PT ;  /* 0x00ff00000f1c7812 */ /* 0x000fe200078ef818 */
[--C-:B------:R-:W-:Y:S01]  /*42c0*/  HADD2.F32 R15, -RZ, R4.reuse.H1_H1 ;  /* 0x30000004ff0f7230 */ /* 0x100fe20000004100 */
[----:B------:R-:W-:Y:S01]  /*42d0*/  LOP3.LUT R31, R26, 0xff0000, R27, 0xf8, !PT ;  /* 0x00ff00001a1f7812 */ /* 0x000fe200078ef81b */
[--C-:B------:R-:W-:Y:S01]  /*42e0*/  HADD2.F32 R29, -RZ, R25.reuse.H0_H0 ;  /* 0x20000019ff1d7230 */ /* 0x100fe20000004100 */
[----:B------:R-:W-:Y:S01]  /*42f0*/  F2FP.F16.E4M3.UNPACK_B R26, R80.H1 ;  /* 0x00000050ff1a723e */ /* 0x000fe200030006ff */
[----:B------:R-:W-:Y:S01]  /*4300*/  HADD2.F32 R4, -RZ, R4.H0_H0 ;  /* 0x20000004ff047230 */ /* 0x000fe20000004100 */
[----:B------:R-:W-:Y:S01]  /*4310*/  F2FP.F16.E4M3.UNPACK_B R5, R5.H1 ;  /* 0x00000005ff05723e */ /* 0x000fe200030006ff */
[----:B------:R-:W-:-:S02]  /*4320*/  HADD2.F32 R30, -RZ, R25.H1_H1 ;  /* 0x30000019ff1e7230 */ /* 0x000fc40000004100 */
[CC--:B------:R-:W-:Y:S01]  /*4330*/  FMUL.FTZ R33, R15.reuse, R29.reuse ;  /* 0x0000001d0f217220 */ /* 0x0c0fe20000410000 */
[--C-:B------:R-:W-:Y:S02]  /*4340*/  HADD2.F32 R27, -RZ, R26.reuse.H0_H0 ;  /* 0x2000001aff1b7230 */ /* 0x100fe40000004100 */
[----:B------:R-:W-:Y:S01]  /*4350*/  FMUL.FTZ R32, R4, R29 ;  /* 0x0000001d04207220 */ /* 0x000fe20000410000 */
[--C-:B------:R-:W-:Y:S01]  /*4360*/  HADD2.F32 R25, -RZ, R5.reuse.H1_H1 ;  /* 0x30000005ff197230 */ /* 0x100fe20000004100 */
[----:B------:R-:W-:Y:S01]  /*4370*/  F2FP.F16.E4M3.UNPACK_B R83, R83 ;  /* 0x00000053ff53723e */ /* 0x000fe200020006ff */
[----:B------:R-:W-:Y:S02]  /*4380*/  HADD2.F32 R24, -RZ, R5.H0_H0 ;  /* 0x20000005ff187230 */ /* 0x000fe40000004100 */
[-C--:B------:R-:W-:Y:S01]  /*4390*/  FFMA.FTZ R5, R15, R27.reuse, R32 ;  /* 0x0000001b0f057223 */ /* 0x080fe20000010020 */
[----:B------:R-:W-:Y:S02]  /*43a0*/  HADD2.F32 R26, -RZ, R26.H1_H1 ;  /* 0x3000001aff1a7230 */ /* 0x000fe40000004100 */
[C---:B------:R-:W-:Y:S01]  /*43b0*/  FMUL.FTZ R29, R25.reuse, R30 ;  /* 0x0000001e191d7220 */ /* 0x040fe20000410000 */
[----:B------:R-:W-:Y:S01]  /*43c0*/  F2FP.F16.E4M3.UNPACK_B R15, R14.H1 ;  /* 0x0000000eff0f723e */ /* 0x000fe200030006ff */
[----:B------:R-:W-:Y:S01]  /*43d0*/  FMUL.FTZ R30, R24, R30 ;  /* 0x0000001e181e7220 */ /* 0x000fe20000410000 */
[----:B------:R-:W-:Y:S01]  /*43e0*/  FFMA.FTZ R4, R4, R27, -R33 ;  /* 0x0000001b04047223 */ /* 0x000fe20000010821 */
[----:B------:R-:W-:Y:S01]  /*43f0*/  FFMA.FTZ R34, R24, R26, -R29 ;  /* 0x0000001a18227223 */ /* 0x000fe2000001081d */
[----:B------:R-:W-:Y:S01]  /*4400*/  F2FP.F16.E4M3.UNPACK_B R14, R14 ;  /* 0x0000000eff0e723e */ /* 0x000fe200020006ff */
[----:B------:R-:W-:Y:S01]  /*4410*/  FFMA.FTZ R35, R25, R26, R30 ;  /* 0x0000001a19237223 */ /* 0x000fe2000001001e */
[----:B------:R-:W-:Y:S01]  /*4420*/  F2FP.F16.E4M3.UNPACK_B R80, R80 ;  /* 0x00000050ff50723e */ /* 0x000fe200020006ff */
[----:B------:R-:W-:-:S02]  /*4430*/  HADD2.F32 R27, -RZ, R83.H1_H1 ;  /* 0x30000053ff1b7230 */ /* 0x000fc40000004100 */
[--C-:B------:R-:W-:Y:S02]  /*4440*/  HADD2.F32 R24, -RZ, R15.reuse.H0_H0 ;  /* 0x2000000fff187230 */ /* 0x100fe40000004100 */
[----:B------:R-:W-:Y:S02]  /*4450*/  HADD2.F32 R25, -RZ, R15.H1_H1 ;  /* 0x3000000fff197230 */ /* 0x000fe40000004100 */
[----:B------:R-:W-:Y:S02]  /*4460*/  HADD2.F32 R15, -RZ, R14.H0_H0 ;  /* 0x2000000eff0f7230 */ /* 0x000fe40000004100 */
[-C--:B------:R-:W-:Y:S01]  /*4470*/  FMUL.FTZ R32, R24, R27.reuse ;  /* 0x0000001b18207220 */ /* 0x080fe20000410000 */
[----:B------:R-:W-:Y:S02]  /*4480*/  HADD2.F32 R26, -RZ, R80.H1_H1 ;  /* 0x30000050ff1a7230 */ /* 0x000fe40000004100 */
[----:B------:R-:W-:Y:S01]  /*4490*/  FMUL.FTZ R29, R25, R27 ;  /* 0x0000001b191d7220 */ /* 0x000fe20000410000 */
[----:B------:R-:W-:-:S02]  /*44a0*/  HADD2.F32 R83, -RZ, R83.H0_H0 ;  /* 0x20000053ff537230 */ /* 0x000fc40000004100 */
[----:B------:R-:W-:Y:S02]  /*44b0*/  HADD2.F32 R14, -RZ, R14.H1_H1 ;  /* 0x3000000eff0e7230 */ /* 0x000fe40000004100 */
[-C--:B------:R-:W-:Y:S01]  /*44c0*/  FFMA.FTZ R29, R24, R26.reuse, -R29 ;  /* 0x0000001a181d7223 */ /* 0x080fe2000001081d */
[----:B------:R-:W-:Y:S02]  /*44d0*/  HADD2.F32 R80, -RZ, R80.H0_H0 ;  /* 0x20000050ff507230 */ /* 0x000fe40000004100 */
[----:B------:R-:W-:Y:S01]  /*44e0*/  FFMA.FTZ R32, R25, R26, R32 ;  /* 0x0000001a19207223 */ /* 0x000fe20000010020 */
[-C--:B------:R-:W-:Y:S01]  /*44f0*/  F2FP.F16.E4M3.UNPACK_B R26, R28.reuse.H1 ;  /* 0x0000001cff1a723e */ /* 0x080fe200030006ff */
[-C--:B------:R-:W-:Y:S01]  /*4500*/  FMUL.FTZ R30, R14, R83.reuse ;  /* 0x000000530e1e7220 */ /* 0x080fe20000410000 */
[C---:B------:R-:W-:Y:S01]  /*4510*/  FMUL.FTZ R83, R15.reuse, R83 ;  /* 0x000000530f537220 */ /* 0x040fe20000410000 */
[----:B------:R-:W-:Y:S02]  /*4520*/  F2FP.F16.E4M3.UNPACK_B R28, R28 ;  /* 0x0000001cff1c723e */ /* 0x000fe400020006ff */
[-C--:B------:R-:W-:Y:S01]  /*4530*/  FFMA.FTZ R33, R15, R80.reuse, -R30 ;  /* 0x000000500f217223 */ /* 0x080fe2000001081e */
[----:B------:R-:W-:Y:S01]  /*4540*/  F2FP.SATFINITE.E4M3.F32.PACK_AB_MERGE_C R81, R32, R29, RZ ;  /* 0x0000001d2051723e */ /* 0x000fe200048070ff */
[----:B------:R-:W-:Y:S01]  /*4550*/  FFMA.FTZ R80, R14, R80, R83 ;  /* 0x000000500e507223 */ /* 0x000fe20000010053 */
[----:B------:R-:W-:Y:S01]  /*4560*/  F2FP.F16.E4M3.UNPACK_B R15, R7.H1 ;  /* 0x00000007ff0f723e */ /* 0x000fe200030006ff */
[--C-:B------:R-:W-:Y:S01]  /*4570*/  HADD2.F32 R27, -RZ, R26.reuse.H1_H1 ;  /* 0x3000001aff1b7230 */ /* 0x100fe20000004100 */
[-C--:B------:R-:W-:Y:S01]  /*4580*/  F2FP.F16.E4M3.UNPACK_B R29, R31.reuse.H1 ;  /* 0x0000001fff1d723e */ /* 0x080fe200030006ff */
[----:B------:R-:W-:Y:S01]  /*4590*/  HADD2.F32 R26, -RZ, R26.H0_H0 ;  /* 0x2000001aff1a7230 */ /* 0x000fe20000004100 */
[----:B------:R-:W-:Y:S01]  /*45a0*/  F2FP.F16.E4M3.UNPACK_B R14, R6.H1 ;  /* 0x00000006ff0e723e */ /* 0x000fe200030006ff */
[----:B------:R-:W-:Y:S01]  /*45b0*/  HADD2.F32 R25, -RZ, R15.H1_H1 ;  /* 0x3000000fff197230 */ /* 0x000fe20000004100 */
[----:B------:R-:W-:Y:S01]  /*45c0*/  F2FP.F16.E4M3.UNPACK_B R31, R31 ;  /* 0x0000001fff1f723e */ /* 0x000fe200020006ff */
[----:B------:R-:W-:Y:S01]  /*45d0*/  HADD2.F32 R32, -RZ, R29.H1_H1 ;  /* 0x3000001dff207230 */ /* 0x000fe20000004100 */
[----:B------:R-:W-:Y:S01]  /*45e0*/  F2FP.SATFINITE.E4M3.F32.PACK_AB_MERGE_C R83, R35, R34, RZ ;  /* 0x000000222353723e */ /* 0x000fe200048070ff */
[----:B------:R-:W-:Y:S01]  /*45f0*/  HADD2.F32 R24, -RZ, R15.H0_H0 ;  /* 0x2000000fff187230 */ /* 0x000fe20000004100 */
[----:B------:R-:W-:Y:S01]  /*4600*/  F2FP.F16.E4M3.UNPACK_B R7, R7 ;  /* 0x00000007ff07723e */ /* 0x000fe200020006ff */
[----:B------:R-:W-:-:S02]  /*4610*/  HADD2.F32 R15, -RZ, R14.H1_H1 ;  /* 0x3000000eff0f7230 */ /* 0x000fc40000004100 */
[-C--:B------:R-:W-:Y:S01]  /*4620*/  FMUL.FTZ R35, R25, R32.reuse ;  /* 0x0000002019237220 */ /* 0x080fe20000410000 */
[--C-:B------:R-:W-:Y:S02]  /*4630*/  HADD2.F32 R30, -RZ, R31.reuse.H1_H1 ;  /* 0x3000001fff1e7230 */ /* 0x100fe40000004100 */
[C---:B------:R-:W-:Y:S01]  /*4640*/  FMUL.FTZ R32, R24.reuse, R32 ;  /* 0x0000002018207220 */ /* 0x040fe20000410000 */
[----:B------:R-:W-:Y:S02]  /*4650*/  HADD2.F32 R14, -RZ, R14.H0_H0 ;  /* 0x2000000eff0e7230 */ /* 0x000fe40000004100 */
[----:B------:R-:W-:Y:S01]  /*4660*/  FFMA.FTZ R34, R24, R27, -R35 ;  /* 0x0000001b18227223 */ /* 0x000fe20000010823 */
[----:B------:R-:W-:Y:S02]  /*4670*/  HADD2.F32 R24, -RZ, R28.H1_H1 ;  /* 0x3000001cff187230 */ /* 0x000fe40000004100 */
[----:B------:R-:W-:Y:S01]  /*4680*/  FMUL.FTZ R35, R15, R30 ;  /* 0x0000001e0f237220 */ /* 0x000fe20000410000 */
[----:B------:R-:W-:Y:S01]  /*4690*/  F2FP.F16.E4M3.UNPACK_B R6, R6 ;  /* 0x00000006ff06723e */ /* 0x000fe200020006ff */
[----:B------:R-:W-:Y:S01]  /*46a0*/  FMUL.FTZ R30, R14, R30 ;  /* 0x0000001e0e1e7220 */ /* 0x000fe20000410000 */
[----:B------:R-:W-:-:S02]  /*46b0*/  HADD2.F32 R31, -RZ, R31.H0_H0 ;  /* 0x2000001fff1f7230 */ /* 0x000fc40000004100 */
[-C--:B------:R-:W-:Y:S01]  /*46c0*/  FFMA.FTZ R35, R14, R24.reuse, -R35 ;  /* 0x000000180e237223 */ /* 0x080fe20000010823 */
[--C-:B------:R-:W-:Y:S02]  /*46d0*/  HADD2.F32 R14, -RZ, R7.reuse.H0_H0 ;  /* 0x20000007ff0e7230 */ /* 0x100fe40000004100 */
[----:B------:R-:W-:Y:S01]  /*46e0*/  FFMA.FTZ R30, R15, R24, R30 ;  /* 0x000000180f1e7223 */ /* 0x000fe2000001001e */
[----:B------:R-:W-:Y:S02]  /*46f0*/  HADD2.F32 R15, -RZ, R7.H1_H1 ;  /* 0x30000007ff0f7230 */ /* 0x000fe40000004100 */
[----:B------:R-:W-:Y:S01]  /*4700*/  FFMA.FTZ R27, R25, R27, R32 ;  /* 0x0000001b191b7223 */ /* 0x000fe20000010020 */
[--C-:B------:R-:W-:Y:S01]  /*4710*/  HADD2.F32 R7, -RZ, R6.reuse.H0_H0 ;  /* 0x20000006ff077230 */ /* 0x100fe20000004100 */
[----:B------:R-:W-:Y:S01]  /*4720*/  F2FP.SATFINITE.E4M3.F32.PACK_AB_MERGE_C R5, R5, R4, R83 ;  /* 0x000000040505723e */ /* 0x000fe20004807053 */
[----:B------:R-:W-:Y:S01]  /*4730*/  HADD2.F32 R6, -RZ, R6.H1_H1 ;  /* 0x30000006ff067230 */ /* 0x000fe20000004100 */
[----:B------:R-:W-:Y:S01]  /*4740*/  F2FP.SATFINITE.E4M3.F32.PACK_AB_MERGE_C R30, R30, R35, RZ ;  /* 0x000000231e1e723e */ /* 0x000fe200048070ff */
[----:B------:R-:W-:Y:S01]  /*4750*/  HADD2.F32 R29, -RZ, R29.H0_H0 ;  /* 0x2000001dff1d7230 */ /* 0x000fe20000004100 */
[----:B------:R-:W-:Y:S01]  /*4760*/  F2FP.SATFINITE.E4M3.F32.PACK_AB_MERGE_C R27, R27, R34, RZ ;  /* 0x000000221b1b723e */ /* 0x000fe200048070ff */
[----:B------:R-:W-:-:S02]  /*4770*/  HADD2.F32 R28, -RZ, R28.H0_H0 ;  /* 0x2000001cff1c7230 */ /* 0x000fc40000004100 */
[-C--:B------:R-:W-:Y:S01]  /*4780*/  FMUL.FTZ R24, R6, R31.reuse ;  /* 0x0000001f06187220 */ /* 0x080fe20000410000 */
[----:B------:R-:W-:Y:S01]  /*4790*/  FMUL.FTZ R31, R7, R31 ;  /* 0x0000001f071f7220 */ /* 0x000fe20000410000 */
        /* <DEDUP_REMOVED lines=8> */
[----:B------:R-:W-:-:S07]  /*4820*/  F2FP.SATFINITE.E4M3.F32.PACK_AB_MERGE_C R7, R32, R25, R27 ;  /* 0x000000192007723e */ /* 0x000fce000480701b */
.L_x_1453:
[----:B------:R-:W-:Y:S05]  /*4830*/  BSYNC B2 ;  /* 0x0000000000027941 */ /* 0x000fea0003800000 */
.L_x_1452:
[----:B--2---:R4:W-:Y:S02]  /*4840*/  STG.E.128 desc[UR46][R12.64], R4 ;  /* 0x000000040c007986 */ /* 0x0049e4000c101d2e */
.L_x_1451:
[----:B------:R-:W-:Y:S05]  /*4850*/  BSYNC B1 ;  /* 0x0000000000017941 */ /* 0x000fea0003800000 */
.L_x_1450:
[----:B------:R-:W-:Y:S05]  /*4860*/  @P2 BRA `(.L_x_1449) ;  /* 0x0000002800d02947 */ /* 0x000fea0003800000 */
[----:B0-234-:R0:W2:Y:S01]  /*4870*/  LDS.128 R4, [R89+0x23000] ;  /* 0x0230000059047984 */ /* 0x01d0a20000000c00 */
[----:B------:R-:W-:Y:S01]  /*4880*/  ISETP.GE.AND P4, PT, R194, R82, PT ;  /* 0x00000052c200720c */ /* 0x000fe20003f86270 */
[----:B------:R-:W-:-:S12]  /*4890*/  BSSY B1, `(.L_x_1454) ;  /* 0x0000069000017945 */ /* 0x000fd80003800000 */
[----:B0-----:R-:W-:Y:S05]  /*48a0*/  @P4 BRA `(.L_x_1455) ;  /* 0x00000004009c4947 */ /* 0x001fea0003800000 */
[----:B------:R-:W-:Y:S02]  /*48b0*/  SHF.R.U32.HI R15, RZ, 0x8, R9 ;  /* 0x00000008ff0f7819 */ /* 0x000fe40000011609 */
[----:B------:R-:W-:Y:S02]  /*48c0*/  SHF.R.U32.HI R8, RZ, 0x8, R11 ;  /* 0x00000008ff087819 */ /* 0x000fe4000001160b */
[----:B------:R-:W-:Y:S02]  /*48d0*/  SHF.R.U32.HI R25, RZ, 0x10, R9 ;  /* 0x00000010ff197819 */ /* 0x000fe40000011609 */
[----:B------:R-:W-:Y:S01]  /*48e0*/  LOP3.LUT R10, R9, 0xff0000ff, RZ, 0xc0, !PT ;  /* 0xff0000ff090a7812 */ /* 0x000fe200078ec0ff */
[----:B------:R-:W-:Y:S01]  /*48f0*/  IMAD.SHL.U32 R9, R15, 0x100, RZ ;  /* 0x000001000f097824 */ /* 0x000fe200078e00ff */
[----:B------:R-:W-:Y:S02]  /*4900*/  SHF.R.U32.HI R24, RZ, 0x10, R11 ;  /* 0x00000010ff187819 */ /* 0x000fe4000001160b */
[----:B------:R-:W-:Y:S01]  /*4910*/  LOP3.LUT R14, R11, 0xff0000ff, RZ, 0xc0, !PT ;  /* 0xff0000ff0b0e7812 */ /* 0x000fe200078ec0ff */
[----:B------:R-:W-:Y:S01]  /*4920*/  IMAD.SHL.U32 R11, R8, 0x100, RZ ;  /* 0x00000100080b7824 */ /* 0x000fe200078e00ff */
[----:B------:R-:W-:Y:S01]  /*4930*/  LOP3.LUT R10, R10, 0xff00, R9, 0xf8, !PT ;  /* 0x0000ff000a0a7812 */ /* 0x000fe200078ef809 */
[----:B--2---:R-:W-:Y:S01]  /*4940*/  IMAD.MOV.U32 R8, RZ, RZ, R4 ;  /* 0x000000ffff087224 */ /* 0x004fe200078e0004 */
[----:B------:R-:W-:Y:S01]  /*4950*/  F2FP.F16.E4M3.UNPACK_B R4, R5 ;  /* 0x00000005ff04723e */ /* 0x000fe200020006ff */
[----:B------:R-:W-:Y:S01]  /*4960*/  IMAD.U32 R9, R25, 0x10000, RZ ;  /* 0x0001000019097824 */ /* 0x000fe200078e00ff */
[----:B------:R-:W-:Y:S01]  /*4970*/  LOP3.LUT R15, R14, 0xff00, R11, 0xf8, !PT ;  /* 0x0000ff000e0f7812 */ /* 0x000fe200078ef80b */
        /* <DEDUP_REMOVED lines=11> */
[----:B------:R-:W-:-:S02]  /*4a30*/  HADD2.F32 R15, -RZ, R14.H0_H0 ;  /* 0x2000000eff0f7230 */ /* 0x000fc40000004100 */
        /* <DEDUP_REMOVED lines=15> */
[--C-:B------:R-:W-:Y:S01]  /*4b30*/  HADD2.F32 R10, -RZ, R9.reuse.H0_H0 ;  /* 0x20000009ff0a7230 */ /* 0x100fe20000004100 */
[----:B------:R-:W-:Y:S01]  /*4b40*/  F2FP.SATFINITE.E4M3.F32.PACK_AB_MERGE_C R33, R31, R30, RZ ;  /* 0x0000001e1f21723e */ /* 0x000fe200048070ff */
[----:B------:R-:W-:Y:S02]  /*4b50*/  HADD2.F32 R11, -RZ, R9.H1_H1 ;  /* 0x30000009ff0b7230 */ /* 0x000fe40000004100 */
[----:B------:R-:W-:Y:S02]  /*4b60*/  HADD2.F32 R9, -RZ, R8.H0_H0 ;  /* 0x20000008ff097230 */ /* 0x000fe40000004100 */
[-C--:B------:R-:W-:Y:S01]  /*4b70*/  FMUL.FTZ R28, R10, R15.reuse ;  /* 0x0000000f0a1c7220 */ /* 0x080fe20000410000 */
[----:B------:R-:W-:Y:S02]  /*4b80*/  HADD2.F32 R14, -RZ, R76.H1_H1 ;  /* 0x3000004cff0e7230 */ /* 0x000fe40000004100 */
[----:B------:R-:W-:Y:S01]  /*4b90*/  FMUL.FTZ R25, R11, R15 ;  /* 0x0000000f0b197220 */ /* 0x000fe20000410000 */
[----:B------:R-:W-:Y:S01]  /*4ba0*/  HADD2.F32 R77, -RZ, R77.H0_H0 ;  /* 0x2000004dff4d7230 */ /* 0x000fe20000004100 */
[----:B------:R-:W-:Y:S01]  /*4bb0*/  F2FP.SATFINITE.E4M3.F32.PACK_AB_MERGE_C R5, R5, R4, R33 ;  /* 0x000000040505723e */ /* 0x000fe20004807021 */
[----:B------:R-:W-:-:S02]  /*4bc0*/  HADD2.F32 R8, -RZ, R8.H1_H1 ;  /* 0x30000008ff087230 */ /* 0x000fc40000004100 */
        /* <DEDUP_REMOVED lines=14> */
[-C--:B------:R-:W-:Y:S01]  /*4cb0*/  F2FP.F16.E4M3.UNPACK_B R8, R6.reuse.H1 ;  /* 0x00000006ff08723e */ /* 0x080fe200030006ff */
[----:B------:R-:W-:Y:S01]  /*4cc0*/  HADD2.F32 R11, -RZ, R9.H1_H1 ;  /* 0x30000009ff0b7230 */ /* 0x000fe20000004100 */
[----:B------:R-:W-:Y:S01]  /*4cd0*/  F2FP.F16.E4M3.UNPACK_B R27, R27 ;  /* 0x0000001bff1b723e */ /* 0x000fe200020006ff */
[----:B------:R-:W-:Y:S01]  /*4ce0*/  HADD2.F32 R28, -RZ, R25.H1_H1 ;  /* 0x30000019ff1c7230 */ /* 0x000fe20000004100 */
[----:B------:R-:W-:Y:S01]  /*4cf0*/  F2FP.F16.E4M3.UNPACK_B R7, R7 ;  /* 0x00000007ff07723e */ /* 0x000fe200020006ff */
        /* <DEDUP_REMOVED lines=10> */
[----:B------:R-:W-:-:S02]  /*4da0*/  HADD2.F32 R27, -RZ, R27.H0_H0 ;  /* 0x2000001bff1b7230 */ /* 0x000fc40000004100 */
[C---:B------:R-:W-:Y:S01]  /*4db0*/  FMUL.FTZ R26, R8.reuse, R26 ;  /* 0x0000001a081a7220 */ /* 0x040fe20000410000 */
[----:B------:R-:W-:Y:S02]  /*4dc0*/  HADD2.F32 R25, -RZ, R25.H0_H0 ;  /* 0x20000019ff197230 */ /* 0x000fe40000004100 */
[-C--:B------:R-:W-:Y:S01]  /*4dd0*/  FFMA.FTZ R31, R8, R10.reuse, -R31 ;  /* 0x0000000a081f7223 */ /* 0x080fe2000001081f */
[--C-:B------:R-:W-:Y:S02]  /*4de0*/  HADD2.F32 R8, -RZ, R7.reuse.H0_H0 ;  /* 0x20000007ff087230 */ /* 0x100fe40000004100 */
[----:B------:R-:W-:Y:S01]  /*4df0*/  FFMA.FTZ R26, R9, R10, R26 ;  /* 0x0000000a091a7223 */ /* 0x000fe2000001001a */
[----:B------:R-:W-:Y:S02]  /*4e00*/  HADD2.F32 R9, -RZ, R7.H1_H1 ;  /* 0x30000007ff097230 */ /* 0x000fe40000004100 */
[----:B------:R-:W-:Y:S01]  /*4e10*/  FFMA.FTZ R15, R11, R15, R28 ;  /* 0x0000000f0b0f7223 */ /* 0x000fe2000001001c */
[----:B------:R-:W-:-:S02]  /*4e20*/  HADD2.F32 R7, -RZ, R6.H0_H0 ;  /* 0x20000006ff077230 */ /* 0x000fc40000004100 */
[-C--:B------:R-:W-:Y:S01]  /*4e30*/  FMUL.FTZ R28, R8, R25.reuse ;  /* 0x00000019081c7220 */ /* 0x080fe20000410000 */
[----:B------:R-:W-:Y:S02]  /*4e40*/  HADD2.F32 R6, -RZ, R6.H1_H1 ;  /* 0x30000006ff067230 */ /* 0x000fe40000004100 */
[C---:B------:R-:W-:Y:S01]  /*4e50*/  FMUL.FTZ R11, R9.reuse, R25 ;  /* 0x00000019090b7220 */ /* 0x040fe20000410000 */
[----:B------:R-:W-:Y:S02]  /*4e60*/  HADD2.F32 R24, -RZ, R24.H0_H0 ;  /* 0x20000018ff187230 */ /* 0x000fe40000004100 */
[-C--:B------:R-:W-:Y:S01]  /*4e70*/  FFMA.FTZ R28, R9, R14.reuse, R28 ;  /* 0x0000000e091c7223 */ /* 0x080fe2000001001c */
[----:B------:R-:W-:Y:S01]  /*4e80*/  F2FP.SATFINITE.E4M3.F32.PACK_AB_MERGE_C R26, R26, R31, RZ ;  /* 0x0000001f1a1a723e */ /* 0x000fe200048070ff */
[-C--:B------:R-:W-:Y:S01]  /*4e90*/  FMUL.FTZ R10, R6, R27.reuse ;  /* 0x0000001b060a7220 */ /* 0x080fe20000410000 */
[----:B------:R-:W-:Y:S01]  /*4ea0*/  FMUL.FTZ R27, R7, R27 ;  /* 0x0000001b071b7220 */ /* 0x000fe20000410000 */
[----:B------:R-:W-:Y:S01]  /*4eb0*/  FFMA.FTZ R11, R8, R14, -R11 ;  /* 0x0000000e080b7223 */ /* 0x000fe2000001080b */
[----:B------:R-:W-:Y:S01]  /*4ec0*/  F2FP.SATFINITE.E4M3.F32.PACK_AB_MERGE_C R15, R15, R30, RZ ;  /* 0x0000001e0f0f723e */ /* 0x000fe200048070ff */
[-C--:B------:R-:W-:Y:S01]  /*4ed0*/  FFMA.FTZ R10, R7, R24.reuse, -R10 ;  /* 0x00000018070a7223 */ /* 0x080fe2000001080a */
[----:B------:R-:W-:Y:S01]  /*4ee0*/  FFMA.FTZ R27, R6, R24, R27 ;  /* 0x00000018061b7223 */ /* 0x000fe2000001001b */
[----:B------:R-:W-:-:S02]  /*4ef0*/  F2FP.SATFINITE.E4M3.F32.PACK_AB_MERGE_C R4, R76, R29, R32 ;  /* 0x0000001d4c04723e */ /* 0x000fc40004807020 */
[----:B------:R-:W-:Y:S02]  /*4f00*/  F2FP.SATFINITE.E4M3.F32.PACK_AB_MERGE_C R7, R28, R11, R15 ;  /* 0x0000000b1c07723e */ /* 0x000fe4000480700f */
[----:B------:R-:W-:-:S07]  /*4f10*/  F2FP.SATFINITE.E4M3.F32.PACK_AB_MERGE_C R6, R27, R10, R26 ;  /* 0x0000000a1b06723e */ /* 0x000fce000480701a */
.L_x_1455:
[----:B------:R-:W-:Y:S05]  /*4f20*/  BSYNC B1 ;  /* 0x0000000000017941 */ /* 0x000fea0003800000 */
.L_x_1454:
[----:B--2---:R0:W-:Y:S01]  /*4f30*/  STG.E.128 desc[UR46][R12.64+0x80], R4 ;  /* 0x000080040c007986 */ /* 0x0041e2000c101d2e */
[----:B------:R-:W-:Y:S05]  /*4f40*/  BRA `(.L_x_1449) ;  /* 0x0000002400187947 */ /* 0x000fea0003800000 */
.L_x_1433:
[----:B------:R-:W-:Y:S02]  /*4f50*/  ISETP.GE.AND P3, PT, R219, R90, PT ;  /* 0x0000005adb00720c */ /* 0x000fe40003f66270 */
[----:B------:R-:W-:Y:S02]  /*4f60*/  CS2R R10, SRZ ;  /* 0x00000000000a7805 */ /* 0x000fe4000001ff00 */
[----:B------:R-:W-:Y:S02]  /*4f70*/  CS2R R8, SRZ ;  /* 0x0000000000087805 */ /* 0x000fe4000001ff00 */
[----:B------:R-:W-:-:S13]  /*4f80*/  ISETP.GE.OR P3, PT, R22, R82, P3 ;  /* 0x000000521600720c */ /* 0x000fda0001f66670 */
[----:B------:R-:W-:Y:S01]  /*4f90*/  @!P3 IADD3 R27, P4, P5, R48, R6, R62 ;  /* 0x00000006301bb210 */ /* 0x000fe20007d9e03e */
[----:B------:R-:W0:Y:S03]  /*4fa0*/  @!P3 LDC.64 R28, c[0x0][0x3e8] ;  /* 0x0000fa00ff1cbb82 */ /* 0x000e260000000a00 */
[----:B------:R-:W-:Y:S02]  /*4fb0*/  @!P3 IADD3.X R26, R73, R83, R60, P4, P5 ;  /* 0x00000053491ab210 */ /* 0x000fe400027ea43c */
[----:B------:R-:W-:-:S03]  /*4fc0*/  ISETP.GE.AND P4, PT, R17, R90, PT ;  /* 0x0000005a1100720c */ /* 0x000fc60003f86270 */
[----:B------:R-:W1:Y:S01]  /*4fd0*/  @!P3 LDC.64 R30, c[0x0][0x400] ;  /* 0x00010000ff1ebb82 */ /* 0x000e620000000a00 */
[----:B------:R-:W-:-:S13]  /*4fe0*/  ISETP.GE.OR P4, PT, R22, R82, P4 ;  /* 0x000000521600720c */ /* 0x000fda0002786670 */
[----:B------:R-:W2:Y:S08]  /*4ff0*/  @!P4 LDC.64 R12, c[0x0][0x3e8] ;  /* 0x0000fa00ff0ccb82 */ /* 0x000eb00000000a00 */
[----:B------:R-:W3:Y:S01]  /*5000*/  @!P4 LDC.64 R14, c[0x0][0x400] ;  /* 0x00010000ff0ecb82 */ /* 0x000ee20000000a00 */
[----:B--2---:R-:W-:Y:S02]  /*5010*/  @!P4 IADD3 R12, P5, P6, R48, R12, R6 ;  /* 0x0000000c300cc210 */ /* 0x004fe40007ebe006 */
[----:B------:R-:W-:-:S02]  /*5020*/  CS2R R6, SRZ ;  /* 0x0000000000067805 */ /* 0x000fc4000001ff00 */
[----:B------:R-:W-:Y:S02]  /*5030*/  @!P4 IADD3.X R13, R73, R13, R83, P5, P6 ;  /* 0x0000000d490dc210 */ /* 0x000fe40002fec453 */
[----:B---3--:R-:W-:-:S04]  /*5040*/  @!P4 IADD3 R14, P5, P6, R52, R14, R4 ;  /* 0x0000000e340ec210 */ /* 0x008fc80007ebe004 */
[----:B------:R-:W-:Y:S02]  /*5050*/  @!P4 IADD3.X R15, R78, R15, R91, P5, P6 ;  /* 0x0000000f4e0fc210 */ /* 0x000fe40002fec45b */
[----:B------:R-:W-:Y:S02]  /*5060*/  @!P3 IADD3 R25, P5, P6, R52, R4, R66 ;  /* 0x000000043419b210 */ /* 0x000fe40007ebe042 */
[----:B------:R-:W-:Y:S01]  /*5070*/  CS2R R4, SRZ ;  /* 0x0000000000047805 */ /* 0x000fe2000001ff00 */
[----:B------:R2:W3:Y:S01]  /*5080*/  @!P4 LDG.E.128 R8, desc[UR46][R14.64] ;  /* 0x0000002e0e08c981 */ /* 0x0004e2000c1e1d00 */
[----:B------:R-:W-:-:S04]  /*5090*/  @!P3 IADD3.X R24, R78, R91, R64, P5, P6 ;  /* 0x0000005b4e18b210 */ /* 0x000fc80002fec440 */
[----:B------:R4:W5:Y:S01]  /*50a0*/  @!P4 LDG.E.128 R4, desc[UR46][R12.64] ;  /* 0x0000002e0c04c981 */ /* 0x000962000c1e1d00 */
[----:B0-----:R-:W-:-:S05]  /*50b0*/  @!P3 IADD3 R28, P4, R27, R28, RZ ;  /* 0x0000001c1b1cb210 */ /* 0x001fca0007f9e0ff */
[----:B------:R-:W-:Y:S01]  /*50c0*/  @!P3 IMAD.X R29, R26, 0x1, R29, P4 ;  /* 0x000000011a1db824 */ /* 0x000fe200020e061d */
[----:B-1----:R-:W-:Y:S02]  /*50d0*/  @!P3 IADD3 R30, P4, R25, R30, RZ ;  /* 0x0000001e191eb210 */ /* 0x002fe40007f9e0ff */
[----:B--2---:R-:W-:Y:S02]  /*50e0*/  CS2R R14, SRZ ;  /* 0x00000000000e7805 */ /* 0x004fe4000001ff00 */
[----:B------:R-:W-:Y:S02]  /*50f0*/  CS2R R26, SRZ ;  /* 0x00000000001a7805 */ /* 0x000fe4000001ff00 */
[----:B----4-:R-:W-:Y:S01]  /*5100*/  CS2R R12, SRZ ;  /* 0x00000000000c7805 */ /* 0x010fe2000001ff00 */
[----:B------:R-:W-:Y:S01]  /*5110*/  @!P3 IMAD.X R31, R24, 0x1, R31, P4 ;  /* 0x00000001181fb824 */ /* 0x000fe200020e061f */
[----:B------:R-:W-:-:S04]  /*5120*/  CS2R R24, SRZ ;  /* 0x0000000000187805 */ /* 0x000fc8000001ff00 */
[----:B------:R-:W2:Y:S04]  /*5130*/  @!P3 LDG.E.128 R12, desc[UR46][R28.64] ;  /* 0x0000002e1c0cb981 */ /* 0x000ea8000c1e1d00 */
[----:B------:R-:W4:Y:S01]  /*5140*/  @!P3 LDG.E.128 R24, desc[UR46][R30.64] ;  /* 0x0000002e1e18b981 */ /* 0x000f22000c1e1d00 */
[----:B------:R-:W-:-:S06]  /*5150*/  UISETP.NE.AND UP0, UPT, UR45, 0x3, UPT ;  /* 0x000000032d00788c */ /* 0x000fcc000bf05270 */
[----:B------:R-:W-:Y:S02]  /*5160*/  PLOP3.LUT P3, PT, PT, PT, UP0, 0x80, 0x0 ;  /* 0x000000000000781c */ /* 0x000fe40003f6f008 */
[----:B------:R-:W-:Y:S01]  /*5170*/  ISETP.GE.AND P4, PT, R22, R82, PT ;  /* 0x000000521600720c */ /* 0x000fe20003f86270 */
[----:B---3--:R-:W-:Y:S02]  /*5180*/  IMAD.MOV.U32 R104, RZ, RZ, R10 ;  /* 0x000000ffff687224 */ /* 0x008fe400078e000a */
[----:B------:R-:W-:Y:S02]  /*5190*/  IMAD.MOV.U32 R106, RZ, RZ, R8 ;  /* 0x000000ffff6a7224 */ /* 0x000fe400078e0008 */
[----:B-----5:R-:W-:Y:S02]  /*51a0*/  IMAD.MOV.U32 R103, RZ, RZ, R6 ;  /* 0x000000ffff677224 */ /* 0x020fe400078e0006 */
[----:B------:R-:W-:Y:S02]  /*51b0*/  IMAD.MOV.U32 R105, RZ, RZ, R4 ;  /* 0x000000ffff697224 */ /* 0x000fe400078e0004 */
[----:B--2---:R-:W-:-:S02]  /*51c0*/  IMAD.MOV.U32 R93, RZ, RZ, R14 ;  /* 0x000000ffff5d7224 */ /* 0x004fc400078e000e */
[----:B------:R-:W-:Y:S02]  /*51d0*/  IMAD.MOV.U32 R94, RZ, RZ, R12 ;  /* 0x000000ffff5e7224 */ /* 0x000fe400078e000c */
[----:B----4-:R-:W-:Y:S02]  /*51e0*/  IMAD.MOV.U32 R95, RZ, RZ, R26 ;  /* 0x000000ffff5f7224 */ /* 0x010fe400078e001a */
[----:B------:R-:W-:Y:S01]  /*51f0*/  IMAD.MOV.U32 R96, RZ, RZ, R24 ;  /* 0x000000ffff607224 */ /* 0x000fe200078e0018 */
[----:B------:R-:W-:Y:S06]  /*5200*/  @!P3 BRA `(.L_x_1456) ;  /* 0x000000000004b947 */ /* 0x000fec0003800000 */
[----:B------:R-:W-:Y:S01]  /*5210*/  BPT.TRAP 0x1 ;  /* 0x000000040000795c */ /* 0x000fe20000300000 */
.L_x_1456:
[----:B------:R-:W-:Y:S01]  /*5220*/  IMAD R91, R192, 0x8, R16 ;  /* 0x00000008c05b7824 */ /* 0x000fe200078e0210 */
[----:B------:R-:W-:Y:S01]  /*5230*/  SHF.L.U32 R92, R198, 0x1f, RZ ;  /* 0x0000001fc65c7819 */ /* 0x000fe200000006ff */
[----:B------:R-:W0:Y:S01]  /*5240*/  LDC R98, c[0x0][0x2f4] ;  /* 0x0000bd00ff627b82 */ /* 0x000e220000000800 */
[----:B------:R-:W-:Y:S01]  /*5250*/  BSSY B1, `(.L_x_1457) ;  /* 0x0000006000017945 */ /* 0x000fe20003800000 */
[----:B------:R-:W-:Y:S01]  /*5260*/  IMAD.MOV.U32 R81, RZ, RZ, R33 ;  /* 0x000000ffff517224 */ /* 0x000fe200078e0021 */
[----:B------:R-:W1:Y:S05]  /*5270*/  SYNCS.PHASECHK.TRANS64.TRYWAIT P5, [R91+URZ+0x28490], R92 ;  /* 0x0284905c5b0075a7 */ /* 0x000e6a00080a017f */
[----:B------:R-:W2:Y:S01]  /*5280*/  LDC.64 R82, c[0x0][0x300] ;  /* 0x0000c000ff527b82 */ /* 0x000ea20000000a00 */
[----:B0-----:R-:W-:Y:S01]  /*5290*/  IMAD.IADD R100, R98, 0x1, -R71 ;  /* 0x0000000162647824 */ /* 0x001fe200078e0a47 */
[----:B-1----:R-:W-:Y:S06]  /*52a0*/  @!P5 BRA `(.L_x_1458) ;  /* 0x0000026800bcd947 */ /* 0x002fec0003800000 */
.L_x_1810:
[----:B------:R-:W-:Y:S05]  /*52b0*/  BSYNC B1 ;  /* 0x0000000000017941 */ /* 0x000fea0003800000 */
.L_x_1457:
[----:B------:R-:W-:Y:S01]  /*52c0*/  ISETP.GE.OR P5, PT, R17, R90, P1 ;  /* 0x0000005a1100720c */ /* 0x000fe20000fa6670 */
[----:B------:R-:W-:-:S12]  /*52d0*/  BSSY B1, `(.L_x_1459) ;  /* 0x00000f6000017945 */ /* 0x000fd80003800000 */
[----:B------:R-:W-:Y:S05]  /*52e0*/  @P5 BRA `(.L_x_1460) ;  /* 0x0000000c00d05947 */ /* 0x000fea0003800000 */
[-C--:B--2---:R-:W-:Y:S01]  /*52f0*/  IMAD R28, R223, R82.reuse, RZ ;  /* 0x00000052df1c7224 */ /* 0x084fe200078e02ff */
[----:B------:R-:W-:Y:S01]  /*5300*/  SHF.R.U32.HI R30, RZ, 0x3, R209 ;  /* 0x00000003ff1e7819 */ /* 0x000fe200000116d1 */
[C---:B------:R-:W-:Y:S01]  /*5310*/  IMAD.WIDE.U32 R84, R17.reuse, R82, R80 ;  /* 0x0000005211547225 */ /* 0x040fe200078e0050 */
[----:B------:R-:W-:Y:S03]  /*5320*/  BSSY B2, `(.L_x_1461) ;  /* 0x00000e4000027945 */ /* 0x000fe60003800000 */
[----:B------:R-:W-:Y:S01]  /*5330*/  IMAD R97, R17, R83, R28 ;  /* 0x0000005311617224 */ /* 0x000fe200078e021c */
[----:B------:R-:W-:Y:S02]  /*5340*/  SEL R28, R71, R100, !P0 ;  /* 0x00000064471c7207 */ /* 0x000fe40004000000 */
[----:B------:R-:W-:Y:S01]  /*5350*/  IADD3 R99, P5, P6, R44, R84, R74 ;  /* 0x000000542c637210 */ /* 0x000fe20007ebe04a */
[----:B------:R-:W-:Y:S01]  /*5360*/  IMAD.IADD R97, R97, 0x1, R85 ;  /* 0x0000000161617824 */ /* 0x000fe200078e0255 */
[----:B------:R-:W-:-:S04]  /*5370*/  SHF.R.S32.HI R29, RZ, 0x1f, R28 ;  /* 0x0000001fff1d7819 */ /* 0x000fc8000001141c */
[----:B------:R-:W-:Y:S02]  /*5380*/  LEA.HI R28, R29, R28, RZ, 0x5 ;  /* 0x0000001c1d1c7211 */ /* 0x000fe400078f28ff */
[----:B------:R-:W-:Y:S02]  /*5390*/  IADD3.X R102, R0, R97, R86, P5, P6 ;  /* 0x0000006100667210 */ /* 0x000fe40002fec456 */
[----:B------:R-:W-:-:S04]  /*53a0*/  LEA.HI.SX32 R28, R28, R79, 0x1b ;  /* 0x0000004f1c1c7211 */ /* 0x000fc800078fdaff */
[----:B------:R-:W-:Y:S01]  /*53b0*/  SHF.R.S32.HI R29, RZ, 0x1f, R28 ;  /* 0x0000001fff1d7819 */ /* 0x000fe2000001141c */
[----:B------:R-:W-:-:S03]  /*53c0*/  IMAD.SHL.U32 R101, R28, 0x10, RZ ;  /* 0x000000101c657824 */ /* 0x000fc600078e00ff */
[----:B------:R-:W-:Y:S02]  /*53d0*/  LEA.HI R29, R29, R28, RZ, 0x3 ;  /* 0x0000001c1d1d7211 */ /* 0x000fe400078f18ff */
[----:B------:R-:W-:-:S03]  /*53e0*/  LOP3.LUT R28, R209, 0x70, R101, 0xf8, !PT ;  /* 0x00000070d11c7812 */ /* 0x000fc600078ef865 */
[----:B------:R-:W-:Y:S01]  /*53f0*/  IMAD.SHL.U32 R29, R29, 0x400, RZ ;  /* 0x000004001d1d7824 */ /* 0x000fe200078e00ff */
[----:B------:R-:W-:-:S04]  /*5400*/  LOP3.LUT R30, R28, R30, RZ, 0x3c, !PT ;  /* 0x0000001e1c1e7212 */ /* 0x000fc800078e3cff */
[----:B------:R-:W-:Y:S01]  /*5410*/  LOP3.LUT R28, R29, 0xffffe000, RZ, 0xc0, !PT ;  /* 0xffffe0001d1c7812 */ /* 0x000fe200078ec0ff */
[----:B------:R-:W-:-:S03]  /*5420*/  IMAD R29, R192, 0x4000, R21 ;  /* 0x00004000c01d7824 */ /* 0x000fc600078e0215 */
[----:B------:R-:W-:Y:S01]  /*5430*/  IADD3 R31, R30, R28, R213 ;  /* 0x0000001c1e1f7210 */ /* 0x000fe20007ffe0d5 */
[----:B------:R-:W-:-:S04]  /*5440*/  IMAD.IADD R29, R16, 0x1, R29 ;  /* 0x00000001101d7824 */ /* 0x000fc800078e021d */
[----:B------:R-:W-:-:S04]  /*5450*/  IMAD R31, R192, 0x4000, R31 ;  /* 0x00004000c01f7824 */ /* 0x000fc800078e021f */
[----:B------:R-:W-:Y:S02]  /*5460*/  IMAD.IADD R32, R16, 0x1, R31 ;  /* 0x0000000110207824 */ /* 0x000fe400078e021f */
[----:B------:R-:W1:Y:S04]  /*5470*/  LDS.128 R28, [R29+0x20000] ;  /* 0x020000001d1c7984 */ /* 0x000e680000000c00 */
[----:B------:R-:W2:Y:S01]  /*5480*/  LDS.128 R32, [R32+0x20000] ;  /* 0x0200000020207984 */ /* 0x000ea20000000c00 */
[----:B------:R-:W-:Y:S05]  /*5490*/  @P4 BRA `(.L_x_1462) ;  /* 0x0000000c00304947 */ /* 0x000fea0003800000 */
[--C-:B------:R-:W-:Y:S02]  /*54a0*/  SHF.R.U32.HI R112, RZ, 0x8, R5.reuse ;  /* 0x00000008ff707819 */ /* 0x100fe40000011605 */
[----:B------:R-:W-:Y:S02]  /*54b0*/  LOP3.LUT R4, R5, 0xff0000ff, RZ, 0xc0, !PT ;  /* 0xff0000ff05047812 */ /* 0x000fe400078ec0ff */
[----:B------:R-:W-:Y:S02]  /*54c0*/  SHF.R.U32.HI R111, RZ, 0x10, R5 ;  /* 0x00000010ff6f7819 */ /* 0x000fe40000011605 */
[--C-:B------:R-:W-:Y:S02]  /*54d0*/  SHF.R.U32.HI R107, RZ, 0x8, R9.reuse ;  /* 0x00000008ff6b7819 */ /* 0x100fe40000011609 */
[----:B------:R-:W-:Y:S02]  /*54e0*/  LOP3.LUT R10, R9, 0xff0000ff, RZ, 0xc0, !PT ;  /* 0xff0000ff090a7812 */ /* 0x000fe400078ec0ff */
[----:B------:R-:W-:Y:S01]  /*54f0*/  SHF.R.U32.HI R5, RZ, 0x10, R9 ;  /* 0x00000010ff057819 */ /* 0x000fe20000011609 */
[----:B------:R-:W-:Y:S01]  /*5500*/  IMAD.SHL.U32 R9, R112, 0x100, RZ ;  /* 0x0000010070097824 */ /* 0x000fe200078e00ff */
[----:B------:R-:W-:Y:S01]  /*5510*/  SHF.R.U32.HI R8, RZ, 0x8, R7 ;  /* 0x00000008ff087819 */ /* 0x000fe20000011607 */
[----:B------:R-:W-:Y:S01]  /*5520*/  IMAD.SHL.U32 R107, R107, 0x100, RZ ;  /* 0x000001006b6b7824 */ /* 0x000fe200078e00ff */
[----:B------:R-:W-:Y:S01]  /*5530*/  SHF.R.U32.HI R109, RZ, 0x8, R11 ;  /* 0x00000008ff6d7819 */ /* 0x000fe2000001160b */
[----:B------:R-:W-:Y:S01]  /*5540*/  IMAD.U32 R112, R5, 0x10000, RZ ;  /* 0x0001000005707824 */ /* 0x000fe200078e00ff */
[----:B------:R-:W-:-:S02]  /*5550*/  LOP3.LUT R6, R7, 0xff0000ff, RZ, 0xc0, !PT ;  /* 0xff0000ff07067812 */ /* 0x000fc400078ec0ff */
[----:B------:R-:W-:Y:S01]  /*5560*/  SHF.R.U32.HI R110, RZ, 0x10, R7 ;  /* 0x00000010ff6e7819 */ /* 0x000fe20000011607 */
[----:B------:R-:W-:Y:S01]  /*5570*/  IMAD.SHL.U32 R109, R109, 0x100, RZ ;  /* 0x000001006d6d7824 */ /* 0x000fe200078e00ff */
[----:B------:R-:W-:Y:S02]  /*5580*/  LOP3.LUT R108, R11, 0xff0000ff, RZ, 0xc0, !PT ;  /* 0xff0000ff0b6c7812 */ /* 0x000fe400078ec0ff */
[----:B------:R-:W-:Y:S02]  /*5590*/  SHF.R.U32.HI R7, RZ, 0x10, R11 ;  /* 0x00000010ff077819 */ /* 0x000fe4000001160b */
[----:B------:R-:W-:Y:S01]  /*55a0*/  LOP3.LUT R4, R4, 0xff00, R9, 0xf8, !PT ;  /* 0x0000ff0004047812 */ /* 0x000fe200078ef809 */
[----:B------:R-:W-:Y:S01]  /*55b0*/  IMAD.U32 R9, R111, 0x10000, RZ ;  /* 0x000100006f097824 */ /* 0x000fe200078e00ff */
[----:B------:R-:W-:Y:S01]  /*55c0*/  SHF.L.U32 R11, R8, 0x8, RZ ;  /* 0x00000008080b7819 */ /* 0x000fe200000006ff */
[----:B------:R-:W-:Y:S01]  /*55d0*/  IMAD.U32 R114, R7, 0x10000, RZ ;  /* 0x0001000007727824 */ /* 0x000fe200078e00ff */
[----:B------:R-:W-:-:S02]  /*55e0*/  LOP3.LUT R113, R108, 0xff00, R109, 0xf8, !PT ;  /* 0x0000ff006c717812 */ /* 0x000fc400078ef86d */
[----:B------:R-:W-:Y:S02]  /*55f0*/  LOP3.LUT R8, R6, 0xff00, R11, 0xf8, !PT ;  /* 0x0000ff0006087812 */ /* 0x000fe400078ef80b */
[----:B------:R-:W-:Y:S01]  /*5600*/  LOP3.LUT R6, R4, 0xff0000, R9, 0xf8, !PT ;  /* 0x00ff000004067812 */ /* 0x000fe200078ef809 */
[----:B------:R-:W-:Y:S01]  /*5610*/  IMAD.U32 R9, R110, 0x10000, RZ ;  /* 0x000100006e097824 */ /* 0x000fe200078e00ff */
[----:B------:R-:W-:Y:S02]  /*5620*/  LOP3.LUT R111, R10, 0xff00, R107, 0xf8, !PT ;  /* 0x0000ff000a6f7812 */ /* 0x000fe400078ef86b */
[----:B------:R-:W-:Y:S02]  /*5630*/  F2FP.F16.E4M3.UNPACK_B R109, R106.H1 ;  /* 0x0000006aff6d723e */ /* 0x000fe400030006ff */
[----:B--2---:R-:W-:Y:S02]  /*5640*/  F2FP.F16.E4M3.UNPACK_B R11, R32.H1 ;  /* 0x00000020ff0b723e */ /* 0x004fe400030006ff */
[----:B-1----:R-:W-:Y:S01]  /*5650*/  F2FP.F16.E4M3.UNPACK_B R10, R28.H1 ;  /* 0x0000001cff0a723e */ /* 0x002fe200030006ff */
[----:B------:R-:W-:Y:S01]  /*5660*/  HADD2.F32 R110, -RZ, R109.H0_H0 ;  /* 0x2000006dff6e7230 */ /* 0x000fe20000004100 */
[----:B------:R-:W-:Y:S01]  /*5670*/  LOP3.LUT R4, R8, 0xff0000, R9, 0xf8, !PT ;  /* 0x00ff000008047812 */ /* 0x000fe200078ef809 */
[----:B------:R-:W-:Y:S01]  /*5680*/  HADD2.F32 R9, -RZ, R11.H0_H0 ;  /* 0x2000000bff097230 */ /* 0x000fe20000004100 */
[----:B------:R-:W-:Y:S01]  /*5690*/  F2FP.F16.E4M3.UNPACK_B R107, R105.H1 ;  /* 0x00000069ff6b723e */ /* 0x000fe200030006ff */
[----:B------:R-:W-:Y:S01]  /*56a0*/  HADD2.F32 R8, -RZ, R10.H0_H0 ;  /* 0x2000000aff087230 */ /* 0x000fe20000004100 */
[----:B------:R-:W-:Y:S01]  /*56b0*/  LOP3.LUT R7, R111, 0xff0000, R112, 0xf8, !PT ;  /* 0x00ff00006f077812 */ /* 0x000fe200078ef870 */
[----:B------:R-:W-:-:S02]  /*56c0*/  HADD2.F32 R112, -RZ, R109.H1_H1 ;  /* 0x3000006dff707230 */ /* 0x000fc40000004100 */
[CC--:B------:R-:W-:Y:S01]  /*56d0*/  FMUL.FTZ R115, R9.reuse, R110.reuse ;  /* 0x0000006e09737220 */ /* 0x0c0fe20000410000 */
[--C-:B------:R-:W-:Y:S02]  /*56e0*/  HADD2.F32 R108, -RZ, R107.reuse.H0_H0 ;  /* 0x2000006bff6c7230 */ /* 0x100fe40000004100 */
[C---:B------:R-:W-:Y:S01]  /*56f0*/  FMUL.FTZ R110, R8.reuse, R110 ;  /* 0x0000006e086e7220 */ /* 0x040fe20000410000 */
[----:B------:R-:W-:Y:S01]  /*5700*/  HADD2.F32 R10, -RZ, R10.H1_H1 ;  /* 0x3000000aff0a7230 */ /* 0x000fe20000004100 */
[----:B------:R-:W-:Y:S01]  /*5710*/  F2FP.F16.E4M3.UNPACK_B R109, R105 ;  /* 0x00000069ff6d723e */ /* 0x000fe200020006ff */
[-C--:B------:R-:W-:Y:S01]  /*5720*/  FFMA.FTZ R8, R8, R108.reuse, -R115 ;  /* 0x0000006c08087223 */ /* 0x080fe20000010873 */
[----:B------:R-:W-:Y:S01]  /*5730*/  FFMA.FTZ R9, R9, R108, R110 ;  /* 0x0000006c09097223 */ /* 0x000fe2000001006e */
[----:B------:R-:W-:Y:S01]  /*5740*/  HADD2.F32 R108, -RZ, R107.H1_H1 ;  /* 0x3000006bff6c7230 */ /* 0x000fe20000004100 */
[----:B------:R-:W-:Y:S01]  /*5750*/  F2FP.F16.E4M3.UNPACK_B R110, R106 ;  /* 0x0000006aff6e723e */ /* 0x000fe200020006ff */
[----:B------:R-:W-:Y:S01]  /*5760*/  HADD2.F32 R107, -RZ, R11.H1_H1 ;  /* 0x3000000bff6b7230 */ /* 0x000fe20000004100 */
[----:B------:R-:W-:-:S02]  /*5770*/  F2FP.F16.E4M3.UNPACK_B R32, R32 ;  /* 0x00000020ff20723e */ /* 0x000fc400020006ff */
[----:B------:R-:W-:Y:S01]  /*5780*/  F2FP.F16.E4M3.UNPACK_B R105, R28 ;  /* 0x0000001cff69723e */ /* 0x000fe200020006ff */
[----:B------:R-:W-:Y:S02]  /*5790*/  HADD2.F32 R111, -RZ, R110.H0_H0 ;  /* 0x2000006eff6f7230 */ /* 0x000fe40000004100 */
[-C--:B------:R-:W-:Y:S01]  /*57a0*/  FMUL.FTZ R11, R107, R112.reuse ;  /* 0x000000706b0b7220 */ /* 0x080fe20000410000 */
[C---:B------:R-:W-:Y:S01]  /*57b0*/  FMUL.FTZ R112, R10.reuse, R112 ;  /* 0x000000700a707220 */ /* 0x040fe20000410000 */
[----:B------:R-:W-:Y:S01]  /*57c0*/  HADD2.F32 R106, -RZ, R32.H0_H0 ;  /* 0x20000020ff6a7230 */ /* 0x000fe20000004100 */
[----:B------:R-:W-:Y:S01]  /*57d0*/  LOP3.LUT R5, R113, 0xff0000, R114, 0xf8, !PT ;  /* 0x00ff000071057812 */ /* 0x000fe200078ef872 */
[----:B------:R-:W-:Y:S02]  /*57e0*/  HADD2.F32 R28, -RZ, R105.H0_H0 ;  /* 0x20000069ff1c7230 */ /* 0x000fe40000004100 */
[-C--:B------:R-:W-:Y:S01]  /*57f0*/  FFMA.FTZ R11, R10, R108.reuse, -R11 ;  /* 0x0000006c0a0b7223 */ /* 0x080fe2000001080b */
[----:B------:R-:W-:Y:S01]  /*5800*/  FFMA.FTZ R10, R107, R108, R112 ;  /* 0x0000006c6b0a7223 */ /* 0x000fe20000010070 */
[----:B------:R-:W-:-:S02]  /*5810*/  HADD2.F32 R107, -RZ, R109.H0_H0 ;  /* 0x2000006dff6b7230 */ /* 0x000fc40000004100 */
[-C--:B------:R-:W-:Y:S01]  /*5820*/  FMUL.FTZ R113, R106, R111.reuse ;  /* 0x0000006f6a717220 */ /* 0x080fe20000410000 */
[----:B------:R-:W-:Y:S01]  /*5830*/  FMUL.FTZ R111, R28, R111 ;  /* 0x0000006f1c6f7220 */ /* 0x000fe20000410000 */
[----:B------:R-:W-:Y:S01]  /*5840*/  HADD2.F32 R110, -RZ, R110.H1_H1 ;  /* 0x3000006eff6e7230 */ /* 0x000fe20000004100 */
[----:B------:R-:W-:Y:S01]  /*5850*/  F2FP.F16.E4M3.UNPACK_B R112, R103.H1 ;  /* 0x00000067ff70723e */ /* 0x000fe200030006ff */
[----:B------:R-:W-:Y:S02]  /*5860*/  HADD2.F32 R108, -RZ, R32.H1_H1 ;  /* 0x30000020ff6c7230 */ /* 0x000fe40000004100 */
[-C--:B------:R-:W-:Y:S01]  /*5870*/  FFMA.FTZ R32, R106, R107.reuse, R111 ;  /* 0x0000006b6a207223 */ /* 0x080fe2000001006f */
[----:B------:R-:W-:Y:S02]  /*5880*/  HADD2.F32 R105, -RZ, R105.H1_H1 ;  /* 0x30000069ff697230 */ /* 0x000fe40000004100 */
[----:B------:R-:W-:Y:S01]  /*5890*/  FFMA.FTZ R28, R28, R107, -R113 ;  /* 0x0000006b1c1c7223 */ /* 0x000fe20000010871 */
[----:B------:R-:W-:-:S02]  /*58a0*/  HADD2.F32 R111, -RZ, R109.H1_H1 ;  /* 0x3000006dff6f7230 */ /* 0x000fc40000004100 */
[C---:B------:R-:W-:Y:S01]  /*58b0*/  FMUL.FTZ R106, R108.reuse, R110 ;  /* 0x0000006e6c6a7220 */ /* 0x040fe20000410000 */
[----:B------:R-:W-:Y:S01]  /*58c0*/  F2FP.F16.E4M3.UNPACK_B R113, R104.H1 ;  /* 0x00000068ff71723e */ /* 0x000fe200030006ff */
[C---:B------:R-:W-:Y:S01]  /*58d0*/  FMUL.FTZ R117, R105.reuse, R110 ;  /* 0x0000006e69757220 */ /* 0x040fe20000410000 */
[----:B------:R-:W-:Y:S01]  /*58e0*/  F2FP.F16.E4M3.UNPACK_B R109, R34.H1 ;  /* 0x00000022ff6d723e */ /* 0x000fe200030006ff */
[-C--:B------:R-:W-:Y:S01]  /*58f0*/  FFMA.FTZ R107, R105, R111.reuse, -R106 ;  /* 0x0000006f696b7223 */ /* 0x080fe2000001086a */
[-C--:B------:R-:W-:Y:S01]  /*5900*/  F2FP.F16.E4M3.UNPACK_B R106, R30.reuse.H1 ;  /* 0x0000001eff6a723e */ /* 0x080fe200030006ff */
[----:B------:R-:W-:Y:S02]  /*5910*/  HADD2.F32 R115, -RZ, R113.H0_H0 ;  /* 0x20000071ff737230 */ /* 0x000fe40000004100 */
[----:B------:R-:W-:Y:S01]  /*5920*/  FFMA.FTZ R105, R108, R111, R117 ;  /* 0x0000006f6c697223 */ /* 0x000fe20000010075 */
[----:B------:R-:W-:Y:S01]  /*5930*/  HADD2.F32 R110, -RZ, R109.H0_H0 ;  /* 0x2000006dff6e7230 */ /* 0x000fe20000004100 */
[----:B------:R-:W-:Y:S01]  /*5940*/  F2FP.F16.E4M3.UNPACK_B R30, R30 ;  /* 0x0000001eff1e723e */ /* 0x000fe200020006ff */
[----:B------:R-:W-:Y:S01]  /*5950*/  HADD2.F32 R108, -RZ, R106.H0_H0 ;  /* 0x2000006aff6c7230 */ /* 0x000fe20000004100 */
[----:B------:R-:W-:Y:S01]  /*5960*/  F2FP.SATFINITE.E4M3.F32.PACK_AB_MERGE_C R9, R10, R9, RZ ;  /* 0x000000090a09723e */ /* 0x000fe200048070ff */
[----:B------:R-:W-:-:S02]  /*5970*/  HADD2.F32 R114, -RZ, R113.H1_H1 ;  /* 0x30000071ff727230 */ /* 0x000fc40000004100 */
[-C--:B------:R-:W-:Y:S01]  /*5980*/  FMUL.FTZ R117, R110, R115.reuse ;  /* 0x000000736e757220 */ /* 0x080fe20000410000 */
[----:B------:R-:W-:Y:S02]  /*5990*/  HADD2.F32 R113, -RZ, R112.H0_H0 ;  /* 0x20000070ff717230 */ /* 0x000fe40000004100 */
[C---:B------:R-:W-:Y:S01]  /*59a0*/  FMUL.FTZ R115, R108.reuse, R115 ;  /* 0x000000736c737220 */ /* 0x040fe20000410000 */
[----:B------:R-:W-:Y:S01]  /*59b0*/  HADD2.F32 R111, -RZ, R109.H1_H1 ;  /* 0x3000006dff6f7230 */ /* 0x000fe20000004100 */
[----:B------:R-:W-:Y:S01]  /*59c0*/  F2FP.SATFINITE.E4M3.F32.PACK_AB_MERGE_C R8, R11, R8, RZ ;  /* 0x000000080b08723e */ /* 0x000fe200048070ff */
[----:B------:R-:W-:Y:S02]  /*59d0*/  HADD2.F32 R109, -RZ, R106.H1_H1 ;  /* 0x3000006aff6d7230 */ /* 0x000fe40000004100 */
[-C--:B------:R-:W-:Y:S01]  /*59e0*/  FFMA.FTZ R106, R108, R113.reuse, -R117 ;  /* 0x000000716c6a7223 */ /* 0x080fe20000010875 */
[----:B------:R-:W-:Y:S02]  /*59f0*/  HADD2.F32 R112, -RZ, R112.H1_H1 ;  /* 0x30000070ff707230 */ /* 0x000fe40000004100 */
[----:B------:R-:W-:Y:S01]  /*5a00*/  FFMA.FTZ R108, R110, R113, R115 ;  /* 0x000000716e6c7223 */ /* 0x000fe20000010073 */
[----:B------:R-:W-:Y:S01]  /*5a10*/  FMUL.FTZ R116, R111, R114 ;  /* 0x000000726f747220 */ /* 0x000fe20000410000 */
[----:B------:R-:W-:Y:S01]  /*5a20*/  F2FP.F16.E4M3.UNPACK_B R110, R104 ;  /* 0x00000068ff6e723e */ /* 0x000fe200020006ff */
[C---:B------:R-:W-:Y:S01]  /*5a30*/  FMUL.FTZ R114, R109.reuse, R114 ;  /* 0x000000726d727220 */ /* 0x040fe20000410000 */
[----:B------:R-:W-:Y:S01]  /*5a40*/  F2FP.F16.E4M3.UNPACK_B R104, R34 ;  /* 0x00000022ff68723e */ /* 0x000fe200020006ff */
[-C--:B------:R-:W-:Y:S01]  /*5a50*/  FFMA.FTZ R117, R109, R112.reuse, -R116 ;  /* 0x000000706d757223 */ /* 0x080fe20000010874 */
[----:B------:R-:W-:Y:S01]  /*5a60*/  F2FP.F16.E4M3.UNPACK_B R109, R103 ;  /* 0x00000067ff6d723e */ /* 0x000fe200020006ff */
[----:B------:R-:W-:Y:S01]  /*5a70*/  FFMA.FTZ R119, R111, R112, R114 ;  /* 0x000000706f777223 */ /* 0x000fe20000010072 */
[----:B------:R-:W-:Y:S01]  /*5a80*/  HADD2.F32 R111, -RZ, R110.H0_H0 ;  /* 0x2000006eff6f7230 */ /* 0x000fe20000004100 */
[----:B------:R-:W-:Y:S01]  /*5a90*/  F2FP.SATFINITE.E4M3.F32.PACK_AB_MERGE_C R32, R105, R32, R9 ;  /* 0x000000206920723e */ /* 0x000fe20004807009 */
[----:B------:R-:W-:Y:S01]  /*5aa0*/  HADD2.F32 R34, -RZ, R30.H0_H0 ;  /* 0x2000001eff227230 */ /* 0x000fe20000004100 */
[----:B------:R-:W-:Y:S01]  /*5ab0*/  F2FP.F16.E4M3.UNPACK_B R10, R33 ;  /* 0x00000021ff0a723e */ /* 0x000fe200020006ff */
[----:B------:R-:W-:Y:S01]  /*5ac0*/  HADD2.F32 R103, -RZ, R104.H0_H0 ;  /* 0x20000068ff677230 */ /* 0x000fe20000004100 */
[----:B------:R-:W-:Y:S01]  /*5ad0*/  F2FP.F16.E4M3.UNPACK_B R11, R7 ;  /* 0x00000007ff0b723e */ /* 0x000fe200020006ff */
[----:B------:R-:W-:-:S02]  /*5ae0*/  HADD2.F32 R113, -RZ, R110.H1_H1 ;  /* 0x3000006eff717230 */ /* 0x000fc40000004100 */
[-C--:B------:R-:W-:Y:S01]  /*5af0*/  FMUL.FTZ R112, R34, R111.reuse ;  /* 0x0000006f22707220 */ /* 0x080fe20000410000 */
[----:B------:R-:W-:Y:S02]  /*5b00*/  HADD2.F32 R104, -RZ, R104.H1_H1 ;  /* 0x30000068ff687230 */ /* 0x000fe40000004100 */
[----:B------:R-:W-:Y:S01]  /*5b10*/  FMUL.FTZ R115, R103, R111 ;  /* 0x0000006f67737220 */ /* 0x000fe20000410000 */
[----:B------:R-:W-:Y:S01]  /*5b20*/  HADD2.F32 R30, -RZ, R30.H1_H1 ;  /* 0x3000001eff1e7230 */ /* 0x000fe20000004100 */
[----:B------:R-:W-:Y:S01]  /*5b30*/  F2FP.F16.E4M3.UNPACK_B R9, R29 ;  /* 0x0000001dff09723e */ /* 0x000fe200020006ff */
[--C-:B------:R-:W-:Y:S02]  /*5b40*/  HADD2.F32 R110, -RZ, R109.reuse.H0_H0 ;  /* 0x2000006dff6e7230 */ /* 0x100fe40000004100 */
[-C--:B------:R-:W-:Y:S01]  /*5b50*/  FMUL.FTZ R111, R104, R113.reuse ;  /* 0x00000071686f7220 */ /* 0x080fe20000410000 */
[----:B------:R-:W-:Y:S02]  /*5b60*/  HADD2.F32 R109, -RZ, R109.H1_H1 ;  /* 0x3000006dff6d7230 */ /* 0x000fe40000004100 */
[----:B------:R-:W-:Y:S01]  /*5b70*/  FMUL.FTZ R113, R30, R113 ;  /* 0x000000711e717220 */ /* 0x000fe20000410000 */
[----:B------:R-:W-:Y:S01]  /*5b80*/  F2FP.SATFINITE.E4M3.F32.PACK_AB_MERGE_C R117, R117, R106, RZ ;  /* 0x0000006a7575723e */ /* 0x000fe200048070ff */
[-C--:B------:R-:W-:Y:S01]  /*5b90*/  FFMA.FTZ R115, R34, R110.reuse, -R115 ;  /* 0x0000006e22737223 */ /* 0x080fe20000010873 */
[----:B------:R-:W-:Y:S01]  /*5ba0*/  FFMA.FTZ R34, R103, R110, R112 ;  /* 0x0000006e67227223 */ /* 0x000fe20000010070 */
[----:B------:R-:W-:Y:S01]  /*5bb0*/  FFMA.FTZ R113, R104, R109, R113 ;  /* 0x0000006d68717223 */ /* 0x000fe20000010071 */
[----:B------:R-:W-:Y:S01]  /*5bc0*/  F2FP.SATFINITE.E4M3.F32.PACK_AB_MERGE_C R28, R107, R28, R8 ;  /* 0x0000001c6b1c723e */ /* 0x000fe20004807008 */
[--C-:B------:R-:W-:Y:S01]  /*5bd0*/  HADD2.F32 R103, -RZ, R10.reuse.H0_H0 ;  /* 0x2000000aff677230 */ /* 0x100fe20000004100 */
[----:B------:R-:W-:Y:S01]  /*5be0*/  F2FP.SATFINITE.E4M3.F32.PACK_AB_MERGE_C R108, R119, R108, RZ ;  /* 0x0000006c776c723e */ /* 0x000fe200048070ff */
[----:B------:R-:W-:Y:S01]  /*5bf0*/  HADD2.F32 R106, -RZ, R11.H0_H0 ;  /* 0x2000000bff6a7230 */ /* 0x000fe20000004100 */
[----:B------:R-:W-:Y:S01]  /*5c00*/  F2FP.F16.E4M3.UNPACK_B R104, R6 ;  /* 0x00000006ff68723e */ /* 0x000fe200020006ff */
[----:B------:R-:W-:Y:S01]  /*5c10*/  HADD2.F32 R8, -RZ, R9.H0_H0 ;  /* 0x20000009ff087230 */ /* 0x000fe20000004100 */
[----:B------:R-:W-:Y:S01]  /*5c20*/  F2FP.SATFINITE.E4M3.F32.PACK_AB_MERGE_C R34, R113, R34, R108 ;  /* 0x000000227122723e */ /* 0x000fe2000480706c */
[----:B------:R-:W-:-:S02]  /*5c30*/  HADD2.F32 R10, -RZ, R10.H1_H1 ;  /* 0x3000000aff0a7230 */ /* 0x000fc40000004100 */
[CC--:B------:R-:W-:Y:S01]  /*5c40*/  FMUL.FTZ R107, R103.reuse, R106.reuse ;  /* 0x0000006a676b7220 */ /* 0x0c0fe20000410000 */
[--C-:B------:R-:W-:Y:S02]  /*5c50*/  HADD2.F32 R105, -RZ, R104.reuse.H0_H0 ;  /* 0x20000068ff697230 */ /* 0x100fe40000004100 */
[C---:B------:R-:W-:Y:S01]  /*5c60*/  FMUL.FTZ R108, R8.reuse, R106 ;  /* 0x0000006a086c7220 */ /* 0x040fe20000410000 */
[----:B------:R-:W-:Y:S01]  /*5c70*/  HADD2.F32 R106, -RZ, R11.H1_H1 ;  /* 0x3000000bff6a7230 */ /* 0x000fe20000004100 */
[----:B------:R-:W-:Y:S01]  /*5c80*/  F2FP.F16.E4M3.UNPACK_B R33, R33.H1 ;  /* 0x00000021ff21723e */ /* 0x000fe200030006ff */
[----:B------:R-:W-:Y:S02]  /*5c90*/  HADD2.F32 R11, -RZ, R9.H1_H1 ;  /* 0x30000009ff0b7230 */ /* 0x000fe40000004100 */
[-C--:B------:R-:W-:Y:S01]  /*5ca0*/  FFMA.FTZ R8, R8, R105.reuse, -R107 ;  /* 0x0000006908087223 */ /* 0x080fe2000001086b */
[----:B------:R-:W-:Y:S01]  /*5cb0*/  FFMA.FTZ R9, R103, R105, R108 ;  /* 0x0000006967097223 */ /* 0x000fe2000001006c */
[----:B------:R-:W-:-:S02]  /*5cc0*/  HADD2.F32 R104, -RZ, R104.H1_H1 ;  /* 0x30000068ff687230 */ /* 0x000fc40000004100 */
[-C--:B------:R-:W-:Y:S01]  /*5cd0*/  FMUL.FTZ R108, R10, R106.reuse ;  /* 0x0000006a0a6c7220 */ /* 0x080fe20000410000 */
[C---:B------:R-:W-:Y:S01]  /*5ce0*/  FMUL.FTZ R103, R11.reuse, R106 ;  /* 0x0000006a0b677220 */ /* 0x040fe20000410000 */
[----:B------:R-:W-:Y:S01]  /*5cf0*/  F2FP.F16.E4M3.UNPACK_B R105, R7.H1 ;  /* 0x00000007ff69723e */ /* 0x000fe200030006ff */
[----:B------:R-:W-:Y:S01]  /*5d00*/  FFMA.FTZ R30, R30, R109, -R111 ;  /* 0x0000006d1e1e7223 */ /* 0x000fe2000001086f */
[----:B------:R-:W-:Y:S01]  /*5d10*/  F2FP.F16.E4M3.UNPACK_B R29, R29.H1 ;  /* 0x0000001dff1d723e */ /* 0x000fe200030006ff */
[-C--:B------:R-:W-:Y:S01]  /*5d20*/  FFMA.FTZ R11, R11, R104.reuse, -R108 ;  /* 0x000000680b0b7223 */ /* 0x080fe2000001086c */
[----:B------:R-:W-:Y:S01]  /*5d30*/  FFMA.FTZ R10, R10, R104, R103 ;  /* 0x000000680a0a7223 */ /* 0x000fe20000010067 */
[----:B------:R-:W-:Y:S01]  /*5d40*/  F2FP.F16.E4M3.UNPACK_B R6, R6.H1 ;  /* 0x00000006ff06723e */ /* 0x000fe200030006ff */
[----:B------:R-:W-:Y:S01]  /*5d50*/  HADD2.F32 R103, -RZ, R33.H0_H0 ;  /* 0x20000021ff677230 */ /* 0x000fe20000004100 */
[-C--:B------:R-:W-:Y:S01]  /*5d60*/  F2FP.F16.E4M3.UNPACK_B R113, R5.reuse ;  /* 0x00000005ff71723e */ /* 0x080fe200020006ff */
[----:B------:R-:W-:Y:S01]  /*5d70*/  HADD2.F32 R108, -RZ, R105.H0_H0 ;  /* 0x20000069ff6c7230 */ /* 0x000fe20000004100 */
[----:B------:R-:W-:Y:S01]  /*5d80*/  F2FP.F16.E4M3.UNPACK_B R114, R5.H1 ;  /* 0x00000005ff72723e */ /* 0x000fe200030006ff */
[----:B------:R-:W-:Y:S01]  /*5d90*/  HADD2.F32 R7, -RZ, R29.H0_H0 ;  /* 0x2000001dff077230 */ /* 0x000fe20000004100 */
[----:B------:R-:W-:Y:S01]  /*5da0*/  F2FP.F16.E4M3.UNPACK_B R109, R4 ;  /* 0x00000004ff6d723e */ /* 0x000fe200020006ff */
[----:B------:R-:W-:-:S02]  /*5db0*/  HADD2.F32 R106, -RZ, R6.H0_H0 ;  /* 0x20000006ff6a7230 */ /* 0x000fc40000004100 */
[-C--:B------:R-:W-:Y:S01]  /*5dc0*/  FMUL.FTZ R110, R103, R108.reuse ;  /* 0x0000006c676e7220 */ /* 0x080fe20000410000 */
[----:B------:R-:W-:Y:S02]  /*5dd0*/  HADD2.F32 R29, -RZ, R29.H1_H1 ;  /* 0x3000001dff1d7230 */ /* 0x000fe40000004100 */
[C---:B------:R-:W-:Y:S01]  /*5de0*/  FMUL.FTZ R108, R7.reuse, R108 ;  /* 0x0000006c076c7220 */ /* 0x040fe20000410000 */
[----:B------:R-:W-:Y:S01]  /*5df0*/  HADD2.F32 R104, -RZ, R33.H1_H1 ;  /* 0x30000021ff687230 */ /* 0x000fe20000004100 */
[-C--:B------:R-:W-:Y:S01]  /*5e00*/  F2FP.F16.E4M3.UNPACK_B R33, R31.reuse ;  /* 0x0000001fff21723e */ /* 0x080fe200020006ff */
[----:B------:R-:W-:Y:S01]  /*5e10*/  HADD2.F32 R105, -RZ, R105.H1_H1 ;  /* 0x30000069ff697230 */ /* 0x000fe20000004100 */
[----:B------:R-:W-:Y:S01]  /*5e20*/  F2FP.F16.E4M3.UNPACK_B R31, R31.H1 ;  /* 0x0000001fff1f723e */ /* 0x000fe200030006ff */
[----:B------:R-:W-:Y:S02]  /*5e30*/  HADD2.F32 R107, -RZ, R6.H1_H1 ;  /* 0x30000006ff6b7230 */ /* 0x000fe40000004100 */
[-C--:B------:R-:W-:Y:S01]  /*5e40*/  FFMA.FTZ R6, R7, R106.reuse, -R110 ;  /* 0x0000006a07067223 */ /* 0x080fe2000001086e */
[----:B------:R-:W-:Y:S01]  /*5e50*/  FFMA.FTZ R7, R103, R106, R108 ;  /* 0x0000006a67077223 */ /* 0x000fe2000001006c */
[CC--:B------:R-:W-:Y:S01]  /*5e60*/  FMUL.FTZ R112, R104.reuse, R105.reuse ;  /* 0x0000006968707220 */ /* 0x0c0fe20000410000 */
[C---:B------:R-:W-:Y:S01]  /*5e70*/  FMUL.FTZ R103, R29.reuse, R105 ;  /* 0x000000691d677220 */ /* 0x040fe20000410000 */
[-C--:B------:R-:W-:Y:S01]  /*5e80*/  F2FP.F16.E4M3.UNPACK_B R105, R35.reuse ;  /* 0x00000023ff69723e */ /* 0x080fe200020006ff */
[----:B------:R-:W-:Y:S01]  /*5e90*/  HADD2.F32 R5, -RZ, R114.H0_H0 ;  /* 0x20000072ff057230 */ /* 0x000fe20000004100 */
[----:B------:R-:W-:Y:S01]  /*5ea0*/  F2FP.F16.E4M3.UNPACK_B R106, R35.H1 ;  /* 0x00000023ff6a723e */ /* 0x000fe200030006ff */
[-C--:B------:R-:W-:Y:S01]  /*5eb0*/  FFMA.FTZ R29, R29, R107.reuse, -R112 ;  /* 0x0000006b1d1d7223 */ /* 0x080fe20000010870 */
[----:B------:R-:W-:Y:S01]  /*5ec0*/  FFMA.FTZ R104, R104, R107, R103 ;  /* 0x0000006b68687223 */ /* 0x000fe20000010067 */
[----:B------:R-:W-:Y:S01]  /*5ed0*/  F2FP.F16.E4M3.UNPACK_B R110, R4.H1 ;  /* 0x00000004ff6e723e */ /* 0x000fe200030006ff */
[----:B------:R-:W-:Y:S01]  /*5ee0*/  HADD2.F32 R35, -RZ, R33.H0_H0 ;  /* 0x20000021ff237230 */ /* 0x000fe20000004100 */
[----:B------:R-:W-:Y:S01]  /*5ef0*/  F2FP.SATFINITE.E4M3.F32.PACK_AB_MERGE_C R30, R30, R115, R117 ;  /* 0x000000731e1e723e */ /* 0x000fe20004807075 */
[----:B------:R-:W-:Y:S01]  /*5f00*/  HADD2.F32 R107, -RZ, R105.H0_H0 ;  /* 0x20000069ff6b7230 */ /* 0x000fe20000004100 */
[----:B------:R-:W-:Y:S01]  /*5f10*/  F2FP.SATFINITE.E4M3.F32.PACK_AB_MERGE_C R6, R29, R6, RZ ;  /* 0x000000061d06723e */ /* 0x000fe200048070ff */
[----:B------:R-:W-:Y:S01]  /*5f20*/  HADD2.F32 R4, -RZ, R113.H0_H0 ;  /* 0x20000071ff047230 */ /* 0x000fe20000004100 */
        /* <DEDUP_REMOVED lines=9> */
[----:B------:R-:W-:Y:S02]  /*5fc0*/  HADD2.F32 R114, -RZ, R114.H1_H1 ;  /* 0x30000072ff727230 */ /* 0x000fe40000004100 */
[----:B------:R-:W-:Y:S01]  /*5fd0*/  FMUL.FTZ R115, R103, R5 ;  /* 0x0000000567737220 */ /* 0x000fe20000410000 */
[----:B------:R-:W-:-:S02]  /*5fe0*/  HADD2.F32 R31, -RZ, R31.H1_H1 ;  /* 0x3000001fff1f7230 */ /* 0x000fc40000004100 */
[-C--:B------:R-:W-:Y:S01]  /*5ff0*/  FFMA.FTZ R4, R35, R112.reuse, -R116 ;  /* 0x0000007023047223 */ /* 0x080fe20000010874 */
[--C-:B------:R-:W-:Y:S02]  /*6000*/  HADD2.F32 R111, -RZ, R110.reuse.H0_H0 ;  /* 0x2000006eff6f7230 */ /* 0x100fe40000004100 */
[----:B------:R-:W-:Y:S01]  /*6010*/  FFMA.FTZ R5, R107, R112, R118 ;  /* 0x000000706b057223 */ /* 0x000fe20000010076 */
[----:B------:R-:W-:Y:S02]  /*6020*/  HADD2.F32 R105, -RZ, R105.H1_H1 ;  /* 0x30000069ff697230 */ /* 0x000fe40000004100 */
[-C--:B------:R-:W-:Y:S01]  /*6030*/  FMUL.FTZ R116, R106, R114.reuse ;  /* 0x000000726a747220 */ /* 0x080fe20000410000 */
[----:B------:R-:W-:Y:S02]  /*6040*/  HADD2.F32 R112, -RZ, R113.H1_H1 ;  /* 0x30000071ff707230 */ /* 0x000fe40000004100 */
[----:B------:R-:W-:Y:S01]  /*6050*/  FMUL.FTZ R35, R31, R114 ;  /* 0x000000721f237220 */ /* 0x000fe20000410000 */
[----:B------:R-:W-:-:S02]  /*6060*/  HADD2.F32 R110, -RZ, R110.H1_H1 ;  /* 0x3000006eff6e7230 */ /* 0x000fc40000004100 */
[-C--:B------:R-:W-:Y:S01]  /*6070*/  FFMA.FTZ R115, R108, R111.reuse, R115 ;  /* 0x0000006f6c737223 */ /* 0x080fe20000010073 */
[----:B------:R-:W-:Y:S02]  /*6080*/  HADD2.F32 R33, -RZ, R33.H1_H1 ;  /* 0x30000021ff217230 */ /* 0x000fe40000004100 */
[----:B------:R-:W-:Y:S01]  /*6090*/  FFMA.FTZ R120, R103, R111, -R120 ;  /* 0x0000006f67787223 */ /* 0x000fe20000010878 */
[----:B------:R-:W-:Y:S02]  /*60a0*/  HADD2.F32 R108, -RZ, R109.H1_H1 ;  /* 0x3000006dff6c7230 */ /* 0x000fe40000004100 */
[----:B------:R-:W-:Y:S01]  /*60b0*/  FMUL.FTZ R114, R105, R112 ;  /* 0x0000007069727220 */ /* 0x000fe20000410000 */
[----:B------:R-:W-:Y:S01]  /*60c0*/  FFMA.FTZ R31, R31, R110, -R116 ;  /* 0x0000006e1f1f7223 */ /* 0x000fe20000010874 */
[C---:B------:R-:W-:Y:S01]  /*60d0*/  FMUL.FTZ R112, R33.reuse, R112 ;  /* 0x0000007021707220 */ /* 0x040fe20000410000 */
[----:B------:R-:W-:Y:S01]  /*60e0*/  FFMA.FTZ R106, R106, R110, R35 ;  /* 0x0000006e6a6a7223 */ /* 0x000fe20000010023 */
[----:B------:R-:W-:-:S02]  /*60f0*/  FFMA.FTZ R33, R33, R108, -R114 ;  /* 0x0000006c21217223 */ /* 0x000fc40000010872 */
[----:B------:R-:W-:Y:S01]  /*6100*/  FFMA.FTZ R112, R105, R108, R112 ;  /* 0x0000006c69707223 */ /* 0x000fe20000010070 */
[----:B------:R-:W-:Y:S02]  /*6110*/  F2FP.SATFINITE.E4M3.F32.PACK_AB_MERGE_C R31, R31, R120, RZ ;  /* 0x000000781f1f723e */ /* 0x000fe400048070ff */
[----:B------:R-:W-:Y:S02]  /*6120*/  F2FP.SATFINITE.E4M3.F32.PACK_AB_MERGE_C R106, R106, R115, RZ ;  /* 0x000000736a6a723e */ /* 0x000fe400048070ff */
[----:B------:R-:W-:Y:S02]  /*6130*/  F2FP.SATFINITE.E4M3.F32.PACK_AB_MERGE_C R31, R33, R4, R31 ;  /* 0x00000004211f723e */ /* 0x000fe4000480701f */
[----:B------:R-:W-:Y:S02]  /*6140*/  F2FP.SATFINITE.E4M3.F32.PACK_AB_MERGE_C R33, R10, R9, R7 ;  /* 0x000000090a21723e */ /* 0x000fe40004807007 */
[----:B------:R-:W-:-:S07]  /*6150*/  F2FP.SATFINITE.E4M3.F32.PACK_AB_MERGE_C R35, R112, R5, R106 ;  /* 0x000000057023723e */ /* 0x000fce000480706a */
.L_x_1462:
[----:B------:R-:W-:Y:S05]  /*6160*/  BSYNC B2 ;  /* 0x0000000000027941 */ /* 0x000fea0003800000 */
.L_x_1461:
[----:B------:R-:W-:Y:S02]  /*6170*/  ISETP.GE.AND P5, PT, R101, R98, PT ;  /* 0x000000626500720c */ /* 0x000fe40003fa6270 */
[----:B------:R-:W-:-:S11]  /*6180*/  P2R R5, PR, RZ, 0x1 ;  /* 0x00000001ff057803 */ /* 0x000fd60000000000 */
[--C-:B------:R-:W-:Y:S02]  /*6190*/  @!P5 SHF.R.S32.HI R4, RZ, 0x1f, R101.reuse ;  /* 0x0000001fff04d819 */ /* 0x100fe40000011465 */
[----:B------:R-:W-:-:S04]  /*61a0*/  @!P5 IADD3 R7, P0, P6, R44, R84, R101 ;  /* 0x000000542c07d210 */ /* 0x000fc80007e1e065 */
[----:B------:R-:W-:Y:S02]  /*61b0*/  @!P5 IADD3.X R8, R0, R97, R4, P0, P6 ;  /* 0x000000610008d210 */ /* 0x000fe400007ec404 */
[----:B------:R-:W-:Y:S02]  /*61c0*/  IADD3 R4, P6, R99, R76, RZ ;  /* 0x0000004c63047210 */ /* 0x000fe40007fde0ff */
[----:B------:R-:W-:-:S03]  /*61d0*/  ISETP.NE.AND P0, PT, R5, RZ, PT ;  /* 0x000000ff0500720c */ /* 0x000fc60003f05270 */
[----:B------:R-:W-:Y:S01]  /*61e0*/  IMAD.X R5, R102, 0x1, R77, P6 ;  /* 0x0000000166057824 */ /* 0x000fe200030e064d */
[----:B------:R-:W-:-:S04]  /*61f0*/  @!P5 IADD3 R6, P6, R7, R76, RZ ;  /* 0x0000004c0706d210 */ /* 0x000fc80007fde0ff */
[----:B-1----:R1:W-:Y:S01]  /*6200*/  STG.E.128 desc[UR46][R4.64], R28 ;  /* 0x0000001c04007986 */ /* 0x0023e2000c101d2e */
[----:B------:R-:W-:-:S05]  /*6210*/  @!P5 IMAD.X R7, R8, 0x1, R77, P6 ;  /* 0x000000010807d824 */ /* 0x000fca00030e064d */
[----:B--2---:R1:W-:Y:S03]  /*6220*/  @!P5 STG.E.128 desc[UR46][R6.64], R32 ;  /* 0x000000200600d986 */ /* 0x0043e6000c101d2e */
.L_x_1460:
[----:B------:R-:W-:Y:S05]  /*6230*/  BSYNC B1 ;  /* 0x0000000000017941 */ /* 0x000fea0003800000 */
.L_x_1459:
[----:B------:R-:W-:Y:S01]  /*6240*/  ISETP.GE.OR P5, PT, R219, R90, P1 ;  /* 0x0000005adb00720c */ /* 0x000fe20000fa6670 */
[-C--:B-12---:R-:W-:Y:S02]  /*6250*/  IMAD R4, R69, R82.reuse, RZ ;  /* 0x0000005245047224 */ /* 0x086fe400078e02ff */
[----:B------:R-:W-:-:S04]  /*6260*/  IMAD.WIDE.U32 R80, R219, R82, R80 ;  /* 0x00000052db507225 */ /* 0x000fc800078e0050 */
[----:B------:R-:W-:-:S06]  /*6270*/  IMAD R31, R219, R83, R4 ;  /* 0x00000053db1f7224 */ /* 0x000fcc00078e0204 */
[----:B------:R-:W-:Y:S05]  /*6280*/  @P5 BRA `(.L_x_1449) ;  /* 0x0000001000485947 */ /* 0x000fea0003800000 */
[----:B------:R-:W-:Y:S01]  /*6290*/  SEL R100, R71, R100, !P0 ;  /* 0x0000006447647207 */ /* 0x000fe20004000000 */
[----:B------:R-:W-:Y:S01]  /*62a0*/  IMAD.IADD R31, R81, 0x1, R31 ;  /* 0x00000001511f7824 */ /* 0x000fe200078e021f */
[----:B------:R-:W-:Y:S01]  /*62b0*/  IADD3 R29, P5, P6, R44, R80, R74 ;  /* 0x000000502c1d7210 */ /* 0x000fe20007ebe04a */
[----:B------:R-:W-:Y:S01]  /*62c0*/  BSSY B1, `(.L_x_1463) ;  /* 0x00000ea000017945 */ /* 0x000fe20003800000 */
[----:B------:R-:W-:Y:S02]  /*62d0*/  SHF.R.S32.HI R5, RZ, 0x1f, R100 ;  /* 0x0000001fff057819 */ /* 0x000fe40000011464 */
[----:B------:R-:W-:Y:S02]  /*62e0*/  IADD3.X R4, R0, R31, R86, P5, P6 ;  /* 0x0000001f00047210 */ /* 0x000fe40002fec456 */
[----:B------:R-:W-:Y:S02]  /*62f0*/  LEA.HI R100, R5, R100, RZ, 0x5 ;  /* 0x0000006405647211 */ /* 0x000fe400078f28ff */
[----:B------:R-:W-:-:S02]  /*6300*/  IADD3 R28, P5, R29, R76, RZ ;  /* 0x0000004c1d1c7210 */ /* 0x000fc40007fbe0ff */
[----:B------:R-:W-:Y:S02]  /*6310*/  LEA.HI.SX32 R100, R100, R79, 0x1b ;  /* 0x0000004f64647211 */ /* 0x000fe400078fdaff */
[----:B------:R-:W-:Y:S01]  /*6320*/  SHF.R.U32.HI R7, RZ, 0x3, R203 ;  /* 0x00000003ff077819 */ /* 0x000fe200000116cb */
[----:B------:R-:W-:Y:S01]  /*6330*/  IMAD.X R29, R4, 0x1, R77, P5 ;  /* 0x00000001041d7824 */ /* 0x000fe200028e064d */
[----:B------:R-:W-:Y:S01]  /*6340*/  SHF.R.S32.HI R5, RZ, 0x1f, R100 ;  /* 0x0000001fff057819 */ /* 0x000fe20000011464 */
[----:B------:R-:W-:-:S03]  /*6350*/  IMAD.SHL.U32 R33, R100, 0x10, RZ ;  /* 0x0000001064217824 */ /* 0x000fc600078e00ff */
[----:B------:R-:W-:Y:S02]  /*6360*/  LEA.HI R5, R5, R100, RZ, 0x3 ;  /* 0x0000006405057211 */ /* 0x000fe400078f18ff */
[----:B------:R-:W-:-:S03]  /*6370*/  LOP3.LUT R4, R203, 0x70, R33, 0xf8, !PT ;  /* 0x00000070cb047812 */ /* 0x000fc600078ef821 */
[----:B------:R-:W-:Y:S01]  /*6380*/  IMAD.SHL.U32 R6, R5, 0x400, RZ ;  /* 0x0000040005067824 */ /* 0x000fe200078e00ff */
[----:B------:R-:W-:-:S04]  /*6390*/  LOP3.LUT R5, R4, R7, RZ, 0x3c, !PT ;  /* 0x0000000704057212 */ /* 0x000fc800078e3cff */
[----:B------:R-:W-:-:S04]  /*63a0*/  LOP3.LUT R6, R6, 0xffffe000, RZ, 0xc0, !PT ;  /* 0xffffe00006067812 */ /* 0x000fc800078ec0ff */
[----:B------:R-:W-:Y:S01]  /*63b0*/  IADD3 R7, R5, R6, R212 ;  /* 0x0000000605077210 */ /* 0x000fe20007ffe0d4 */
[----:B------:R-:W-:-:S04]  /*63c0*/  IMAD R5, R192, 0x4000, R41 ;  /* 0x00004000c0057824 */ /* 0x000fc800078e0229 */
[----:B------:R-:W-:Y:S02]  /*63d0*/  IMAD R7, R192, 0x4000, R7 ;  /* 0x00004000c0077824 */ /* 0x000fe400078e0207 */
[C---:B------:R-:W-:Y:S02]  /*63e0*/  IMAD.IADD R5, R16.reuse, 0x1, R5 ;  /* 0x0000000110057824 */ /* 0x040fe400078e0205 */
[----:B------:R-:W-:-:S04]  /*63f0*/  IMAD.IADD R8, R16, 0x1, R7 ;  /* 0x0000000110087824 */ /* 0x000fc800078e0207 */
[----:B------:R-:W1:Y:S04]  /*6400*/  LDS.128 R4, [R5+0x20000] ;  /* 0x0200000005047984 */ /* 0x000e680000000c00 */
[----:B------:R-:W2:Y:S01]  /*6410*/  LDS.128 R8, [R8+0x20000] ;  /* 0x0200000008087984 */ /* 0x000ea20000000c00 */
[----:B------:R-:W-:Y:S05]  /*6420*/  @P4 BRA `(.L_x_1464) ;  /* 0x0000000c004c4947 */ /* 0x000fea0003800000 */
[----:B------:R-:W-:Y:S01]  /*6430*/  SHF.R.U32.HI R83, RZ, 0x8, R13 ;  /* 0x00000008ff537819 */ /* 0x000fe2000001160d */
[----:B-1----:R-:W-:Y:S01]  /*6440*/  IMAD.MOV.U32 R24, RZ, RZ, R4 ;  /* 0x000000ffff187224 */ /* 0x002fe200078e0004 */
[----:B------:R-:W-:Y:S01]  /*6450*/  LOP3.LUT R35, R13, 0xff0000ff, RZ, 0xc0, !PT ;  /* 0xff0000ff0d237812 */ /* 0x000fe200078ec0ff */
[----:B--2---:R-:W-:Y:S01]  /*6460*/  IMAD.MOV.U32 R26, RZ, RZ, R8 ;  /* 0x000000ffff1a7224 */ /* 0x004fe200078e0008 */
[----:B------:R-:W-:Y:S01]  /*6470*/  SHF.R.U32.HI R82, RZ, 0x8, R15 ;  /* 0x00000008ff527819 */ /* 0x000fe2000001160f */
[----:B------:R-:W-:Y:S01]  /*6480*/  IMAD.SHL.U32 R4, R83, 0x100, RZ ;  /* 0x0000010053047824 */ /* 0x000fe200078e00ff */
[----:B------:R-:W-:Y:S01]  /*6490*/  SHF.R.U32.HI R30, RZ, 0x8, R27 ;  /* 0x00000008ff1e7819 */ /* 0x000fe2000001161b */
[----:B------:R-:W-:Y:S01]  /*64a0*/  IMAD.MOV.U32 R12, RZ, RZ, R5 ;  /* 0x000000ffff0c7224 */ /* 0x000fe200078e0005 */
[----:B------:R-:W-:Y:S02]  /*64b0*/  SHF.R.U32.HI R85, RZ, 0x10, R15 ;  /* 0x00000010ff557819 */ /* 0x000fe4000001160f */
[----:B------:R-:W-:Y:S01]  /*64c0*/  LOP3.LUT R35, R35, 0xff00, R4, 0xf8, !PT ;  /* 0x0000ff0023237812 */ /* 0x000fe200078ef804 */
[----:B------:R-:W-:Y:S01]  /*64d0*/  IMAD.SHL.U32 R4, R82, 0x100, RZ ;  /* 0x0000010052047824 */ /* 0x000fe200078e00ff */
[----:B------:R-:W-:Y:S01]  /*64e0*/  LOP3.LUT R15, R15, 0xff0000ff, RZ, 0xc0, !PT ;  /* 0xff0000ff0f0f7812 */ /* 0x000fe200078ec0ff */
[----:B------:R-:W-:Y:S01]  /*64f0*/  IMAD.SHL.U32 R8, R30, 0x100, RZ ;  /* 0x000001001e087824 */ /* 0x000fe200078e00ff */
[----:B------:R-:W-:-:S02]  /*6500*/  SHF.R.U32.HI R84, RZ, 0x10, R25 ;  /* 0x00000010ff547819 */ /* 0x000fc40000011619 */
[----:B------:R-:W-:Y:S02]  /*6510*/  SHF.R.U32.HI R34, RZ, 0x8, R25 ;  /* 0x00000008ff227819 */ /* 0x000fe40000011619 */
[----:B------:R-:W-:Y:S02]  /*6520*/  LOP3.LUT R14, R25, 0xff0000ff, RZ, 0xc0, !PT ;  /* 0xff0000ff190e7812 */ /* 0x000fe400078ec0ff */
[----:B------:R-:W-:Y:S01]  /*6530*/  LOP3.LUT R25, R27, 0xff0000ff, RZ, 0xc0, !PT ;  /* 0xff0000ff1b197812 */ /* 0x000fe200078ec0ff */
[----:B------:R-:W-:Y:S01]  /*6540*/  IMAD.SHL.U32 R5, R34, 0x100, RZ ;  /* 0x0000010022057824 */ /* 0x000fe200078e00ff */
[----:B------:R-:W-:Y:S01]  /*6550*/  SHF.R.U32.HI R97, RZ, 0x10, R13 ;  /* 0x00000010ff617819 */ /* 0x000fe2000001160d */
[----:B------:R-:W-:Y:S01]  /*6560*/  IMAD.MOV.U32 R13, RZ, RZ, R6 ;  /* 0x000000ffff0d7224 */ /* 0x000fe200078e0006 */
[----:B------:R-:W-:Y:S01]  /*6570*/  LOP3.LUT R15, R15, 0xff00, R4, 0xf8, !PT ;  /* 0x0000ff000f0f7812 */ /* 0x000fe200078ef804 */
[----:B------:R-:W-:Y:S01]  /*6580*/  IMAD.U32 R4, R85, 0x10000, RZ ;  /* 0x0001000055047824 */ /* 0x000fe200078e00ff */
[----:B------:R-:W-:Y:S01]  /*6590*/  SHF.R.U32.HI R32, RZ, 0x10, R27 ;  /* 0x00000010ff207819 */ /* 0x000fe2000001161b */
[----:B------:R-:W-:Y:S01]  /*65a0*/  IMAD.U32 R6, R97, 0x10000, RZ ;  /* 0x0001000061067824 */ /* 0x000fe200078e00ff */
[----:B------:R-:W-:-:S02]  /*65b0*/  LOP3.LUT R82, R25, 0xff00, R8, 0xf8, !PT ;  /* 0x0000ff0019527812 */ /* 0x000fc400078ef808 */
[----:B------:R-:W-:Y:S02]  /*65c0*/  F2FP.F16.E4M3.UNPACK_B R34, R96.H1 ;  /* 0x00000060ff22723e */ /* 0x000fe400030006ff */
[----:B------:R-:W-:Y:S02]  /*65d0*/  F2FP.F16.E4M3.UNPACK_B R27, R26.H1 ;  /* 0x0000001aff1b723e */ /* 0x000fe400030006ff */
[----:B------:R-:W-:Y:S02]  /*65e0*/  F2FP.F16.E4M3.UNPACK_B R25, R24.H1 ;  /* 0x00000018ff19723e */ /* 0x000fe400030006ff */
[----:B------:R-:W-:Y:S01]  /*65f0*/  LOP3.LUT R83, R14, 0xff00, R5, 0xf8, !PT ;  /* 0x0000ff000e537812 */ /* 0x000fe200078ef805 */
[----:B------:R-:W-:Y:S01]  /*6600*/  HADD2.F32 R5, -RZ, R34.H0_H0 ;  /* 0x20000022ff057230 */ /* 0x000fe20000004100 */
[----:B------:R-:W-:Y:S01]  /*6610*/  LOP3.LUT R4, R15, 0xff0000, R4, 0xf8, !PT ;  /* 0x00ff00000f047812 */ /* 0x000fe200078ef804 */
[----:B------:R-:W-:Y:S01]  /*6620*/  HADD2.F32 R15, -RZ, R27.H0_H0 ;  /* 0x2000001bff0f7230 */ /* 0x000fe20000004100 */
[----:B------:R-:W-:Y:S01]  /*6630*/  F2FP.F16.E4M3.UNPACK_B R30, R94.H1 ;  /* 0x0000005eff1e723e */ /* 0x000fe200030006ff */
[----:B------:R-:W-:Y:S01]  /*6640*/  HADD2.F32 R14, -RZ, R25.H0_H0 ;  /* 0x20000019ff0e7230 */ /* 0x000fe20000004100 */
[----:B------:R-:W-:Y:S01]  /*6650*/  LOP3.LUT R6, R35, 0xff0000, R6, 0xf8, !PT ;  /* 0x00ff000023067812 */ /* 0x000fe200078ef806 */
[----:B------:R-:W-:Y:S01]  /*6660*/  IMAD.U32 R35, R32, 0x10000, RZ ;  /* 0x0001000020237824 */ /* 0x000fe200078e00ff */
[----:B------:R-:W-:Y:S01]  /*6670*/  SHF.L.U32 R8, R84, 0x10, RZ ;  /* 0x0000001054087819 */ /* 0x000fe200000006ff */
[----:B------:R-:W-:-:S02]  /*6680*/  HADD2.F32 R32, -RZ, R30.H0_H0 ;  /* 0x2000001eff207230 */ /* 0x000fc40000004100 */
[CC--:B------:R-:W-:Y:S01]  /*6690*/  FMUL.FTZ R85, R15.reuse, R5.reuse ;  /* 0x000000050f557220 */ /* 0x0c0fe20000410000 */
[----:B------:R-:W-:Y:S01]  /*66a0*/  FMUL.FTZ R84, R14, R5 ;  /* 0x000000050e547220 */ /* 0x000fe20000410000 */
[----:B------:R-:W-:Y:S01]  /*66b0*/  HADD2.F32 R25, -RZ, R25.H1_H1 ;  /* 0x30000019ff197230 */ /* 0x000fe20000004100 */
[----:B------:R-:W-:Y:S01]  /*66c0*/  LOP3.LUT R5, R82, 0xff0000, R35, 0xf8, !PT ;  /* 0x00ff000052057812 */ /* 0x000fe200078ef823 */
[-C--:B------:R-:W-:Y:S01]  /*66d0*/  FFMA.FTZ R14, R14, R32.reuse, -R85 ;  /* 0x000000200e0e7223 */ /* 0x080fe20000010855 */
[----:B------:R-:W-:Y:S01]  /*66e0*/  FFMA.FTZ R15, R15, R32, R84 ;  /* 0x000000200f0f7223 */ /* 0x000fe20000010054 */
[----:B------:R-:W-:Y:S01]  /*66f0*/  HADD2.F32 R32, -RZ, R34.H1_H1 ;  /* 0x30000022ff207230 */ /* 0x000fe20000004100 */
[----:B------:R-:W-:Y:S01]  /*6700*/  F2FP.F16.E4M3.UNPACK_B R96, R96 ;  /* 0x00000060ff60723e */ /* 0x000fe200020006ff */
[----:B------:R-:W-:Y:S01]  /*6710*/  HADD2.F32 R34, -RZ, R27.H1_H1 ;  /* 0x3000001bff227230 */ /* 0x000fe20000004100 */
[----:B------:R-:W-:Y:S01]  /*6720*/  F2FP.F16.E4M3.UNPACK_B R27, R26 ;  /* 0x0000001aff1b723e */ /* 0x000fe200020006ff */
[----:B------:R-:W-:Y:S01]  /*6730*/  HADD2.F32 R35, -RZ, R30.H1_H1 ;  /* 0x3000001eff237230 */ /* 0x000fe20000004100 */
[----:B------:R-:W-:Y:S01]  /*6740*/  F2FP.F16.E4M3.UNPACK_B R30, R24 ;  /* 0x00000018ff1e723e */ /* 0x000fe200020006ff */
[-C--:B------:R-:W-:Y:S01]  /*6750*/  FMUL.FTZ R85, R25, R32.reuse ;  /* 0x0000002019557220 */ /* 0x080fe20000410000 */
[----:B------:R-:W-:Y:S01]  /*6760*/  FMUL.FTZ R24, R34, R32 ;  /* 0x0000002022187220 */ /* 0x000fe20000410000 */
[----:B------:R-:W-:Y:S01]  /*6770*/  LOP3.LUT R8, R83, 0xff0000, R8, 0xf8, !PT ;  /* 0x00ff000053087812 */ /* 0x000fe200078ef808 */
[----:B------:R-:W-:Y:S01]  /*6780*/  HADD2.F32 R83, -RZ, R96.H0_H0 ;  /* 0x20000060ff537230 */ /* 0x000fe20000004100 */
[----:B------:R-:W-:Y:S01]  /*6790*/  F2FP.F16.E4M3.UNPACK_B R94, R94 ;  /* 0x0000005eff5e723e */ /* 0x000fe200020006ff */
[----:B------:R-:W-:-:S02]  /*67a0*/  HADD2.F32 R32, -RZ, R27.H0_H0 ;  /* 0x2000001bff207230 */ /* 0x000fc40000004100 */
[-C--:B------:R-:W-:Y:S01]  /*67b0*/  FFMA.FTZ R25, R25, R35.reuse, -R24 ;  /* 0x0000002319197223 */ /* 0x080fe20000010818 */
[----:B------:R-:W-:Y:S02]  /*67c0*/  HADD2.F32 R26, -RZ, R30.H0_H0 ;  /* 0x2000001eff1a7230 */ /* 0x000fe40000004100 */
[----:B------:R-:W-:Y:S01]  /*67d0*/  FFMA.FTZ R24, R34, R35, R85 ;  /* 0x0000002322187223 */ /* 0x000fe20000010055 */
[----:B------:R-:W-:Y:S02]  /*67e0*/  HADD2.F32 R35, -RZ, R94.H0_H0 ;  /* 0x2000005eff237230 */ /* 0x000fe40000004100 */
[-C--:B------:R-:W-:Y:S01]  /*67f0*/  FMUL.FTZ R85, R32, R83.reuse ;  /* 0x0000005320557220 */ /* 0x080fe20000410000 */
[----:B------:R-:W-:Y:S02]  /*6800*/  HADD2.F32 R34, -RZ, R27.H1_H1 ;  /* 0x3000001bff227230 */ /* 0x000fe40000004100 */
[----:B------:R-:W-:Y:S01]  /*6810*/  FMUL.FTZ R97, R26, R83 ;  /* 0x000000531a617220 */ /* 0x000fe20000410000 */
[----:B------:R-:W-:-:S02]  /*6820*/  HADD2.F32 R83, -RZ, R96.H1_H1 ;  /* 0x30000060ff537230 */ /* 0x000fc40000004100 */
[----:B------:R-:W-:Y:S01]  /*6830*/  FFMA.FTZ R26, R26, R35, -R85 ;  /* 0x000000231a1a7223 */ /* 0x000fe20000010855 */
[----:B------:R-:W-:Y:S01]  /*6840*/  HADD2.F32 R30, -RZ, R30.H1_H1 ;  /* 0x3000001eff1e7230 */ /* 0x000fe20000004100 */
[----:B------:R-:W-:Y:S01]  /*6850*/  F2FP.F16.E4M3.UNPACK_B R82, R10.H1 ;  /* 0x0000000aff52723e */ /* 0x000fe200030006ff */
[----:B------:R-:W-:Y:S01]  /*6860*/  HADD2.F32 R85, -RZ, R94.H1_H1 ;  /* 0x3000005eff557230 */ /* 0x000fe20000004100 */
[----:B------:R-:W-:Y:S01]  /*6870*/  F2FP.F16.E4M3.UNPACK_B R94, R95.H1 ;  /* 0x0000005fff5e723e */ /* 0x000fe200030006ff */
[----:B------:R-:W-:Y:S01]  /*6880*/  FFMA.FTZ R27, R32, R35, R97 ;  /* 0x00000023201b7223 */ /* 0x000fe20000010061 */
[-C--:B------:R-:W-:Y:S01]  /*6890*/  FMUL.FTZ R35, R34, R83.reuse ;  /* 0x0000005322237220 */ /* 0x080fe20000410000 */
[----:B------:R-:W-:Y:S01]  /*68a0*/  FMUL.FTZ R97, R30, R83 ;  /* 0x000000531e617220 */ /* 0x000fe20000410000 */
[----:B------:R-:W-:Y:S01]  /*68b0*/  F2FP.F16.E4M3.UNPACK_B R84, R93.H1 ;  /* 0x0000005dff54723e */ /* 0x000fe200030006ff */
[----:B------:R-:W-:Y:S01]  /*68c0*/  HADD2.F32 R96, -RZ, R94.H0_H0 ;  /* 0x2000005eff607230 */ /* 0x000fe20000004100 */
[----:B------:R-:W-:Y:S01]  /*68d0*/  F2FP.F16.E4M3.UNPACK_B R32, R13.H1 ;  /* 0x0000000dff20723e */ /* 0x000fe200030006ff */
[----:B------:R-:W-:-:S02]  /*68e0*/  HADD2.F32 R83, -RZ, R82.H0_H0 ;  /* 0x20000052ff537230 */ /* 0x000fc40000004100 */
[-C--:B------:R-:W-:Y:S01]  /*68f0*/  FFMA.FTZ R35, R30, R85.reuse, -R35 ;  /* 0x000000551e237223 */ /* 0x080fe20000010823 */
[----:B------:R-:W-:Y:S01]  /*6900*/  FFMA.FTZ R30, R34, R85, R97 ;  /* 0x00000055221e7223 */ /* 0x000fe20000010061 */
[----:B------:R-:W-:Y:S01]  /*6910*/  HADD2.F32 R85, -RZ, R84.H0_H0 ;  /* 0x20000054ff557230 */ /* 0x000fe20000004100 */
[----:B------:R-:W-:Y:S01]  /*6920*/  F2FP.F16.E4M3.UNPACK_B R95, R95 ;  /* 0x0000005fff5f723e */ /* 0x000fe200020006ff */
[----:B------:R-:W-:Y:S02]  /*6930*/  HADD2.F32 R34, -RZ, R32.H0_H0 ;  /* 0x20000020ff227230 */ /* 0x000fe40000004100 */
[----:B------:R-:W-:Y:S01]  /*6940*/  FMUL.FTZ R97, R83, R96 ;  /* 0x0000006053617220 */ /* 0x000fe20000410000 */
[----:B------:R-:W-:Y:S01]  /*6950*/  HADD2.F32 R99, -RZ, R94.H1_H1 ;  /* 0x3000005eff637230 */ /* 0x000fe20000004100 */
[----:B------:R-:W-:Y:S01]  /*6960*/  F2FP.F16.E4M3.UNPACK_B R13, R13 ;  /* 0x0000000dff0d723e */ /* 0x000fe200020006ff */
[----:B------:R-:W-:Y:S02]  /*6970*/  HADD2.F32 R82, -RZ, R82.H1_H1 ;  /* 0x30000052ff527230 */ /* 0x000fe40000004100 */
[----:B------:R-:W-:Y:S01]  /*6980*/  FFMA.FTZ R94, R34, R85, -R97 ;  /* 0x00000055225e7223 */ /* 0x000fe20000010861 */
[----:B------:R-:W-:-:S02]  /*6990*/  HADD2.F32 R32, -RZ, R32.H1_H1 ;  /* 0x30000020ff207230 */ /* 0x000fc40000004100 */
[----:B------:R-:W-:Y:S01]  /*69a0*/  FMUL.FTZ R96, R34, R96 ;  /* 0x0000006022607220 */ /* 0x000fe20000410000 */
[----:B------:R-:W-:Y:S02]  /*69b0*/  HADD2.F32 R97, -RZ, R84.H1_H1 ;  /* 0x30000054ff617230 */ /* 0x000fe40000004100 */
[----:B------:R-:W-:Y:S01]  /*69c0*/  FMUL.FTZ R101, R82, R99 ;  /* 0x0000006352657220 */ /* 0x000fe20000410000 */
[----:B------:R-:W-:Y:S01]  /*69d0*/  F2FP.F16.E4M3.UNPACK_B R93, R93 ;  /* 0x0000005dff5d723e */ /* 0x000fe200020006ff */
[C---:B------:R-:W-:Y:S01]  /*69e0*/  FMUL.FTZ R99, R32.reuse, R99 ;  /* 0x0000006320637220 */ /* 0x040fe20000410000 */
[----:B------:R-:W-:Y:S01]  /*69f0*/  FFMA.FTZ R96, R83, R85, R96 ;  /* 0x0000005553607223 */ /* 0x000fe20000010060 */
[-C--:B------:R-:W-:Y:S01]  /*6a00*/  FFMA.FTZ R101, R32, R97.reuse, -R101 ;  /* 0x0000006120657223 */ /* 0x080fe20000010865 */
[----:B------:R-:W-:Y:S01]  /*6a10*/  F2FP.F16.E4M3.UNPACK_B R32, R10 ;  /* 0x0000000aff20723e */ /* 0x000fe200020006ff */
[--C-:B------:R-:W-:Y:S02]  /*6a20*/  HADD2.F32 R85, -RZ, R95.reuse.H0_H0 ;  /* 0x2000005fff557230 */ /* 0x100fe40000004100 */
[----:B------:R-:W-:Y:S01]  /*6a30*/  FFMA.FTZ R99, R82, R97, R99 ;  /* 0x0000006152637223 */ /* 0x000fe20000010063 */
[----:B------:R-:W-:Y:S01]  /*6a40*/  HADD2.F32 R95, -RZ, R95.H1_H1 ;  /* 0x3000005fff5f7230 */ /* 0x000fe20000004100 */
[----:B------:R-:W-:Y:S01]  /*6a50*/  F2FP.SATFINITE.E4M3.F32.PACK_AB_MERGE_C R14, R25, R14, RZ ;  /* 0x0000000e190e723e */ /* 0x000fe200048070ff */
[--C-:B------:R-:W-:Y:S01]  /*6a60*/  HADD2.F32 R34, -RZ, R32.reuse.H0_H0 ;  /* 0x20000020ff227230 */ /* 0x100fe20000004100 */
[----:B------:R-:W-:Y:S01]  /*6a70*/  F2FP.SATFINITE.E4M3.F32.PACK_AB_MERGE_C R24, R24, R15, RZ ;  /* 0x0000000f1818723e */ /* 0x000fe200048070ff */
[--C-:B------:R-:W-:Y:S01]  /*6a80*/  HADD2.F32 R10, -RZ, R13.reuse.H0_H0 ;  /* 0x2000000dff0a7230 */ /* 0x100fe20000004100 */
[----:B------:R-:W-:Y:S01]  /*6a90*/  F2FP.SATFINITE.E4M3.F32.PACK_AB_MERGE_C R15, R35, R26, R14 ;  /* 0x0000001a230f723e */ /* 0x000fe2000480700e */
[----:B------:R-:W-:Y:S01]  /*6aa0*/  HADD2.F32 R32, -RZ, R32.H1_H1 ;  /* 0x30000020ff207230 */ /* 0x000fe20000004100 */
[----:B------:R-:W-:Y:S01]  /*6ab0*/  F2FP.F16.E4M3.UNPACK_B R26, R8 ;  /* 0x00000008ff1a723e */ /* 0x000fe200020006ff */
[----:B------:R-:W-:-:S02]  /*6ac0*/  HADD2.F32 R13, -RZ, R13.H1_H1 ;  /* 0x3000000dff0d7230 */ /* 0x000fc40000004100 */
[----:B------:R-:W-:Y:S01]  /*6ad0*/  FMUL.FTZ R97, R34, R85 ;  /* 0x0000005522617220 */ /* 0x000fe20000410000 */
[--C-:B------:R-:W-:Y:S02]  /*6ae0*/  HADD2.F32 R83, -RZ, R93.reuse.H0_H0 ;  /* 0x2000005dff537230 */ /* 0x100fe40000004100 */
[-C--:B------:R-:W-:Y:S01]  /*6af0*/  FMUL.FTZ R82, R32, R95.reuse ;  /* 0x0000005f20527220 */ /* 0x080fe20000410000 */
[----:B------:R-:W-:Y:S02]  /*6b00*/  HADD2.F32 R93, -RZ, R93.H1_H1 ;  /* 0x3000005dff5d7230 */ /* 0x000fe40000004100 */
[C---:B------:R-:W-:Y:S01]  /*6b10*/  FMUL.FTZ R95, R13.reuse, R95 ;  /* 0x0000005f0d5f7220 */ /* 0x040fe20000410000 */
[----:B------:R-:W-:Y:S01]  /*6b20*/  F2FP.F16.E4M3.UNPACK_B R25, R12 ;  /* 0x0000000cff19723e */ /* 0x000fe200020006ff */
[----:B------:R-:W-:Y:S01]  /*6b30*/  FMUL.FTZ R85, R10, R85 ;  /* 0x000000550a557220 */ /* 0x000fe20000410000 */
[----:B------:R-:W-:Y:S01]  /*6b40*/  F2FP.SATFINITE.E4M3.F32.PACK_AB_MERGE_C R14, R30, R27, R24 ;  /* 0x0000001b1e0e723e */ /* 0x000fe20004807018 */
[----:B------:R-:W-:Y:S01]  /*6b50*/  FFMA.FTZ R95, R32, R93, R95 ;  /* 0x0000005d205f7223 */ /* 0x000fe2000001005f */
[----:B------:R-:W-:Y:S01]  /*6b60*/  F2FP.F16.E4M3.UNPACK_B R32, R9 ;  /* 0x00000009ff20723e */ /* 0x000fe200020006ff */
[----:B------:R-:W-:Y:S01]  /*6b70*/  FFMA.FTZ R97, R10, R83, -R97 ;  /* 0x000000530a617223 */ /* 0x000fe20000010861 */
[----:B------:R-:W-:Y:S01]  /*6b80*/  F2FP.F16.E4M3.UNPACK_B R30, R6 ;  /* 0x00000006ff1e723e */ /* 0x000fe200020006ff */
[----:B------:R-:W-:Y:S01]  /*6b90*/  FFMA.FTZ R82, R13, R93, -R82 ;  /* 0x0000005d0d527223 */ /* 0x000fe20000010852 */
[----:B------:R-:W-:Y:S01]  /*6ba0*/  HADD2.F32 R35, -RZ, R26.H0_H0 ;  /* 0x2000001aff237230 */ /* 0x000fe20000004100 */
[----:B------:R-:W-:Y:S01]  /*6bb0*/  F2FP.SATFINITE.E4M3.F32.PACK_AB_MERGE_C R13, R101, R94, RZ ;  /* 0x0000005e650d723e */ /* 0x000fe200048070ff */
[----:B------:R-:W-:-:S02]  /*6bc0*/  HADD2.F32 R27, -RZ, R32.H0_H0 ;  /* 0x20000020ff1b7230 */ /* 0x000fc40000004100 */
[----:B------:R-:W-:Y:S01]  /*6bd0*/  FFMA.FTZ R10, R34, R83, R85 ;  /* 0x00000053220a7223 */ /* 0x000fe20000010055 */
[--C-:B------:R-:W-:Y:S01]  /*6be0*/  HADD2.F32 R24, -RZ, R25.reuse.H0_H0 ;  /* 0x20000019ff187230 */ /* 0x100fe20000004100 */
[----:B------:R-:W-:Y:S01]  /*6bf0*/  F2FP.SATFINITE.E4M3.F32.PACK_AB_MERGE_C R13, R82, R97, R13 ;  /* 0x00000061520d723e */ /* 0x000fe2000480700d */
        /* <DEDUP_REMOVED lines=9> */
[----:B------:R-:W-:Y:S01]  /*6c90*/  FMUL.FTZ R85, R32, R83 ;  /* 0x0000005320557220 */ /* 0x000fe20000410000 */
[----:B------:R-:W-:Y:S01]  /*6ca0*/  F2FP.F16.E4M3.UNPACK_B R27, R9.H1 ;  /* 0x00000009ff1b723e */ /* 0x000fe200030006ff */
[C---:B------:R-:W-:Y:S01]  /*6cb0*/  FMUL.FTZ R83, R26.reuse, R83 ;  /* 0x000000531a537220 */ /* 0x040fe20000410000 */
[----:B------:R-:W-:Y:S01]  /*6cc0*/  F2FP.F16.E4M3.UNPACK_B R34, R8.H1 ;  /* 0x00000008ff22723e */ /* 0x000fe200030006ff */
[-C--:B------:R-:W-:Y:S01]  /*6cd0*/  FFMA.FTZ R9, R26, R35.reuse, -R85 ;  /* 0x000000231a097223 */ /* 0x080fe20000010855 */
[----:B------:R-:W-:Y:S01]  /*6ce0*/  F2FP.F16.E4M3.UNPACK_B R12, R12.H1 ;  /* 0x0000000cff0c723e */ /* 0x000fe200030006ff */
[----:B------:R-:W-:Y:S01]  /*6cf0*/  FFMA.FTZ R8, R32, R35, R83 ;  /* 0x0000002320087223 */ /* 0x000fe20000010053 */
[--C-:B------:R-:W-:Y:S01]  /*6d00*/  HADD2.F32 R30, -RZ, R27.reuse.H0_H0 ;  /* 0x2000001bff1e7230 */ /* 0x100fe20000004100 */
[----:B------:R-:W-:Y:S01]  /*6d10*/  F2FP.F16.E4M3.UNPACK_B R6, R6.H1 ;  /* 0x00000006ff06723e */ /* 0x000fe200030006ff */
[----:B------:R-:W-:Y:S01]  /*6d20*/  HADD2.F32 R83, -RZ, R34.H0_H0 ;  /* 0x20000022ff537230 */ /* 0x000fe20000004100 */
[----:B------:R-:W-:Y:S01]  /*6d30*/  F2FP.SATFINITE.E4M3.F32.PACK_AB_MERGE_C R96, R99, R96, RZ ;  /* 0x000000606360723e */ /* 0x000fe200048070ff */
[----:B------:R-:W-:Y:S01]  /*6d40*/  HADD2.F32 R26, -RZ, R12.H0_H0 ;  /* 0x2000000cff1a7230 */ /* 0x000fe20000004100 */
[----:B------:R-:W-:Y:S01]  /*6d50*/  F2FP.F16.E4M3.UNPACK_B R82, R5 ;  /* 0x00000005ff52723e */ /* 0x000fe200020006ff */
[----:B------:R-:W-:Y:S01]  /*6d60*/  HADD2.F32 R27, -RZ, R27.H1_H1 ;  /* 0x3000001bff1b7230 */ /* 0x000fe20000004100 */
[----:B------:R-:W-:Y:S01]  /*6d70*/  F2FP.SATFINITE.E4M3.F32.PACK_AB_MERGE_C R10, R95, R10, R96 ;  /* 0x0000000a5f0a723e */ /* 0x000fe20004807060 */
[----:B------:R-:W-:-:S02]  /*6d80*/  HADD2.F32 R34, -RZ, R34.H1_H1 ;  /* 0x30000022ff227230 */ /* 0x000fc40000004100 */
[-C--:B------:R-:W-:Y:S01]  /*6d90*/  FMUL.FTZ R85, R30, R83.reuse ;  /* 0x000000531e557220 */ /* 0x080fe20000410000 */
[----:B------:R-:W-:Y:S02]  /*6da0*/  HADD2.F32 R12, -RZ, R12.H1_H1 ;  /* 0x3000000cff0c7230 */ /* 0x000fe40000004100 */
[----:B------:R-:W-:Y:S01]  /*6db0*/  FMUL.FTZ R83, R26, R83 ;  /* 0x000000531a537220 */ /* 0x000fe20000410000 */
[--C-:B------:R-:W-:Y:S02]  /*6dc0*/  HADD2.F32 R32, -RZ, R6.reuse.H1_H1 ;  /* 0x30000006ff207230 */ /* 0x100fe40000004100 */
[CC--:B------:R-:W-:Y:S01]  /*6dd0*/  FMUL.FTZ R95, R27.reuse, R34.reuse ;  /* 0x000000221b5f7220 */ /* 0x0c0fe20000410000 */
[----:B------:R-:W-:Y:S02]  /*6de0*/  HADD2.F32 R35, -RZ, R6.H0_H0 ;  /* 0x20000006ff237230 */ /* 0x000fe40000004100 */
[C---:B------:R-:W-:Y:S01]  /*6df0*/  FMUL.FTZ R34, R12.reuse, R34 ;  /* 0x000000220c227220 */ /* 0x040fe20000410000 */
[-C--:B------:R-:W-:Y:S01]  /*6e00*/  F2FP.F16.E4M3.UNPACK_B R6, R7.reuse ;  /* 0x00000007ff06723e */ /* 0x080fe200020006ff */
[-C--:B------:R-:W-:Y:S01]  /*6e10*/  FFMA.FTZ R96, R12, R32.reuse, -R95 ;  /* 0x000000200c607223 */ /* 0x080fe2000001085f */
[----:B------:R-:W-:Y:S01]  /*6e20*/  F2FP.F16.E4M3.UNPACK_B R7, R7.H1 ;  /* 0x00000007ff07723e */ /* 0x000fe200030006ff */
[----:B------:R-:W-:Y:S01]  /*6e30*/  FFMA.FTZ R94, R30, R35, R83 ;  /* 0x000000231e5e7223 */ /* 0x000fe20000010053 */
[----:B------:R-:W-:Y:S01]  /*6e40*/  FFMA.FTZ R95, R27, R32, R34 ;  /* 0x000000201b5f7223 */ /* 0x000fe20000010022 */
[----:B------:R-:W-:Y:S01]  /*6e50*/  F2FP.F16.E4M3.UNPACK_B R27, R11.H1 ;  /* 0x0000000bff1b723e */ /* 0x000fe200030006ff */
[----:B------:R-:W-:Y:S01]  /*6e60*/  FFMA.FTZ R93, R26, R35, -R85 ;  /* 0x000000231a5d7223 */ /* 0x000fe20000010855 */
[----:B------:R-:W-:Y:S01]  /*6e70*/  F2FP.F16.E4M3.UNPACK_B R83, R5.H1 ;  /* 0x00000005ff53723e */ /* 0x000fe200030006ff */
[----:B------:R-:W-:Y:S01]  /*6e80*/  HADD2.F32 R12, -RZ, R7.H0_H0 ;  /* 0x20000007ff0c7230 */ /* 0x000fe20000004100 */
[-C--:B------:R-:W-:Y:S01]  /*6e90*/  F2FP.F16.E4M3.UNPACK_B R5, R4.reuse ;  /* 0x00000004ff05723e */ /* 0x080fe200020006ff */
[----:B------:R-:W-:Y:S01]  /*6ea0*/  HADD2.F32 R84, -RZ, R82.H0_H0 ;  /* 0x20000052ff547230 */ /* 0x000fe20000004100 */
[----:B------:R-:W-:Y:S01]  /*6eb0*/  F2FP.F16.E4M3.UNPACK_B R32, R4.H1 ;  /* 0x00000004ff20723e */ /* 0x000fe200030006ff */
[----:B------:R-:W-:Y:S01]  /*6ec0*/  HADD2.F32 R4, -RZ, R27.H0_H0 ;  /* 0x2000001bff047230 */ /* 0x000fe20000004100 */
[----:B------:R-:W-:Y:S01]  /*6ed0*/  F2FP.F16.E4M3.UNPACK_B R26, R11 ;  /* 0x0000000bff1a723e */ /* 0x000fe200020006ff */
[----:B------:R-:W-:Y:S01]  /*6ee0*/  HADD2.F32 R85, -RZ, R83.H0_H0 ;  /* 0x20000053ff557230 */ /* 0x000fe20000004100 */
[----:B------:R-:W-:Y:S01]  /*6ef0*/  F2FP.SATFINITE.E4M3.F32.PACK_AB_MERGE_C R93, R96, R93, RZ ;  /* 0x0000005d605d723e */ /* 0x000fe200048070ff */
[----:B------:R-:W-:Y:S01]  /*6f00*/  HADD2.F32 R35, -RZ, R32.H0_H0 ;  /* 0x20000020ff237230 */ /* 0x000fe20000004100 */
[----:B------:R-:W-:Y:S01]  /*6f10*/  F2FP.SATFINITE.E4M3.F32.PACK_AB_MERGE_C R94, R95, R94, RZ ;  /* 0x0000005e5f5e723e */ /* 0x000fe200048070ff */
[----:B------:R-:W-:-:S02]  /*6f20*/  HADD2.F32 R30, -RZ, R26.H0_H0 ;  /* 0x2000001aff1e7230 */ /* 0x000fc40000004100 */
[-C--:B------:R-:W-:Y:S01]  /*6f30*/  FMUL.FTZ R99, R4, R85.reuse ;  /* 0x0000005504637220 */ /* 0x080fe20000410000 */
[----:B------:R-:W-:Y:S01]  /*6f40*/  FMUL.FTZ R85, R12, R85 ;  /* 0x000000550c557220 */ /* 0x000fe20000410000 */
[----:B------:R-:W-:Y:S02]  /*6f50*/  HADD2.F32 R11, -RZ, R6.H0_H0 ;  /* 0x20000006ff0b7230 */ /* 0x000fe40000004100 */
[----:B------:R-:W-:Y:S02]  /*6f60*/  HADD2.F32 R34, -RZ, R5.H0_H0 ;  /* 0x20000005ff227230 */ /* 0x000fe40000004100 */
[-C--:B------:R-:W-:Y:S01]  /*6f70*/  FMUL.FTZ R100, R30, R84.reuse ;  /* 0x000000541e647220 */ /* 0x080fe20000410000 */
[----:B------:R-:W-:Y:S01]  /*6f80*/  FFMA.FTZ R85, R4, R35, R85 ;  /* 0x0000002304557223 */ /* 0x000fe20000010055 */
[----:B------:R-:W-:Y:S02]  /*6f90*/  HADD2.F32 R27, -RZ, R27.H1_H1 ;  /* 0x3000001bff1b7230 */ /* 0x000fe40000004100 */
[----:B------:R-:W-:Y:S01]  /*6fa0*/  FMUL.FTZ R97, R11, R84 ;  /* 0x000000540b617220 */ /* 0x000fe20000410000 */
[----:B------:R-:W-:-:S02]  /*6fb0*/  HADD2.F32 R4, -RZ, R83.H1_H1 ;  /* 0x30000053ff047230 */ /* 0x000fc40000004100 */
[----:B------:R-:W-:Y:S01]  /*6fc0*/  FFMA.FTZ R100, R11, R34, -R100 ;  /* 0x000000220b647223 */ /* 0x000fe20000010864 */
[----:B------:R-:W-:Y:S02]  /*6fd0*/  HADD2.F32 R7, -RZ, R7.H1_H1 ;  /* 0x30000007ff077230 */ /* 0x000fe40000004100 */
[----:B------:R-:W-:Y:S01]  /*6fe0*/  FFMA.FTZ R99, R12, R35, -R99 ;  /* 0x000000230c637223 */ /* 0x000fe20000010863 */
[----:B------:R-:W-:Y:S02]  /*6ff0*/  HADD2.F32 R26, -RZ, R26.H1_H1 ;  /* 0x3000001aff1a7230 */ /* 0x000fe40000004100 */
[-C--:B------:R-:W-:Y:S01]  /*7000*/  FMUL.FTZ R12, R27, R4.reuse ;  /* 0x000000041b0c7220 */ /* 0x080fe20000410000 */
[----:B------:R-:W-:Y:S02]  /*7010*/  HADD2.F32 R11, -RZ, R82.H1_H1 ;  /* 0x30000052ff0b7230 */ /* 0x000fe40000004100 */
[----:B------:R-:W-:Y:S01]  /*7020*/  FMUL.FTZ R4, R7, R4 ;  /* 0x0000000407047220 */ /* 0x000fe20000410000 */
[----:B------:R-:W-:-:S02]  /*7030*/  HADD2.F32 R6, -RZ, R6.H1_H1 ;  /* 0x30000006ff067230 */ /* 0x000fc40000004100 */
[----:B------:R-:W-:Y:S01]  /*7040*/  FFMA.FTZ R97, R30, R34, R97 ;  /* 0x000000221e617223 */ /* 0x000fe20000010061 */
[----:B------:R-:W-:Y:S02]  /*7050*/  HADD2.F32 R32, -RZ, R32.H1_H1 ;  /* 0x30000020ff207230 */ /* 0x000fe40000004100 */
[-C--:B------:R-:W-:Y:S01]  /*7060*/  FMUL.FTZ R35, R26, R11.reuse ;  /* 0x0000000b1a237220 */ /* 0x080fe20000410000 */
[----:B------:R-:W-:Y:S02]  /*7070*/  HADD2.F32 R5, -RZ, R5.H1_H1 ;  /* 0x30000005ff057230 */ /* 0x000fe40000004100 */
[----:B------:R-:W-:Y:S01]  /*7080*/  FMUL.FTZ R11, R6, R11 ;  /* 0x0000000b060b7220 */ /* 0x000fe20000410000 */
[-C--:B------:R-:W-:Y:S01]  /*7090*/  FFMA.FTZ R4, R27, R32.reuse, R4 ;  /* 0x000000201b047223 */ /* 0x080fe20000010004 */
[----:B------:R-:W-:Y:S02]  /*70a0*/  FFMA.FTZ R12, R7, R32, -R12 ;  /* 0x00000020070c7223 */ /* 0x000fe4000001080c */
[-C--:B------:R-:W-:Y:S01]  /*70b0*/  FFMA.FTZ R26, R26, R5.reuse, R11 ;  /* 0x000000051a1a7223 */ /* 0x080fe2000001000b */
[----:B------:R-:W-:Y:S01]  /*70c0*/  FFMA.FTZ R35, R6, R5, -R35 ;  /* 0x0000000506237223 */ /* 0x000fe20000010823 */
[----:B------:R-:W-:Y:S01]  /*70d0*/  F2FP.SATFINITE.E4M3.F32.PACK_AB_MERGE_C R5, R9, R24, R93 ;  /* 0x000000180905723e */ /* 0x000fe2000480705d */
[----:B------:R-:W-:Y:S01]  /*70e0*/  IMAD.MOV.U32 R6, RZ, RZ, R13 ;  /* 0x000000ffff067224 */ /* 0x000fe200078e000d */
[----:B------:R-:W-:-:S02]  /*70f0*/  F2FP.SATFINITE.E4M3.F32.PACK_AB_MERGE_C R4, R4, R85, RZ ;  /* 0x000000550404723e */ /* 0x000fc400048070ff */
[----:B------:R-:W-:Y:S02]  /*7100*/  F2FP.SATFINITE.E4M3.F32.PACK_AB_MERGE_C R12, R12, R99, RZ ;  /* 0x000000630c0c723e */ /* 0x000fe400048070ff */
[----:B------:R-:W-:Y:S01]  /*7110*/  F2FP.SATFINITE.E4M3.F32.PACK_AB_MERGE_C R9, R8, R25, R94 ;  /* 0x000000190809723e */ /* 0x000fe2000480705e */
[----:B------:R-:W-:Y:S01]  /*7120*/  IMAD.MOV.U32 R8, RZ, RZ, R14 ;  /* 0x000000ffff087224 */ /* 0x000fe200078e000e */
[----:B------:R-:W-:Y:S01]  /*7130*/  F2FP.SATFINITE.E4M3.F32.PACK_AB_MERGE_C R11, R26, R97, R4 ;  /* 0x000000611a0b723e */ /* 0x000fe20004807004 */
[----:B------:R-:W-:Y:S01]  /*7140*/  IMAD.MOV.U32 R4, RZ, RZ, R15 ;  /* 0x000000ffff047224 */ /* 0x000fe200078e000f */
[----:B------:R-:W-:-:S07]  /*7150*/  F2FP.SATFINITE.E4M3.F32.PACK_AB_MERGE_C R7, R35, R100, R12 ;  /* 0x000000642307723e */ /* 0x000fce000480700c */
.L_x_1464:
[----:B------:R-:W-:Y:S05]  /*7160*/  BSYNC B1 ;  /* 0x0000000000017941 */ /* 0x000fea0003800000 */
.L_x_1463:
[----:B-1----:R4:W-:Y:S01]  /*7170*/  STG.E.128 desc[UR46][R28.64], R4 ;  /* 0x000000041c007986 */ /* 0x0029e2000c101d2e */
[----:B------:R-:W-:-:S13]  /*7180*/  ISETP.GE.AND P4, PT, R33, R98, PT ;  /* 0x000000622100720c */ /* 0x000fda0003f86270 */
[----:B------:R-:W-:Y:S05]  /*7190*/  @P4 BRA `(.L_x_1449) ;  /* 0x0000000000844947 */ /* 0x000fea0003800000 */
[--C-:B----4-:R-:W-:Y:S02]  /*71a0*/  SHF.R.S32.HI R4, RZ, 0x1f, R33.reuse ;  /* 0x0000001fff047819 */ /* 0x110fe40000011421 */
[----:B------:R-:W-:-:S04]  /*71b0*/  IADD3 R33, P4, P5, R44, R80, R33 ;  /* 0x000000502c217210 */ /* 0x000fc80007d9e021 */
[----:B------:R-:W-:Y:S02]  /*71c0*/  IADD3.X R4, R0, R31, R4, P4, P5 ;  /* 0x0000001f00047210 */ /* 0x000fe400027ea404 */
[----:B------:R-:W-:-:S05]  /*71d0*/  IADD3 R76, P4, R33, R76, RZ ;  /* 0x0000004c214c7210 */ /* 0x000fca0007f9e0ff */
[----:B------:R-:W-:-:S05]  /*71e0*/  IMAD.X R77, R4, 0x1, R77, P4 ;  /* 0x00000001044d7824 */ /* 0x000fca00020e064d */
[----:B--2---:R1:W-:Y:S01]  /*71f0*/  STG.E.128 desc[UR46][R76.64], R8 ;  /* 0x000000084c007986 */ /* 0x0043e2000c101d2e */
[----:B------:R-:W-:Y:S05]  /*7200*/  BRA `(.L_x_1449) ;  /* 0x0000000000687947 */ /* 0x000fea0003800000 */
.L_x_1432:
[----:B------:R-:W-:-:S06]  /*7210*/  UISETP.NE.AND UP0, UPT, UR45, 0x3, UPT ;  /* 0x000000032d00788c */ /* 0x000fcc000bf05270 */
[----:B------:R-:W-:-:S13]  /*7220*/  PLOP3.LUT P3, PT, PT, PT, UP0, 0x80, 0x0 ;  /* 0x000000000000781c */ /* 0x000fda0003f6f008 */
[----:B------:R-:W-:Y:S05]  /*7230*/  @!P3 BRA `(.L_x_1465) ;  /* 0x000000000004b947 */ /* 0x000fea0003800000 */
[----:B------:R-:W-:Y:S01]  /*7240*/  BPT.TRAP 0x1 ;  /* 0x000000040000795c */ /* 0x000fe20000300000 */
.L_x_1465:
[----:B------:R-:W-:Y:S01]  /*7250*/  IMAD R91, R192, 0x8, R16 ;  /* 0x00000008c05b7824 */ /* 0x000fe200078e0210 */
[----:B------:R-:W-:Y:S01]  /*7260*/  SHF.L.U32 R92, R198, 0x1f, RZ ;  /* 0x0000001fc65c7819 */ /* 0x000fe200000006ff */
[----:B------:R-:W-:Y:S01]  /*7270*/  IMAD R90, R36, -0x40, R2 ;  /* 0xffffffc0245a7824 */ /* 0x000fe200078e0202 */
[----:B------:R-:W-:Y:S02]  /*7280*/  BSSY B1, `(.L_x_1466) ;  /* 0x0000004000017945 */ /* 0x000fe40003800000 */
[----:B------:R-:W0:Y:S02]  /*7290*/  SYNCS.PHASECHK.TRANS64.TRYWAIT P4, [R91+URZ+0x28490], R92 ;  /* 0x0284905c5b0075a7 */ /* 0x000e24000808017f */
[----:B------:R-:W-:Y:S01]  /*72a0*/  VIMNMX R90, R90, 0x40, PT ;  /* 0x000000405a5a7848 */ /* 0x000fe20003fe0100 */
[----:B0-----:R-:W-:Y:S06]  /*72b0*/  @!P4 BRA `(.L_x_1467) ;  /* 0x0000024800ccc947 */ /* 0x001fec0003800000 */
.L_x_1811:
[----:B------:R-:W-:Y:S05]  /*72c0*/  BSYNC B1 ;  /* 0x0000000000017941 */ /* 0x000fea0003800000 */
.L_x_1466:
[-C--:B------:R-:W-:Y:S01]  /*72d0*/  ISETP.GE.AND P5, PT, R17, R90.reuse, PT ;  /* 0x0000005a1100720c */ /* 0x080fe20003fa6270 */
[----:B------:R-:W-:Y:S01]  /*72e0*/  BSSY B1, `(.L_x_1468) ;  /* 0x0000007000017945 */ /* 0x000fe20003800000 */
[----:B------:R-:W-:-:S11]  /*72f0*/  ISETP.GE.AND P4, PT, R219, R90, PT ;  /* 0x0000005adb00720c */ /* 0x000fd60003f86270 */
[----:B------:R-:W-:Y:S05]  /*7300*/  @P5 BRA `(.L_x_1469) ;  /* 0x0000000000105947 */ /* 0x000fea0003800000 */
[----:B------:R-:W1:Y:S04]  /*7310*/  @!P1 LDS.128 R4, [R89+0x20000] ;  /* 0x0200000059049984 */ /* 0x000e680000000c00 */
[----:B------:R-:W2:Y:S04]  /*7320*/  @!P2 LDS.128 R8, [R89+0x22000] ;  /* 0x022000005908a984 */ /* 0x000ea80000000c00 */
[----:B-1----:R1:W-:Y:S04]  /*7330*/  @!P1 STG.E.128 desc[UR46][R14.64], R4 ;  /* 0x000000040e009986 */ /* 0x0023e8000c101d2e */
[----:B--2---:R1:W-:Y:S02]  /*7340*/  @!P2 STG.E.128 desc[UR46][R14.64+0x80], R8 ;  /* 0x000080080e00a986 */ /* 0x0043e4000c101d2e */
.L_x_1469:
[----:B------:R-:W-:Y:S05]  /*7350*/  BSYNC B1 ;  /* 0x0000000000017941 */ /* 0x000fea0003800000 */
.L_x_1468:
[----:B------:R-:W-:Y:S05]  /*7360*/  @P4 BRA `(.L_x_1449) ;  /* 0x0000000000104947 */ /* 0x000fea0003800000 */
[----:B-1----:R-:W1:Y:S04]  /*7370*/  @!P1 LDS.128 R4, [R89+0x21000] ;  /* 0x0210000059049984 */ /* 0x002e680000000c00 */
[----:B------:R-:W2:Y:S04]  /*7380*/  @!P2 LDS.128 R8, [R89+0x23000] ;  /* 0x023000005908a984 */ /* 0x000ea80000000c00 */
[----:B-1----:R3:W-:Y:S04]  /*7390*/  @!P1 STG.E.128 desc[UR46][R12.64], R4 ;  /* 0x000000040c009986 */ /* 0x0027e8000c101d2e */
[----:B--2---:R3:W-:Y:S02]  /*73a0*/  @!P2 STG.E.128 desc[UR46][R12.64+0x80], R8 ;  /* 0x000080080c00a986 */ /* 0x0047e4000c101d2e */
.L_x_1449:
[----:B------:R-:W-:Y:S05]  /*73b0*/  BSYNC B0 ;  /* 0x0000000000007941 */ /* 0x000fea0003800000 */
.L_x_1431:
[----:B01234-:R-:W0:Y:S01]  /*73c0*/  S2R R4, SR_TID.X ;  /* 0x0000000000047919 */ /* 0x01fe220000002100 */
[----:B------:R-:W-:Y:S01]  /*73d0*/  @!PT LDS RZ, [RZ] ;  /* 0x00000000fffff984 */ /* 0x000fe20000000800 */
[----:B------:R-:W-:Y:S01]  /*73e0*/  @!PT LDS RZ, [RZ] ;  /* 0x00000000fffff984 */ /* 0x000fe20000000800 */
[----:B------:R-:W-:Y:S01]  /*73f0*/  @!PT LDS RZ, [RZ] ;  /* 0x00000000fffff984 */ /* 0x000fe20000000800 */
[----:B------:R-:W-:Y:S01]  /*7400*/  @!PT LDS RZ, [RZ] ;  /* 0x00000000fffff984 */ /* 0x000fe20000000800 */
[----:B------:R1:W-:Y:S06]  /*7410*/  MEMBAR.ALL.CTA ;  /* 0x0000000000007992 */ /* 0x0003ec0000008000 */
[----:B-1----:R-:W1:Y:S01]  /*7420*/  FENCE.VIEW.ASYNC.S ;  /* 0x00000000000073c6 */ /* 0x002e620000000000 */
[----:B------:R-:W-:Y:S05]  /*7430*/  WARPSYNC.ALL ;  /* 0x0000000000007948 */ /* 0x000fea0003800000 */
[----:B------:R-:W-:Y:S01]  /*7440*/  BSSY B0, `(.L_x_1470) ;  /* 0x0000009000007945 */ /* 0x000fe20003800000 */
[----:B0-----:R-:W-:Y:S01]  /*7450*/  LOP3.LUT R4, R4, 0x7f, RZ, 0xc0, !PT ;  /* 0x0000007f04047812 */ /* 0x001fe200078ec0ff */
[----:B-1----:R0:W-:Y:S03]  /*7460*/  BAR.SYNC.DEFER_BLOCKING R70, 0x80 ;  /* 0x000200460000751d */ /* 0x0021e60000010000 */
[----:B------:R-:W-:-:S13]  /*7470*/  ISETP.NE.AND P4, PT, R4, RZ, PT ;  /* 0x000000ff0400720c */ /* 0x000fda0003f85270 */
[----:B------:R-:W-:-:S05]  /*7480*/  @!P4 VIADD R4, R91, 0x284a0 ;  /* 0x000284a05b04c836 */ /* 0x000fca0000000000 */
[----:B------:R-:W-:-:S04]  /*7490*/  @!P4 PRMT R4, RZ, 0x654, R4 ;  /* 0x00000654ff04c816 */ /* 0x000fc80000000004 */
[----:B------:R0:W-:Y:S01]  /*74a0*/  @!P4 SYNCS.ARRIVE.TRANS64.RED.A1T0 RZ, [R4+URZ], RZ ;  /* 0x000000ff04ffc9a7 */ /* 0x0001e2000810043f */
[----:B------:R-:W-:Y:S05]  /*74b0*/  @!P3 BRA `(.L_x_1471) ;  /* 0x000000000004b947 */ /* 0x000fea0003800000 */
[----:B------:R-:W-:Y:S01]  /*74c0*/  BPT.TRAP 0x1 ;  /* 0x000000040000795c */ /* 0x000fe20000300000 */
.L_x_1471:
[----:B------:R-:W-:Y:S05]  /*74d0*/  BSYNC B0 ;  /* 0x0000000000007941 */ /* 0x000fea0003800000 */
.L_x_1470:
[----:B------:R-:W1:Y:S01]  /*74e0*/  SYNCS.PHASECHK.TRANS64.TRYWAIT P3, [R91+URZ+0x284b0], R92 ;  /* 0x0284b05c5b0075a7 */ /* 0x000e62000806017f */
[----:B------:R-:W-:Y:S01]  /*74f0*/  ULDC UR41, c[0x0][0x2f4] ;  /* 0x0000bd0000297ab9 */ /* 0x000fe20000000800 */
[----:B------:R-:W-:Y:S01]  /*7500*/  ULDC.64 UR36, c[0x0][0x328] ;  /* 0x0000ca0000247ab9 */ /* 0x000fe20000000a00 */
[----:B------:R-:W-:Y:S01]  /*7510*/  ULDC.64 UR38, c[0x0][0x318] ;  /* 0x0000c60000267ab9 */ /* 0x000fe20000000a00 */
[----:B------:R-:W-:Y:S04]  /*7520*/  BSSY B0, `(.L_x_1472) ;  /* 0x0000002000007945 */ /* 0x000fe80003800000 */
[----:B-1----:R-:W-:Y:S05]  /*7530*/  @!P3 BRA `(.L_x_1473) ;  /* 0x000002480040b947 */ /* 0x002fea0003800000 */
.L_x_1812:
[----:B------:R-:W-:Y:S05]  /*7540*/  BSYNC B0 ;  /* 0x0000000000007941 */ /* 0x000fea0003800000 */
.L_x_1472:
[----:B------:R-:W-:Y:S01]  /*7550*/  ISETP.GE.AND P3, PT, R17, R90, PT ;  /* 0x0000005a1100720c */ /* 0x000fe20003f66270 */
[----:B------:R-:W-:Y:S01]  /*7560*/  BSSY B0, `(.L_x_1474) ;  /* 0x0000010000007945 */ /* 0x000fe20003800000 */
[----:B------:R-:W-:-:S11]  /*7570*/  IMAD.WIDE R8, R36, 0x40, R54 ;  /* 0x0000004024087825 */ /* 0x000fd600078e0236 */
        /* <DEDUP_REMOVED lines=14> */
.L_x_1475:
[----:B------:R-:W-:Y:S05]  /*7660*/  BSYNC B0 ;  /* 0x0000000000007941 */ /* 0x000fea0003800000 */
.L_x_1474:
[----:B------:R-:W-:Y:S01]  /*7670*/  ISETP.GE.AND P3, PT, R219, R90, PT ;  /* 0x0000005adb00720c */ /* 0x000fe20003f66270 */
[----:B------:R-:W-:-:S12]  /*7680*/  BSSY B0, `(.L_x_1476) ;  /* 0x0000011000007945 */ /* 0x000fd80003800000 */
[----:B------:R-:W-:Y:S05]  /*7690*/  @P3 BRA `(.L_x_1477) ;  /* 0x00000000003c3947 */ /* 0x000fea0003800000 */
[----:B--2---:R-:W-:Y:S01]  /*76a0*/  IADD3 R7, P3, R8, 0x20, RZ ;  /* 0x0000002008077810 */ /* 0x004fe20007f7e0ff */
[----:B0-----:R-:W-:Y:S02]  /*76b0*/  IMAD.MOV.U32 R4, RZ, RZ, R42 ;  /* 0x000000ffff047224 */ /* 0x001fe400078e002a */
[----:B------:R-:W-:Y:S02]  /*76c0*/  IMAD.MOV.U32 R5, RZ, RZ, R87 ;  /* 0x000000ffff057224 */ /* 0x000fe400078e0057 */
        /* <DEDUP_REMOVED lines=12> */
.L_x_1477:
[----:B------:R-:W-:Y:S05]  /*7790*/  BSYNC B0 ;  /* 0x0000000000007941 */ /* 0x000fea0003800000 */
.L_x_1476:
[----:B------:R-:W-:Y:S01]  /*77a0*/  @!PT LDS RZ, [RZ] ;  /* 0x00000000fffff984 */ /* 0x000fe20000000800 */
[----:B------:R-:W-:Y:S01]  /*77b0*/  @!PT LDS RZ, [RZ] ;  /* 0x00000000fffff984 */ /* 0x000fe20000000800 */
[----:B------:R-:W-:Y:S01]  /*77c0*/  @!PT LDS RZ, [RZ] ;  /* 0x00000000fffff984 */ /* 0x000fe20000000800 */
[----:B------:R-:W-:Y:S01]  /*77d0*/  @!PT LDS RZ, [RZ] ;  /* 0x00000000fffff984 */ /* 0x000fe20000000800 */
[----:B------:R4:W-:Y:S06]  /*77e0*/  MEMBAR.ALL.CTA ;  /* 0x0000000000007992 */ /* 0x0009ec0000008000 */
[----:B----4-:R-:W4:Y:S02]  /*77f0*/  FENCE.VIEW.ASYNC.S ;  /* 0x00000000000073c6 */ /* 0x010f240000000000 */
[----:B----4-:R4:W-:Y:S01]  /*7800*/  BAR.SYNC.DEFER_BLOCKING R70, 0x80 ;  /* 0x000200460000751d */ /* 0x0109e20000010000 */
[----:B------:R-:W-:Y:S01]  /*7810*/  ISETP.NE.AND P5, PT, R88, RZ, PT ;  /* 0x000000ff5800720c */ /* 0x000fe20003fa5270 */
[----:B------:R-:W-:-:S02]  /*7820*/  VIADD R192, R192, 0x1 ;  /* 0x00000001c0c07836 */ /* 0x000fc40000000000 */
[----:B-1----:R-:W-:-:S03]  /*7830*/  @!P4 VIADD R91, R91, 0x284c0 ;  /* 0x000284c05b5bc836 */ /* 0x002fc60000000000 */
[C---:B------:R-:W-:Y:S02]  /*7840*/  ISETP.NE.AND P3, PT, R192.reuse, 0x2, PT ;  /* 0x00000002c000780c */ /* 0x040fe40003f65270 */
[----:B------:R-:W-:Y:S02]  /*7850*/  @!P4 PRMT R91, RZ, 0x654, R91 ;  /* 0x00000654ff5bc816 */ /* 0x000fe4000000005b */
[----:B--23--:R-:W-:Y:S02]  /*7860*/  SEL R5, RZ, 0x1, P3 ;  /* 0x00000001ff057807 */ /* 0x00cfe40001800000 */
[----:B------:R-:W-:Y:S02]  /*7870*/  SEL R192, R192, RZ, P3 ;  /* 0x000000ffc0c07207 */ /* 0x000fe40001800000 */
[----:B------:R-:W-:Y:S01]  /*7880*/  LOP3.LUT R198, R198, R5, RZ, 0x3c, !PT ;  /* 0x00000005c6c67212 */ /* 0x000fe200078e3cff */
[----:B------:R4:W-:Y:S01]  /*7890*/  @!P4 SYNCS.ARRIVE.TRANS64.RED.A1T0 RZ, [R91+URZ], RZ ;  /* 0x000000ff5bffc9a7 */ /* 0x0009e2000810043f */
[----:B------:R-:W-:Y:S05]  /*78a0*/  @P5 BRA `(.L_x_1478) ;  /* 0xffffffb000fc5947 */ /* 0x000fea000383ffff */
[----:B0-----:R-:W0:Y:S01]  /*78b0*/  S2R R4, SR_TID.X ;  /* 0x0000000000047919 */ /* 0x001e220000002100 */
[----:B------:R-:W-:Y:S02]  /*78c0*/  PLOP3.LUT P0, PT, PT, PT, PT, 0x8, 0x0 ;  /* 0x000000000000781c */ /* 0x000fe40003f0e170 */
[----:B0-----:R-:W-:-:S04]  /*78d0*/  SHF.R.U32.HI R4, RZ, 0x7, R4 ;  /* 0x00000007ff047819 */ /* 0x001fc80000011604 */
[----:B------:R-:W-:-:S13]  /*78e0*/  ISETP.NE.AND P5, PT, R4, 0x1, PT ;  /* 0x000000010400780c */ /* 0x000fda0003fa5270 */
[----:B------:R-:W-:Y:S06]  /*78f0*/  @!P5 BAR.ARV 0x9, 0x100 ;  /* 0x024400000000db1d */ /* 0x000fec0000002000 */
.L_x_1426:
[----:B------:R-:W0:Y:S01]  /*7900*/  LDC R0, c[0x0][0x448] ;  /* 0x00011200ff007b82 */ /* 0x000e220000000800 */
[----:B------:R-:W-:-:S07]  /*7910*/  VIADD R5, R199, 0x7f ;  /* 0x0000007fc7057836 */ /* 0x000fce0000000000 */
[----:B------:R-:W1:Y:S01]  /*7920*/  LDC.64 R2, c[0x0][0x9e0] ;  /* 0x00027800ff027b82 */ /* 0x000e620000000a00 */
[----:B0-----:R-:W-:Y:S02]  /*7930*/  ISETP.NE.AND P1, PT, R0, 0x1, PT ;  /* 0x000000010000780c */ /* 0x001fe40003f25270 */
[----:B-1----:R-:W-:-:S11]  /*7940*/  ISETP.GE.AND P2, PT, R3, 0x1, PT ;  /* 0x000000010300780c */ /* 0x002fd60003f46270 */
[----:B------:R-:W0:Y:S08]  /*7950*/  @P1 LDC R0, c[0x0][0x44c] ;  /* 0x00011300ff001b82 */ /* 0x000e300000000800 */
[----:B------:R-:W1:Y:S01]  /*7960*/  @P1 LDC R7, c[0x0][0x450] ;  /* 0x00011400ff071b82 */ /* 0x000e620000000800 */
[----:B0-----:R-:W-:-:S05]  /*7970*/  @P1 IMAD.HI.U32 R0, R5, R0, RZ ;  /* 0x0000000005001227 */ /* 0x001fca00078e00ff */
[----:B-1----:R-:W-:-:S05]  /*7980*/  @P1 SHF.R.U32.HI R5, RZ, R7, R0 ;  /* 0x00000007ff051219 */ /* 0x002fca0000011600 */
[----:B------:R-:W-:Y:S01]  /*7990*/  IMAD.IADD R5, R40, 0x1, R5 ;  /* 0x0000000128057824 */ /* 0x000fe200078e0205 */
[----:B------:R-:W-:Y:S06]  /*79a0*/  @P0 BRA `(.L_x_1479) ;  /* 0x00000000000c0947 */ /* 0x000fec0003800000 */
[----:B------:R-:W0:Y:S01]  /*79b0*/  FENCE.VIEW.ASYNC.G ;  /* 0x00000000000073c6 */ /* 0x000e220000000100 */
[----:B------:R-:W-:Y:S05]  /*79c0*/  WARPSYNC.ALL ;  /* 0x0000000000007948 */ /* 0x000fea0003800000 */
[----:B0-----:R-:W-:Y:S06]  /*79d0*/  BAR.ARV 0xc, 0x180 ;  /* 0x0306000000007b1d */ /* 0x001fec0000002000 */
.L_x_1479:
[----:B------:R-:W-:Y:S01]  /*79e0*/  IMAD.IADD R2, R5, 0x1, R2 ;  /* 0x0000000105027824 */ /* 0x000fe200078e0202 */
        /* <DEDUP_REMOVED lines=12> */
.L_x_1482:
[----:B------:R-:W-:-:S13]  /*7ab0*/  ISETP.NE.AND P0, PT, R3, 0x1, PT ;  /* 0x000000010300780c */ /* 0x000fda0003f05270 */
[----:B------:R-:W0:Y:S02]  /*7ac0*/  @P0 LDC.64 R4, c[0x0][0x9e8] ;  /* 0x00027a00ff040b82 */ /* 0x000e240000000a00 */
[----:B0-----:R-:W-:-:S05]  /*7ad0*/  @P0 IMAD.HI.U32 R4, R0, R4, RZ ;  /* 0x0000000400040227 */ /* 0x001fca00078e00ff */
[----:B------:R-:W-:-:S07]  /*7ae0*/  @P0 SHF.R.U32.HI R0, RZ, R5, R4 ;  /* 0x00000005ff000219 */ /* 0x000fce0000011604 */
.L_x_1483:
[----:B------:R-:W-:Y:S05]  /*7af0*/  BSYNC B0 ;  /* 0x0000000000007941 */ /* 0x000fea0003800000 */
.L_x_1481:
[----:B------:R-:W-:-:S05]  /*7b00*/  IMAD R5, R0, R3, R3 ;  /* 0x0000000300057224 */ /* 0x000fca00078e0203 */
[----:B------:R-:W-:-:S07]  /*7b10*/  VIMNMX R2, R2, R5, PT ;  /* 0x0000000502027248 */ /* 0x000fce0003fe0100 */
.L_x_1480:
[----:B------:R-:W0:Y:S01]  /*7b20*/  @P1 LDC R0, c[0x0][0x44c] ;  /* 0x00011300ff001b82 */ /* 0x000e220000000800 */
[----:B------:R-:W-:Y:S01]  /*7b30*/  VIADD R2, R2, 0x3f ;  /* 0x0000003f02027836 */ /* 0x000fe20000000000 */
[----:B------:R-:W-:Y:S01]  /*7b40*/  ULDC UR4, c[0x0][0x9dc] ;  /* 0x0002770000047ab9 */ /* 0x000fe20000000800 */
[----:B------:R-:W-:-:S03]  /*7b50*/  IMAD.MOV.U32 R4, RZ, RZ, R199 ;  /* 0x000000ffff047224 */ /* 0x000fc600078e00c7 */
        /* <DEDUP_REMOVED lines=20> */
.L_x_1486:
[----:B------:R-:W-:-:S13]  /*7ca0*/  ISETP.NE.AND P0, PT, R3, 0x1, PT ;  /* 0x000000010300780c */ /* 0x000fda0003f05270 */
[----:B------:R-:W0:Y:S02]  /*7cb0*/  @P0 LDC.64 R4, c[0x0][0x9e8] ;  /* 0x00027a00ff040b82 */ /* 0x000e240000000a00 */
[----:B0-----:R-:W-:-:S05]  /*7cc0*/  @P0 IMAD.HI.U32 R4, R2, R4, RZ ;  /* 0x0000000402040227 */ /* 0x001fca00078e00ff */
[----:B------:R-:W-:-:S07]  /*7cd0*/  @P0 SHF.R.U32.HI R2, RZ, R5, R4 ;  /* 0x00000005ff020219 */ /* 0x000fce0000011604 */
.L_x_1487:
[----:B------:R-:W-:Y:S05]  /*7ce0*/  BSYNC B0 ;  /* 0x0000000000007941 */ /* 0x000fea0003800000 */
.L_x_1485:
[----:B------:R-:W-:-:S05]  /*7cf0*/  IMAD R3, R2, R3, RZ ;  /* 0x0000000302037224 */ /* 0x000fca00078e02ff */
[----:B------:R-:W-:-:S07]  /*7d00*/  VIMNMX R0, R0, R3, !PT ;  /* 0x0000000300007248 */ /* 0x000fce0007fe0100 */
.L_x_1484:
[----:B------:R-:W-:Y:S01]  /*7d10*/  SHF.R.S32.HI R3, RZ, 0x1f, R0 ;  /* 0x0000001fff037819 */ /* 0x000fe20000011400 */
[----:B------:R-:W-:Y:S03]  /*7d20*/  BSSY B0, `(.L_x_1488) ;  /* 0x0000025000007945 */ /* 0x000fe60003800000 */
[----:B------:R-:W-:-:S04]  /*7d30*/  LEA.HI R3, R3, R0, RZ, 0x6 ;  /* 0x0000000003037211 */ /* 0x000fc800078f30ff */
        /* <DEDUP_REMOVED lines=12> */
[----:B------:R-:W-:-:S05]  /*7e00*/  IADD3 R0, -R204, R0, RZ ;  /* 0x00000000cc007210 */ /* 0x000fca0007ffe1ff */
[----:B0-----:R-:W0:Y:S02]  /*7e10*/  MUFU.RCP R4, R4 ;  /* 0x0000000400047308 */ /* 0x001e240000001000 */
[----:B0-----:R-:W-:Y:S02]  /*7e20*/  VIADD R2, R4, 0xffffffe ;  /* 0x0ffffffe04027836 */ /* 0x001fe40000000000 */
[----:B------:R-:W-:-:S04]  /*7e30*/  IMAD.MOV R4, RZ, RZ, -R9 ;  /* 0x000000ffff047224 */ /* 0x000fc800078e0a09 */
[----:B------:R0:W1:Y:S02]  /*7e40*/  F2I.FTZ.U32.TRUNC.NTZ R3, R2 ;  /* 0x0000000200037305 */ /* 0x000064000021f000 */
[----:B0-----:R-:W-:Y:S02]  /*7e50*/  IMAD.MOV.U32 R2, RZ, RZ, RZ ;  /* 0x000000ffff027224 */ /* 0x001fe400078e00ff */
[----:B-1----:R-:W-:-:S04]  /*7e60*/  IMAD.MOV R8, RZ, RZ, -R3 ;  /* 0x000000ffff087224 */ /* 0x002fc800078e0a03 */
[----:B------:R-:W-:Y:S01]  /*7e70*/  IMAD R7, R8, R5, RZ ;  /* 0x0000000508077224 */ /* 0x000fe200078e02ff */
[----:B------:R-:W-:Y:S02]  /*7e80*/  IABS R8, R0 ;  /* 0x0000000000087213 */ /* 0x000fe40000000000 */
[----:B------:R-:W-:Y:S01]  /*7e90*/  LOP3.LUT R0, R0, R6, RZ, 0x3c, !PT ;  /* 0x0000000600007212 */ /* 0x000fe200078e3cff */
[----:B------:R-:W-:-:S03]  /*7ea0*/  IMAD.HI.U32 R3, R3, R7, R2 ;  /* 0x0000000703037227 */ /* 0x000fc600078e0002 */
[----:B------:R-:W-:Y:S01]  /*7eb0*/  ISETP.GE.AND P2, PT, R0, RZ, PT ;  /* 0x000000ff0000720c */ /* 0x000fe20003f46270 */
        /* <DEDUP_REMOVED lines=11> */
.L_x_1489:
[----:B------:R-:W-:Y:S05]  /*7f70*/  BSYNC B0 ;  /* 0x0000000000007941 */ /* 0x000fea0003800000 */
.L_x_1488:
[-C--:B------:R-:W-:Y:S01]  /*7f80*/  IMAD R204, R222, R3.reuse, R204 ;  /* 0x00000003decc7224 */ /* 0x080fe200078e02cc */
[----:B------:R-:W-:Y:S02]  /*7f90*/  PLOP3.LUT P0, PT, PT, PT, PT, 0x80, 0x0 ;  /* 0x000000000000781c */ /* 0x000fe40003f0f070 */
[----:B------:R-:W-:Y:S02]  /*7fa0*/  CS2R R28, SRZ ;  /* 0x00000000001c7805 */ /* 0x000fe4000001ff00 */
[----:B------:R-:W-:Y:S01]  /*7fb0*/  CS2R R162, SRZ ;  /* 0x0000000000a27805 */ /* 0x000fe2000001ff00 */
[----:B------:R-:W-:Y:S01]  /*7fc0*/  IMAD.MOV.U32 R5, RZ, RZ, RZ ;  /* 0x000000ffff057224 */ /* 0x000fe200078e00ff */
[----:B------:R-:W-:Y:S02]  /*7fd0*/  VIADDMNMX R164, R204, R3, R39, PT ;  /* 0x00000003cca47246 */ /* 0x000fe40003800127 */
[----:B------:R-:W-:Y:S02]  /*7fe0*/  CS2R R146, SRZ ;  /* 0x0000000000927805 */ /* 0x000fe4000001ff00 */
[----:B------:R-:W-:Y:S01]  /*7ff0*/  CS2R R56, SRZ ;  /* 0x0000000000387805 */ /* 0x000fe2000001ff00 */
[----:B------:R-:W-:Y:S01]  /*8000*/  IMAD.MOV.U32 R0, RZ, RZ, RZ ;  /* 0x000000ffff007224 */ /* 0x000fe200078e00ff */
[----:B------:R-:W-:Y:S01]  /*8010*/  ISETP.GT.AND P1, PT, R164, R204, PT ;  /* 0x000000cca400720c */ /* 0x000fe20003f24270 */
[----:B------:R-:W-:Y:S01]  /*8020*/  IMAD.MOV.U32 R25, RZ, RZ, RZ ;  /* 0x000000ffff197224 */ /* 0x000fe200078e00ff */
[----:B------:R-:W-:-:S02]  /*8030*/  CS2R R152, SRZ ;  /* 0x0000000000987805 */ /* 0x000fc4000001ff00 */
[----:B------:R-:W-:Y:S02]  /*8040*/  CS2R R156, SRZ ;  /* 0x00000000009c7805 */ /* 0x000fe4000001ff00 */
[----:B------:R-:W-:Y:S02]  /*8050*/  CS2R R36, SRZ ;  /* 0x0000000000247805 */ /* 0x000fe4000001ff00 */
[----:B------:R-:W-:Y:S02]  /*8060*/  CS2R R6, SRZ ;  /* 0x0000000000067805 */ /* 0x000fe4000001ff00 */
        /* <DEDUP_REMOVED lines=15> */
[----:B----4-:R-:W-:-:S02]  /*8160*/  CS2R R70, SRZ ;  /* 0x0000000000467805 */ /* 0x010fc4000001ff00 */
        /* <DEDUP_REMOVED lines=41> */
[----:B------:R-:W0:Y:S01]  /*8400*/  S2R R2, SR_TID.X ;  /* 0x0000000000027919 */ /* 0x000e220000002100 */
[----:B------:R-:W-:Y:S01]  /*8410*/  UMOV UR4, 0xffffffff ;  /* 0xffffffff00047882 */ /* 0x000fe20000000000 */
[----:B0-----:R-:W-:-:S05]  /*8420*/  VIADD R26, R2, 0xffffff80 ;  /* 0xffffff80021a7836 */ /* 0x001fca0000000000 */
[----:B------:R-:W-:-:S04]  /*8430*/  SHF.R.S32.HI R29, RZ, 0x1f, R26 ;  /* 0x0000001fff1d7819 */ /* 0x000fc8000001141a */
[----:B------:R-:W-:-:S04]  /*8440*/  LEA.HI R13, R29, R26, RZ, 0x7 ;  /* 0x0000001a1d0d7211 */ /* 0x000fc800078f38ff */
[----:B------:R-:W-:Y:S01]  /*8450*/  SHF.R.S32.HI R13, RZ, 0x7, R13 ;  /* 0x00000007ff0d7819 */ /* 0x000fe2000001140d */
[----:B------:R-:W-:Y:S06]  /*8460*/  BRA.DIV UR4, `(.L_x_1491) ;  /* 0x0000023a04887947 */ /* 0x000fec000b800000 */
[----:B------:R0:W1:Y:S02]  /*8470*/  SHFL.IDX PT, R201, R13, RZ, 0x1f ;  /* 0x00001fff0dc97589 */ /* 0x00006400000e0000 */
.L_x_1815:
[----:B-1----:R-:W-:Y:S01]  /*8480*/  LEA.HI R0, R201, R201, RZ, 0x1 ;  /* 0x000000c9c9007211 */ /* 0x002fe200078f08ff */
[----:B------:R-:W-:-:S03]  /*8490*/  ULOP3.LUT UP0, URZ, UR44, 0x1bf, URZ, 0xc0, !UPT ;  /* 0x000001bf2c3f7892 */ /* 0x000fc6000f80c03f */
[----:B------:R-:W-:-:S03]  /*84a0*/  LOP3.LUT R0, R0, 0x1e, RZ, 0xc0, !PT ;  /* 0x0000001e00007812 */ /* 0x000fc600078ec0ff */
[----:B------:R-:W-:Y:S02]  /*84b0*/  PLOP3.LUT P0, PT, PT, PT, UP0, 0x80, 0x0 ;  /* 0x000000000000781c */ /* 0x000fe40003f0f008 */
[----:B------:R-:W-:-:S05]  /*84c0*/  IMAD.IADD R0, R201, 0x1, -R0 ;  /* 0x00000001c9007824 */ /* 0x000fca00078e0a00 */
[----:B------:R-:W-:-:S04]  /*84d0*/  LEA R0, R0, UR44, 0xd ;  /* 0x0000002c00007c11 */ /* 0x000fc8000f8e68ff */
[----:B------:R-:W-:-:S04]  /*84e0*/  SHF.R.U32.HI R0, RZ, 0x4, R0 ;  /* 0x00000004ff007819 */ /* 0x000fc80000011600 */
[----:B------:R-:W-:Y:S01]  /*84f0*/  LOP3.LUT R36, R0, 0x3fff, RZ, 0xc0, !PT ;  /* 0x00003fff00247812 */ /* 0x000fe200078ec0ff */
[----:B------:R-:W-:Y:S06]  /*8500*/  @!P0 BRA `(.L_x_1492) ;  /* 0x0000000000408947 */ /* 0x000fec0003800000 */
[----:B------:R-:W-:Y:S01]  /*8510*/  MOV R2, 0x0 ;  /* 0x0000000000027802 */ /* 0x000fe20000000f00 */
[----:B------:R-:W-:Y:S01]  /*8520*/  ULDC.64 UR4, c[0x4][0xc0] ;  /* 0x0100300000047ab9 */ /* 0x000fe20000000a00 */
[----:B------:R-:W-:Y:S01]  /*8530*/  ULDC.64 UR6, c[0x4][0xc8] ;  /* 0x0100320000067ab9 */ /* 0x000fe20000000a00 */
[----:B------:R-:W-:Y:S02]  /*8540*/  IMAD.U32 R4, RZ, RZ, UR4 ;  /* 0x00000004ff047e24 */ /* 0x000fe4000f8e00ff */
[----:B------:R-:W-:Y:S01]  /*8550*/  IMAD.U32 R5, RZ, RZ, UR5 ;  /* 0x00000005ff057e24 */ /* 0x000fe2000f8e00ff */
[----:B------:R-:W1:Y:S01]  /*8560*/  LDC.64 R2, c[0x4][R2] ;  /* 0x0100000002027b82 */ /* 0x000e620000000a00 */
[----:B------:R-:W-:Y:S01]  /*8570*/  ULDC.64 UR4, c[0x4][0x60] ;  /* 0x0100180000047ab9 */ /* 0x000fe20000000a00 */
[----:B------:R-:W-:Y:S02]  /*8580*/  IMAD.U32 R6, RZ, RZ, UR6 ;  /* 0x00000006ff067e24 */ /* 0x000fe4000f8e00ff */
[----:B------:R-:W-:-:S02]  /*8590*/  IMAD.U32 R7, RZ, RZ, UR7 ;  /* 0x00000007ff077e24 */ /* 0x000fc4000f8e00ff */
[----:B------:R-:W-:Y:S02]  /*85a0*/  IMAD.U32 R10, RZ, RZ, UR4 ;  /* 0x00000004ff0a7e24 */ /* 0x000fe4000f8e00ff */
[----:B------:R-:W-:Y:S02]  /*85b0*/  IMAD.U32 R11, RZ, RZ, UR5 ;  /* 0x00000005ff0b7e24 */ /* 0x000fe4000f8e00ff */
[----:B------:R-:W-:Y:S02]  /*85c0*/  IMAD.MOV.U32 R8, RZ, RZ, 0x70 ;  /* 0x00000070ff087424 */ /* 0x000fe400078e00ff */
[----:B------:R-:W-:Y:S02]  /*85d0*/  IMAD.MOV.U32 R12, RZ, RZ, 0x1 ;  /* 0x00000001ff0c7424 */ /* 0x000fe400078e00ff */
[----:B0-----:R-:W-:-:S07]  /*85e0*/  IMAD.MOV.U32 R13, RZ, RZ, RZ ;  /* 0x000000ffff0d7224 */ /* 0x001fce00078e00ff */
[----:B------:R-:W-:-:S07]  /*85f0*/  LEPC R20, `(.L_x_1492) ;  /* 0x000000001014794e */ /* 0x000fce0000000000 */
[----:B-1---5:R-:W-:Y:S05]  /*8600*/  CALL.ABS.NOINC R2 ;  /* 0x0000000002007343 */ /* 0x022fea0003c00000 */
.L_x_1492:
[----:B------:R-:W-:Y:S01]  /*8610*/  ULDC.64 UR4, c[0x0][0x990] ;  /* 0x0002640000047ab9 */ /* 0x000fe20000000a00 */
[----:B------:R-:W-:Y:S01]  /*8620*/  ULDC.64 UR6, c[0x0][0x998] ;  /* 0x0002660000067ab9 */ /* 0x000fe20000000a00 */
[----:B------:R-:W-:Y:S02]  /*8630*/  ISETP.NE.U32.AND P0, PT, RZ, UR4, PT ;  /* 0x00000004ff007c0c */ /* 0x000fe4000bf05070 */
[----:B------:R-:W-:Y:S02]  /*8640*/  ISETP.NE.U32.AND P1, PT, RZ, UR6, PT ;  /* 0x00000006ff007c0c */ /* 0x000fe4000bf25070 */
[----:B------:R-:W-:Y:S02]  /*8650*/  ISETP.NE.AND.EX P0, PT, RZ, UR5, PT, P0 ;  /* 0x00000005ff007c0c */ /* 0x000fe4000bf05300 */
[----:B------:R-:W-:-:S11]  /*8660*/  ISETP.NE.AND.EX P1, PT, RZ, UR7, PT, P1 ;  /* 0x00000007ff007c0c */ /* 0x000fd6000bf25310 */
[----:B------:R-:W1:Y:S01]  /*8670*/  @P0 LDC.64 R8, c[0x0][0x9a8] ;  /* 0x00026a00ff080b82 */ /* 0x000e620000000a00 */
[--C-:B------:R-:W-:Y:S02]  /*8680*/  @P0 SHF.R.S32.HI R11, RZ, 0x1f, R207.reuse ;  /* 0x0000001fff0b0819 */ /* 0x100fe400000114cf */
[----:B0-----:R-:W-:-:S05]  /*8690*/  @P1 SHF.R.S32.HI R13, RZ, 0x1f, R207 ;  /* 0x0000001fff0d1819 */ /* 0x001fca00000114cf */
[----:B------:R-:W0:Y:S08]  /*86a0*/  @P1 LDC.64 R6, c[0x0][0x9b8] ;  /* 0x00026e00ff061b82 */ /* 0x000e300000000a00 */
[----:B------:R-:W2:Y:S08]  /*86b0*/  @P0 LDC.64 R4, c[0x0][0x9b0] ;  /* 0x00026c00ff040b82 */ /* 0x000eb00000000a00 */
[----:B------:R-:W3:Y:S01]  /*86c0*/  @P1 LDC.64 R2, c[0x0][0x9c0] ;  /* 0x00027000ff021b82 */ /* 0x000ee20000000a00 */
[----:B-1----:R-:W-:-:S04]  /*86d0*/  @P0 IMAD R0, R11, R8, RZ ;  /* 0x000000080b000224 */ /* 0x002fc800078e02ff */
[C---:B------:R-:W-:Y:S01]  /*86e0*/  @P0 IMAD R11, R207.reuse, R9, R0 ;  /* 0x00000009cf0b0224 */ /* 0x040fe200078e0200 */
[----:B------:R-:W-:Y:S01]  /*86f0*/  MOV R0, 0x3f800000 ;  /* 0x3f80000000007802 */ /* 0x000fe20000000f00 */
[----:B------:R-:W-:-:S04]  /*8700*/  @P0 IMAD.WIDE.U32 R8, R207, R8, RZ ;  /* 0x00000008cf080225 */ /* 0x000fc800078e00ff */
[-C--:B0-----:R-:W-:Y:S02]  /*8710*/  @P1 IMAD R10, R13, R6.reuse, RZ ;  /* 0x000000060d0a1224 */ /* 0x081fe400078e02ff */
[----:B------:R-:W-:Y:S02]  /*8720*/  @P0 IMAD.IADD R9, R9, 0x1, R11 ;  /* 0x0000000109090824 */ /* 0x000fe400078e020b */
[C---:B------:R-:W-:Y:S02]  /*8730*/  @P1 IMAD R13, R207.reuse, R7, R10 ;  /* 0x00000007cf0d1224 */ /* 0x040fe400078e020a */
[----:B------:R-:W-:-:S04]  /*8740*/  @P1 IMAD.WIDE.U32 R6, R207, R6, RZ ;  /* 0x00000006cf061225 */ /* 0x000fc800078e00ff */
[----:B------:R-:W-:Y:S02]  /*8750*/  @P1 IMAD.IADD R11, R7, 0x1, R13 ;  /* 0x00000001070b1824 */ /* 0x000fe400078e020d */
[----:B------:R-:W-:Y:S02]  /*8760*/  @P1 IMAD.MOV.U32 R10, RZ, RZ, R6 ;  /* 0x000000ffff0a1224 */ /* 0x000fe400078e0006 */
[----:B--2---:R-:W-:-:S04]  /*8770*/  @P0 IMAD.WIDE.U32 R6, R211, R4, R8 ;  /* 0x00000004d3060225 */ /* 0x004fc800078e0008 */
[C---:B---3--:R-:W-:Y:S01]  /*8780*/  @P1 IMAD.WIDE.U32 R8, R211.reuse, R2, R10 ;  /* 0x00000002d3081225 */ /* 0x048fe200078e000a */
[----:B------:R-:W-:Y:S01]  /*8790*/  @P0 LEA R4, P2, R6, UR4, 0x2 ;  /* 0x0000000406040c11 */ /* 0x000fe2000f8410ff */
[----:B------:R-:W-:Y:S02]  /*87a0*/  ULDC UR4, c[0x0][0x3f4] ;  /* 0x0000fd0000047ab9 */ /* 0x000fe40000000800 */
[C---:B------:R-:W-:Y:S01]  /*87b0*/  @P1 IMAD R3, R211.reuse, R3, R9 ;  /* 0x00000003d3031224 */ /* 0x040fe200078e0209 */
[----:B------:R-:W-:Y:S01]  /*87c0*/  @P1 LEA R10, P3, R8, UR6, 0x2 ;  /* 0x00000006080a1c11 */ /* 0x000fe2000f8610ff */
[----:B------:R-:W-:-:S03]  /*87d0*/  @P0 IMAD R5, R211, R5, R7 ;  /* 0x00000005d3050224 */ /* 0x000fc600078e0207 */
[----:B------:R-:W-:Y:S01]  /*87e0*/  @P1 LEA.HI.X R11, R8, UR7, R3, 0x2, P3 ;  /* 0x00000007080b1c11 */ /* 0x000fe200098f1403 */
[----:B------:R-:W-:Y:S01]  /*87f0*/  IMAD.MOV.U32 R3, RZ, RZ, 0x3f800000 ;  /* 0x3f800000ff037424 */ /* 0x000fe200078e00ff */
[----:B------:R-:W-:-:S03]  /*8800*/  @P0 LEA.HI.X R5, R6, UR5, R5, 0x2, P2 ;  /* 0x0000000506050c11 */ /* 0x000fc600090f1405 */
        /* <DEDUP_REMOVED lines=17> */
.L_x_1496:
[----:B-1----:R1:W2:Y:S02]  /*8920*/  SYNCS.PHASECHK.TRANS64.TRYWAIT P0, [R16+URZ+0x28400], R3 ;  /* 0x02840003100075a7 */ /* 0x0022a4000800017f */
[----:B--2---:R-:W-:Y:S05]  /*8930*/  @!P0 NANOSLEEP.SYNCS 0x989680 ;  /* 0x009896800000895d */ /* 0x004fea0003900000 */
[----:B------:R-:W2:Y:S02]  /*8940*/  @!P0 SYNCS.PHASECHK.TRANS64 P0, [R16+URZ+0x28400], R3 ;  /* 0x02840003100085a7 */ /* 0x000ea4000800007f */
[----:B--2---:R-:W-:Y:S05]  /*8950*/  @!P0 BRA `(.L_x_1496) ;  /* 0xfffffffc00f08947 */ /* 0x004fea000383ffff */
.L_x_1495:
[----:B------:R-:W-:Y:S05]  /*8960*/  BSYNC B0 ;  /* 0x0000000000007941 */ /* 0x000fea0003800000 */
.L_x_1494:
[----:B------:R-:W-:Y:S05]  /*8970*/  BRA `(.L_x_1497) ;  /* 0x00000094006c7947 */ /* 0x000fea0003800000 */
.L_x_1493:
[----:B------:R-:W-:Y:S01]  /*8980*/  ULOP3.LUT UP0, URZ, UR44, 0x3ff, URZ, 0xc0, !UPT ;  /* 0x000003ff2c3f7892 */ /* 0x000fe2000f80c03f */
[----:B-----5:R-:W-:Y:S01]  /*8990*/  SHF.R.S32.HI R0, RZ, 0x1f, R38 ;  /* 0x0000001fff007819 */ /* 0x020fe20000011426 */
[----:B------:R-:W-:Y:S01]  /*89a0*/  ULDC.64 UR4, c[0x0][0x3f8] ;  /* 0x0000fe0000047ab9 */ /* 0x000fe20000000a00 */
[----:B------:R-:W-:Y:S01]  /*89b0*/  ULDC.64 UR6, c[0x0][0x408] ;  /* 0x0001020000067ab9 */ /* 0x000fe20000000a00 */
[----:B------:R-:W-:Y:S02]  /*89c0*/  IMAD.WIDE.U32 R24, R38, UR4, RZ ;  /* 0x0000000426187c25 */ /* 0x000fe4000f8e00ff */
[----:B------:R-:W-:Y:S02]  /*89d0*/  PLOP3.LUT P0, PT, PT, PT, UP0, 0x80, 0x0 ;  /* 0x000000000000781c */ /* 0x000fe40003f0f008 */
[C---:B------:R-:W-:Y:S02]  /*89e0*/  IMAD R3, R0.reuse, UR4, RZ ;  /* 0x0000000400037c24 */ /* 0x040fe4000f8e02ff */
[----:B------:R-:W-:-:S02]  /*89f0*/  IMAD R5, R0, UR6, RZ ;  /* 0x0000000600057c24 */ /* 0x000fc4000f8e02ff */
[C---:B------:R-:W-:Y:S02]  /*8a00*/  IMAD R3, R38.reuse, UR5, R3 ;  /* 0x0000000526037c24 */ /* 0x040fe4000f8e0203 */
[C---:B------:R-:W-:Y:S02]  /*8a10*/  IMAD R5, R38.reuse, UR7, R5 ;  /* 0x0000000726057c24 */ /* 0x040fe4000f8e0205 */
[----:B------:R-:W-:-:S04]  /*8a20*/  IMAD.WIDE.U32 R38, R38, UR6, RZ ;  /* 0x0000000626267c25 */ /* 0x000fc8000f8e00ff */
[----:B------:R-:W-:Y:S02]  /*8a30*/  IMAD.IADD R51, R3, 0x1, R25 ;  /* 0x0000000103337824 */ /* 0x000fe400078e0219 */
        /* <DEDUP_REMOVED lines=18> */
.L_x_1498:
[----:B------:R-:W-:Y:S01]  /*8b60*/  ULDC.U8 UR4, c[0x0][0x410] ;  /* 0x0001040000047ab9 */ /* 0x000fe20000000000 */
[----:B------:R-:W-:Y:S01]  /*8b70*/  LEA.HI R29, R29, R26, RZ, 0x3 ;  /* 0x0000001a1d1d7211 */ /* 0x000fe200078f18ff */
[----:B------:R-:W-:Y:S01]  /*8b80*/  IMAD.IADD R0, R17, 0x1, R199 ;  /* 0x0000000111007824 */ /* 0x000fe200078e02c7 */
[----:B------:R-:W-:Y:S01]  /*8b90*/  ISETP.NE.AND P0, PT, RZ, UR4, PT ;  /* 0x00000004ff007c0c */ /* 0x000fe2000bf05270 */
[----:B------:R-:W-:Y:S01]  /*8ba0*/  BSSY B0, `(.L_x_1499) ;  /* 0x0000930000007945 */ /* 0x000fe20003800000 */
[----:B------:R-:W-:-:S05]  /*8bb0*/  LOP3.LUT R3, R29, 0xfffffff8, RZ, 0xc0, !PT ;  /* 0xfffffff81d037812 */ /* 0x000fca00078ec0ff */
[----:B------:R-:W-:-:S04]  /*8bc0*/  IMAD.IADD R3, R26, 0x1, -R3 ;  /* 0x000000011a037824 */ /* 0x000fc800078e0a03 */
[----:B------:R-:W-:Y:S02]  /*8bd0*/  IMAD R9, R3, 0x20, R0 ;  /* 0x0000002003097824 */ /* 0x000fe400078e0200 */
[----:B------:R-:W-:Y:S05]  /*8be0*/  @!P0 BRA `(.L_x_1500) ;  /* 0x00000048005c8947 */ /* 0x000fea0003800000 */
[----:B------:R-:W0:Y:S01]  /*8bf0*/  LDC R8, c[0x0][0x448] ;  /* 0x00011200ff087b82 */ /* 0x000e220000000800 */
[----:B------:R-:W-:Y:S01]  /*8c00*/  ULDC.64 UR4, c[0x0][0x3f8] ;  /* 0x0000fe0000047ab9 */ /* 0x000fe20000000a00 */
[----:B------:R-:W-:Y:S01]  /*8c10*/  IMAD.MOV.U32 R50, RZ, RZ, R24 ;  /* 0x000000ffff327224 */ /* 0x000fe200078e0018 */
[----:B------:R-:W-:Y:S01]  /*8c20*/  ULDC.64 UR6, c[0x0][0x408] ;  /* 0x0001020000067ab9 */ /* 0x000fe20000000a00 */
[----:B------:R-:W-:Y:S01]  /*8c30*/  IMAD.MOV.U32 R5, RZ, RZ, R27 ;  /* 0x000000ffff057224 */ /* 0x000fe200078e001b */
[----:B------:R-:W-:Y:S01]  /*8c40*/  ULDC.64 UR8, c[0x0][0x400] ;  /* 0x0001000000087ab9 */ /* 0x000fe20000000a00 */
[----:B0-----:R-:W-:-:S13]  /*8c50*/  ISETP.NE.AND P0, PT, R8, 0x1, PT ;  /* 0x000000010800780c */ /* 0x001fda0003f05270 */
[----:B------:R-:W0:Y:S08]  /*8c60*/  @P0 LDC R4, c[0x0][0x44c] ;  /* 0x00011300ff040b82 */ /* 0x000e300000000800 */
[----:B------:R-:W1:Y:S01]  /*8c70*/  @P0 LDC R6, c[0x0][0x450] ;  /* 0x00011400ff060b82 */ /* 0x000e620000000800 */
[----:B0-----:R-:W-:-:S04]  /*8c80*/  @P0 IMAD.HI.U32 R3, R9, R4, RZ ;  /* 0x0000000409030227 */ /* 0x001fc800078e00ff */
[----:B------:R-:W-:Y:S01]  /*8c90*/  IMAD.MOV.U32 R4, RZ, RZ, R38 ;  /* 0x000000ffff047224 */ /* 0x000fe200078e0026 */
[----:B-1----:R-:W-:-:S04]  /*8ca0*/  @P0 SHF.R.U32.HI R9, RZ, R6, R3 ;  /* 0x00000006ff090219 */ /* 0x002fc80000011603 */
[----:B------:R-:W-:Y:S01]  /*8cb0*/  SHF.R.S32.HI R3, RZ, 0x1f, R9 ;  /* 0x0000001fff037819 */ /* 0x000fe20000011409 */
[----:B------:R-:W-:-:S04]  /*8cc0*/  IMAD.WIDE.U32 R50, R9, UR4, R50 ;  /* 0x0000000409327c25 */ /* 0x000fc8000f8e0032 */
[----:B------:R-:W-:Y:S02]  /*8cd0*/  IMAD R6, R3, UR4, RZ ;  /* 0x0000000403067c24 */ /* 0x000fe4000f8e02ff */
[----:B------:R-:W-:-:S04]  /*8ce0*/  IMAD.WIDE.U32 R4, R9, UR6, R4 ;  /* 0x0000000609047c25 */ /* 0x000fc8000f8e0004 */
[----:B------:R-:W-:Y:S01]  /*8cf0*/  IMAD R7, R9, UR5, R6 ;  /* 0x0000000509077c24 */ /* 0x000fe2000f8e0206 */
[----:B------:R-:W-:Y:S01]  /*8d00*/  ULDC.64 UR4, c[0x0][0x3e8] ;  /* 0x0000fa0000047ab9 */ /* 0x000fe20000000a00 */
[----:B------:R-:W-:Y:S01]  /*8d10*/  IMAD R6, R3, UR6, RZ ;  /* 0x0000000603067c24 */ /* 0x000fe2000f8e02ff */
[----:B------:R-:W-:Y:S01]  /*8d20*/  IADD3 R48, P0, R50, UR4, RZ ;  /* 0x0000000432307c10 */ /* 0x000fe2000ff1e0ff */
[----:B------:R-:W-:Y:S01]  /*8d30*/  UMOV UR4, 0xffffffff ;  /* 0xffffffff00047882 */ /* 0x000fe20000000000 */
[----:B------:R-:W-:Y:S01]  /*8d40*/  IADD3 R49, P1, R4, UR8, RZ ;  /* 0x0000000804317c10 */ /* 0x000fe2000ff3e0ff */
[----:B------:R-:W-:Y:S01]  /*8d50*/  IMAD R37, R9, UR7, R6 ;  /* 0x0000000709257c24 */ /* 0x000fe2000f8e0206 */
[----:B------:R-:W-:-:S04]  /*8d60*/  IADD3.X R50, R51, UR5, R7, P0, !PT ;  /* 0x0000000533327c10 */ /* 0x000fc800087fe407 */
[----:B------:R-:W-:Y:S01]  /*8d70*/  IADD3.X R37, R5, UR9, R37, P1, !PT ;  /* 0x0000000905257c10 */ /* 0x000fe20008ffe425 */
[----:B------:R-:W-:Y:S06]  /*8d80*/  BRA.DIV UR4, `(.L_x_1501) ;  /* 0x0000023204687947 */ /* 0x000fec000b800000 */
[----:B------:R0:W1:Y:S04]  /*8d90*/  SHFL.IDX PT, R3, R50, RZ, 0x181f ;  /* 0x00181fff32037589 */ /* 0x00006800000e0000 */
[----:B------:R0:W2:Y:S04]  /*8da0*/  SHFL.IDX PT, R5, R48, RZ, 0x181f ;  /* 0x00181fff30057589 */ /* 0x0000a800000e0000 */
[----:B------:R0:W3:Y:S04]  /*8db0*/  SHFL.IDX PT, R9, R37, RZ, 0x181f ;  /* 0x00181fff25097589 */ /* 0x0000e800000e0000 */
[----:B------:R0:W4:Y:S02]  /*8dc0*/  SHFL.IDX PT, R14, R49, RZ, 0x181f ;  /* 0x00181fff310e7589 */ /* 0x00012400000e0000 */
.L_x_1821:
[----:B------:R-:W-:Y:S01]  /*8dd0*/  IMAD R51, R195, R8, RZ ;  /* 0x00000008c3337224 */ /* 0x000fe200078e02ff */
[----:B------:R-:W-:Y:S01]  /*8de0*/  BSSY B1, `(.L_x_1502) ;  /* 0x000001a000017945 */ /* 0x000fe20003800000 */
[----:B------:R-:W-:Y:S02]  /*8df0*/  CS2R R40, SRZ ;  /* 0x0000000000287805 */ /* 0x000fe4000001ff00 */
[----:B------:R-:W-:Y:S02]  /*8e00*/  CS2R R44, SRZ ;  /* 0x00000000002c7805 */ /* 0x000fe4000001ff00 */
[----:B------:R-:W-:Y:S02]  /*8e10*/  CS2R R42, SRZ ;  /* 0x00000000002a7805 */ /* 0x000fe4000001ff00 */
[----:B------:R-:W-:Y:S02]  /*8e20*/  ISETP.GE.AND P0, PT, R0, R51, PT ;  /* 0x000000330000720c */ /* 0x000fe40003f06270 */
[----:B------:R-:W-:-:S11]  /*8e30*/  CS2R R46, SRZ ;  /* 0x00000000002e7805 */ /* 0x000fd6000001ff00 */
[----:B------:R-:W-:Y:S05]  /*8e40*/  @P0 BRA `(.L_x_1503) ;  /* 0x00000000004c0947 */ /* 0x000fea0003800000 */
[----:B------:R-:W-:Y:S01]  /*8e50*/  ULDC UR4, c[0x0][0x3f4] ;  /* 0x0000fd0000047ab9 */ /* 0x000fe20000000800 */
[----:B------:R-:W-:Y:S02]  /*8e60*/  CS2R R40, SRZ ;  /* 0x0000000000287805 */ /* 0x000fe4000001ff00 */
[----:B------:R-:W-:Y:S02]  /*8e70*/  ISETP.GE.AND P4, PT, R194, UR4, PT ;  /* 0x00000004c2007c0c */ /* 0x000fe4000bf86270 */
[----:B------:R-:W-:Y:S02]  /*8e80*/  CS2R R44, SRZ ;  /* 0x00000000002c7805 */ /* 0x000fe4000001ff00 */
[----:B------:R-:W-:Y:S02]  /*8e90*/  ISETP.GE.AND P3, PT, R18, UR4, PT ;  /* 0x0000000412007c0c */ /* 0x000fe4000bf66270 */
[----:B------:R-:W-:-:S07]  /*8ea0*/  CS2R R46, SRZ ;  /* 0x00000000002e7805 */ /* 0x000fce000001ff00 */
[----:B--2---:R-:W-:-:S04]  /*8eb0*/  @!P4 IADD3 R10, P0, R194, R5, RZ ;  /* 0x00000005c20ac210 */ /* 0x004fc80007f1e0ff */
[-C--:B----4-:R-:W-:Y:S02]  /*8ec0*/  @!P3 IADD3 R6, P1, R18, R14.reuse, RZ ;  /* 0x0000000e1206b210 */ /* 0x090fe40007f3e0ff */
[----:B------:R-:W-:Y:S01]  /*8ed0*/  @!P4 IADD3 R8, P2, R194, R14, RZ ;  /* 0x0000000ec208c210 */ /* 0x000fe20007f5e0ff */
[--C-:B-1----:R-:W-:Y:S01]  /*8ee0*/  @!P4 IMAD.X R11, R3, 0x1, R216.reuse, P0 ;  /* 0x00000001030bc824 */ /* 0x102fe200000e06d8 */
[----:B------:R-:W-:Y:S01]  /*8ef0*/  @!P3 IADD3 R4, P0, R18, R5, RZ ;  /* 0x000000051204b210 */ /* 0x000fe20007f1e0ff */
[C-C-:B---3--:R-:W-:Y:S01]  /*8f00*/  @!P3 IMAD.X R7, R9.reuse, 0x1, R19.reuse, P1 ;  /* 0x000000010907b824 */ /* 0x148fe200008e0613 */
[----:B------:R-:W-:Y:S01]  /*8f10*/  CS2R R42, SRZ ;  /* 0x00000000002a7805 */ /* 0x000fe2000001ff00 */
[----:B------:R-:W-:Y:S01]  /*8f20*/  @!P4 IMAD.X R9, R9, 0x1, R216, P2 ;  /* 0x000000010909c824 */ /* 0x000fe200010e06d8 */
[----:B------:R1:W5:Y:S01]  /*8f30*/  @!P4 LD.E.64 R40, desc[UR46][R10.64] ;  /* 0x0000002e0a28c980 */ /* 0x000362000c101b00 */
[----:B------:R-:W-:-:S03]  /*8f40*/  @!P3 IMAD.X R5, R3, 0x1, R19, P0 ;  /* 0x000000010305b824 */ /* 0x000fc600000e0613 */
[----:B------:R1:W5:Y:S04]  /*8f50*/  @!P3 LD.E.64 R46, desc[UR46][R6.64] ;  /* 0x0000002e062eb980 */ /* 0x000368000c101b00 */
[----:B------:R1:W5:Y:S04]  /*8f60*/  @!P3 LD.E.64 R44, desc[UR46][R4.64] ;  /* 0x0000002e042cb980 */ /* 0x000368000c101b00 */
[----:B------:R1:W5:Y:S02]  /*8f70*/  @!P4 LD.E.64 R42, desc[UR46][R8.64] ;  /* 0x0000002e082ac980 */ /* 0x000364000c101b00 */
.L_x_1503:
[----:B------:R-:W-:Y:S05]  /*8f80*/  BSYNC B1 ;  /* 0x0000000000017941 */ /* 0x000fea0003800000 */
.L_x_1502:
[----:B------:R-:W-:Y:S01]  /*8f90*/  UMOV UR4, 0xffffffff ;  /* 0xffffffff00047882 */ /* 0x000fe20000000000 */
[----:B------:R-:W-:Y:S02]  /*8fa0*/  CS2R R30, SRZ ;  /* 0x00000000001e7805 */ /* 0x000fe4000001ff00 */
[----:B------:R-:W-:Y:S05]  /*8fb0*/  BRA.DIV UR4, `(.L_x_1504) ;  /* 0x00000232044c7947 */ /* 0x000fea000b800000 */
[----:B-1----:R1:W0:Y:S04]  /*8fc0*/  SHFL.IDX PT, R3, R50, 0x1, 0x181f ;  /* 0x00381f0032037f89 */ /* 0x00222800000e0000 */
[----:B--2---:R1:W2:Y:S04]  /*8fd0*/  SHFL.IDX PT, R5, R48, 0x1, 0x181f ;  /* 0x00381f0030057f89 */ /* 0x0042a800000e0000 */
[----:B---3--:R1:W3:Y:S04]  /*8fe0*/  SHFL.IDX PT, R9, R37, 0x1, 0x181f ;  /* 0x00381f0025097f89 */ /* 0x0082e800000e0000 */
[----:B----4-:R1:W4:Y:S02]  /*8ff0*/  SHFL.IDX PT, R14, R49, 0x1, 0x181f ;  /* 0x00381f00310e7f89 */ /* 0x01032400000e0000 */
.L_x_1827:
[----:B------:R-:W-:Y:S01]  /*9000*/  VIADD R4, R0, 0x20 ;  /* 0x0000002000047836 */ /* 0x000fe20000000000 */
[----:B------:R-:W-:Y:S01]  /*9010*/  BSSY B1, `(.L_x_1505) ;  /* 0x0000019000017945 */ /* 0x000fe20003800000 */
[----:B------:R-:W-:Y:S02]  /*9020*/  CS2R R34, SRZ ;  /* 0x0000000000227805 */ /* 0x000fe4000001ff00 */
[----:B------:R-:W-:Y:S02]  /*9030*/  CS2R R32, SRZ ;  /* 0x0000000000207805 */ /* 0x000fe4000001ff00 */
[----:B------:R-:W-:Y:S02]  /*9040*/  CS2R R38, SRZ ;  /* 0x0000000000267805 */ /* 0x000fe4000001ff00 */
[----:B------:R-:W-:-:S13]  /*9050*/  ISETP.GE.AND P0, PT, R4, R51, PT ;  /* 0x000000330400720c */ /* 0x000fda0003f06270 */
[----:B------:R-:W-:Y:S05]  /*9060*/  @P0 BRA `(.L_x_1506) ;  /* 0x00000000004c0947 */ /* 0x000fea0003800000 */
[----:B------:R-:W-:Y:S01]  /*9070*/  ULDC UR4, c[0x0][0x3f4] ;  /* 0x0000fd0000047ab9 */ /* 0x000fe20000000800 */
[----:B------:R-:W-:Y:S02]  /*9080*/  CS2R R30, SRZ ;  /* 0x00000000001e7805 */ /* 0x000fe4000001ff00 */
[----:B------:R-:W-:Y:S02]  /*9090*/  ISETP.GE.AND P4, PT, R194, UR4, PT ;  /* 0x00000004c2007c0c */ /* 0x000fe4000bf86270 */
[----:B------:R-:W-:Y:S02]  /*90a0*/  CS2R R34, SRZ ;  /* 0x0000000000227805 */ /* 0x000fe4000001ff00 */
[----:B------:R-:W-:-:S09]  /*90b0*/  ISETP.GE.AND P3, PT, R18, UR4, PT ;  /* 0x0000000412007c0c */ /* 0x000fd2000bf66270 */
[----:B--2---:R-:W-:-:S05]  /*90c0*/  @!P4 IADD3 R6, P0, R194, R5, RZ ;  /* 0x00000005c206c210 */ /* 0x004fca0007f1e0ff */
[----:B0-----:R-:W-:Y:S01]  /*90d0*/  @!P4 IMAD.X R7, R3, 0x1, R216, P0 ;  /* 0x000000010307c824 */ /* 0x001fe200000e06d8 */
[----:B------:R-:W-:-:S04]  /*90e0*/  @!P3 IADD3 R4, P0, R18, R5, RZ ;  /* 0x000000051204b210 */ /* 0x000fc80007f1e0ff */
[----:B------:R0:W5:Y:S01]  /*90f0*/  @!P4 LD.E.64 R30, desc[UR46][R6.64] ;  /* 0x0000002e061ec980 */ /* 0x000162000c101b00 */
[----:B----4-:R-:W-:Y:S02]  /*9100*/  @!P4 IADD3 R8, P2, R194, R14, RZ ;  /* 0x0000000ec208c210 */ /* 0x010fe40007f5e0ff */
[----:B------:R-:W-:Y:S02]  /*9110*/  CS2R R38, SRZ ;  /* 0x0000000000267805 */ /* 0x000fe4000001ff00 */
[----:B------:R-:W-:Y:S01]  /*9120*/  CS2R R32, SRZ ;  /* 0x0000000000207805 */ /* 0x000fe2000001ff00 */
[----:B------:R-:W-:-:S05]  /*9130*/  @!P3 IMAD.X R5, R3, 0x1, R19, P0 ;  /* 0x000000010305b824 */ /* 0x000fca00000e0613 */
[----:B------:R2:W5:Y:S01]  /*9140*/  @!P3 LD.E.64 R34, desc[UR46][R4.64] ;  /* 0x0000002e0422b980 */ /* 0x000562000c101b00 */
[----:B0-----:R-:W-:-:S05]  /*9150*/  @!P3 IADD3 R6, P1, R18, R14, RZ ;  /* 0x0000000e1206b210 */ /* 0x001fca0007f3e0ff */
[C---:B---3--:R-:W-:Y:S01]  /*9160*/  @!P3 IMAD.X R7, R9.reuse, 0x1, R19, P1 ;  /* 0x000000010907b824 */ /* 0x048fe200008e0613 */
[----:B------:R-:W-:-:S04]  /*9170*/  @!P4 IADD3.X R9, R9, R216, RZ, P2, !PT ;  /* 0x000000d80909c210 */ /* 0x000fc800017fe4ff */
[----:B------:R2:W5:Y:S04]  /*9180*/  @!P3 LD.E.64 R38, desc[UR46][R6.64] ;  /* 0x0000002e0626b980 */ /* 0x000568000c101b00 */
[----:B------:R2:W5:Y:S02]  /*9190*/  @!P4 LD.E.64 R32, desc[UR46][R8.64] ;  /* 0x0000002e0820c980 */ /* 0x000564000c101b00 */
.L_x_1506:
[----:B------:R-:W-:Y:S05]  /*91a0*/  BSYNC B1 ;  /* 0x0000000000017941 */ /* 0x000fea0003800000 */
.L_x_1505:
[----:B------:R-:W-:-:S03]  /*91b0*/  UMOV UR4, 0xffffffff ;  /* 0xffffffff00047882 */ /* 0x000fc60000000000 */
[----:B------:R-:W-:Y:S05]  /*91c0*/  BRA.DIV UR4, `(.L_x_1507) ;  /* 0x0000023204387947 */ /* 0x000fea000b800000 */
[----:B0-----:R0:W0:Y:S04]  /*91d0*/  SHFL.IDX PT, R3, R50, 0x2, 0x181f ;  /* 0x00581f0032037f89 */ /* 0x00102800000e0000 */
[----:B--2---:R2:W0:Y:S04]  /*91e0*/  SHFL.IDX PT, R5, R48, 0x2, 0x181f ;  /* 0x00581f0030057f89 */ /* 0x00442800000e0000 */
[----:B---3--:R2:W3:Y:S04]  /*91f0*/  SHFL.IDX PT, R9, R37, 0x2, 0x181f ;  /* 0x00581f0025097f89 */ /* 0x0084e800000e0000 */
[----:B----4-:R2:W4:Y:S02]  /*9200*/  SHFL.IDX PT, R14, R49, 0x2, 0x181f ;  /* 0x00581f00310e7f89 */ /* 0x01052400000e0000 */
.L_x_1833:
[----:B------:R-:W-:Y:S01]  /*9210*/  VIADD R4, R0, 0x40 ;  /* 0x0000004000047836 */ /* 0x000fe20000000000 */
        /* <DEDUP_REMOVED lines=11> */
[----:B------:R-:W-:-:S09]  /*92d0*/  ISETP.GE.AND P3, PT, R18, UR4, PT ;  /* 0x0000000412007c0c */ /* 0x000fd2000bf66270 */
[----:B0-----:R-:W-:-:S05]  /*92e0*/  @!P4 IADD3 R6, P0, R194, R5, RZ ;  /* 0x00000005c206c210 */ /* 0x001fca0007f1e0ff */
[C---:B------:R-:W-:Y:S01]  /*92f0*/  @!P4 IMAD.X R7, R3.reuse, 0x1, R216, P0 ;  /* 0x000000010307c824 */ /* 0x040fe200000e06d8 */
[----:B------:R-:W-:Y:S02]  /*9300*/  @!P3 IADD3 R4, P0, R18, R5, RZ ;  /* 0x000000051204b210 */ /* 0x000fe40007f1e0ff */
[----:B----4-:R-:W-:Y:S02]  /*9310*/  @!P4 IADD3 R8, P2, R194, R14, RZ ;  /* 0x0000000ec208c210 */ /* 0x010fe40007f5e0ff */
[----:B------:R0:W5:Y:S01]  /*9320*/  @!P4 LD.E.64 R24, desc[UR46][R6.64] ;  /* 0x0000002e0618c980 */ /* 0x000162000c101b00 */
[----:B------:R-:W-:Y:S02]  /*9330*/  CS2R R28, SRZ ;  /* 0x00000000001c7805 */ /* 0x000fe4000001ff00 */
[----:B------:R-:W-:Y:S01]  /*9340*/  CS2R R20, SRZ ;  /* 0x0000000000147805 */ /* 0x000fe2000001ff00 */
[----:B------:R-:W-:-:S05]  /*9350*/  @!P3 IMAD.X R5, R3, 0x1, R19, P0 ;  /* 0x000000010305b824 */ /* 0x000fca00000e0613 */
[----:B------:R4:W5:Y:S01]  /*9360*/  @!P3 LD.E.64 R26, desc[UR46][R4.64] ;  /* 0x0000002e041ab980 */ /* 0x000962000c101b00 */
[----:B0-----:R-:W-:-:S05]  /*9370*/  @!P3 IADD3 R6, P1, R18, R14, RZ ;  /* 0x0000000e1206b210 */ /* 0x001fca0007f3e0ff */
[C---:B---3--:R-:W-:Y:S02]  /*9380*/  @!P3 IMAD.X R7, R9.reuse, 0x1, R19, P1 ;  /* 0x000000010907b824 */ /* 0x048fe400008e0613 */
[----:B------:R-:W-:-:S03]  /*9390*/  @!P4 IMAD.X R9, R9, 0x1, R216, P2 ;  /* 0x000000010909c824 */ /* 0x000fc600010e06d8 */
[----:B------:R4:W5:Y:S04]  /*93a0*/  @!P3 LD.E.64 R28, desc[UR46][R6.64] ;  /* 0x0000002e061cb980 */ /* 0x000968000c101b00 */
[----:B------:R4:W5:Y:S02]  /*93b0*/  @!P4 LD.E.64 R20, desc[UR46][R8.64] ;  /* 0x0000002e0814c980 */ /* 0x000964000c101b00 */
.L_x_1509:
[----:B------:R-:W-:Y:S05]  /*93c0*/  BSYNC B1 ;  /* 0x0000000000017941 */ /* 0x000fea0003800000 */
.L_x_1508:
[----:B------:R-:W-:Y:S01]  /*93d0*/  UMOV UR4, 0xffffffff ;  /* 0xffffffff00047882 */ /* 0x000fe20000000000 */
[----:B---34-:R-:W-:Y:S02]  /*93e0*/  CS2R R8, SRZ ;  /* 0x0000000000087805 */ /* 0x018fe4000001ff00 */
[----:B------:R-:W-:Y:S05]  /*93f0*/  BRA.DIV UR4, `(.L_x_1510) ;  /* 0x00000232041c7947 */ /* 0x000fea000b800000 */
[----:B0-----:R0:W3:Y:S04]  /*9400*/  SHFL.IDX PT, R3, R50, 0x3, 0x181f ;  /* 0x00781f0032037f89 */ /* 0x0010e800000e0000 */
[----:B------:R0:W4:Y:S04]  /*9410*/  SHFL.IDX PT, R5, R48, 0x3, 0x181f ;  /* 0x00781f0030057f89 */ /* 0x00012800000e0000 */
[----:B-12---:R-:W1:Y:S04]  /*9420*/  SHFL.IDX PT, R37, R37, 0x3, 0x181f ;  /* 0x00781f0025257f89 */ /* 0x006e6800000e0000 */
[----:B0-----:R-:W2:Y:S02]  /*9430*/  SHFL.IDX PT, R49, R49, 0x3, 0x181f ;  /* 0x00781f0031317f89 */ /* 0x001ea400000e0000 */
.L_x_1839:
        /* <DEDUP_REMOVED lines=12> */
[----:B----4-:R-:W-:-:S05]  /*9500*/  @!P4 IADD3 R6, P0, R194, R5, RZ ;  /* 0x00000005c206c210 */ /* 0x010fca0007f1e0ff */
[C---:B---3--:R-:W-:Y:S01]  /*9510*/  @!P4 IMAD.X R7, R3.reuse, 0x1, R216, P0 ;  /* 0x000000010307c824 */ /* 0x048fe200000e06d8 */
[----:B------:R-:W-:Y:S02]  /*9520*/  @!P3 IADD3 R4, P0, R18, R5, RZ ;  /* 0x000000051204b210 */ /* 0x000fe40007f1e0ff */
[----:B--2---:R-:W-:Y:S02]  /*9530*/  @!P4 IADD3 R48, P2, R194, R49, RZ ;  /* 0x00000031c230c210 */ /* 0x004fe40007f5e0ff */
[----:B------:R0:W5:Y:S01]  /*9540*/  @!P4 LD.E.64 R8, desc[UR46][R6.64] ;  /* 0x0000002e0608c980 */ /* 0x000162000c101b00 */
[----:B------:R-:W-:Y:S02]  /*9550*/  CS2R R14, SRZ ;  /* 0x00000000000e7805 */ /* 0x000fe4000001ff00 */
[----:B------:R-:W-:Y:S01]  /*9560*/  CS2R R10, SRZ ;  /* 0x00000000000a7805 */ /* 0x000fe2000001ff00 */
[----:B------:R-:W-:-:S05]  /*9570*/  @!P3 IMAD.X R5, R3, 0x1, R19, P0 ;  /* 0x000000010305b824 */ /* 0x000fca00000e0613 */
[----:B------:R2:W5:Y:S01]  /*9580*/  @!P3 LD.E.64 R12, desc[UR46][R4.64] ;  /* 0x0000002e040cb980 */ /* 0x000562000c101b00 */
[----:B0-----:R-:W-:Y:S01]  /*9590*/  @!P3 IADD3 R6, P1, R18, R49, RZ ;  /* 0x000000311206b210 */ /* 0x001fe20007f3e0ff */
[----:B-1----:R-:W-:-:S04]  /*95a0*/  @!P4 IMAD.X R49, R37, 0x1, R216, P2 ;  /* 0x000000012531c824 */ /* 0x002fc800010e06d8 */
[----:B------:R-:W-:Y:S01]  /*95b0*/  @!P3 IMAD.X R7, R37, 0x1, R19, P1 ;  /* 0x000000012507b824 */ /* 0x000fe200008e0613 */
[----:B------:R2:W5:Y:S04]  /*95c0*/  @!P4 LD.E.64 R10, desc[UR46][R48.64] ;  /* 0x0000002e300ac980 */ /* 0x000568000c101b00 */
[----:B------:R2:W5:Y:S03]  /*95d0*/  @!P3 LD.E.64 R14, desc[UR46][R6.64] ;  /* 0x0000002e060eb980 */ /* 0x000566000c101b00 */
.L_x_1512:
[----:B------:R-:W-:Y:S05]  /*95e0*/  BSYNC B1 ;  /* 0x0000000000017941 */ /* 0x000fea0003800000 */
.L_x_1511:
[----:B------:R-:W-:Y:S01]  /*95f0*/  ULEA.HI UR4, UR43, UR43, URZ, 0x1 ;  /* 0x0000002b2b047291 */ /* 0x000fe2000f8f083f */
[----:B------:R-:W-:Y:S01]  /*9600*/  VIADDMNMX R0, R51, -R199, 0x80, PT ;  /* 0x0000008033007446 */ /* 0x000fe200038009c7 */
[----:B------:R-:W-:Y:S02]  /*9610*/  BSSY B1, `(.L_x_1513) ;  /* 0x0000008000017945 */ /* 0x000fe40003800000 */
[----:B------:R-:W-:Y:S01]  /*9620*/  ULOP3.LUT UR4, UR4, 0xfffffffe, URZ, 0xc0, !UPT ;  /* 0xfffffffe04047892 */ /* 0x000fe2000f8ec03f */
[----:B------:R-:W-:-:S03]  /*9630*/  ISETP.GE.AND P1, PT, R17, R0, PT ;  /* 0x000000001100720c */ /* 0x000fc60003f26270 */
[----:B------:R-:W-:-:S06]  /*9640*/  UIADD3 UR4, UR43, -UR4, URZ ;  /* 0x800000042b047290 */ /* 0x000fcc000fffe03f */
[----:B---3--:R-:W-:-:S05]  /*9650*/  IMAD.U32 R3, RZ, RZ, UR4 ;  /* 0x00000004ff037e24 */ /* 0x008fca000f8e00ff */
[----:B------:R-:W-:-:S04]  /*9660*/  SHF.L.U32 R3, R3, 0x1f, RZ ;  /* 0x0000001f03037819 */ /* 0x000fc800000006ff */
[----:B------:R-:W0:Y:S02]  /*9670*/  SYNCS.PHASECHK.TRANS64.TRYWAIT P0, [R16+URZ+0x28400], R3 ;  /* 0x02840003100075a7 */ /* 0x000e24000800017f */
[----:B0-----:R-:W-:Y:S05]  /*9680*/  @!P0 BRA `(.L_x_1514) ;  /* 0x0000022c00ec8947 */ /* 0x001fea0003800000 */
.L_x_1840:
[----:B------:R-:W-:Y:S05]  /*9690*/  BSYNC B1 ;  /* 0x0000000000017941 */ /* 0x000fea0003800000 */
.L_x_1513:
[----:B------:R-:W-:Y:S04]  /*96a0*/  BSSY B1, `(.L_x_1515) ;  /* 0x00000f9000017945 */ /* 0x000fe80003800000 */
[----:B------:R-:W-:Y:S05]  /*96b0*/  @P1 BRA `(.L_x_1516) ;  /* 0x0000000c00dc1947 */ /* 0x000fea0003800000 */
[----:B0-----:R-:W0:Y:S01]  /*96c0*/  LDC R3, c[0x0][0x3f4] ;  /* 0x0000fd00ff037b82 */ /* 0x001e220000000800 */
[----:B------:R-:W-:Y:S01]  /*96d0*/  BSSY B2, `(.L_x_1517) ;  /* 0x000007a000027945 */ /* 0x000fe20003800000 */
[-C--:B0-----:R-:W-:Y:S02]  /*96e0*/  ISETP.GE.AND P0, PT, R18, R3.reuse, PT ;  /* 0x000000031200720c */ /* 0x081fe40003f06270 */
[----:B------:R-:W-:-:S11]  /*96f0*/  ISETP.GE.AND P1, PT, R194, R3, PT ;  /* 0x00000003c200720c */ /* 0x000fd60003f26270 */
[----:B------:R-:W-:Y:S05]  /*9700*/  @P0 BRA `(.L_x_1518) ;  /* 0x0000000400d80947 */ /* 0x000fea0003800000 */
[----:B--2-4-:R-:W0:Y:S01]  /*9710*/  LDS.128 R4, [R214+0x18000] ;  /* 0x01800000d6047984 */ /* 0x014e220000000c00 */
[----:B-1---5:R-:W-:Y:S02]  /*9720*/  SHF.R.U32.HI R37, RZ, 0x8, R44 ;  /* 0x00000008ff257819 */ /* 0x022fe4000001162c */
[----:B------:R-:W-:Y:S02]  /*9730*/  SHF.R.U32.HI R50, RZ, 0x8, R45 ;  /* 0x00000008ff327819 */ /* 0x000fe4000001162d */
[----:B------:R-:W-:Y:S02]  /*9740*/  LOP3.LUT R3, R44, 0xff, RZ, 0xc0, !PT ;  /* 0x000000ff2c037812 */ /* 0x000fe400078ec0ff */
[----:B------:R-:W-:Y:S02]  /*9750*/  LOP3.LUT R48, R37, 0xff, RZ, 0xc0, !PT ;  /* 0x000000ff25307812 */ /* 0x000fe400078ec0ff */
[----:B------:R-:W-:Y:S02]  /*9760*/  SHF.R.U32.HI R52, RZ, 0x8, R47 ;  /* 0x00000008ff347819 */ /* 0x000fe4000001162f */
[----:B------:R-:W-:-:S02]  /*9770*/  LOP3.LUT R49, R45, 0xff, RZ, 0xc0, !PT ;  /* 0x000000ff2d317812 */ /* 0x000fc400078ec0ff */
[----:B------:R-:W-:Y:S02]  /*9780*/  LOP3.LUT R50, R50, 0xff, RZ, 0xc0, !PT ;  /* 0x000000ff32327812 */ /* 0x000fe400078ec0ff */
[----:B------:R-:W-:Y:S02]  /*9790*/  PRMT R3, R48, 0x7604, R3 ;  /* 0x0000760430037816 */ /* 0x000fe40000000003 */
[----:B------:R-:W-:Y:S02]  /*97a0*/  SHF.R.U32.HI R54, RZ, 0x10, R45 ;  /* 0x00000010ff367819 */ /* 0x000fe4000001162d */
[----:B------:R-:W-:Y:S02]  /*97b0*/  SHF.R.U32.HI R48, RZ, 0x8, R46 ;  /* 0x00000008ff307819 */ /* 0x000fe4000001162e */
[----:B------:R-:W-:Y:S02]  /*97c0*/  SHF.R.U32.HI R53, RZ, 0x10, R47 ;  /* 0x00000010ff357819 */ /* 0x000fe4000001162f */
[----:B------:R-:W-:-:S02]  /*97d0*/  LOP3.LUT R51, R47, 0xff, RZ, 0xc0, !PT ;  /* 0x000000ff2f337812 */ /* 0x000fc400078ec0ff */
[----:B------:R-:W-:Y:S01]  /*97e0*/  LOP3.LUT R52, R52, 0xff, RZ, 0xc0, !PT ;  /* 0x000000ff34347812 */ /* 0x000fe200078ec0ff */
[----:B------:R-:W-:Y:S01]  /*97f0*/  IMAD.U32 R53, R53, 0x10000, RZ ;  /* 0x0001000035357824 */ /* 0x000fe200078e00ff */
[----:B------:R-:W-:Y:S02]  /*9800*/  PRMT R49, R50, 0x7604, R49 ;  /* 0x0000760432317816 */ /* 0x000fe40000000031 */
[----:B------:R-:W-:Y:S01]  /*9810*/  LOP3.LUT R50, R48, 0xff, RZ, 0xc0, !PT ;  /* 0x000000ff30327812 */ /* 0x000fe200078ec0ff */
[----:B------:R-:W-:Y:S01]  /*9820*/  IMAD.U32 R48, R54, 0x10000, RZ ;  /* 0x0001000036307824 */ /* 0x000fe200078e00ff */
[----:B------:R-:W-:Y:S02]  /*9830*/  PRMT R52, R52, 0x7604, R51 ;  /* 0x0000760434347816 */ /* 0x000fe40000000033 */
[----:B------:R-:W-:Y:S02]  /*9840*/  LOP3.LUT R37, R46, 0xff, RZ, 0xc0, !PT ;  /* 0x000000ff2e257812 */ /* 0x000fe400078ec0ff */
[----:B------:R-:W-:-:S02]  /*9850*/  LOP3.LUT R49, R49, 0xff0000, R48, 0xf8, !PT ;  /* 0x00ff000031317812 */ /* 0x000fc400078ef830 */
[----:B------:R-:W-:Y:S02]  /*9860*/  LOP3.LUT R53, R52, 0xff0000, R53, 0xf8, !PT ;  /* 0x00ff000034357812 */ /* 0x000fe400078ef835 */
[----:B------:R-:W-:Y:S02]  /*9870*/  LOP3.LUT R49, R49, 0xff000000, R45, 0xf8, !PT ;  /* 0xff00000031317812 */ /* 0x000fe400078ef82d */
[----:B------:R-:W-:Y:S02]  /*9880*/  LOP3.LUT R53, R53, 0xff000000, R47, 0xf8, !PT ;  /* 0xff00000035357812 */ /* 0x000fe400078ef82f */
[----:B------:R-:W-:Y:S02]  /*9890*/  PRMT R51, R50, 0x7604, R37 ;  /* 0x0000760432337816 */ /* 0x000fe40000000025 */
[----:B------:R-:W-:Y:S02]  /*98a0*/  LOP3.LUT R37, R3, 0xff0000, R44, 0xf8, !PT ;  /* 0x00ff000003257812 */ /* 0x000fe400078ef82c */
[----:B0-----:R-:W-:-:S02]  /*98b0*/  F2FP.F16.E4M3.UNPACK_B R3, R6.H1 ;  /* 0x00000006ff03723e */ /* 0x001fc400030006ff */
[----:B------:R-:W-:Y:S02]  /*98c0*/  F2FP.F16.E4M3.UNPACK_B R52, R53 ;  /* 0x00000035ff34723e */ /* 0x000fe400020006ff */
[----:B------:R-:W-:Y:S02]  /*98d0*/  F2FP.F16.E4M3.UNPACK_B R47, R49 ;  /* 0x00000031ff2f723e */ /* 0x000fe400020006ff */
[----:B------:R-:W-:Y:S01]  /*98e0*/  LOP3.LUT R48, R37, 0xff000000, R44, 0xf8, !PT ;  /* 0xff00000025307812 */ /* 0x000fe200078ef82c */
[----:B------:R-:W-:Y:S01]  /*98f0*/  HADD2.F32 R37, -RZ, R3.H1_H1 ;  /* 0x30000003ff257230 */ /* 0x000fe20000004100 */
[--C-:B------:R-:W-:Y:S01]  /*9900*/  LOP3.LUT R51, R51, 0xff0000, R46.reuse, 0xf8, !PT ;  /* 0x00ff000033337812 */ /* 0x100fe200078ef82e */
[--C-:B------:R-:W-:Y:S01]  /*9910*/  HADD2.F32 R54, -RZ, R52.reuse.H1_H1 ;  /* 0x30000034ff367230 */ /* 0x100fe20000004100 */
[----:B------:R-:W-:Y:S01]  /*9920*/  F2FP.F16.E4M3.UNPACK_B R6, R6 ;  /* 0x00000006ff06723e */ /* 0x000fe200020006ff */
[----:B------:R-:W-:Y:S01]  /*9930*/  HADD2.F32 R50, -RZ, R47.H1_H1 ;  /* 0x3000002fff327230 */ /* 0x000fe20000004100 */
[----:B------:R-:W-:Y:S01]  /*9940*/  LOP3.LUT R51, R51, 0xff000000, R46, 0xf8, !PT ;  /* 0xff00000033337812 */ /* 0x000fe200078ef82e */
[----:B------:R-:W-:Y:S01]  /*9950*/  HADD2.F32 R44, -RZ, R3.H0_H0 ;  /* 0x20000003ff2c7230 */ /* 0x000fe20000004100 */
[-C--:B------:R-:W-:Y:S01]  /*9960*/  F2FP.F16.E4M3.UNPACK_B R45, R7.reuse ;  /* 0x00000007ff2d723e */ /* 0x080fe200020006ff */
[C---:B------:R-:W-:Y:S01]  /*9970*/  FMUL.FTZ R55, R37.reuse, R54 ;  /* 0x0000003625377220 */ /* 0x040fe20000410000 */
[----:B------:R-:W-:Y:S01]  /*9980*/  F2FP.F16.E4M3.UNPACK_B R46, R7.H1 ;  /* 0x00000007ff2e723e */ /* 0x000fe200030006ff */
[-C--:B------:R-:W-:Y:S01]  /*9990*/  FMUL.FTZ R57, R37, R50.reuse ;  /* 0x0000003225397220 */ /* 0x080fe20000410000 */
[-C--:B------:R-:W-:Y:S01]  /*99a0*/  F2FP.F16.E4M3.UNPACK_B R7, R5.reuse ;  /* 0x00000005ff07723e */ /* 0x080fe200020006ff */
[----:B------:R-:W-:Y:S01]  /*99b0*/  HADD2.F32 R52, -RZ, R52.H0_H0 ;  /* 0x20000034ff347230 */ /* 0x000fe20000004100 */
[----:B------:R-:W-:Y:S01]  /*99c0*/  F2FP.F16.E4M3.UNPACK_B R37, R5.H1 ;  /* 0x00000005ff25723e */ /* 0x000fe200030006ff */
[--C-:B------:R-:W-:Y:S01]  /*99d0*/  HADD2.F32 R5, -RZ, R6.reuse.H1_H1 ;  /* 0x30000006ff057230 */ /* 0x100fe20000004100 */
[----:B------:R-:W-:Y:S01]  /*99e0*/  F2FP.F16.E4M3.UNPACK_B R53, R53.H1 ;  /* 0x00000035ff35723e */ /* 0x000fe200030006ff */
[----:B------:R-:W-:Y:S01]  /*99f0*/  HADD2.F32 R47, -RZ, R47.H0_H0 ;  /* 0x2000002fff2f7230 */ /* 0x000fe20000004100 */
[----:B------:R-:W-:Y:S01]  /*9a00*/  F2FP.F16.E4M3.UNPACK_B R49, R49.H1 ;  /* 0x00000031ff31723e */ /* 0x000fe200030006ff */
[C---:B------:R-:W-:Y:S01]  /*9a10*/  FFMA.FTZ R56, R44.reuse, R50, -R55 ;  /* 0x000000322c387223 */ /* 0x040fe20000010837 */
[----:B------:R-:W-:Y:S01]  /*9a20*/  FFMA.FTZ R59, R44, R54, R57 ;  /* 0x000000362c3b7223 */ /* 0x000fe20000010039 */
[----:B------:R-:W-:-:S02]  /*9a30*/  HADD2.F32 R6, -RZ, R6.H0_H0 ;  /* 0x20000006ff067230 */ /* 0x000fc40000004100 */
[C---:B------:R-:W-:Y:S01]  /*9a40*/  FMUL.FTZ R55, R5.reuse, R52 ;  /* 0x0000003405377220 */ /* 0x040fe20000410000 */
[-C--:B------:R-:W-:Y:S01]  /*9a50*/  FMUL.FTZ R57, R5, R47.reuse ;  /* 0x0000002f05397220 */ /* 0x080fe20000410000 */
[----:B------:R-:W-:Y:S01]  /*9a60*/  HADD2.F32 R5, -RZ, R45.H1_H1 ;  /* 0x3000002dff057230 */ /* 0x000fe20000004100 */
[----:B------:R-:W-:Y:S01]  /*9a70*/  F2FP.F16.E4M3.UNPACK_B R3, R4 ;  /* 0x00000004ff03723e */ /* 0x000fe200020006ff */
[----:B------:R-:W-:Y:S02]  /*9a80*/  HADD2.F32 R50, -RZ, R53.H0_H0 ;  /* 0x20000035ff327230 */ /* 0x000fe40000004100 */
[C---:B------:R-:W-:Y:S01]  /*9a90*/  FFMA.FTZ R55, R6.reuse, R47, -R55 ;  /* 0x0000002f06377223 */ /* 0x040fe20000010837 */
[----:B------:R-:W-:Y:S02]  /*9aa0*/  HADD2.F32 R44, -RZ, R49.H0_H0 ;  /* 0x20000031ff2c7230 */ /* 0x000fe40000004100 */
[----:B------:R-:W-:Y:S01]  /*9ab0*/  FFMA.FTZ R54, R6, R52, R57 ;  /* 0x0000003406367223 */ /* 0x000fe20000010039 */
[----:B------:R-:W-:-:S02]  /*9ac0*/  HADD2.F32 R45, -RZ, R45.H0_H0 ;  /* 0x2000002dff2d7230 */ /* 0x000fc40000004100 */
[C---:B------:R-:W-:Y:S01]  /*9ad0*/  FMUL.FTZ R52, R5.reuse, R50 ;  /* 0x0000003205347220 */ /* 0x040fe20000410000 */
[----:B------:R-:W-:Y:S02]  /*9ae0*/  HADD2.F32 R53, -RZ, R53.H1_H1 ;  /* 0x30000035ff357230 */ /* 0x000fe40000004100 */
[-C--:B------:R-:W-:Y:S01]  /*9af0*/  FMUL.FTZ R58, R5, R44.reuse ;  /* 0x0000002c053a7220 */ /* 0x080fe20000410000 */
[--C-:B------:R-:W-:Y:S02]  /*9b00*/  HADD2.F32 R6, -RZ, R46.reuse.H1_H1 ;  /* 0x3000002eff067230 */ /* 0x100fe40000004100 */
[C---:B------:R-:W-:Y:S01]  /*9b10*/  FFMA.FTZ R57, R45.reuse, R44, -R52 ;  /* 0x0000002c2d397223 */ /* 0x040fe20000010834 */
[----:B------:R-:W-:Y:S02]  /*9b20*/  HADD2.F32 R49, -RZ, R49.H1_H1 ;  /* 0x30000031ff317230 */ /* 0x000fe40000004100 */
[----:B------:R-:W-:Y:S01]  /*9b30*/  FFMA.FTZ R58, R45, R50, R58 ;  /* 0x000000322d3a7223 */ /* 0x000fe2000001003a */
[----:B------:R-:W-:-:S02]  /*9b40*/  HADD2.F32 R46, -RZ, R46.H0_H0 ;  /* 0x2000002eff2e7230 */ /* 0x000fc40000004100 */
[C---:B------:R-:W-:Y:S01]  /*9b50*/  FMUL.FTZ R47, R6.reuse, R53 ;  /* 0x00000035062f7220 */ /* 0x040fe20000410000 */
[----:B------:R-:W-:Y:S01]  /*9b60*/  F2FP.F16.E4M3.UNPACK_B R5, R51 ;  /* 0x00000033ff05723e */ /* 0x000fe200020006ff */
[-C--:B------:R-:W-:Y:S01]  /*9b70*/  FMUL.FTZ R45, R6, R49.reuse ;  /* 0x00000031062d7220 */ /* 0x080fe20000410000 */
[----:B------:R-:W-:Y:S01]  /*9b80*/  F2FP.F16.E4M3.UNPACK_B R4, R4.H1 ;  /* 0x00000004ff04723e */ /* 0x000fe200030006ff */
[C---:B------:R-:W-:Y:S01]  /*9b90*/  FFMA.FTZ R60, R46.reuse, R49, -R47 ;  /* 0x000000312e3c7223 */ /* 0x040fe2000001082f */
[-C--:B------:R-:W-:Y:S01]  /*9ba0*/  F2FP.F16.E4M3.UNPACK_B R44, R48.reuse ;  /* 0x00000030ff2c723e */ /* 0x080fe200020006ff */
[----:B------:R-:W-:Y:S01]  /*9bb0*/  FFMA.FTZ R53, R46, R53, R45 ;  /* 0x000000352e357223 */ /* 0x000fe2000001002d */
[--C-:B------:R-:W-:Y:S01]  /*9bc0*/  HADD2.F32 R47, -RZ, R5.reuse.H1_H1 ;  /* 0x30000005ff2f7230 */ /* 0x100fe20000004100 */
[----:B------:R-:W-:Y:S01]  /*9bd0*/  F2FP.F16.E4M3.UNPACK_B R48, R48.H1 ;  /* 0x00000030ff30723e */ /* 0x000fe200030006ff */
[----:B------:R-:W-:Y:S01]  /*9be0*/  HADD2.F32 R46, -RZ, R5.H0_H0 ;  /* 0x20000005ff2e7230 */ /* 0x000fe20000004100 */
[----:B------:R-:W-:Y:S01]  /*9bf0*/  F2FP.F16.E4M3.UNPACK_B R51, R51.H1 ;  /* 0x00000033ff33723e */ /* 0x000fe200030006ff */
[----:B------:R-:W-:-:S02]  /*9c00*/  HADD2.F32 R6, -RZ, R4.H1_H1 ;  /* 0x30000004ff067230 */ /* 0x000fc40000004100 */
[----:B------:R-:W-:Y:S02]  /*9c10*/  HADD2.F32 R45, -RZ, R44.H1_H1 ;  /* 0x3000002cff2d7230 */ /* 0x000fe40000004100 */
[----:B------:R-:W-:Y:S02]  /*9c20*/  HADD2.F32 R5, -RZ, R4.H0_H0 ;  /* 0x20000004ff057230 */ /* 0x000fe40000004100 */
[C---:B------:R-:W-:Y:S01]  /*9c30*/  FMUL.FTZ R50, R6.reuse, R47 ;  /* 0x0000002f06327220 */ /* 0x040fe20000410000 */
[--C-:B------:R-:W-:Y:S02]  /*9c40*/  HADD2.F32 R4, -RZ, R3.reuse.H1_H1 ;  /* 0x30000003ff047230 */ /* 0x100fe40000004100 */
[-C--:B------:R-:W-:Y:S01]  /*9c50*/  FMUL.FTZ R52, R6, R45.reuse ;  /* 0x0000002d06347220 */ /* 0x080fe20000410000 */
[----:B------:R-:W-:Y:S02]  /*9c60*/  HADD2.F32 R44, -RZ, R44.H0_H0 ;  /* 0x2000002cff2c7230 */ /* 0x000fe40000004100 */
[----:B------:R-:W-:Y:S01]  /*9c70*/  FFMA.FTZ R50, R5, R45, -R50 ;  /* 0x0000002d05327223 */ /* 0x000fe20000010832 */
[----:B------:R-:W-:-:S02]  /*9c80*/  HADD2.F32 R3, -RZ, R3.H0_H0 ;  /* 0x20000003ff037230 */ /* 0x000fc40000004100 */
[C---:B------:R-:W-:Y:S01]  /*9c90*/  FMUL.FTZ R6, R4.reuse, R46 ;  /* 0x0000002e04067220 */ /* 0x040fe20000410000 */
[----:B------:R-:W-:Y:S01]  /*9ca0*/  FFMA.FTZ R47, R5, R47, R52 ;  /* 0x0000002f052f7223 */ /* 0x000fe20000010034 */
[-C--:B------:R-:W-:Y:S01]  /*9cb0*/  FMUL.FTZ R49, R4, R44.reuse ;  /* 0x0000002c04317220 */ /* 0x080fe20000410000 */
[----:B------:R-:W-:Y:S02]  /*9cc0*/  HADD2.F32 R5, -RZ, R48.H1_H1 ;  /* 0x30000030ff057230 */ /* 0x000fe40000004100 */
[C---:B------:R-:W-:Y:S01]  /*9cd0*/  FFMA.FTZ R45, R3.reuse, R44, -R6 ;  /* 0x0000002c032d7223 */ /* 0x040fe20000010806 */
[----:B------:R-:W-:Y:S02]  /*9ce0*/  HADD2.F32 R4, -RZ, R37.H1_H1 ;  /* 0x30000025ff047230 */ /* 0x000fe40000004100 */
[----:B------:R-:W-:Y:S01]  /*9cf0*/  FFMA.FTZ R46, R3, R46, R49 ;  /* 0x0000002e032e7223 */ /* 0x000fe20000010031 */
[--C-:B------:R-:W-:Y:S02]  /*9d00*/  HADD2.F32 R44, -RZ, R51.reuse.H1_H1 ;  /* 0x30000033ff2c7230 */ /* 0x100fe40000004100 */
[----:B------:R-:W-:-:S02]  /*9d10*/  HADD2.F32 R6, -RZ, R51.H0_H0 ;  /* 0x20000033ff067230 */ /* 0x000fc40000004100 */
[CC--:B------:R-:W-:Y:S01]  /*9d20*/  FMUL.FTZ R49, R4.reuse, R5.reuse ;  /* 0x0000000504317220 */ /* 0x0c0fe20000410000 */
[----:B------:R-:W-:Y:S02]  /*9d30*/  HADD2.F32 R3, -RZ, R7.H1_H1 ;  /* 0x30000007ff037230 */ /* 0x000fe40000004100 */
[----:B------:R-:W-:Y:S01]  /*9d40*/  FMUL.FTZ R52, R4, R44 ;  /* 0x0000002c04347220 */ /* 0x000fe20000410000 */
[----:B------:R-:W-:Y:S02]  /*9d50*/  HADD2.F32 R48, -RZ, R48.H0_H0 ;  /* 0x20000030ff307230 */ /* 0x000fe40000004100 */
[----:B------:R-:W-:Y:S02]  /*9d60*/  HADD2.F32 R37, -RZ, R37.H0_H0 ;  /* 0x20000025ff257230 */ /* 0x000fe40000004100 */
[C---:B------:R-:W-:Y:S01]  /*9d70*/  FMUL.FTZ R4, R3.reuse, R6 ;  /* 0x0000000603047220 */ /* 0x040fe20000410000 */
[----:B------:R-:W-:Y:S02]  /*9d80*/  HADD2.F32 R7, -RZ, R7.H0_H0 ;  /* 0x20000007ff077230 */ /* 0x000fe40000004100 */
[----:B------:R-:W-:Y:S01]  /*9d90*/  FMUL.FTZ R3, R3, R48 ;  /* 0x0000003003037220 */ /* 0x000fe20000410000 */
[C---:B------:R-:W-:Y:S01]  /*9da0*/  FFMA.FTZ R52, R37.reuse, R5, -R52 ;  /* 0x0000000525347223 */ /* 0x040fe20000010834 */
[----:B------:R-:W-:Y:S01]  /*9db0*/  FFMA.FTZ R49, R37, R44, R49 ;  /* 0x0000002c25317223 */ /* 0x000fe20000010031 */
[C---:B------:R-:W-:Y:S01]  /*9dc0*/  FFMA.FTZ R5, R7.reuse, R48, -R4 ;  /* 0x0000003007057223 */ /* 0x040fe20000010804 */
[----:B------:R-:W-:Y:S01]  /*9dd0*/  FFMA.FTZ R44, R7, R6, R3 ;  /* 0x00000006072c7223 */ /* 0x000fe20000010003 */
[----:B------:R-:W-:-:S02]  /*9de0*/  F2FP.SATFINITE.E4M3.F32.PACK_AB_MERGE_C R6, R59, R56, RZ ;  /* 0x000000383b06723e */ /* 0x000fc400048070ff */
[----:B------:R-:W-:Y:S02]  /*9df0*/  F2FP.SATFINITE.E4M3.F32.PACK_AB_MERGE_C R7, R53, R60, RZ ;  /* 0x0000003c3507723e */ /* 0x000fe400048070ff */
[----:B------:R-:W-:Y:S02]  /*9e00*/  F2FP.SATFINITE.E4M3.F32.PACK_AB_MERGE_C R4, R47, R50, RZ ;  /* 0x000000322f04723e */ /* 0x000fe400048070ff */
[----:B------:R-:W-:Y:S02]  /*9e10*/  F2FP.SATFINITE.E4M3.F32.PACK_AB_MERGE_C R49, R49, R52, RZ ;  /* 0x000000343131723e */ /* 0x000fe400048070ff */
[----:B------:R-:W-:Y:S02]  /*9e20*/  F2FP.SATFINITE.E4M3.F32.PACK_AB_MERGE_C R6, R54, R55, R6 ;  /* 0x000000373606723e */ /* 0x000fe40004807006 */
[----:B------:R-:W-:Y:S02]  /*9e30*/  F2FP.SATFINITE.E4M3.F32.PACK_AB_MERGE_C R7, R58, R57, R7 ;  /* 0x000000393a07723e */ /* 0x000fe40004807007 */
[----:B------:R-:W-:-:S02]  /*9e40*/  F2FP.SATFINITE.E4M3.F32.PACK_AB_MERGE_C R4, R46, R45, R4 ;  /* 0x0000002d2e04723e */ /* 0x000fc40004807004 */
[----:B------:R-:W-:-:S05]  /*9e50*/  F2FP.SATFINITE.E4M3.F32.PACK_AB_MERGE_C R5, R44, R5, R49 ;  /* 0x000000052c05723e */ /* 0x000fca0004807031 */
[----:B------:R0:W-:Y:S02]  /*9e60*/  STS.128 [R214+0x18000], R4 ;  /* 0x01800004d6007388 */ /* 0x0001e40000000c00 */
.L_x_1518:
[----:B------:R-:W-:Y:S05]  /*9e70*/  BSYNC B2 ;  /* 0x0000000000027941 */ /* 0x000fea0003800000 */
.L_x_1517:
[----:B------:R-:W-:Y:S05]  /*9e80*/  @P1 BRA `(.L_x_1516) ;  /* 0x0000000400e81947 */ /* 0x000fea0003800000 */
[----:B0-2-4-:R-:W0:Y:S01]  /*9e90*/  LDS.128 R4, [R214+0x1c000] ;  /* 0x01c00000d6047984 */ /* 0x015e220000000c00 */
[----:B-----5:R-:W-:Y:S02]  /*9ea0*/  SHF.R.U32.HI R45, RZ, 0x8, R42 ;  /* 0x00000008ff2d7819 */ /* 0x020fe4000001162a */
[----:B------:R-:W-:Y:S02]  /*9eb0*/  LOP3.LUT R48, R42, 0xff, RZ, 0xc0, !PT ;  /* 0x000000ff2a307812 */ /* 0x000fe400078ec0ff */
[----:B------:R-:W-:Y:S02]  /*9ec0*/  LOP3.LUT R45, R45, 0xff, RZ, 0xc0, !PT ;  /* 0x000000ff2d2d7812 */ /* 0x000fe400078ec0ff */
[----:B-1----:R-:W-:Y:S02]  /*9ed0*/  SHF.R.U32.HI R37, RZ, 0x8, R41 ;  /* 0x00000008ff257819 */ /* 0x002fe40000011629 */
[----:B------:R-:W-:Y:S02]  /*9ee0*/  SHF.R.U32.HI R47, RZ, 0x8, R43 ;  /* 0x00000008ff2f7819 */ /* 0x000fe4000001162b */
[----:B------:R-:W-:-:S02]  /*9ef0*/  SHF.R.U32.HI R3, RZ, 0x8, R40 ;  /* 0x00000008ff037819 */ /* 0x000fc40000011628 */
[----:B------:R-:W-:Y:S02]  /*9f00*/  PRMT R48, R45, 0x7604, R48 ;  /* 0x000076042d307816 */ /* 0x000fe40000000030 */
[----:B------:R-:W-:Y:S02]  /*9f10*/  LOP3.LUT R46, R41, 0xff, RZ, 0xc0, !PT ;  /* 0x000000ff292e7812 */ /* 0x000fe400078ec0ff */
[----:B------:R-:W-:Y:S02]  /*9f20*/  LOP3.LUT R50, R43, 0xff, RZ, 0xc0, !PT ;  /* 0x000000ff2b327812 */ /* 0x000fe400078ec0ff */
[----:B------:R-:W-:Y:S02]  /*9f30*/  LOP3.LUT R37, R37, 0xff, RZ, 0xc0, !PT ;  /* 0x000000ff25257812 */ /* 0x000fe400078ec0ff */
[----:B------:R-:W-:Y:S02]  /*9f40*/  LOP3.LUT R47, R47, 0xff, RZ, 0xc0, !PT ;  /* 0x000000ff2f2f7812 */ /* 0x000fe400078ec0ff */
[----:B------:R-:W-:-:S02]  /*9f50*/  SHF.R.U32.HI R45, RZ, 0x10, R41 ;  /* 0x00000010ff2d7819 */ /* 0x000fc40000011629 */
[----:B------:R-:W-:Y:S02]  /*9f60*/  SHF.R.U32.HI R49, RZ, 0x10, R43 ;  /* 0x00000010ff317819 */ /* 0x000fe4000001162b */
[----:B------:R-:W-:Y:S02]  /*9f70*/  LOP3.LUT R44, R40, 0xff, RZ, 0xc0, !PT ;  /* 0x000000ff282c7812 */ /* 0x000fe400078ec0ff */
[----:B------:R-:W-:Y:S02]  /*9f80*/  LOP3.LUT R3, R3, 0xff, RZ, 0xc0, !PT ;  /* 0x000000ff03037812 */ /* 0x000fe400078ec0ff */
[----:B------:R-:W-:Y:S02]  /*9f90*/  PRMT R46, R37, 0x7604, R46 ;  /* 0x00007604252e7816 */ /* 0x000fe4000000002e */
[----:B------:R-:W-:Y:S02]  /*9fa0*/  PRMT R50, R47, 0x7604, R50 ;  /* 0x000076042f327816 */ /* 0x000fe40000000032 */
[----:B------:R-:W-:-:S02]  /*9fb0*/  LOP3.LUT R45, R45, 0xff, RZ, 0xc0, !PT ;  /* 0x000000ff2d2d7812 */ /* 0x000fc400078ec0ff */
[----:B------:R-:W-:Y:S02]  /*9fc0*/  LOP3.LUT R49, R49, 0xff, RZ, 0xc0, !PT ;  /* 0x000000ff31317812 */ /* 0x000fe400078ec0ff */
[----:B------:R-:W-:Y:S02]  /*9fd0*/  PRMT R44, R3, 0x7604, R44 ;  /* 0x00007604032c7816 */ /* 0x000fe4000000002c */
[----:B------:R-:W-:Y:S02]  /*9fe0*/  SHF.R.U32.HI R3, RZ, 0x10, R40 ;  /* 0x00000010ff037819 */ /* 0x000fe40000011628 */
[----:B------:R-:W-:Y:S02]  /*9ff0*/  SHF.R.U32.HI R37, RZ, 0x10, R42 ;  /* 0x00000010ff257819 */ /* 0x000fe4000001162a */
[----:B------:R-:W-:Y:S02]  /*a000*/  PRMT R45, R45, 0x7054, R46 ;  /* 0x000070542d2d7816 */ /* 0x000fe4000000002e */
[----:B------:R-:W-:-:S02]  /*a010*/  PRMT R49, R49, 0x7054, R50 ;  /* 0x0000705431317816 */ /* 0x000fc40000000032 */
[----:B------:R-:W-:Y:S02]  /*a020*/  LOP3.LUT R3, R3, 0xff, RZ, 0xc0, !PT ;  /* 0x000000ff03037812 */ /* 0x000fe400078ec0ff */
[----:B------:R-:W-:Y:S02]  /*a030*/  LOP3.LUT R47, R37, 0xff, RZ, 0xc0, !PT ;  /* 0x000000ff252f7812 */ /* 0x000fe400078ec0ff */
[----:B------:R-:W-:Y:S02]  /*a040*/  LOP3.LUT R49, R49, 0xff000000, R43, 0xf8, !PT ;  /* 0xff00000031317812 */ /* 0x000fe400078ef82b */
[----:B------:R-:W-:Y:S02]  /*a050*/  LOP3.LUT R45, R45, 0xff000000, R41, 0xf8, !PT ;  /* 0xff0000002d2d7812 */ /* 0x000fe400078ef829 */
[----:B------:R-:W-:Y:S02]  /*a060*/  PRMT R37, R3, 0x7054, R44 ;  /* 0x0000705403257816 */ /* 0x000fe4000000002c */
[----:B------:R-:W-:-:S02]  /*a070*/  PRMT R47, R47, 0x7054, R48 ;  /* 0x000070542f2f7816 */ /* 0x000fc40000000030 */
[-C--:B0-----:R-:W-:Y:S02]  /*a080*/  F2FP.F16.E4M3.UNPACK_B R3, R6.reuse.H1 ;  /* 0x00000006ff03723e */ /* 0x081fe400030006ff */
[----:B------:R-:W-:Y:S02]  /*a090*/  F2FP.F16.E4M3.UNPACK_B R48, R49 ;  /* 0x00000031ff30723e */ /* 0x000fe400020006ff */
[----:B------:R-:W-:Y:S02]  /*a0a0*/  F2FP.F16.E4M3.UNPACK_B R43, R45 ;  /* 0x0000002dff2b723e */ /* 0x000fe400020006ff */
[----:B------:R-:W-:Y:S01]  /*a0b0*/  LOP3.LUT R44, R37, 0xff000000, R40, 0xf8, !PT ;  /* 0xff000000252c7812 */ /* 0x000fe200078ef828 */
[----:B------:R-:W-:Y:S01]  /*a0c0*/  HADD2.F32 R37, -RZ, R3.H1_H1 ;  /* 0x30000003ff257230 */ /* 0x000fe20000004100 */
[----:B------:R-:W-:Y:S01]  /*a0d0*/  F2FP.F16.E4M3.UNPACK_B R6, R6 ;  /* 0x00000006ff06723e */ /* 0x000fe200020006ff */
[--C-:B------:R-:W-:Y:S01]  /*a0e0*/  HADD2.F32 R50, -RZ, R48.reuse.H1_H1 ;  /* 0x30000030ff327230 */ /* 0x100fe20000004100 */
[----:B------:R-:W-:Y:S01]  /*a0f0*/  LOP3.LUT R47, R47, 0xff000000, R42, 0xf8, !PT ;  /* 0xff0000002f2f7812 */ /* 0x000fe200078ef82a */
[----:B------:R-:W-:Y:S01]  /*a100*/  HADD2.F32 R46, -RZ, R43.H1_H1 ;  /* 0x3000002bff2e7230 */ /* 0x000fe20000004100 */
[-C--:B------:R-:W-:Y:S01]  /*a110*/  F2FP.F16.E4M3.UNPACK_B R41, R7.reuse ;  /* 0x00000007ff29723e */ /* 0x080fe200020006ff */
[----:B------:R-:W-:Y:S01]  /*a120*/  HADD2.F32 R40, -RZ, R3.H0_H0 ;  /* 0x20000003ff287230 */ /* 0x000fe20000004100 */
[----:B------:R-:W-:Y:S01]  /*a130*/  F2FP.F16.E4M3.UNPACK_B R42, R7.H1 ;  /* 0x00000007ff2a723e */ /* 0x000fe200030006ff */
[C---:B------:R-:W-:Y:S01]  /*a140*/  FMUL.FTZ R51, R37.reuse, R50 ;  /* 0x0000003225337220 */ /* 0x040fe20000410000 */
        /* <DEDUP_REMOVED lines=78> */
.L_x_1516:
[----:B------:R-:W-:Y:S05]  /*a630*/  BSYNC B1 ;  /* 0x0000000000017941 */ /* 0x000fea0003800000 */
.L_x_1515:
[----:B------:R-:W-:Y:S01]  /*a640*/  ISETP.GE.AND P0, PT, R219, R0, PT ;  /* 0x00000000db00720c */ /* 0x000fe20003f06270 */
[----:B------:R-:W-:-:S12]  /*a650*/  BSSY B1, `(.L_x_1519) ;  /* 0x00000f9000017945 */ /* 0x000fd80003800000 */
[----:B------:R-:W-:Y:S05]  /*a660*/  @P0 BRA `(.L_x_1520) ;  /* 0x0000000c00dc0947 */ /* 0x000fea0003800000 */
[----:B0-----:R-:W0:Y:S01]  /*a670*/  LDC R3, c[0x0][0x3f4] ;  /* 0x0000fd00ff037b82 */ /* 0x001e220000000800 */
[----:B------:R-:W-:Y:S01]  /*a680*/  BSSY B2, `(.L_x_1521) ;  /* 0x000007e000027945 */ /* 0x000fe20003800000 */
[-C--:B0-----:R-:W-:Y:S02]  /*a690*/  ISETP.GE.AND P0, PT, R18, R3.reuse, PT ;  /* 0x000000031200720c */ /* 0x081fe40003f06270 */
[----:B------:R-:W-:-:S11]  /*a6a0*/  ISETP.GE.AND P1, PT, R194, R3, PT ;  /* 0x00000003c200720c */ /* 0x000fd60003f26270 */
[----:B------:R-:W-:Y:S05]  /*a6b0*/  @P0 BRA `(.L_x_1522) ;  /* 0x0000000400e80947 */ /* 0x000fea0003800000 */
[----:B--234-:R-:W0:Y:S01]  /*a6c0*/  LDS.128 R4, [R214+0x19000] ;  /* 0x01900000d6047984 */ /* 0x01ce220000000c00 */
        /* <DEDUP_REMOVED lines=32> */
[----:B------:R-:W-:Y:S01]  /*a8d0*/  F2FP.F16.E4M3.UNPACK_B R39, R41 ;  /* 0x00000029ff27723e */ /* 0x000fe200020006ff */
[--C-:B------:R-:W-:Y:S01]  /*a8e0*/  HADD2.F32 R35, -RZ, R3.reuse.H0_H0 ;  /* 0x20000003ff237230 */ /* 0x100fe20000004100 */
[----:B------:R-:W-:Y:S01]  /*a8f0*/  LOP3.LUT R40, R37, 0xff000000, R34, 0xf8, !PT ;  /* 0xff00000025287812 */ /* 0x000fe200078ef822 */
[----:B------:R-:W-:Y:S01]  /*a900*/  HADD2.F32 R34, -RZ, R3.H1_H1 ;  /* 0x30000003ff227230 */ /* 0x000fe20000004100 */
[----:B------:R-:W-:Y:S01]  /*a910*/  F2FP.F16.E4M3.UNPACK_B R6, R6 ;  /* 0x00000006ff06723e */ /* 0x000fe200020006ff */
[--C-:B------:R-:W-:Y:S01]  /*a920*/  HADD2.F32 R46, -RZ, R44.reuse.H1_H1 ;  /* 0x3000002cff2e7230 */ /* 0x100fe20000004100 */
[----:B------:R-:W-:Y:S01]  /*a930*/  LOP3.LUT R43, R43, 0xff000000, R38, 0xf8, !PT ;  /* 0xff0000002b2b7812 */ /* 0x000fe200078ef826 */
[--C-:B------:R-:W-:Y:S01]  /*a940*/  HADD2.F32 R42, -RZ, R39.reuse.H1_H1 ;  /* 0x30000027ff2a7230 */ /* 0x100fe20000004100 */
[-C--:B------:R-:W-:Y:S01]  /*a950*/  F2FP.F16.E4M3.UNPACK_B R37, R7.reuse ;  /* 0x00000007ff25723e */ /* 0x080fe200020006ff */
[----:B------:R-:W-:Y:S01]  /*a960*/  HADD2.F32 R44, -RZ, R44.H0_H0 ;  /* 0x2000002cff2c7230 */ /* 0x000fe20000004100 */
[----:B------:R-:W-:Y:S01]  /*a970*/  F2FP.F16.E4M3.UNPACK_B R38, R7.H1 ;  /* 0x00000007ff26723e */ /* 0x000fe200030006ff */
[C---:B------:R-:W-:Y:S01]  /*a980*/  FMUL.FTZ R48, R34.reuse, R46 ;  /* 0x0000002e22307220 */ /* 0x040fe20000410000 */
[----:B------:R-:W-:Y:S01]  /*a990*/  FMUL.FTZ R47, R34, R42 ;  /* 0x0000002a222f7220 */ /* 0x000fe20000410000 */
[-C--:B------:R-:W-:Y:S01]  /*a9a0*/  F2FP.F16.E4M3.UNPACK_B R7, R5.reuse ;  /* 0x00000005ff07723e */ /* 0x080fe200020006ff */
[----:B------:R-:W-:Y:S01]  /*a9b0*/  HADD2.F32 R39, -RZ, R39.H0_H0 ;  /* 0x20000027ff277230 */ /* 0x000fe20000004100 */
[----:B------:R-:W-:Y:S01]  /*a9c0*/  F2FP.F16.E4M3.UNPACK_B R34, R5.H1 ;  /* 0x00000005ff22723e */ /* 0x000fe200030006ff */
[----:B------:R-:W-:-:S02]  /*a9d0*/  HADD2.F32 R5, -RZ, R6.H1_H1 ;  /* 0x30000006ff057230 */ /* 0x000fc40000004100 */
[C---:B------:R-:W-:Y:S01]  /*a9e0*/  FFMA.FTZ R50, R35.reuse, R42, -R48 ;  /* 0x0000002a23327223 */ /* 0x040fe20000010830 */
[----:B------:R-:W-:Y:S01]  /*a9f0*/  FFMA.FTZ R51, R35, R46, R47 ;  /* 0x0000002e23337223 */ /* 0x000fe2000001002f */
[----:B------:R-:W-:Y:S01]  /*aa00*/  HADD2.F32 R6, -RZ, R6.H0_H0 ;  /* 0x20000006ff067230 */ /* 0x000fe20000004100 */
[----:B------:R-:W-:Y:S01]  /*aa10*/  F2FP.F16.E4M3.UNPACK_B R45, R45.H1 ;  /* 0x0000002dff2d723e */ /* 0x000fe200030006ff */
[C---:B------:R-:W-:Y:S01]  /*aa20*/  FMUL.FTZ R35, R5.reuse, R44 ;  /* 0x0000002c05237220 */ /* 0x040fe20000410000 */
[----:B------:R-:W-:Y:S01]  /*aa30*/  F2FP.F16.E4M3.UNPACK_B R41, R41.H1 ;  /* 0x00000029ff29723e */ /* 0x000fe200030006ff */
[-C--:B------:R-:W-:Y:S01]  /*aa40*/  FMUL.FTZ R49, R5, R39.reuse ;  /* 0x0000002705317220 */ /* 0x080fe20000410000 */
[----:B------:R-:W-:Y:S02]  /*aa50*/  HADD2.F32 R5, -RZ, R37.H1_H1 ;  /* 0x30000025ff057230 */ /* 0x000fe40000004100 */
[----:B------:R-:W-:Y:S01]  /*aa60*/  FFMA.FTZ R47, R6, R39, -R35 ;  /* 0x00000027062f7223 */ /* 0x000fe20000010823 */
[----:B------:R-:W-:-:S02]  /*aa70*/  HADD2.F32 R46, -RZ, R45.H0_H0 ;  /* 0x2000002dff2e7230 */ /* 0x000fc40000004100 */
[----:B------:R-:W-:Y:S01]  /*aa80*/  FFMA.FTZ R48, R6, R44, R49 ;  /* 0x0000002c06307223 */ /* 0x000fe20000010031 */
[----:B------:R-:W-:Y:S01]  /*aa90*/  HADD2.F32 R42, -RZ, R41.H0_H0 ;  /* 0x20000029ff2a7230 */ /* 0x000fe20000004100 */
[----:B------:R-:W-:Y:S01]  /*aaa0*/  F2FP.F16.E4M3.UNPACK_B R3, R4 ;  /* 0x00000004ff03723e */ /* 0x000fe200020006ff */
[----:B------:R-:W-:Y:S02]  /*aab0*/  HADD2.F32 R45, -RZ, R45.H1_H1 ;  /* 0x3000002dff2d7230 */ /* 0x000fe40000004100 */
[C---:B------:R-:W-:Y:S01]  /*aac0*/  FMUL.FTZ R44, R5.reuse, R46 ;  /* 0x0000002e052c7220 */ /* 0x040fe20000410000 */
[----:B------:R-:W-:Y:S02]  /*aad0*/  HADD2.F32 R6, -RZ, R38.H1_H1 ;  /* 0x30000026ff067230 */ /* 0x000fe40000004100 */
[----:B------:R-:W-:Y:S01]  /*aae0*/  FMUL.FTZ R52, R5, R42 ;  /* 0x0000002a05347220 */ /* 0x000fe20000410000 */
[----:B------:R-:W-:Y:S01]  /*aaf0*/  HADD2.F32 R37, -RZ, R37.H0_H0 ;  /* 0x20000025ff257230 */ /* 0x000fe20000004100 */
[----:B------:R-:W-:Y:S01]  /*ab00*/  F2FP.F16.E4M3.UNPACK_B R5, R43 ;  /* 0x0000002bff05723e */ /* 0x000fe200020006ff */
[----:B------:R-:W-:-:S02]  /*ab10*/  HADD2.F32 R41, -RZ, R41.H1_H1 ;  /* 0x30000029ff297230 */ /* 0x000fc40000004100 */
[C---:B------:R-:W-:Y:S01]  /*ab20*/  FMUL.FTZ R35, R6.reuse, R45 ;  /* 0x0000002d06237220 */ /* 0x040fe20000410000 */
[----:B------:R-:W-:Y:S02]  /*ab30*/  HADD2.F32 R38, -RZ, R38.H0_H0 ;  /* 0x20000026ff267230 */ /* 0x000fe40000004100 */
[C---:B------:R-:W-:Y:S01]  /*ab40*/  FFMA.FTZ R49, R37.reuse, R42, -R44 ;  /* 0x0000002a25317223 */ /* 0x040fe2000001082c */
[----:B------:R-:W-:Y:S01]  /*ab50*/  FFMA.FTZ R52, R37, R46, R52 ;  /* 0x0000002e25347223 */ /* 0x000fe20000010034 */
        /* <DEDUP_REMOVED lines=13> */
[----:B------:R-:W-:Y:S02]  /*ac30*/  HADD2.F32 R4, -RZ, R3.H1_H1 ;  /* 0x30000003ff047230 */ /* 0x000fe40000004100 */
[-C--:B------:R-:W-:Y:S01]  /*ac40*/  FMUL.FTZ R44, R6, R37.reuse ;  /* 0x00000025062c7220 */ /* 0x080fe20000410000 */
[----:B------:R-:W-:Y:S02]  /*ac50*/  HADD2.F32 R35, -RZ, R35.H0_H0 ;  /* 0x20000023ff237230 */ /* 0x000fe40000004100 */
[----:B------:R-:W-:Y:S01]  /*ac60*/  FFMA.FTZ R42, R5, R37, -R42 ;  /* 0x00000025052a7223 */ /* 0x000fe2000001082a */
[----:B------:R-:W-:-:S02]  /*ac70*/  HADD2.F32 R3, -RZ, R3.H0_H0 ;  /* 0x20000003ff037230 */ /* 0x000fc40000004100 */
[CC--:B------:R-:W-:Y:S01]  /*ac80*/  FMUL.FTZ R6, R4.reuse, R38.reuse ;  /* 0x0000002604067220 */ /* 0x0c0fe20000410000 */
        /* <DEDUP_REMOVED lines=8> */
[C---:B------:R-:W-:Y:S01]  /*ad10*/  FMUL.FTZ R44, R4.reuse, R5 ;  /* 0x00000005042c7220 */ /* 0x040fe20000410000 */
[--C-:B------:R-:W-:Y:S02]  /*ad20*/  HADD2.F32 R3, -RZ, R7.reuse.H1_H1 ;  /* 0x30000007ff037230 */ /* 0x100fe40000004100 */
[----:B------:R-:W-:Y:S01]  /*ad30*/  FMUL.FTZ R41, R4, R35 ;  /* 0x0000002304297220 */ /* 0x000fe20000410000 */
[----:B------:R-:W-:Y:S02]  /*ad40*/  HADD2.F32 R40, -RZ, R40.H0_H0 ;  /* 0x20000028ff287230 */ /* 0x000fe40000004100 */
[----:B------:R-:W-:Y:S02]  /*ad50*/  HADD2.F32 R34, -RZ, R34.H0_H0 ;  /* 0x20000022ff227230 */ /* 0x000fe40000004100 */
[C---:B------:R-:W-:Y:S01]  /*ad60*/  FMUL.FTZ R4, R3.reuse, R6 ;  /* 0x0000000603047220 */ /* 0x040fe20000410000 */
[----:B------:R-:W-:Y:S02]  /*ad70*/  HADD2.F32 R7, -RZ, R7.H0_H0 ;  /* 0x20000007ff077230 */ /* 0x000fe40000004100 */
[-C--:B------:R-:W-:Y:S01]  /*ad80*/  FMUL.FTZ R3, R3, R40.reuse ;  /* 0x0000002803037220 */ /* 0x080fe20000410000 */
        /* <DEDUP_REMOVED lines=13> */
.L_x_1522:
[----:B------:R-:W-:Y:S05]  /*ae60*/  BSYNC B2 ;  /* 0x0000000000027941 */ /* 0x000fea0003800000 */
.L_x_1521:
[----:B------:R-:W-:Y:S05]  /*ae70*/  @P1 BRA `(.L_x_1520) ;  /* 0x0000000400d81947 */ /* 0x000fea0003800000 */
[----:B0-234-:R-:W0:Y:S01]  /*ae80*/  LDS.128 R4, [R214+0x1d000] ;  /* 0x01d00000d6047984 */ /* 0x01de220000000c00 */
[----:B-----5:R-:W-:Y:S02]  /*ae90*/  SHF.R.U32.HI R34, RZ, 0x8, R30 ;  /* 0x00000008ff227819 */ /* 0x020fe4000001161e */
        /* <DEDUP_REMOVED lines=16> */
[----:B-1----:R-:W-:Y:S02]  /*afa0*/  LOP3.LUT R37, R32, 0xff, RZ, 0xc0, !PT ;  /* 0x000000ff20257812 */ /* 0x002fe400078ec0ff */
[----:B------:R-:W-:Y:S02]  /*afb0*/  PRMT R40, R40, 0x7604, R39 ;  /* 0x0000760428287816 */ /* 0x000fe40000000027 */
[----:B------:R-:W-:-:S02]  /*afc0*/  PRMT R39, R38, 0x7604, R37 ;  /* 0x0000760426277816 */ /* 0x000fc40000000025 */
[----:B------:R-:W-:Y:S02]  /*afd0*/  LOP3.LUT R37, R35, 0xff0000, R34, 0xf8, !PT ;  /* 0x00ff000023257812 */ /* 0x000fe400078ef822 */
[----:B------:R-:W-:Y:S02]  /*afe0*/  LOP3.LUT R41, R40, 0xff0000, R41, 0xf8, !PT ;  /* 0x00ff000028297812 */ /* 0x000fe400078ef829 */
[----:B------:R-:W-:Y:S02]  /*aff0*/  LOP3.LUT R37, R37, 0xff000000, R31, 0xf8, !PT ;  /* 0xff00000025257812 */ /* 0x000fe400078ef81f */
[----:B------:R-:W-:Y:S02]  /*b000*/  LOP3.LUT R41, R41, 0xff000000, R33, 0xf8, !PT ;  /* 0xff00000029297812 */ /* 0x000fe400078ef821 */
[----:B------:R-:W-:Y:S02]  /*b010*/  LOP3.LUT R35, R3, 0xff0000, R30, 0xf8, !PT ;  /* 0x00ff000003237812 */ /* 0x000fe400078ef81e */
[----:B0-----:R-:W-:-:S02]  /*b020*/  F2FP.F16.E4M3.UNPACK_B R3, R6.H1 ;  /* 0x00000006ff03723e */ /* 0x001fc400030006ff */
[----:B------:R-:W-:Y:S02]  /*b030*/  F2FP.F16.E4M3.UNPACK_B R40, R41 ;  /* 0x00000029ff28723e */ /* 0x000fe400020006ff */
[----:B------:R-:W-:Y:S01]  /*b040*/  F2FP.F16.E4M3.UNPACK_B R34, R37 ;  /* 0x00000025ff22723e */ /* 0x000fe200020006ff */
[--C-:B------:R-:W-:Y:S01]  /*b050*/  HADD2.F32 R31, -RZ, R3.reuse.H0_H0 ;  /* 0x20000003ff1f7230 */ /* 0x100fe20000004100 */
[----:B------:R-:W-:Y:S01]  /*b060*/  LOP3.LUT R35, R35, 0xff000000, R30, 0xf8, !PT ;  /* 0xff00000023237812 */ /* 0x000fe200078ef81e */
[----:B------:R-:W-:Y:S01]  /*b070*/  HADD2.F32 R30, -RZ, R3.H1_H1 ;  /* 0x30000003ff1e7230 */ /* 0x000fe20000004100 */
[--C-:B------:R-:W-:Y:S01]  /*b080*/  LOP3.LUT R39, R39, 0xff0000, R32.reuse, 0xf8, !PT ;  /* 0x00ff000027277812 */ /* 0x100fe200078ef820 */
[----:B------:R-:W-:Y:S01]  /*b090*/  HADD2.F32 R42, -RZ, R40.H1_H1 ;  /* 0x30000028ff2a7230 */ /* 0x000fe20000004100 */
[----:B------:R-:W-:Y:S01]  /*b0a0*/  F2FP.F16.E4M3.UNPACK_B R6, R6 ;  /* 0x00000006ff06723e */ /* 0x000fe200020006ff */
[----:B------:R-:W-:Y:S01]  /*b0b0*/  HADD2.F32 R38, -RZ, R34.H1_H1 ;  /* 0x30000022ff267230 */ /* 0x000fe20000004100 */
[----:B------:R-:W-:Y:S01]  /*b0c0*/  LOP3.LUT R39, R39, 0xff000000, R32, 0xf8, !PT ;  /* 0xff00000027277812 */ /* 0x000fe200078ef820 */
[----:B------:R-:W-:Y:S01]  /*b0d0*/  HADD2.F32 R40, -RZ, R40.H0_H0 ;  /* 0x20000028ff287230 */ /* 0x000fe20000004100 */
[-C--:B------:R-:W-:Y:S01]  /*b0e0*/  F2FP.F16.E4M3.UNPACK_B R32, R7.reuse ;  /* 0x00000007ff20723e */ /* 0x080fe200020006ff */
[C---:B------:R-:W-:Y:S01]  /*b0f0*/  FMUL.FTZ R44, R30.reuse, R42 ;  /* 0x0000002a1e2c7220 */ /* 0x040fe20000410000 */
[----:B------:R-:W-:Y:S01]  /*b100*/  F2FP.F16.E4M3.UNPACK_B R33, R7.H1 ;  /* 0x00000007ff21723e */ /* 0x000fe200030006ff */
        /* <DEDUP_REMOVED lines=18> */
[----:B------:R-:W-:Y:S02]  /*b230*/  HADD2.F32 R32, -RZ, R32.H0_H0 ;  /* 0x20000020ff207230 */ /* 0x000fe40000004100 */
[C---:B------:R-:W-:Y:S01]  /*b240*/  FMUL.FTZ R47, R5.reuse, R38 ;  /* 0x00000026052f7220 */ /* 0x040fe20000410000 */
[----:B------:R-:W-:Y:S02]  /*b250*/  HADD2.F32 R41, -RZ, R41.H1_H1 ;  /* 0x30000029ff297230 */ /* 0x000fe40000004100 */
[-C--:B------:R-:W-:Y:S01]  /*b260*/  FMUL.FTZ R5, R5, R31.reuse ;  /* 0x0000001f05057220 */ /* 0x080fe20000410000 */
[----:B------:R-:W-:Y:S02]  /*b270*/  HADD2.F32 R6, -RZ, R33.H1_H1 ;  /* 0x30000021ff067230 */ /* 0x000fe40000004100 */
[----:B------:R-:W-:Y:S01]  /*b280*/  FFMA.FTZ R47, R32, R31, -R47 ;  /* 0x0000001f202f7223 */ /* 0x000fe2000001082f */
[----:B------:R-:W-:-:S02]  /*b290*/  HADD2.F32 R37, -RZ, R37.H1_H1 ;  /* 0x30000025ff257230 */ /* 0x000fc40000004100 */
[----:B------:R-:W-:Y:S01]  /*b2a0*/  FFMA.FTZ R46, R32, R38, R5 ;  /* 0x00000026202e7223 */ /* 0x000fe20000010005 */
[----:B------:R-:W-:Y:S02]  /*b2b0*/  HADD2.F32 R33, -RZ, R33.H0_H0 ;  /* 0x20000021ff217230 */ /* 0x000fe40000004100 */
[C---:B------:R-:W-:Y:S01]  /*b2c0*/  FMUL.FTZ R34, R6.reuse, R41 ;  /* 0x0000002906227220 */ /* 0x040fe20000410000 */
[----:B------:R-:W-:Y:S01]  /*b2d0*/  F2FP.F16.E4M3.UNPACK_B R5, R39 ;  /* 0x00000027ff05723e */ /* 0x000fe200020006ff */
[-C--:B------:R-:W-:Y:S01]  /*b2e0*/  FMUL.FTZ R32, R6, R37.reuse ;  /* 0x0000002506207220 */ /* 0x080fe20000410000 */
[----:B------:R-:W-:Y:S01]  /*b2f0*/  F2FP.F16.E4M3.UNPACK_B R4, R4.H1 ;  /* 0x00000004ff04723e */ /* 0x000fe200030006ff */
[C---:B------:R-:W-:Y:S01]  /*b300*/  FFMA.FTZ R48, R33.reuse, R37, -R34 ;  /* 0x0000002521307223 */ /* 0x040fe20000010822 */
[----:B------:R-:W-:Y:S01]  /*b310*/  F2FP.F16.E4M3.UNPACK_B R31, R35 ;  /* 0x00000023ff1f723e */ /* 0x000fe200020006ff */
        /* <DEDUP_REMOVED lines=19> */
[--C-:B------:R-:W-:Y:S02]  /*b450*/  HADD2.F32 R31, -RZ, R39.reuse.H1_H1 ;  /* 0x30000027ff1f7230 */ /* 0x100fe40000004100 */
[----:B------:R-:W-:Y:S01]  /*b460*/  FFMA.FTZ R33, R3, R33, R4 ;  /* 0x0000002103217223 */ /* 0x000fe20000010004 */
[----:B------:R-:W-:Y:S02]  /*b470*/  HADD2.F32 R4, -RZ, R30.H1_H1 ;  /* 0x3000001eff047230 */ /* 0x000fe40000004100 */
[----:B------:R-:W-:-:S02]  /*b480*/  HADD2.F32 R32, -RZ, R39.H0_H0 ;  /* 0x20000027ff207230 */ /* 0x000fc40000004100 */
[----:B------:R-:W-:Y:S02]  /*b490*/  HADD2.F32 R3, -RZ, R7.H1_H1 ;  /* 0x30000007ff037230 */ /* 0x000fe40000004100 */
[C---:B------:R-:W-:Y:S01]  /*b4a0*/  FMUL.FTZ R40, R4.reuse, R5 ;  /* 0x0000000504287220 */ /* 0x040fe20000410000 */
[----:B------:R-:W-:Y:S02]  /*b4b0*/  HADD2.F32 R6, -RZ, R35.H0_H0 ;  /* 0x20000023ff067230 */ /* 0x000fe40000004100 */
[----:B------:R-:W-:Y:S01]  /*b4c0*/  FMUL.FTZ R35, R4, R31 ;  /* 0x0000001f04237220 */ /* 0x000fe20000410000 */
        /* <DEDUP_REMOVED lines=17> */
.L_x_1520:
[----:B------:R-:W-:Y:S05]  /*b5e0*/  BSYNC B1 ;  /* 0x0000000000017941 */ /* 0x000fea0003800000 */
.L_x_1519:
[----:B0-----:R-:W-:Y:S01]  /*b5f0*/  VIADD R3, R17, 0x40 ;  /* 0x0000004011037836 */ /* 0x001fe20000000000 */
[----:B------:R-:W-:Y:S04]  /*b600*/  BSSY B1, `(.L_x_1523) ;  /* 0x00000fa000017945 */ /* 0x000fe80003800000 */
[----:B------:R-:W-:-:S13]  /*b610*/  ISETP.GE.AND P0, PT, R3, R0, PT ;  /* 0x000000000300720c */ /* 0x000fda0003f06270 */
[----:B------:R-:W-:Y:S05]  /*b620*/  @P0 BRA `(.L_x_1524) ;  /* 0x0000000c00dc0947 */ /* 0x000fea0003800000 */
[----:B------:R-:W0:Y:S01]  /*b630*/  LDC R3, c[0x0][0x3f4] ;  /* 0x0000fd00ff037b82 */ /* 0x000e220000000800 */
        /* <DEDUP_REMOVED lines=8> */
[----:B------:R-:W-:Y:S02]  /*b6c0*/  SHF.R.U32.HI R32, RZ, 0x8, R27 ;  /* 0x00000008ff207819 */ /* 0x000fe4000001161b */
[----:B------:R-:W-:Y:S02]  /*b6d0*/  SHF.R.U32.HI R35, RZ, 0x8, R29 ;  /* 0x00000008ff237819 */ /* 0x000fe4000001161d */
[----:B------:R-:W-:-:S02]  /*b6e0*/  PRMT R3, R30, 0x7604, R3 ;  /* 0x000076041e037816 */ /* 0x000fc40000000003 */
[----:B------:R-:W-:Y:S02]  /*b6f0*/  LOP3.LUT R31, R27, 0xff, RZ, 0xc0, !PT ;  /* 0x000000ff1b1f7812 */ /* 0x000fe400078ec0ff */
[----:B------:R-:W-:Y:S02]  /*b700*/  LOP3.LUT R32, R32, 0xff, RZ, 0xc0, !PT ;  /* 0x000000ff20207812 */ /* 0x000fe400078ec0ff */
[----:B------:R-:W-:Y:S02]  /*b710*/  SHF.R.U32.HI R38, RZ, 0x10, R27 ;  /* 0x00000010ff267819 */ /* 0x000fe4000001161b */
[----:B------:R-:W-:Y:S02]  /*b720*/  SHF.R.U32.HI R30, RZ, 0x8, R28 ;  /* 0x00000008ff1e7819 */ /* 0x000fe4000001161c */
[----:B-1----:R-:W-:Y:S02]  /*b730*/  SHF.R.U32.HI R37, RZ, 0x10, R29 ;  /* 0x00000010ff257819 */ /* 0x002fe4000001161d */
[----:B------:R-:W-:-:S02]  /*b740*/  LOP3.LUT R34, R29, 0xff, RZ, 0xc0, !PT ;  /* 0x000000ff1d227812 */ /* 0x000fc400078ec0ff */
[----:B------:R-:W-:Y:S01]  /*b750*/  LOP3.LUT R35, R35, 0xff, RZ, 0xc0, !PT ;  /* 0x000000ff23237812 */ /* 0x000fe200078ec0ff */
[----:B------:R-:W-:Y:S01]  /*b760*/  IMAD.U32 R37, R37, 0x10000, RZ ;  /* 0x0001000025257824 */ /* 0x000fe200078e00ff */
[----:B------:R-:W-:Y:S02]  /*b770*/  PRMT R31, R32, 0x7604, R31 ;  /* 0x00007604201f7816 */ /* 0x000fe4000000001f */
[----:B------:R-:W-:Y:S01]  /*b780*/  LOP3.LUT R33, R30, 0xff, RZ, 0xc0, !PT ;  /* 0x000000ff1e217812 */ /* 0x000fe200078ec0ff */
[----:B------:R-:W-:Y:S01]  /*b790*/  IMAD.U32 R30, R38, 0x10000, RZ ;  /* 0x00010000261e7824 */ /* 0x000fe200078e00ff */
[----:B------:R-:W-:Y:S02]  /*b7a0*/  LOP3.LUT R32, R28, 0xff, RZ, 0xc0, !PT ;  /* 0x000000ff1c207812 */ /* 0x000fe400078ec0ff */
        /* <DEDUP_REMOVED lines=99> */
.L_x_1526:
[----:B------:R-:W-:Y:S05]  /*bde0*/  BSYNC B2 ;  /* 0x0000000000027941 */ /* 0x000fea0003800000 */
.L_x_1525:
[----:B------:R-:W-:Y:S05]  /*bdf0*/  @P1 BRA `(.L_x_1524) ;  /* 0x0000000400e81947 */ /* 0x000fea0003800000 */
[----:B0-234-:R-:W0:Y:S01]  /*be00*/  LDS.128 R4, [R214+0x1e000] ;  /* 0x01e00000d6047984 */ /* 0x01de220000000c00 */
[----:B-----5:R-:W-:Y:S02]  /*be10*/  SHF.R.U32.HI R27, RZ, 0x8, R25 ;  /* 0x00000008ff1b7819 */ /* 0x020fe40000011619 */
[----:B------:R-:W-:Y:S02]  /*be20*/  SHF.R.U32.HI R32, RZ, 0x8, R21 ;  /* 0x00000008ff207819 */ /* 0x000fe40000011615 */
[----:B------:R-:W-:Y:S02]  /*be30*/  SHF.R.U32.HI R29, RZ, 0x8, R20 ;  /* 0x00000008ff1d7819 */ /* 0x000fe40000011614 */
[----:B------:R-:W-:Y:S02]  /*be40*/  LOP3.LUT R28, R25, 0xff, RZ, 0xc0, !PT ;  /* 0x000000ff191c7812 */ /* 0x000fe400078ec0ff */
[----:B------:R-:W-:Y:S02]  /*be50*/  LOP3.LUT R33, R21, 0xff, RZ, 0xc0, !PT ;  /* 0x000000ff15217812 */ /* 0x000fe400078ec0ff */
[----:B------:R-:W-:-:S02]  /*be60*/  LOP3.LUT R27, R27, 0xff, RZ, 0xc0, !PT ;  /* 0x000000ff1b1b7812 */ /* 0x000fc400078ec0ff */
[----:B------:R-:W-:Y:S02]  /*be70*/  LOP3.LUT R32, R32, 0xff, RZ, 0xc0, !PT ;  /* 0x000000ff20207812 */ /* 0x000fe400078ec0ff */
[----:B------:R-:W-:Y:S02]  /*be80*/  SHF.R.U32.HI R3, RZ, 0x8, R24 ;  /* 0x00000008ff037819 */ /* 0x000fe40000011618 */
[----:B------:R-:W-:Y:S02]  /*be90*/  LOP3.LUT R30, R29, 0xff, RZ, 0xc0, !PT ;  /* 0x000000ff1d1e7812 */ /* 0x000fe400078ec0ff */
[----:B------:R-:W-:Y:S02]  /*bea0*/  PRMT R29, R27, 0x7604, R28 ;  /* 0x000076041b1d7816 */ /* 0x000fe4000000001c */
[----:B------:R-:W-:Y:S02]  /*beb0*/  PRMT R33, R32, 0x7604, R33 ;  /* 0x0000760420217816 */ /* 0x000fe40000000021 */
[----:B------:R-:W-:-:S02]  /*bec0*/  SHF.R.U32.HI R28, RZ, 0x10, R25 ;  /* 0x00000010ff1c7819 */ /* 0x000fc40000011619 */
[----:B------:R-:W-:Y:S02]  /*bed0*/  SHF.R.U32.HI R32, RZ, 0x10, R21 ;  /* 0x00000010ff207819 */ /* 0x000fe40000011615 */
[----:B------:R-:W-:Y:S02]  /*bee0*/  LOP3.LUT R26, R24, 0xff, RZ, 0xc0, !PT ;  /* 0x000000ff181a7812 */ /* 0x000fe400078ec0ff */
[----:B------:R-:W-:Y:S02]  /*bef0*/  LOP3.LUT R3, R3, 0xff, RZ, 0xc0, !PT ;  /* 0x000000ff03037812 */ /* 0x000fe400078ec0ff */
[----:B------:R-:W-:Y:S02]  /*bf00*/  LOP3.LUT R28, R28, 0xff, RZ, 0xc0, !PT ;  /* 0x000000ff1c1c7812 */ /* 0x000fe400078ec0ff */
[----:B------:R-:W-:Y:S02]  /*bf10*/  LOP3.LUT R32, R32, 0xff, RZ, 0xc0, !PT ;  /* 0x000000ff20207812 */ /* 0x000fe400078ec0ff */
[----:B------:R-:W-:-:S02]  /*bf20*/  LOP3.LUT R31, R20, 0xff, RZ, 0xc0, !PT ;  /* 0x000000ff141f7812 */ /* 0x000fc400078ec0ff */
[----:B------:R-:W-:Y:S02]  /*bf30*/  PRMT R26, R3, 0x7604, R26 ;  /* 0x00007604031a7816 */ /* 0x000fe4000000001a */
[----:B------:R-:W-:Y:S02]  /*bf40*/  SHF.R.U32.HI R3, RZ, 0x10, R24 ;  /* 0x00000010ff037819 */ /* 0x000fe40000011618 */
[----:B------:R-:W-:Y:S02]  /*bf50*/  SHF.R.U32.HI R27, RZ, 0x10, R20 ;  /* 0x00000010ff1b7819 */ /* 0x000fe40000011614 */
[----:B------:R-:W-:Y:S02]  /*bf60*/  PRMT R29, R28, 0x7054, R29 ;  /* 0x000070541c1d7816 */ /* 0x000fe4000000001d */
        /* <DEDUP_REMOVED lines=15> */
[----:B------:R-:W-:Y:S01]  /*c060*/  HADD2.F32 R32, -RZ, R30.H1_H1 ;  /* 0x3000001eff207230 */ /* 0x000fe20000004100 */
[----:B------:R-:W-:Y:S01]  /*c070*/  LOP3.LUT R27, R27, 0xff000000, R24, 0xf8, !PT ;  /* 0xff0000001b1b7812 */ /* 0x000fe200078ef818 */
[----:B------:R-:W-:Y:S01]  /*c080*/  HADD2.F32 R28, -RZ, R26.H1_H1 ;  /* 0x3000001aff1c7230 */ /* 0x000fe20000004100 */
        /* <DEDUP_REMOVED lines=10> */
[----:B-1----:R-:W-:Y:S01]  /*c130*/  FFMA.FTZ R37, R21, R32, R35 ;  /* 0x0000002015257223 */ /* 0x002fe20000010023 */
        /* <DEDUP_REMOVED lines=70> */
.L_x_1524:
[----:B------:R-:W-:Y:S05]  /*c5a0*/  BSYNC B1 ;  /* 0x0000000000017941 */ /* 0x000fea0003800000 */
.L_x_1523:
[----:B------:R-:W-:-:S05]  /*c5b0*/  VIADD R3, R17, 0x60 ;  /* 0x0000006011037836 */ /* 0x000fca0000000000 */
        /* <DEDUP_REMOVED lines=9> */
[----:B------:R-:W-:Y:S02]  /*c650*/  SHF.R.U32.HI R26, RZ, 0x8, R15 ;  /* 0x00000008ff1a7819 */ /* 0x000fe4000001160f */
[----:B------:R-:W-:Y:S02]  /*c660*/  LOP3.LUT R21, R13, 0xff, RZ, 0xc0, !PT ;  /* 0x000000ff0d157812 */ /* 0x000fe400078ec0ff */
[----:B------:R-:W-:Y:S02]  /*c670*/  LOP3.LUT R27, R15, 0xff, RZ, 0xc0, !PT ;  /* 0x000000ff0f1b7812 */ /* 0x000fe400078ec0ff */
[----:B------:R-:W-:Y:S02]  /*c680*/  LOP3.LUT R20, R20, 0xff, RZ, 0xc0, !PT ;  /* 0x000000ff14147812 */ /* 0x000fe400078ec0ff */
[----:B------:R-:W-:-:S02]  /*c690*/  LOP3.LUT R26, R26, 0xff, RZ, 0xc0, !PT ;  /* 0x000000ff1a1a7812 */ /* 0x000fc400078ec0ff */
[----:B------:R-:W-:Y:S02]  /*c6a0*/  SHF.R.U32.HI R0, RZ, 0x8, R12 ;  /* 0x00000008ff007819 */ /* 0x000fe4000001160c */
[----:B------:R-:W-:Y:S02]  /*c6b0*/  SHF.R.U32.HI R24, RZ, 0x8, R14 ;  /* 0x00000008ff187819 */ /* 0x000fe4000001160e */
[----:B------:R-:W-:Y:S02]  /*c6c0*/  PRMT R21, R20, 0x7604, R21 ;  /* 0x0000760414157816 */ /* 0x000fe40000000015 */
[----:B------:R-:W-:Y:S02]  /*c6d0*/  PRMT R27, R26, 0x7604, R27 ;  /* 0x000076041a1b7816 */ /* 0x000fe4000000001b */
[----:B------:R-:W-:Y:S02]  /*c6e0*/  SHF.R.U32.HI R20, RZ, 0x10, R13 ;  /* 0x00000010ff147819 */ /* 0x000fe4000001160d */
[----:B------:R-:W-:-:S02]  /*c6f0*/  SHF.R.U32.HI R26, RZ, 0x10, R15 ;  /* 0x00000010ff1a7819 */ /* 0x000fc4000001160f */
[----:B------:R-:W-:Y:S02]  /*c700*/  LOP3.LUT R3, R12, 0xff, RZ, 0xc0, !PT ;  /* 0x000000ff0c037812 */ /* 0x000fe400078ec0ff */
[----:B------:R-:W-:Y:S02]  /*c710*/  LOP3.LUT R25, R14, 0xff, RZ, 0xc0, !PT ;  /* 0x000000ff0e197812 */ /* 0x000fe400078ec0ff */
[----:B------:R-:W-:Y:S02]  /*c720*/  LOP3.LUT R0, R0, 0xff, RZ, 0xc0, !PT ;  /* 0x000000ff00007812 */ /* 0x000fe400078ec0ff */
[----:B------:R-:W-:Y:S02]  /*c730*/  LOP3.LUT R24, R24, 0xff, RZ, 0xc0, !PT ;  /* 0x000000ff18187812 */ /* 0x000fe400078ec0ff */
[----:B------:R-:W-:Y:S02]  /*c740*/  LOP3.LUT R20, R20, 0xff, RZ, 0xc0, !PT ;  /* 0x000000ff14147812 */ /* 0x000fe400078ec0ff */
[----:B------:R-:W-:-:S02]  /*c750*/  LOP3.LUT R26, R26, 0xff, RZ, 0xc0, !PT ;  /* 0x000000ff1a1a7812 */ /* 0x000fc400078ec0ff */
[----:B------:R-:W-:Y:S02]  /*c760*/  PRMT R3, R0, 0x7604, R3 ;  /* 0x0000760400037816 */ /* 0x000fe40000000003 */
        /* <DEDUP_REMOVED lines=14> */
[----:B------:R-:W-:Y:S01]  /*c850*/  HADD2.F32 R13, -RZ, R0.H1_H1 ;  /* 0x30000000ff0d7230 */ /* 0x000fe20000004100 */
[----:B------:R-:W-:Y:S01]  /*c860*/  LOP3.LUT R20, R3, 0xff000000, R12, 0xf8, !PT ;  /* 0xff00000003147812 */ /* 0x000fe200078ef80c */
[----:B------:R-:W-:Y:S01]  /*c870*/  HADD2.F32 R29, -RZ, R28.H1_H1 ;  /* 0x3000001cff1d7230 */ /* 0x000fe20000004100 */
[----:B------:R-:W-:Y:S01]  /*c880*/  LOP3.LUT R26, R25, 0xff000000, R14, 0xf8, !PT ;  /* 0xff000000191a7812 */ /* 0x000fe200078ef80e */
[----:B------:R-:W-:Y:S01]  /*c890*/  HADD2.F32 R25, -RZ, R24.H1_H1 ;  /* 0x30000018ff197230 */ /* 0x000fe20000004100 */
[----:B------:R-:W-:Y:S01]  /*c8a0*/  F2FP.F16.E4M3.UNPACK_B R3, R6 ;  /* 0x00000006ff03723e */ /* 0x000fe200020006ff */
[----:B------:R-:W-:Y:S01]  /*c8b0*/  HADD2.F32 R12, -RZ, R0.H0_H0 ;  /* 0x20000000ff0c7230 */ /* 0x000fe20000004100 */
[----:B------:R-:W-:Y:S01]  /*c8c0*/  F2FP.F16.E4M3.UNPACK_B R14, R7 ;  /* 0x00000007ff0e723e */ /* 0x000fe200020006ff */
[C---:B------:R-:W-:Y:S01]  /*c8d0*/  FMUL.FTZ R31, R13.reuse, R29 ;  /* 0x0000001d0d1f7220 */ /* 0x040fe20000410000 */
[----:B------:R-:W-:Y:S01]  /*c8e0*/  F2FP.F16.E4M3.UNPACK_B R15, R7.H1 ;  /* 0x00000007ff0f723e */ /* 0x000fe200030006ff */
[----:B------:R-:W-:Y:S01]  /*c8f0*/  FMUL.FTZ R30, R13, R25 ;  /* 0x000000190d1e7220 */ /* 0x000fe20000410000 */
[-C--:B------:R-:W-:Y:S01]  /*c900*/  F2FP.F16.E4M3.UNPACK_B R6, R5.reuse ;  /* 0x00000005ff06723e */ /* 0x080fe200020006ff */
[----:B------:R-:W-:Y:S01]  /*c910*/  HADD2.F32 R28, -RZ, R28.H0_H0 ;  /* 0x2000001cff1c7230 */ /* 0x000fe20000004100 */
[----:B------:R-:W-:Y:S01]  /*c920*/  F2FP.F16.E4M3.UNPACK_B R7, R5.H1 ;  /* 0x00000005ff07723e */ /* 0x000fe200030006ff */
[----:B------:R-:W-:Y:S01]  /*c930*/  HADD2.F32 R5, -RZ, R3.H1_H1 ;  /* 0x30000003ff057230 */ /* 0x000fe20000004100 */
[----:B------:R-:W-:Y:S01]  /*c940*/  F2FP.F16.E4M3.UNPACK_B R27, R27.H1 ;  /* 0x0000001bff1b723e */ /* 0x000fe200030006ff */
[----:B------:R-:W-:-:S02]  /*c950*/  HADD2.F32 R24, -RZ, R24.H0_H0 ;  /* 0x20000018ff187230 */ /* 0x000fc40000004100 */
[C---:B------:R-:W-:Y:S01]  /*c960*/  FFMA.FTZ R31, R12.reuse, R25, -R31 ;  /* 0x000000190c1f7223 */ /* 0x040fe2000001081f */
[----:B------:R-:W-:Y:S01]  /*c970*/  FFMA.FTZ R30, R12, R29, R30 ;  /* 0x0000001d0c1e7223 */ /* 0x000fe2000001001e */
[----:B------:R-:W-:Y:S01]  /*c980*/  HADD2.F32 R3, -RZ, R3.H0_H0 ;  /* 0x20000003ff037230 */ /* 0x000fe20000004100 */
[----:B------:R-:W-:Y:S01]  /*c990*/  F2FP.F16.E4M3.UNPACK_B R21, R21.H1 ;  /* 0x00000015ff15723e */ /* 0x000fe200030006ff */
[C---:B------:R-:W-:Y:S01]  /*c9a0*/  FMUL.FTZ R12, R5.reuse, R28 ;  /* 0x0000001c050c7220 */ /* 0x040fe20000410000 */
[----:B------:R-:W-:Y:S01]  /*c9b0*/  FMUL.FTZ R25, R5, R24 ;  /* 0x0000001805197220 */ /* 0x000fe20000410000 */
[--C-:B------:R-:W-:Y:S01]  /*c9c0*/  HADD2.F32 R5, -RZ, R14.reuse.H1_H1 ;  /* 0x3000000eff057230 */ /* 0x100fe20000004100 */
[----:B------:R-:W-:Y:S01]  /*c9d0*/  F2FP.F16.E4M3.UNPACK_B R0, R4 ;  /* 0x00000004ff00723e */ /* 0x000fe200020006ff */
[----:B------:R-:W-:Y:S02]  /*c9e0*/  HADD2.F32 R13, -RZ, R27.H0_H0 ;  /* 0x2000001bff0d7230 */ /* 0x000fe40000004100 */
[C---:B------:R-:W-:Y:S01]  /*c9f0*/  FFMA.FTZ R29, R3.reuse, R24, -R12 ;  /* 0x00000018031d7223 */ /* 0x040fe2000001080c */
[----:B------:R-:W-:Y:S01]  /*ca00*/  FFMA.FTZ R28, R3, R28, R25 ;  /* 0x0000001c031c7223 */ /* 0x000fe20000010019 */
[----:B------:R-:W-:Y:S01]  /*ca10*/  HADD2.F32 R12, -RZ, R21.H0_H0 ;  /* 0x20000015ff0c7230 */ /* 0x000fe20000004100 */
[----:B------:R-:W-:Y:S01]  /*ca20*/  F2FP.F16.E4M3.UNPACK_B R4, R4.H1 ;  /* 0x00000004ff04723e */ /* 0x000fe200030006ff */
[----:B------:R-:W-:-:S02]  /*ca30*/  HADD2.F32 R14, -RZ, R14.H0_H0 ;  /* 0x2000000eff0e7230 */ /* 0x000fc40000004100 */
[CC--:B------:R-:W-:Y:S01]  /*ca40*/  FMUL.FTZ R25, R5.reuse, R13.reuse ;  /* 0x0000000d05197220 */ /* 0x0c0fe20000410000 */
[----:B------:R-:W-:Y:S02]  /*ca50*/  HADD2.F32 R24, -RZ, R27.H1_H1 ;  /* 0x3000001bff187230 */ /* 0x000fe40000004100 */
[-C--:B------:R-:W-:Y:S01]  /*ca60*/  FMUL.FTZ R5, R5, R12.reuse ;  /* 0x0000000c05057220 */ /* 0x080fe20000410000 */
[----:B------:R-:W-:Y:S02]  /*ca70*/  HADD2.F32 R3, -RZ, R15.H1_H1 ;  /* 0x3000000fff037230 */ /* 0x000fe40000004100 */
[C---:B------:R-:W-:Y:S01]  /*ca80*/  FFMA.FTZ R27, R14.reuse, R12, -R25 ;  /* 0x0000000c0e1b7223 */ /* 0x040fe20000010819 */
[----:B------:R-:W-:Y:S02]  /*ca90*/  HADD2.F32 R12, -RZ, R21.H1_H1 ;  /* 0x30000015ff0c7230 */ /* 0x000fe40000004100 */
[----:B------:R-:W-:Y:S01]  /*caa0*/  FFMA.FTZ R32, R14, R13, R5 ;  /* 0x0000000d0e207223 */ /* 0x000fe20000010005 */
[----:B------:R-:W-:-:S02]  /*cab0*/  HADD2.F32 R15, -RZ, R15.H0_H0 ;  /* 0x2000000fff0f7230 */ /* 0x000fc40000004100 */
[C---:B------:R-:W-:Y:S01]  /*cac0*/  FMUL.FTZ R34, R3.reuse, R24 ;  /* 0x0000001803227220 */ /* 0x040fe20000410000 */
[----:B------:R-:W-:Y:S01]  /*cad0*/  F2FP.F16.E4M3.UNPACK_B R13, R26 ;  /* 0x0000001aff0d723e */ /* 0x000fe200020006ff */
[-C--:B------:R-:W-:Y:S01]  /*cae0*/  FMUL.FTZ R14, R3, R12.reuse ;  /* 0x0000000c030e7220 */ /* 0x080fe20000410000 */
[----:B------:R-:W-:Y:S02]  /*caf0*/  HADD2.F32 R5, -RZ, R4.H1_H1 ;  /* 0x30000004ff057230 */ /* 0x000fe40000004100 */
        /* <DEDUP_REMOVED lines=8> */
[C---:B------:R-:W-:Y:S01]  /*cb80*/  FMUL.FTZ R15, R5.reuse, R21 ;  /* 0x00000015050f7220 */ /* 0x040fe20000410000 */
[----:B------:R-:W-:Y:S02]  /*cb90*/  HADD2.F32 R3, -RZ, R0.H1_H1 ;  /* 0x30000000ff037230 */ /* 0x000fe40000004100 */
[----:B------:R-:W-:Y:S02]  /*cba0*/  HADD2.F32 R12, -RZ, R12.H0_H0 ;  /* 0x2000000cff0c7230 */ /* 0x000fe40000004100 */
[-C--:B------:R-:W-:Y:S01]  /*cbb0*/  FMUL.FTZ R25, R5, R13.reuse ;  /* 0x0000000d05197220 */ /* 0x080fe20000410000 */
        /* <DEDUP_REMOVED lines=8> */
[----:B------:R-:W-:-:S02]  /*cc40*/  HADD2.F32 R4, -RZ, R20.H1_H1 ;  /* 0x30000014ff047230 */ /* 0x000fc40000004100 */
[--C-:B------:R-:W-:Y:S02]  /*cc50*/  HADD2.F32 R3, -RZ, R7.reuse.H1_H1 ;  /* 0x30000007ff037230 */ /* 0x100fe40000004100 */
[--C-:B------:R-:W-:Y:S02]  /*cc60*/  HADD2.F32 R12, -RZ, R26.reuse.H1_H1 ;  /* 0x3000001aff0c7230 */ /* 0x100fe40000004100 */
[----:B------:R-:W-:Y:S02]  /*cc70*/  HADD2.F32 R13, -RZ, R26.H0_H0 ;  /* 0x2000001aff0d7230 */ /* 0x000fe40000004100 */
[C---:B------:R-:W-:Y:S01]  /*cc80*/  FMUL.FTZ R21, R3.reuse, R4 ;  /* 0x0000000403157220 */ /* 0x040fe20000410000 */
[----:B------:R-:W-:Y:S02]  /*cc90*/  HADD2.F32 R0, -RZ, R6.H1_H1 ;  /* 0x30000006ff007230 */ /* 0x000fe40000004100 */
[----:B------:R-:W-:Y:S02]  /*cca0*/  HADD2.F32 R5, -RZ, R20.H0_H0 ;  /* 0x20000014ff057230 */ /* 0x000fe40000004100 */
[----:B------:R-:W-:Y:S01]  /*ccb0*/  FMUL.FTZ R20, R3, R12 ;  /* 0x0000000c03147220 */ /* 0x000fe20000410000 */
[----:B------:R-:W-:-:S02]  /*ccc0*/  HADD2.F32 R7, -RZ, R7.H0_H0 ;  /* 0x20000007ff077230 */ /* 0x000fc40000004100 */
[C---:B------:R-:W-:Y:S01]  /*ccd0*/  FMUL.FTZ R3, R0.reuse, R13 ;  /* 0x0000000d00037220 */ /* 0x040fe20000410000 */
[----:B------:R-:W-:Y:S02]  /*cce0*/  HADD2.F32 R6, -RZ, R6.H0_H0 ;  /* 0x20000006ff067230 */ /* 0x000fe40000004100 */
[-C--:B------:R-:W-:Y:S01]  /*ccf0*/  FMUL.FTZ R0, R0, R5.reuse ;  /* 0x0000000500007220 */ /* 0x080fe20000410000 */
[C---:B------:R-:W-:Y:S01]  /*cd00*/  FFMA.FTZ R20, R7.reuse, R4, -R20 ;  /* 0x0000000407147223 */ /* 0x040fe20000010814 */
[----:B------:R-:W-:Y:S01]  /*cd10*/  FFMA.FTZ R21, R7, R12, R21 ;  /* 0x0000000c07157223 */ /* 0x000fe20000010015 */
[C---:B------:R-:W-:Y:S01]  /*cd20*/  FFMA.FTZ R5, R6.reuse, R5, -R3 ;  /* 0x0000000506057223 */ /* 0x040fe20000010803 */
[----:B------:R-:W-:Y:S01]  /*cd30*/  FFMA.FTZ R0, R6, R13, R0 ;  /* 0x0000000d06007223 */ /* 0x000fe20000010000 */
[----:B------:R-:W-:Y:S02]  /*cd40*/  F2FP.SATFINITE.E4M3.F32.PACK_AB_MERGE_C R6, R30, R31, RZ ;  /* 0x0000001f1e06723e */ /* 0x000fe400048070ff */
[----:B------:R-:W-:-:S02]  /*cd50*/  F2FP.SATFINITE.E4M3.F32.PACK_AB_MERGE_C R7, R33, R34, RZ ;  /* 0x000000222107723e */ /* 0x000fc400048070ff */
[----:B------:R-:W-:Y:S02]  /*cd60*/  F2FP.SATFINITE.E4M3.F32.PACK_AB_MERGE_C R4, R25, R24, RZ ;  /* 0x000000181904723e */ /* 0x000fe400048070ff */
[----:B------:R-:W-:Y:S02]  /*cd70*/  F2FP.SATFINITE.E4M3.F32.PACK_AB_MERGE_C R20, R21, R20, RZ ;  /* 0x000000141514723e */ /* 0x000fe400048070ff */
[----:B------:R-:W-:Y:S02]  /*cd80*/  F2FP.SATFINITE.E4M3.F32.PACK_AB_MERGE_C R6, R28, R29, R6 ;  /* 0x0000001d1c06723e */ /* 0x000fe40004807006 */
[----:B------:R-:W-:Y:S02]  /*cd90*/  F2FP.SATFINITE.E4M3.F32.PACK_AB_MERGE_C R7, R32, R27, R7 ;  /* 0x0000001b2007723e */ /* 0x000fe40004807007 */
[----:B------:R-:W-:Y:S02]  /*cda0*/  F2FP.SATFINITE.E4M3.F32.PACK_AB_MERGE_C R4, R14, R15, R4 ;  /* 0x0000000f0e04723e */ /* 0x000fe40004807004 */
[----:B------:R-:W-:-:S05]  /*cdb0*/  F2FP.SATFINITE.E4M3.F32.PACK_AB_MERGE_C R5, R0, R5, R20 ;  /* 0x000000050005723e */ /* 0x000fca0004807014 */
[----:B------:R0:W-:Y:S02]  /*cdc0*/  STS.128 [R214+0x1b000], R4 ;  /* 0x01b00004d6007388 */ /* 0x0001e40000000c00 */
.L_x_1529:
[----:B------:R-:W-:Y:S05]  /*cdd0*/  BSYNC B1 ;  /* 0x0000000000017941 */ /* 0x000fea0003800000 */
.L_x_1528:
[----:B------:R-:W-:Y:S05]  /*cde0*/  @P1 BRA `(.L_x_1527) ;  /* 0x00000050002c1947 */ /* 0x000fea0003800000 */
[----:B0-234-:R-:W0:Y:S01]  /*cdf0*/  LDS.128 R4, [R214+0x1f000] ;  /* 0x01f00000d6047984 */ /* 0x01de220000000c00 */
[----:B-----5:R-:W-:Y:S02]  /*ce00*/  SHF.R.U32.HI R13, RZ, 0x8, R9 ;  /* 0x00000008ff0d7819 */ /* 0x020fe40000011609 */
[----:B------:R-:W-:Y:S02]  /*ce10*/  LOP3.LUT R12, R9, 0xff, RZ, 0xc0, !PT ;  /* 0x000000ff090c7812 */ /* 0x000fe400078ec0ff */
[----:B------:R-:W-:Y:S02]  /*ce20*/  LOP3.LUT R13, R13, 0xff, RZ, 0xc0, !PT ;  /* 0x000000ff0d0d7812 */ /* 0x000fe400078ec0ff */
[----:B------:R-:W-:Y:S02]  /*ce30*/  SHF.R.U32.HI R21, RZ, 0x8, R11 ;  /* 0x00000008ff157819 */ /* 0x000fe4000001160b */
[----:B------:R-:W-:Y:S02]  /*ce40*/  PRMT R12, R13, 0x7604, R12 ;  /* 0x000076040d0c7816 */ /* 0x000fe4000000000c */
[----:B------:R-:W-:-:S02]  /*ce50*/  SHF.R.U32.HI R24, RZ, 0x10, R9 ;  /* 0x00000010ff187819 */ /* 0x000fc40000011609 */
[----:B------:R-:W-:Y:S02]  /*ce60*/  SHF.R.U32.HI R13, RZ, 0x8, R10 ;  /* 0x00000008ff0d7819 */ /* 0x000fe4000001160a */
[----:B------:R-:W-:Y:S02]  /*ce70*/  LOP3.LUT R14, R11, 0xff, RZ, 0xc0, !PT ;  /* 0x000000ff0b0e7812 */ /* 0x000fe400078ec0ff */
[----:B------:R-:W-:Y:S02]  /*ce80*/  LOP3.LUT R21, R21, 0xff, RZ, 0xc0, !PT ;  /* 0x000000ff15157812 */ /* 0x000fe400078ec0ff */
[----:B------:R-:W-:Y:S02]  /*ce90*/  SHF.R.U32.HI R20, RZ, 0x10, R11 ;  /* 0x00000010ff147819 */ /* 0x000fe4000001160b */
[----:B------:R-:W-:Y:S02]  /*cea0*/  SHF.R.U32.HI R3, RZ, 0x8, R8 ;  /* 0x00000008ff037819 */ /* 0x000fe40000011608 */
[----:B------:R-:W-:Y:S01]  /*ceb0*/  LOP3.LUT R15, R13, 0xff, RZ, 0xc0, !PT ;  /* 0x000000ff0d0f7812 */ /* 0x000fe200078ec0ff */
[----:B------:R-:W-:Y:S01]  /*cec0*/  IMAD.U32 R13, R24, 0x10000, RZ ;  /* 0x00010000180d7824 */ /* 0x000fe200078e00ff */
[----:B------:R-:W-:Y:S01]  /*ced0*/  PRMT R14, R21, 0x7604, R14 ;  /* 0x00007604150e7816 */ /* 0x000fe2000000000e */
[----:B------:R-:W-:Y:S01]  /*cee0*/  IMAD.U32 R21, R20, 0x10000, RZ ;  /* 0x0001000014157824 */ /* 0x000fe200078e00ff */
[----:B------:R-:W-:-:S02]  /*cef0*/  LOP3.LUT R0, R8, 0xff, RZ, 0xc0, !PT ;  /* 0x000000ff08007812 */ /* 0x000fc400078ec0ff */
[----:B------:R-:W-:Y:S02]  /*cf00*/  LOP3.LUT R3, R3, 0xff, RZ, 0xc0, !PT ;  /* 0x000000ff03037812 */ /* 0x000fe400078ec0ff */
[----:B------:R-:W-:Y:S02]  /*cf10*/  LOP3.LUT R13, R12, 0xff0000, R13, 0xf8, !PT ;  /* 0x00ff00000c0d7812 */ /* 0x000fe400078ef80d */
[----:B------:R-:W-:Y:S02]  /*cf20*/  PRMT R3, R3, 0x7604, R0 ;  /* 0x0000760403037816 */ /* 0x000fe40000000000 */
[----:B------:R-:W-:Y:S02]  /*cf30*/  LOP3.LUT R0, R10, 0xff, RZ, 0xc0, !PT ;  /* 0x000000ff0a007812 */ /* 0x000fe400078ec0ff */
[----:B------:R-:W-:Y:S02]  /*cf40*/  LOP3.LUT R21, R14, 0xff0000, R21, 0xf8, !PT ;  /* 0x00ff00000e157812 */ /* 0x000fe400078ef815 */
[----:B------:R-:W-:-:S02]  /*cf50*/  PRMT R15, R15, 0x7604, R0 ;  /* 0x000076040f0f7816 */ /* 0x000fc40000000000 */
[----:B------:R-:W-:Y:S02]  /*cf60*/  LOP3.LUT R21, R21, 0xff000000, R11, 0xf8, !PT ;  /* 0xff00000015157812 */ /* 0x000fe400078ef80b */
[----:B------:R-:W-:Y:S02]  /*cf70*/  LOP3.LUT R13, R13, 0xff000000, R9, 0xf8, !PT ;  /* 0xff0000000d0d7812 */ /* 0x000fe400078ef809 */
[----:B------:R-:W-:Y:S02]  /*cf80*/  LOP3.LUT R3, R3, 0xff0000, R8, 0xf8, !PT ;  /* 0x00ff000003037812 */ /* 0x000fe400078ef808 */
[----:B0-----:R-:W-:Y:S02]  /*cf90*/  F2FP.F16.E4M3.UNPACK_B R0, R6.H1 ;  /* 0x00000006ff00723e */ /* 0x001fe400030006ff */
[----:B------:R-:W-:Y:S02]  /*cfa0*/  LOP3.LUT R15, R15, 0xff0000, R10, 0xf8, !PT ;  /* 0x00ff00000f0f7812 */ /* 0x000fe400078ef80a */
[----:B------:R-:W-:Y:S01]  /*cfb0*/  F2FP.F16.E4M3.UNPACK_B R24, R21 ;  /* 0x00000015ff18723e */ /* 0x000fe200020006ff */
[----:B------:R-:W-:Y:S01]  /*cfc0*/  HADD2.F32 R9, -RZ, R0.H1_H1 ;  /* 0x30000000ff097230 */ /* 0x000fe20000004100 */
[----:B------:R-:W-:-:S02]  /*cfd0*/  F2FP.F16.E4M3.UNPACK_B R14, R13 ;  /* 0x0000000dff0e723e */ /* 0x000fc400020006ff */
        /* <DEDUP_REMOVED lines=86> */
[----:B------:R0:W-:Y:S01]  /*d540*/  STS.128 [R214+0x1f000], R4 ;  /* 0x01f00004d6007388 */ /* 0x0001e20000000c00 */
[----:B------:R-:W-:Y:S05]  /*d550*/  BRA `(.L_x_1527) ;  /* 0x0000004800507947 */ /* 0x000fea0003800000 */
.L_x_1500:
[----:B------:R-:W0:Y:S01]  /*d560*/  LDC R8, c[0x0][0x448] ;  /* 0x00011200ff087b82 */ /* 0x000e220000000800 */
[----:B------:R-:W-:Y:S01]  /*d570*/  IMAD.MOV.U32 R6, RZ, RZ, R24 ;  /* 0x000000ffff067224 */ /* 0x000fe200078e0018 */
[----:B------:R-:W-:Y:S01]  /*d580*/  ULDC.64 UR4, c[0x0][0x3f8] ;  /* 0x0000fe0000047ab9 */ /* 0x000fe20000000a00 */
[----:B------:R-:W-:Y:S01]  /*d590*/  IMAD.MOV.U32 R7, RZ, RZ, R51 ;  /* 0x000000ffff077224 */ /* 0x000fe200078e0033 */
[----:B------:R-:W-:Y:S01]  /*d5a0*/  ULDC.64 UR6, c[0x0][0x408] ;  /* 0x0001020000067ab9 */ /* 0x000fe20000000a00 */
[----:B------:R-:W-:Y:S01]  /*d5b0*/  ULDC.64 UR8, c[0x0][0x400] ;  /* 0x0001000000087ab9 */ /* 0x000fe20000000a00 */
[----:B------:R-:W-:Y:S02]  /*d5c0*/  SHF.R.S32.HI R59, RZ, 0x1f, R22 ;  /* 0x0000001fff3b7819 */ /* 0x000fe40000011416 */
[----:B0-----:R-:W-:-:S13]  /*d5d0*/  ISETP.NE.AND P0, PT, R8, 0x1, PT ;  /* 0x000000010800780c */ /* 0x001fda0003f05270 */
[----:B------:R-:W0:Y:S08]  /*d5e0*/  @P0 LDC R4, c[0x0][0x44c] ;  /* 0x00011300ff040b82 */ /* 0x000e300000000800 */
[----:B------:R-:W1:Y:S01]  /*d5f0*/  @P0 LDC R5, c[0x0][0x450] ;  /* 0x00011400ff050b82 */ /* 0x000e620000000800 */
[----:B0-----:R-:W-:-:S05]  /*d600*/  @P0 IMAD.HI.U32 R4, R9, R4, RZ ;  /* 0x0000000409040227 */ /* 0x001fca00078e00ff */
[----:B-1----:R-:W-:Y:S01]  /*d610*/  @P0 SHF.R.U32.HI R9, RZ, R5, R4 ;  /* 0x00000005ff090219 */ /* 0x002fe20000011604 */
[----:B------:R-:W-:Y:S02]  /*d620*/  IMAD.MOV.U32 R4, RZ, RZ, R38 ;  /* 0x000000ffff047224 */ /* 0x000fe400078e0026 */
[----:B------:R-:W-:Y:S01]  /*d630*/  IMAD.MOV.U32 R5, RZ, RZ, R27 ;  /* 0x000000ffff057224 */ /* 0x000fe200078e001b */
[----:B------:R-:W-:Y:S01]  /*d640*/  SHF.R.S32.HI R10, RZ, 0x1f, R9 ;  /* 0x0000001fff0a7819 */ /* 0x000fe20000011409 */
[----:B------:R-:W-:-:S04]  /*d650*/  IMAD.WIDE.U32 R6, R9, UR4, R6 ;  /* 0x0000000409067c25 */ /* 0x000fc8000f8e0006 */
[----:B------:R-:W-:Y:S02]  /*d660*/  IMAD R12, R10, UR4, RZ ;  /* 0x000000040a0c7c24 */ /* 0x000fe4000f8e02ff */
[----:B------:R-:W-:-:S04]  /*d670*/  IMAD.WIDE.U32 R4, R9, UR6, R4 ;  /* 0x0000000609047c25 */ /* 0x000fc8000f8e0004 */
[----:B------:R-:W-:Y:S01]  /*d680*/  IMAD R10, R10, UR6, RZ ;  /* 0x000000060a0a7c24 */ /* 0x000fe2000f8e02ff */
[----:B------:R-:W-:Y:S01]  /*d690*/  IADD3 R55, P1, R4, UR8, RZ ;  /* 0x0000000804377c10 */ /* 0x000fe2000ff3e0ff */
[C---:B------:R-:W-:Y:S01]  /*d6a0*/  IMAD R37, R9.reuse, UR5, R12 ;  /* 0x0000000509257c24 */ /* 0x040fe2000f8e020c */
[----:B------:R-:W-:Y:S01]  /*d6b0*/  ULDC.64 UR4, c[0x0][0x3e8] ;  /* 0x0000fa0000047ab9 */ /* 0x000fe20000000a00 */
[----:B------:R-:W-:Y:S01]  /*d6c0*/  IMAD R9, R9, UR7, R10 ;  /* 0x0000000709097c24 */ /* 0x000fe2000f8e020a */
[----:B------:R-:W-:Y:S01]  /*d6d0*/  IADD3 R53, P0, R6, UR4, RZ ;  /* 0x0000000406357c10 */ /* 0x000fe2000ff1e0ff */
[----:B------:R-:W-:-:S03]  /*d6e0*/  UMOV UR4, 0xffffffff ;  /* 0xffffffff00047882 */ /* 0x000fc60000000000 */
[----:B------:R-:W-:Y:S02]  /*d6f0*/  IADD3.X R37, R7, UR5, R37, P0, !PT ;  /* 0x0000000507257c10 */ /* 0x000fe400087fe425 */
[----:B------:R-:W-:Y:S01]  /*d700*/  IADD3.X R54, R5, UR9, R9, P1, !PT ;  /* 0x0000000905367c10 */ /* 0x000fe20008ffe409 */
[----:B------:R-:W-:Y:S06]  /*d710*/  BRA.DIV UR4, `(.L_x_1530) ;  /* 0x000001ee04dc7947 */ /* 0x000fec000b800000 */
[----:B------:R-:W0:Y:S01]  /*d720*/  LDC R52, c[0x0][0x3f4] ;  /* 0x0000fd00ff347b82 */ /* 0x000e220000000800 */
[----:B------:R-:W1:Y:S01]  /*d730*/  SHFL.IDX PT, R5, R53, RZ, 0x181f ;  /* 0x00181fff35057589 */ /* 0x000e6200000e0000 */
[----:B------:R-:W-:-:S03]  /*d740*/  IMAD R57, R195, R8, RZ ;  /* 0x00000008c3397224 */ /* 0x000fc600078e02ff */
[----:B------:R-:W2:Y:S04]  /*d750*/  SHFL.IDX PT, R14, R55, RZ, 0x181f ;  /* 0x00181fff370e7589 */ /* 0x000ea800000e0000 */
[----:B------:R-:W3:Y:S04]  /*d760*/  SHFL.IDX PT, R4, R37, RZ, 0x181f ;  /* 0x00181fff25047589 */ /* 0x000ee800000e0000 */
[----:B------:R-:W4:Y:S01]  /*d770*/  SHFL.IDX PT, R6, R54, RZ, 0x181f ;  /* 0x00181fff36067589 */ /* 0x000f2200000e0000 */
[----:B0-----:R-:W-:-:S04]  /*d780*/  ISETP.GE.AND P0, PT, R22, R52, PT ;  /* 0x000000341600720c */ /* 0x001fc80003f06270 */
[----:B------:R-:W-:-:S13]  /*d790*/  ISETP.GE.OR P1, PT, R0, R57, P0 ;  /* 0x000000390000720c */ /* 0x000fda0000726670 */
[C---:B-1----:R-:W-:Y:S02]  /*d7a0*/  @!P1 IADD3 R7, P2, R22.reuse, R5, RZ ;  /* 0x0000000516079210 */ /* 0x042fe40007f5e0ff */
[----:B--2---:R-:W-:-:S03]  /*d7b0*/  @!P1 IADD3 R24, P3, R22, R14, RZ ;  /* 0x0000000e16189210 */ /* 0x004fc60007f7e0ff */
[----:B---3--:R-:W-:Y:S01]  /*d7c0*/  @!P1 IMAD.X R5, R4, 0x1, R59, P2 ;  /* 0x0000000104059824 */ /* 0x008fe200010e063b */
[----:B----4-:R-:W-:Y:S01]  /*d7d0*/  @!P1 IADD3.X R25, R6, R59, RZ, P3, !PT ;  /* 0x0000003b06199210 */ /* 0x010fe20001ffe4ff */
[----:B------:R-:W-:-:S05]  /*d7e0*/  @!P1 IMAD.MOV.U32 R4, RZ, RZ, R7 ;  /* 0x000000ffff049224 */ /* 0x000fca00078e0007 */
[----:B------:R-:W2:Y:S04]  /*d7f0*/  @!P1 LD.E.128 R24, desc[UR46][R24.64] ;  /* 0x0000002e18189980 */ /* 0x000ea8000c101d00 */
[----:B------:R-:W3:Y:S04]  /*d800*/  @!P1 LD.E.128 R4, desc[UR46][R4.64] ;  /* 0x0000002e04049980 */ /* 0x000ee8000c101d00 */
[----:B------:R0:W1:Y:S04]  /*d810*/  SHFL.IDX PT, R8, R37, 0x1, 0x181f ;  /* 0x00381f0025087f89 */ /* 0x00006800000e0000 */
[----:B------:R0:W4:Y:S04]  /*d820*/  SHFL.IDX PT, R9, R53, 0x1, 0x181f ;  /* 0x00381f0035097f89 */ /* 0x00012800000e0000 */
[----:B------:R0:W0:Y:S04]  /*d830*/  SHFL.IDX PT, R10, R54, 0x1, 0x181f ;  /* 0x00381f00360a7f89 */ /* 0x00002800000e0000 */
[----:B------:R0:W0:Y:S01]  /*d840*/  SHFL.IDX PT, R14, R55, 0x1, 0x181f ;  /* 0x00381f00370e7f89 */ /* 0x00002200000e0000 */
[----:B------:R-:W-:-:S02]  /*d850*/  CS2R R44, SRZ ;  /* 0x00000000002c7805 */ /* 0x000fc4000001ff00 */
[----:B------:R-:W-:Y:S02]  /*d860*/  CS2R R46, SRZ ;  /* 0x00000000002e7805 */ /* 0x000fe4000001ff00 */
[----:B------:R-:W-:Y:S02]  /*d870*/  CS2R R48, SRZ ;  /* 0x0000000000307805 */ /* 0x000fe4000001ff00 */
[----:B------:R-:W-:Y:S01]  /*d880*/  CS2R R50, SRZ ;  /* 0x0000000000327805 */ /* 0x000fe2000001ff00 */
[----:B--2---:R-:W-:Y:S02]  /*d890*/  @!P1 IMAD.MOV.U32 R48, RZ, RZ, R24 ;  /* 0x000000ffff309224 */ /* 0x004fe400078e0018 */
[----:B------:R-:W-:Y:S02]  /*d8a0*/  @!P1 IMAD.MOV.U32 R49, RZ, RZ, R25 ;  /* 0x000000ffff319224 */ /* 0x000fe400078e0019 */
[----:B---3--:R-:W-:Y:S02]  /*d8b0*/  @!P1 IMAD.MOV.U32 R44, RZ, RZ, R4 ;  /* 0x000000ffff2c9224 */ /* 0x008fe400078e0004 */
[----:B------:R-:W-:Y:S01]  /*d8c0*/  @!P1 IMAD.MOV.U32 R45, RZ, RZ, R5 ;  /* 0x000000ffff2d9224 */ /* 0x000fe200078e0005 */
[----:B------:R-:W-:Y:S01]  /*d8d0*/  CS2R R4, SRZ ;  /* 0x0000000000047805 */ /* 0x000fe2000001ff00 */
[----:B------:R-:W-:-:S02]  /*d8e0*/  @!P1 IMAD.MOV.U32 R46, RZ, RZ, R6 ;  /* 0x000000ffff2e9224 */ /* 0x000fc400078e0006 */
[----:B------:R-:W-:Y:S02]  /*d8f0*/  @!P1 IMAD.MOV.U32 R47, RZ, RZ, R7 ;  /* 0x000000ffff2f9224 */ /* 0x000fe400078e0007 */
[----:B------:R-:W-:Y:S02]  /*d900*/  @!P1 IMAD.MOV.U32 R50, RZ, RZ, R26 ;  /* 0x000000ffff329224 */ /* 0x000fe400078e001a */
[----:B01--4-:R-:W-:-:S07]  /*d910*/  @!P1 IMAD.MOV.U32 R51, RZ, RZ, R27 ;  /* 0x000000ffff339224 */ /* 0x013fce00078e001b */
.L_x_1850:
[----:B------:R-:W-:Y:S01]  /*d920*/  VIADD R6, R0, 0x20 ;  /* 0x0000002000067836 */ /* 0x000fe20000000000 */
[----:B------:R-:W-:Y:S01]  /*d930*/  BSSY B1, `(.L_x_1531) ;  /* 0x0000010000017945 */ /* 0x000fe20003800000 */
[----:B------:R-:W-:Y:S02]  /*d940*/  CS2R R28, SRZ ;  /* 0x00000000001c7805 */ /* 0x000fe4000001ff00 */
[----:B------:R-:W-:Y:S02]  /*d950*/  CS2R R30, SRZ ;  /* 0x00000000001e7805 */ /* 0x000fe4000001ff00 */
[----:B------:R-:W-:Y:S02]  /*d960*/  ISETP.GE.AND P1, PT, R6, R57, PT ;  /* 0x000000390600720c */ /* 0x000fe40003f26270 */
[----:B------:R-:W-:-:S11]  /*d970*/  CS2R R6, SRZ ;  /* 0x0000000000067805 */ /* 0x000fd6000001ff00 */
[----:B------:R-:W-:Y:S05]  /*d980*/  @P1 BRA `(.L_x_1532) ;  /* 0x0000000000281947 */ /* 0x000fea0003800000 */
[----:B------:R-:W-:Y:S02]  /*d990*/  CS2R R6, SRZ ;  /* 0x0000000000067805 */ /* 0x000fe4000001ff00 */
[----:B------:R-:W-:Y:S02]  /*d9a0*/  CS2R R28, SRZ ;  /* 0x00000000001c7805 */ /* 0x000fe4000001ff00 */
[----:B------:R-:W-:Y:S01]  /*d9b0*/  CS2R R30, SRZ ;  /* 0x00000000001e7805 */ /* 0x000fe2000001ff00 */
[----:B------:R-:W-:Y:S06]  /*d9c0*/  @P0 BRA `(.L_x_1532) ;  /* 0x0000000000180947 */ /* 0x000fec0003800000 */
[C---:B------:R-:W-:Y:S02]  /*d9d0*/  IADD3 R28, P1, R22.reuse, R9, RZ ;  /* 0x00000009161c7210 */ /* 0x040fe40007f3e0ff */
[----:B------:R-:W-:-:S03]  /*d9e0*/  IADD3 R4, P2, R22, R14, RZ ;  /* 0x0000000e16047210 */ /* 0x000fc60007f5e0ff */
[--C-:B------:R-:W-:Y:S02]  /*d9f0*/  IMAD.X R29, R8, 0x1, R59.reuse, P1 ;  /* 0x00000001081d7824 */ /* 0x100fe400008e063b */
[----:B------:R-:W-:-:S04]  /*da00*/  IMAD.X R5, R10, 0x1, R59, P2 ;  /* 0x000000010a057824 */ /* 0x000fc800010e063b */
[----:B------:R-:W5:Y:S04]  /*da10*/  LD.E.128 R28, desc[UR46][R28.64] ;  /* 0x0000002e1c1c7980 */ /* 0x000f68000c101d00 */
[----:B------:R-:W5:Y:S02]  /*da20*/  LD.E.128 R4, desc[UR46][R4.64] ;  /* 0x0000002e04047980 */ /* 0x000f64000c101d00 */
.L_x_1532:
[----:B------:R-:W-:Y:S05]  /*da30*/  BSYNC B1 ;  /* 0x0000000000017941 */ /* 0x000fea0003800000 */
.L_x_1531:
[----:B------:R-:W-:-:S03]  /*da40*/  UMOV UR4, 0xffffffff ;  /* 0xffffffff00047882 */ /* 0x000fc60000000000 */
[----:B------:R-:W-:Y:S05]  /*da50*/  BRA.DIV UR4, `(.L_x_1533) ;  /* 0x000001f2042c7947 */ /* 0x000fea000b800000 */
[----:B------:R-:W0:Y:S01]  /*da60*/  SHFL.IDX PT, R9, R53, 0x2, 0x181f ;  /* 0x00581f0035097f89 */ /* 0x000e2200000e0000 */
[----:B------:R-:W-:-:S03]  /*da70*/  VIADD R12, R0, 0x40 ;  /* 0x00000040000c7836 */ /* 0x000fc60000000000 */
[----:B------:R-:W1:Y:S02]  /*da80*/  SHFL.IDX PT, R14, R55, 0x2, 0x181f ;  /* 0x00581f00370e7f89 */ /* 0x000e6400000e0000 */
[----:B------:R-:W-:Y:S02]  /*da90*/  ISETP.GE.OR P1, PT, R12, R57, P0 ;  /* 0x000000390c00720c */ /* 0x000fe40000726670 */
[----:B------:R-:W2:Y:S04]  /*daa0*/  SHFL.IDX PT, R8, R37, 0x2, 0x181f ;  /* 0x00581f0025087f89 */ /* 0x000ea800000e0000 */
[----:B------:R-:W3:Y:S07]  /*dab0*/  SHFL.IDX PT, R10, R54, 0x2, 0x181f ;  /* 0x00581f00360a7f89 */ /* 0x000eee00000e0000 */
[----:B0-----:R-:W-:-:S02]  /*dac0*/  @!P1 IADD3 R24, P2, R22, R9, RZ ;  /* 0x0000000916189210 */ /* 0x001fc40007f5e0ff */
[----:B-1----:R-:W-:-:S03]  /*dad0*/  @!P1 IADD3 R32, P3, R22, R14, RZ ;  /* 0x0000000e16209210 */ /* 0x002fc60007f7e0ff */
[--C-:B--2---:R-:W-:Y:S02]  /*dae0*/  @!P1 IMAD.X R25, R8, 0x1, R59.reuse, P2 ;  /* 0x0000000108199824 */ /* 0x104fe400010e063b */
[----:B---3--:R-:W-:-:S04]  /*daf0*/  @!P1 IMAD.X R33, R10, 0x1, R59, P3 ;  /* 0x000000010a219824 */ /* 0x008fc800018e063b */
[----:B------:R-:W2:Y:S04]  /*db00*/  @!P1 LD.E.128 R24, desc[UR46][R24.64] ;  /* 0x0000002e18189980 */ /* 0x000ea8000c101d00 */
[----:B------:R-:W3:Y:S01]  /*db10*/  @!P1 LD.E.128 R32, desc[UR46][R32.64] ;  /* 0x0000002e20209980 */ /* 0x000ee2000c101d00 */
[----:B------:R-:W-:Y:S02]  /*db20*/  CS2R R20, SRZ ;  /* 0x0000000000147805 */ /* 0x000fe4000001ff00 */
[----:B------:R-:W-:Y:S02]  /*db30*/  CS2R R38, SRZ ;  /* 0x0000000000267805 */ /* 0x000fe4000001ff00 */
[----:B------:R-:W-:Y:S01]  /*db40*/  CS2R R40, SRZ ;  /* 0x0000000000287805 */ /* 0x000fe2000001ff00 */
[----:B------:R-:W0:Y:S01]  /*db50*/  SHFL.IDX PT, R53, R53, 0x3, 0x181f ;  /* 0x00781f0035357f89 */ /* 0x000e2200000e0000 */
[----:B------:R-:W-:-:S02]  /*db60*/  CS2R R42, SRZ ;  /* 0x00000000002a7805 */ /* 0x000fc4000001ff00 */
[----:B------:R-:W-:Y:S01]  /*db70*/  CS2R R8, SRZ ;  /* 0x0000000000087805 */ /* 0x000fe2000001ff00 */
[----:B------:R-:W1:Y:S04]  /*db80*/  SHFL.IDX PT, R37, R37, 0x3, 0x181f ;  /* 0x00781f0025257f89 */ /* 0x000e6800000e0000 */
[----:B------:R-:W4:Y:S04]  /*db90*/  SHFL.IDX PT, R55, R55, 0x3, 0x181f ;  /* 0x00781f0037377f89 */ /* 0x000f2800000e0000 */
[----:B------:R-:W0:Y:S01]  /*dba0*/  SHFL.IDX PT, R54, R54, 0x3, 0x181f ;  /* 0x00781f0036367f89 */ /* 0x000e2200000e0000 */
[----:B--2---:R-:W-:-:S02]  /*dbb0*/  @!P1 IMAD.MOV.U32 R20, RZ, RZ, R24 ;  /* 0x000000ffff149224 */ /* 0x004fc400078e0018 */
[----:B------:R-:W-:Y:S02]  /*dbc0*/  @!P1 IMAD.MOV.U32 R21, RZ, RZ, R25 ;  /* 0x000000ffff159224 */ /* 0x000fe400078e0019 */
[----:B------:R-:W-:Y:S02]  /*dbd0*/  @!P1 IMAD.MOV.U32 R38, RZ, RZ, R26 ;  /* 0x000000ffff269224 */ /* 0x000fe400078e001a */
[----:B------:R-:W-:Y:S02]  /*dbe0*/  @!P1 IMAD.MOV.U32 R39, RZ, RZ, R27 ;  /* 0x000000ffff279224 */ /* 0x000fe400078e001b */
[----:B---3--:R-:W-:Y:S02]  /*dbf0*/  @!P1 IMAD.MOV.U32 R40, RZ, RZ, R32 ;  /* 0x000000ffff289224 */ /* 0x008fe400078e0020 */
[----:B------:R-:W-:Y:S02]  /*dc00*/  @!P1 IMAD.MOV.U32 R41, RZ, RZ, R33 ;  /* 0x000000ffff299224 */ /* 0x000fe400078e0021 */
[----:B------:R-:W-:-:S02]  /*dc10*/  @!P1 IMAD.MOV.U32 R42, RZ, RZ, R34 ;  /* 0x000000ffff2a9224 */ /* 0x000fc400078e0022 */
[----:B01--4-:R-:W-:-:S07]  /*dc20*/  @!P1 IMAD.MOV.U32 R43, RZ, RZ, R35 ;  /* 0x000000ffff2b9224 */ /* 0x013fce00078e0023 */
.L_x_1860:
[----:B------:R-:W-:Y:S01]  /*dc30*/  VIADD R0, R0, 0x60 ;  /* 0x0000006000007836 */ /* 0x000fe20000000000 */
[----:B------:R-:W-:Y:S01]  /*dc40*/  BSSY B1, `(.L_x_1534) ;  /* 0x0000010000017945 */ /* 0x000fe20003800000 */
[----:B------:R-:W-:Y:S02]  /*dc50*/  CS2R R10, SRZ ;  /* 0x00000000000a7805 */ /* 0x000fe4000001ff00 */
[----:B------:R-:W-:Y:S02]  /*dc60*/  CS2R R12, SRZ ;  /* 0x00000000000c7805 */ /* 0x000fe4000001ff00 */
[----:B------:R-:W-:Y:S02]  /*dc70*/  CS2R R14, SRZ ;  /* 0x00000000000e7805 */ /* 0x000fe4000001ff00 */
[----:B------:R-:W-:-:S13]  /*dc80*/  ISETP.GE.AND P1, PT, R0, R57, PT ;  /* 0x000000390000720c */ /* 0x000fda0003f26270 */
        /* <DEDUP_REMOVED lines=11> */
.L_x_1535:
[----:B------:R-:W-:Y:S05]  /*dd40*/  BSYNC B1 ;  /* 0x0000000000017941 */ /* 0x000fea0003800000 */
.L_x_1534:
[----:B------:R-:W-:Y:S01]  /*dd50*/  ULEA.HI UR4, UR43, UR43, URZ, 0x1 ;  /* 0x0000002b2b047291 */ /* 0x000fe2000f8f083f */
[----:B------:R-:W-:Y:S01]  /*dd60*/  VIADD R37, R17, 0x40 ;  /* 0x0000004011257836 */ /* 0x000fe20000000000 */
[----:B------:R-:W-:Y:S01]  /*dd70*/  VIADDMNMX R24, R57, -R199, 0x80, PT ;  /* 0x0000008039187446 */ /* 0x000fe200038009c7 */
[C---:B------:R-:W-:Y:S01]  /*dd80*/  VIADD R0, R17.reuse, 0x60 ;  /* 0x0000006011007836 */ /* 0x040fe20000000000 */
[----:B------:R-:W-:Y:S01]  /*dd90*/  ULOP3.LUT UR4, UR4, 0xfffffffe, URZ, 0xc0, !UPT ;  /* 0xfffffffe04047892 */ /* 0x000fe2000f8ec03f */
[----:B------:R-:W-:Y:S01]  /*dda0*/  BSSY B1, `(.L_x_1536) ;  /* 0x000000a000017945 */ /* 0x000fe20003800000 */
[-C--:B------:R-:W-:Y:S02]  /*ddb0*/  ISETP.GE.OR P3, PT, R17, R24.reuse, P0 ;  /* 0x000000181100720c */ /* 0x080fe40000766670 */
[----:B------:R-:W-:Y:S01]  /*ddc0*/  UIADD3 UR4, UR43, -UR4, URZ ;  /* 0x800000042b047290 */ /* 0x000fe2000fffe03f */
[-C--:B------:R-:W-:Y:S02]  /*ddd0*/  ISETP.GE.OR P2, PT, R219, R24.reuse, P0 ;  /* 0x00000018db00720c */ /* 0x080fe40000746670 */
[----:B------:R-:W-:-:S02]  /*dde0*/  ISETP.GE.OR P1, PT, R37, R24, P0 ;  /* 0x000000182500720c */ /* 0x000fc40000726670 */
[----:B------:R-:W-:Y:S02]  /*ddf0*/  ISETP.GE.OR P0, PT, R0, R24, P0 ;  /* 0x000000180000720c */ /* 0x000fe40000706670 */
[----:B------:R-:W-:-:S04]  /*de00*/  MOV R25, UR4 ;  /* 0x0000000400197c02 */ /* 0x000fc80008000f00 */
[----:B------:R-:W-:-:S04]  /*de10*/  SHF.L.U32 R25, R25, 0x1f, RZ ;  /* 0x0000001f19197819 */ /* 0x000fc800000006ff */
[----:B------:R-:W0:Y:S02]  /*de20*/  SYNCS.PHASECHK.TRANS64.TRYWAIT P4, [R16+URZ+0x28400], R25 ;  /* 0x02840019100075a7 */ /* 0x000e24000808017f */
[----:B0-----:R-:W-:Y:S05]  /*de30*/  @!P4 BRA `(.L_x_1537) ;  /* 0x000001f0004cc947 */ /* 0x001fea0003800000 */
.L_x_1861:
[----:B------:R-:W-:Y:S05]  /*de40*/  BSYNC B1 ;  /* 0x0000000000017941 */ /* 0x000fea0003800000 */
.L_x_1536:
[----:B------:R-:W-:Y:S04]  /*de50*/  BSSY B1, `(.L_x_1538) ;  /* 0x0000101000017945 */ /* 0x000fe80003800000 */
[----:B------:R-:W-:Y:S05]  /*de60*/  @P3 BRA `(.L_x_1539) ;  /* 0x0000000c00fc3947 */ /* 0x000fea0003800000 */
[----:B------:R-:W-:Y:S02]  /*de70*/  SHF.R.U32.HI R24, RZ, 0x8, R44 ;  /* 0x00000008ff187819 */ /* 0x000fe4000001162c */
[----:B------:R-:W-:Y:S02]  /*de80*/  LOP3.LUT R26, R44, 0xff, RZ, 0xc0, !PT ;  /* 0x000000ff2c1a7812 */ /* 0x000fe400078ec0ff */
[----:B0-----:R-:W-:Y:S02]  /*de90*/  LOP3.LUT R25, R24, 0xff, RZ, 0xc0, !PT ;  /* 0x000000ff18197812 */ /* 0x001fe400078ec0ff */
[----:B------:R-:W-:Y:S02]  /*dea0*/  LEA.HI R24, R52, R3, RZ, 0x1c ;  /* 0x0000000334187211 */ /* 0x000fe400078fe0ff */
[----:B------:R-:W-:Y:S02]  /*deb0*/  PRMT R55, R25, 0x7604, R26 ;  /* 0x0000760419377816 */ /* 0x000fe4000000001a */
[----:B------:R-:W-:-:S02]  /*dec0*/  SHF.R.S32.HI R25, RZ, 0x1f, R24 ;  /* 0x0000001fff197819 */ /* 0x000fc40000011418 */
[----:B------:R-:W-:Y:S02]  /*ded0*/  SHF.R.U32.HI R27, RZ, 0x8, R45 ;  /* 0x00000008ff1b7819 */ /* 0x000fe4000001162d */
[----:B------:R-:W-:Y:S01]  /*dee0*/  LEA.HI R25, R25, R24, RZ, 0x3 ;  /* 0x0000001819197211 */ /* 0x000fe200078f18ff */
[----:B------:R-:W-:Y:S01]  /*def0*/  IMAD.SHL.U32 R24, R24, 0x10, RZ ;  /* 0x0000001018187824 */ /* 0x000fe200078e00ff */
[----:B------:R-:W-:Y:S02]  /*df00*/  LOP3.LUT R32, R45, 0xff, RZ, 0xc0, !PT ;  /* 0x000000ff2d207812 */ /* 0x000fe400078ec0ff */
[----:B------:R-:W-:Y:S01]  /*df10*/  LOP3.LUT R27, R27, 0xff, RZ, 0xc0, !PT ;  /* 0x000000ff1b1b7812 */ /* 0x000fe200078ec0ff */
[----:B------:R-:W-:Y:S01]  /*df20*/  IMAD.SHL.U32 R25, R25, 0x800, RZ ;  /* 0x0000080019197824 */ /* 0x000fe200078e00ff */
[----:B------:R-:W-:Y:S02]  /*df30*/  SHF.R.U32.HI R26, RZ, 0x8, R46 ;  /* 0x00000008ff1a7819 */ /* 0x000fe4000001162e */
[----:B------:R-:W-:-:S02]  /*df40*/  SHF.R.U32.HI R33, RZ, 0x8, R47 ;  /* 0x00000008ff217819 */ /* 0x000fc4000001162f */
[----:B------:R-:W-:Y:S02]  /*df50*/  LOP3.LUT R24, R209, 0x70, R24, 0xf8, !PT ;  /* 0x00000070d1187812 */ /* 0x000fe400078ef818 */
[----:B------:R-:W-:Y:S02]  /*df60*/  SHF.R.U32.HI R53, RZ, 0x3, R209 ;  /* 0x00000003ff357819 */ /* 0x000fe400000116d1 */
[----:B------:R-:W-:Y:S02]  /*df70*/  PRMT R57, R27, 0x7604, R32 ;  /* 0x000076041b397816 */ /* 0x000fe40000000020 */
[----:B------:R-:W-:Y:S02]  /*df80*/  LOP3.LUT R27, R26, 0xff, RZ, 0xc0, !PT ;  /* 0x000000ff1a1b7812 */ /* 0x000fe400078ec0ff */
[----:B------:R-:W-:Y:S02]  /*df90*/  LOP3.LUT R32, R46, 0xff, RZ, 0xc0, !PT ;  /* 0x000000ff2e207812 */ /* 0x000fe400078ec0ff */
[----:B------:R-:W-:-:S02]  /*dfa0*/  LOP3.LUT R34, R47, 0xff, RZ, 0xc0, !PT ;  /* 0x000000ff2f227812 */ /* 0x000fc400078ec0ff */
[----:B------:R-:W-:Y:S02]  /*dfb0*/  SHF.R.U32.HI R35, RZ, 0x8, R48 ;  /* 0x00000008ff237819 */ /* 0x000fe40000011630 */
[----:B------:R-:W-:Y:S02]  /*dfc0*/  LOP3.LUT R33, R33, 0xff, RZ, 0xc0, !PT ;  /* 0x000000ff21217812 */ /* 0x000fe400078ec0ff */
[----:B------:R-:W-:Y:S02]  /*dfd0*/  LOP3.LUT R26, R24, R53, RZ, 0x3c, !PT ;  /* 0x00000035181a7212 */ /* 0x000fe400078e3cff */
[----:B------:R-:W-:Y:S02]  /*dfe0*/  LOP3.LUT R24, R25, 0xffffc000, RZ, 0xc0, !PT ;  /* 0xffffc00019187812 */ /* 0x000fe400078ec0ff */
[----:B------:R-:W-:Y:S02]  /*dff0*/  LOP3.LUT R54, R48, 0xff, RZ, 0xc0, !PT ;  /* 0x000000ff30367812 */ /* 0x000fe400078ec0ff */
[----:B------:R-:W-:-:S02]  /*e000*/  LOP3.LUT R35, R35, 0xff, RZ, 0xc0, !PT ;  /* 0x000000ff23237812 */ /* 0x000fc400078ec0ff */
[----:B------:R-:W-:Y:S02]  /*e010*/  PRMT R59, R27, 0x7604, R32 ;  /* 0x000076041b3b7816 */ /* 0x000fe40000000020 */
[----:B------:R-:W-:Y:S02]  /*e020*/  PRMT R61, R33, 0x7604, R34 ;  /* 0x00007604213d7816 */ /* 0x000fe40000000022 */
[----:B------:R-:W-:Y:S02]  /*e030*/  IADD3 R53, R26, R24, R213 ;  /* 0x000000181a357210 */ /* 0x000fe40007ffe0d5 */
[----:B------:R-:W-:Y:S01]  /*e040*/  SHF.R.U32.HI R32, RZ, 0x8, R49 ;  /* 0x00000008ff207819 */ /* 0x000fe20000011631 */
[----:B------:R-:W-:Y:S01]  /*e050*/  LDS.128 R24, [R214+0x18000] ;  /* 0x01800000d6187984 */ /* 0x000fe20000000c00 */
[----:B------:R-:W-:Y:S01]  /*e060*/  SHF.R.U32.HI R34, RZ, 0x8, R50 ;  /* 0x00000008ff227819 */ /* 0x000fe20000011632 */
[----:B------:R-:W-:Y:S01]  /*e070*/  IMAD.IADD R53, R16, 0x1, R53 ;  /* 0x0000000110357824 */ /* 0x000fe200078e0235 */
[----:B------:R-:W-:-:S02]  /*e080*/  PRMT R63, R35, 0x7604, R54 ;  /* 0x00007604233f7816 */ /* 0x000fc40000000036 */
[----:B------:R-:W-:Y:S02]  /*e090*/  LOP3.LUT R33, R49, 0xff, RZ, 0xc0, !PT ;  /* 0x000000ff31217812 */ /* 0x000fe400078ec0ff */
[----:B------:R-:W-:Y:S02]  /*e0a0*/  LOP3.LUT R35, R50, 0xff, RZ, 0xc0, !PT ;  /* 0x000000ff32237812 */ /* 0x000fe400078ec0ff */
[----:B------:R-:W-:Y:S02]  /*e0b0*/  LOP3.LUT R32, R32, 0xff, RZ, 0xc0, !PT ;  /* 0x000000ff20207812 */ /* 0x000fe400078ec0ff */
[----:B------:R-:W-:Y:S02]  /*e0c0*/  LOP3.LUT R34, R34, 0xff, RZ, 0xc0, !PT ;  /* 0x000000ff22227812 */ /* 0x000fe400078ec0ff */
[----:B------:R-:W-:Y:S02]  /*e0d0*/  PRMT R67, R32, 0x7604, R33 ;  /* 0x0000760420437816 */ /* 0x000fe40000000021 */
[----:B------:R-:W-:-:S02]  /*e0e0*/  PRMT R69, R34, 0x7604, R35 ;  /* 0x0000760422457816 */ /* 0x000fc40000000023 */
[----:B------:R-:W0:Y:S01]  /*e0f0*/  LDS.128 R32, [R53+0x18000] ;  /* 0x0180000035207984 */ /* 0x000e220000000c00 */
[----:B------:R-:W-:Y:S02]  /*e100*/  SHF.R.U32.HI R54, RZ, 0x8, R51 ;  /* 0x00000008ff367819 */ /* 0x000fe40000011633 */
[----:B------:R-:W-:Y:S02]  /*e110*/  SHF.R.U32.HI R56, RZ, 0x10, R45 ;  /* 0x00000010ff387819 */ /* 0x000fe4000001162d */
[----:B------:R-:W-:Y:S02]  /*e120*/  LOP3.LUT R65, R51, 0xff, RZ, 0xc0, !PT ;  /* 0x000000ff33417812 */ /* 0x000fe400078ec0ff */
[----:B------:R-:W-:Y:S02]  /*e130*/  LOP3.LUT R54, R54, 0xff, RZ, 0xc0, !PT ;  /* 0x000000ff36367812 */ /* 0x000fe400078ec0ff */
[----:B------:R-:W-:Y:S02]  /*e140*/  LOP3.LUT R56, R56, 0xff, RZ, 0xc0, !PT ;  /* 0x000000ff38387812 */ /* 0x000fe400078ec0ff */
[----:B------:R-:W-:-:S02]  /*e150*/  PRMT R71, R54, 0x7604, R65 ;  /* 0x0000760436477816 */ /* 0x000fc40000000041 */
[----:B------:R-:W-:Y:S02]  /*e160*/  SHF.R.U32.HI R58, RZ, 0x10, R46 ;  /* 0x00000010ff3a7819 */ /* 0x000fe4000001162e */
[----:B------:R-:W-:Y:S02]  /*e170*/  SHF.R.U32.HI R54, RZ, 0x10, R44 ;  /* 0x00000010ff367819 */ /* 0x000fe4000001162c */
[----:B------:R-:W-:Y:S02]  /*e180*/  PRMT R57, R56, 0x7054, R57 ;  /* 0x0000705438397816 */ /* 0x000fe40000000039 */
[----:B------:R-:W-:Y:S02]  /*e190*/  SHF.R.U32.HI R56, RZ, 0x10, R49 ;  /* 0x00000010ff387819 */ /* 0x000fe40000011631 */
[----:B------:R-:W-:Y:S02]  /*e1a0*/  LOP3.LUT R58, R58, 0xff, RZ, 0xc0, !PT ;  /* 0x000000ff3a3a7812 */ /* 0x000fe400078ec0ff */
[----:B------:R-:W-:-:S02]  /*e1b0*/  LOP3.LUT R54, R54, 0xff, RZ, 0xc0, !PT ;  /* 0x000000ff36367812 */ /* 0x000fc400078ec0ff */
[----:B------:R-:W-:Y:S02]  /*e1c0*/  LOP3.LUT R56, R56, 0xff, RZ, 0xc0, !PT ;  /* 0x000000ff38387812 */ /* 0x000fe400078ec0ff */
[----:B------:R-:W-:Y:S02]  /*e1d0*/  PRMT R59, R58, 0x7054, R59 ;  /* 0x000070543a3b7816 */ /* 0x000fe4000000003b */
[----:B------:R-:W-:Y:S02]  /*e1e0*/  SHF.R.U32.HI R60, RZ, 0x10, R47 ;  /* 0x00000010ff3c7819 */ /* 0x000fe4000001162f */
[----:B------:R-:W-:Y:S02]  /*e1f0*/  PRMT R55, R54, 0x7054, R55 ;  /* 0x0000705436377816 */ /* 0x000fe40000000037 */
[----:B------:R-:W-:Y:S02]  /*e200*/  SHF.R.U32.HI R58, RZ, 0x10, R50 ;  /* 0x00000010ff3a7819 */ /* 0x000fe40000011632 */
[----:B------:R-:W-:-:S02]  /*e210*/  SHF.R.U32.HI R54, RZ, 0x10, R48 ;  /* 0x00000010ff367819 */ /* 0x000fc40000011630 */
[----:B------:R-:W-:Y:S02]  /*e220*/  PRMT R67, R56, 0x7054, R67 ;  /* 0x0000705438437816 */ /* 0x000fe40000000043 */
[----:B------:R-:W-:Y:S02]  /*e230*/  LOP3.LUT R60, R60, 0xff, RZ, 0xc0, !PT ;  /* 0x000000ff3c3c7812 */ /* 0x000fe400078ec0ff */
[----:B------:R-:W-:Y:S02]  /*e240*/  LOP3.LUT R58, R58, 0xff, RZ, 0xc0, !PT ;  /* 0x000000ff3a3a7812 */ /* 0x000fe400078ec0ff */
[----:B------:R-:W-:Y:S02]  /*e250*/  LOP3.LUT R54, R54, 0xff, RZ, 0xc0, !PT ;  /* 0x000000ff36367812 */ /* 0x000fe400078ec0ff */
[----:B------:R-:W-:Y:S02]  /*e260*/  LOP3.LUT R67, R67, 0xff000000, R49, 0xf8, !PT ;  /* 0xff00000043437812 */ /* 0x000fe400078ef831 */
[----:B------:R-:W-:-:S02]  /*e270*/  PRMT R61, R60, 0x7054, R61 ;  /* 0x000070543c3d7816 */ /* 0x000fc4000000003d */
[----:B------:R-:W-:Y:S02]  /*e280*/  PRMT R69, R58, 0x7054, R69 ;  /* 0x000070543a457816 */ /* 0x000fe40000000045 */
[----:B------:R-:W-:Y:S02]  /*e290*/  PRMT R65, R54, 0x7054, R63 ;  /* 0x0000705436417816 */ /* 0x000fe4000000003f */
[----:B------:R-:W-:Y:S02]  /*e2a0*/  LOP3.LUT R58, R57, 0xff000000, R45, 0xf8, !PT ;  /* 0xff000000393a7812 */ /* 0x000fe400078ef82d */
[----:B------:R-:W-:Y:S02]  /*e2b0*/  F2FP.F16.E4M3.UNPACK_B R68, R67 ;  /* 0x00000043ff44723e */ /* 0x000fe400020006ff */
[----:B0-----:R-:W-:Y:S02]  /*e2c0*/  F2FP.F16.E4M3.UNPACK_B R56, R33 ;  /* 0x00000021ff38723e */ /* 0x001fe400020006ff */
[----:B------:R-:W-:Y:S01]  /*e2d0*/  LOP3.LUT R63, R61, 0xff000000, R47, 0xf8, !PT ;  /* 0xff0000003d3f7812 */ /* 0x000fe200078ef82f */
[----:B------:R-:W-:Y:S01]  /*e2e0*/  HADD2.F32 R70, -RZ, R68.H0_H0 ;  /* 0x20000044ff467230 */ /* 0x000fe20000004100 */
[----:B------:R-:W-:-:S02]  /*e2f0*/  LOP3.LUT R54, R55, 0xff000000, R44, 0xf8, !PT ;  /* 0xff00000037367812 */ /* 0x000fc400078ef82c */
[----:B------:R-:W-:Y:S02]  /*e300*/  LOP3.LUT R47, R65, 0xff000000, R48, 0xf8, !PT ;  /* 0xff000000412f7812 */ /* 0x000fe400078ef830 */
[----:B------:R-:W-:Y:S02]  /*e310*/  F2FP.F16.E4M3.UNPACK_B R61, R58 ;  /* 0x0000003aff3d723e */ /* 0x000fe400020006ff */
[-C--:B------:R-:W-:Y:S02]  /*e320*/  F2FP.F16.E4M3.UNPACK_B R48, R25.reuse ;  /* 0x00000019ff30723e */ /* 0x080fe400020006ff */
[----:B------:R-:W-:Y:S01]  /*e330*/  F2FP.F16.E4M3.UNPACK_B R55, R25.H1 ;  /* 0x00000019ff37723e */ /* 0x000fe200030006ff */
[----:B------:R-:W-:Y:S01]  /*e340*/  HADD2.F32 R25, -RZ, R56.H0_H0 ;  /* 0x20000038ff197230 */ /* 0x000fe20000004100 */
[----:B------:R-:W-:Y:S01]  /*e350*/  LOP3.LUT R44, R59, 0xff000000, R46, 0xf8, !PT ;  /* 0xff0000003b2c7812 */ /* 0x000fe200078ef82e */
[--C-:B------:R-:W-:Y:S01]  /*e360*/  HADD2.F32 R66, -RZ, R61.reuse.H0_H0 ;  /* 0x2000003dff427230 */ /* 0x100fe20000004100 */
[----:B------:R-:W-:Y:S01]  /*e370*/  LOP3.LUT R45, R69, 0xff000000, R50, 0xf8, !PT ;  /* 0xff000000452d7812 */ /* 0x000fe200078ef832 */
[----:B------:R-:W-:Y:S01]  /*e380*/  HADD2.F32 R49, -RZ, R48.H0_H0 ;  /* 0x20000030ff317230 */ /* 0x000fe20000004100 */
[----:B------:R-:W-:Y:S01]  /*e390*/  SHF.R.U32.HI R60, RZ, 0x10, R51 ;  /* 0x00000010ff3c7819 */ /* 0x000fe20000011633 */
[----:B------:R-:W-:Y:S01]  /*e3a0*/  HADD2.F32 R69, -RZ, R68.H1_H1 ;  /* 0x30000044ff457230 */ /* 0x000fe20000004100 */
[-C--:B------:R-:W-:Y:S01]  /*e3b0*/  F2FP.F16.E4M3.UNPACK_B R50, R32.reuse ;  /* 0x00000020ff32723e */ /* 0x080fe200020006ff */
[----:B------:R-:W-:Y:S01]  /*e3c0*/  HADD2.F32 R56, -RZ, R56.H1_H1 ;  /* 0x30000038ff387230 */ /* 0x000fe20000004100 */
[----:B------:R-:W-:Y:S01]  /*e3d0*/  F2FP.F16.E4M3.UNPACK_B R59, R32.H1 ;  /* 0x00000020ff3b723e */ /* 0x000fe200030006ff */
[C---:B------:R-:W-:Y:S01]  /*e3e0*/  FMUL.FTZ R32, R25.reuse, R70 ;  /* 0x0000004619207220 */ /* 0x040fe20000410000 */
[----:B------:R-:W-:Y:S01]  /*e3f0*/  F2FP.F16.E4M3.UNPACK_B R57, R33.H1 ;  /* 0x00000021ff39723e */ /* 0x000fe200030006ff */
[-C--:B------:R-:W-:Y:S01]  /*e400*/  FMUL.FTZ R33, R25, R66.reuse ;  /* 0x0000004219217220 */ /* 0x080fe20000410000 */
[----:B------:R-:W-:Y:S01]  /*e410*/  F2FP.F16.E4M3.UNPACK_B R67, R67.H1 ;  /* 0x00000043ff43723e */ /* 0x000fe200030006ff */
[C---:B------:R-:W-:Y:S01]  /*e420*/  FFMA.FTZ R25, R49.reuse, R66, -R32 ;  /* 0x0000004231197223 */ /* 0x040fe20000010820 */
[----:B------:R-:W-:Y:S01]  /*e430*/  F2FP.F16.E4M3.UNPACK_B R58, R58.H1 ;  /* 0x0000003aff3a723e */ /* 0x000fe200030006ff */
[----:B------:R-:W-:Y:S01]  /*e440*/  HADD2.F32 R61, -RZ, R61.H1_H1 ;  /* 0x3000003dff3d7230 */ /* 0x000fe20000004100 */
[----:B------:R-:W-:Y:S01]  /*e450*/  LOP3.LUT R60, R60, 0xff, RZ, 0xc0, !PT ;  /* 0x000000ff3c3c7812 */ /* 0x000fe200078ec0ff */
[----:B------:R-:W-:Y:S01]  /*e460*/  HADD2.F32 R66, -RZ, R67.H0_H0 ;  /* 0x20000043ff427230 */ /* 0x000fe20000004100 */
[-C--:B------:R-:W-:Y:S01]  /*e470*/  F2FP.F16.E4M3.UNPACK_B R62, R35.reuse ;  /* 0x00000023ff3e723e */ /* 0x080fe200020006ff */
[----:B------:R-:W-:Y:S01]  /*e480*/  HADD2.F32 R32, -RZ, R57.H0_H0 ;  /* 0x20000039ff207230 */ /* 0x000fe20000004100 */
[----:B------:R-:W-:Y:S01]  /*e490*/  F2FP.F16.E4M3.UNPACK_B R65, R35.H1 ;  /* 0x00000023ff41723e */ /* 0x000fe200030006ff */
[----:B------:R-:W-:Y:S01]  /*e4a0*/  HADD2.F32 R35, -RZ, R58.H0_H0 ;  /* 0x2000003aff237230 */ /* 0x000fe20000004100 */
[----:B------:R-:W-:Y:S01]  /*e4b0*/  PRMT R71, R60, 0x7054, R71 ;  /* 0x000070543c477816 */ /* 0x000fe20000000047 */
[----:B------:R-:W-:Y:S01]  /*e4c0*/  FFMA.FTZ R33, R49, R70, R33 ;  /* 0x0000004631217223 */ /* 0x000fe20000010021 */
[----:B------:R-:W-:-:S02]  /*e4d0*/  HADD2.F32 R48, -RZ, R48.H1_H1 ;  /* 0x30000030ff307230 */ /* 0x000fc40000004100 */
[C---:B------:R-:W-:Y:S01]  /*e4e0*/  FMUL.FTZ R73, R56.reuse, R69 ;  /* 0x0000004538497220 */ /* 0x040fe20000410000 */
[----:B------:R-:W-:Y:S02]  /*e4f0*/  HADD2.F32 R49, -RZ, R55.H0_H0 ;  /* 0x20000037ff317230 */ /* 0x000fe40000004100 */
[----:B------:R-:W-:Y:S01]  /*e500*/  FMUL.FTZ R56, R56, R61 ;  /* 0x0000003d38387220 */ /* 0x000fe20000410000 */
[CC--:B------:R-:W-:Y:S01]  /*e510*/  FMUL.FTZ R68, R32.reuse, R66.reuse ;  /* 0x0000004220447220 */ /* 0x0c0fe20000410000 */
[----:B------:R-:W-:Y:S01]  /*e520*/  LOP3.LUT R71, R71, 0xff000000, R51, 0xf8, !PT ;  /* 0xff00000047477812 */ /* 0x000fe200078ef833 */
[----:B------:R-:W-:Y:S01]  /*e530*/  FMUL.FTZ R75, R32, R35 ;  /* 0x00000023204b7220 */ /* 0x000fe20000410000 */
[C---:B------:R-:W-:Y:S01]  /*e540*/  FFMA.FTZ R32, R48.reuse, R61, -R73 ;  /* 0x0000003d30207223 */ /* 0x040fe20000010849 */
[----:B------:R-:W-:Y:S01]  /*e550*/  FFMA.FTZ R48, R48, R69, R56 ;  /* 0x0000004530307223 */ /* 0x000fe20000010038 */
[C---:B------:R-:W-:Y:S01]  /*e560*/  FFMA.FTZ R35, R49.reuse, R35, -R68 ;  /* 0x0000002331237223 */ /* 0x040fe20000010844 */
[----:B------:R-:W-:Y:S01]  /*e570*/  FFMA.FTZ R49, R49, R66, R75 ;  /* 0x0000004231317223 */ /* 0x000fe2000001004b */
[----:B------:R-:W-:Y:S01]  /*e580*/  F2FP.F16.E4M3.UNPACK_B R69, R71 ;  /* 0x00000047ff45723e */ /* 0x000fe200020006ff */
[----:B------:R-:W-:Y:S01]  /*e590*/  HADD2.F32 R68, -RZ, R67.H1_H1 ;  /* 0x30000043ff447230 */ /* 0x000fe20000004100 */
[----:B------:R-:W-:Y:S01]  /*e5a0*/  F2FP.F16.E4M3.UNPACK_B R66, R63 ;  /* 0x0000003fff42723e */ /* 0x000fe200020006ff */
[----:B------:R-:W-:Y:S01]  /*e5b0*/  HADD2.F32 R57, -RZ, R57.H1_H1 ;  /* 0x30000039ff397230 */ /* 0x000fe20000004100 */
[-C--:B------:R-:W-:Y:S01]  /*e5c0*/  F2FP.F16.E4M3.UNPACK_B R60, R27.reuse ;  /* 0x0000001bff3c723e */ /* 0x080fe200020006ff */
[----:B------:R-:W-:Y:S01]  /*e5d0*/  HADD2.F32 R58, -RZ, R58.H1_H1 ;  /* 0x3000003aff3a7230 */ /* 0x000fe20000004100 */
[----:B------:R-:W-:Y:S01]  /*e5e0*/  F2FP.F16.E4M3.UNPACK_B R64, R27.H1 ;  /* 0x0000001bff40723e */ /* 0x000fe200030006ff */
[----:B------:R-:W-:-:S02]  /*e5f0*/  HADD2.F32 R70, -RZ, R69.H0_H0 ;  /* 0x20000045ff467230 */ /* 0x000fc40000004100 */
[C---:B------:R-:W-:Y:S01]  /*e600*/  FMUL.FTZ R72, R57.reuse, R68 ;  /* 0x0000004439487220 */ /* 0x040fe20000410000 */
[----:B------:R-:W-:Y:S02]  /*e610*/  HADD2.F32 R56, -RZ, R62.H0_H0 ;  /* 0x2000003eff387230 */ /* 0x000fe40000004100 */
[----:B------:R-:W-:Y:S01]  /*e620*/  FMUL.FTZ R57, R57, R58 ;  /* 0x0000003a39397220 */ /* 0x000fe20000410000 */
[----:B------:R-:W-:Y:S01]  /*e630*/  HADD2.F32 R67, -RZ, R66.H0_H0 ;  /* 0x20000042ff437230 */ /* 0x000fe20000004100 */
[----:B------:R-:W-:Y:S01]  /*e640*/  F2FP.F16.E4M3.UNPACK_B R51, R24.H1 ;  /* 0x00000018ff33723e */ /* 0x000fe200030006ff */
[----:B------:R-:W-:Y:S02]  /*e650*/  HADD2.F32 R55, -RZ, R55.H1_H1 ;  /* 0x30000037ff377230 */ /* 0x000fe40000004100 */
[C---:B------:R-:W-:Y:S01]  /*e660*/  FMUL.FTZ R74, R56.reuse, R70 ;  /* 0x00000046384a7220 */ /* 0x040fe20000410000 */
[----:B------:R-:W-:Y:S02]  /*e670*/  HADD2.F32 R61, -RZ, R60.H0_H0 ;  /* 0x2000003cff3d7230 */ /* 0x000fe40000004100 */
[----:B------:R-:W-:Y:S01]  /*e680*/  FMUL.FTZ R73, R56, R67 ;  /* 0x0000004338497220 */ /* 0x000fe20000410000 */
[----:B------:R-:W-:-:S02]  /*e690*/  HADD2.F32 R69, -RZ, R69.H1_H1 ;  /* 0x30000045ff457230 */ /* 0x000fc40000004100 */
[C---:B------:R-:W-:Y:S01]  /*e6a0*/  FFMA.FTZ R56, R55.reuse, R58, -R72 ;  /* 0x0000003a37387223 */ /* 0x040fe20000010848 */
[----:B------:R-:W-:Y:S01]  /*e6b0*/  FFMA.FTZ R58, R55, R68, R57 ;  /* 0x00000044373a7223 */ /* 0x000fe20000010039 */
[C---:B------:R-:W-:Y:S01]  /*e6c0*/  FFMA.FTZ R57, R61.reuse, R67, -R74 ;  /* 0x000000433d397223 */ /* 0x040fe2000001084a */
[----:B------:R-:W-:Y:S01]  /*e6d0*/  F2FP.F16.E4M3.UNPACK_B R72, R71.H1 ;  /* 0x00000047ff48723e */ /* 0x000fe200030006ff */
[----:B------:R-:W-:Y:S01]  /*e6e0*/  HADD2.F32 R67, -RZ, R66.H1_H1 ;  /* 0x30000042ff437230 */ /* 0x000fe20000004100 */
[----:B------:R-:W-:Y:S01]  /*e6f0*/  F2FP.F16.E4M3.UNPACK_B R66, R63.H1 ;  /* 0x0000003fff42723e */ /* 0x000fe200030006ff */
[----:B------:R-:W-:Y:S01]  /*e700*/  FFMA.FTZ R55, R61, R70, R73 ;  /* 0x000000463d377223 */ /* 0x000fe20000010049 */
[----:B------:R-:W-:Y:S01]  /*e710*/  HADD2.F32 R62, -RZ, R62.H1_H1 ;  /* 0x3000003eff3e7230 */ /* 0x000fe20000004100 */
[----:B------:R-:W-:Y:S01]  /*e720*/  F2FP.F16.E4M3.UNPACK_B R46, R24 ;  /* 0x00000018ff2e723e */ /* 0x000fe200020006ff */
[----:B------:R-:W-:Y:S01]  /*e730*/  HADD2.F32 R70, -RZ, R72.H0_H0 ;  /* 0x20000048ff467230 */ /* 0x000fe20000004100 */
[----:B------:R-:W-:Y:S01]  /*e740*/  F2FP.F16.E4M3.UNPACK_B R24, R26 ;  /* 0x0000001aff18723e */ /* 0x000fe200020006ff */
[----:B------:R-:W-:-:S02]  /*e750*/  HADD2.F32 R61, -RZ, R65.H0_H0 ;  /* 0x20000041ff3d7230 */ /* 0x000fc40000004100 */
[C---:B------:R-:W-:Y:S01]  /*e760*/  FMUL.FTZ R71, R62.reuse, R69 ;  /* 0x000000453e477220 */ /* 0x040fe20000410000 */
[----:B------:R-:W-:Y:S02]  /*e770*/  HADD2.F32 R68, -RZ, R66.H0_H0 ;  /* 0x20000042ff447230 */ /* 0x000fe40000004100 */
[----:B------:R-:W-:Y:S01]  /*e780*/  FMUL.FTZ R74, R62, R67 ;  /* 0x000000433e4a7220 */ /* 0x000fe20000410000 */
[----:B------:R-:W-:Y:S02]  /*e790*/  HADD2.F32 R60, -RZ, R60.H1_H1 ;  /* 0x3000003cff3c7230 */ /* 0x000fe40000004100 */
[C---:B------:R-:W-:Y:S01]  /*e7a0*/  FMUL.FTZ R76, R61.reuse, R70 ;  /* 0x000000463d4c7220 */ /* 0x040fe20000410000 */
[----:B------:R-:W-:Y:S02]  /*e7b0*/  HADD2.F32 R63, -RZ, R64.H0_H0 ;  /* 0x20000040ff3f7230 */ /* 0x000fe40000004100 */
[----:B------:R-:W-:Y:S01]  /*e7c0*/  FMUL.FTZ R73, R61, R68 ;  /* 0x000000443d497220 */ /* 0x000fe20000410000 */
[----:B------:R-:W-:-:S02]  /*e7d0*/  HADD2.F32 R65, -RZ, R65.H1_H1 ;  /* 0x30000041ff417230 */ /* 0x000fc40000004100 */
[C---:B------:R-:W-:Y:S01]  /*e7e0*/  FFMA.FTZ R62, R60.reuse, R67, -R71 ;  /* 0x000000433c3e7223 */ /* 0x040fe20000010847 */
[----:B------:R-:W-:Y:S01]  /*e7f0*/  F2FP.F16.E4M3.UNPACK_B R71, R47.H1 ;  /* 0x0000002fff47723e */ /* 0x000fe200030006ff */
[C---:B------:R-:W-:Y:S01]  /*e800*/  FFMA.FTZ R61, R63.reuse, R68, -R76 ;  /* 0x000000443f3d7223 */ /* 0x040fe2000001084c */
[----:B------:R-:W-:Y:S01]  /*e810*/  F2FP.F16.E4M3.UNPACK_B R68, R54.H1 ;  /* 0x00000036ff44723e */ /* 0x000fe200030006ff */
[----:B------:R-:W-:Y:S01]  /*e820*/  FFMA.FTZ R63, R63, R70, R73 ;  /* 0x000000463f3f7223 */ /* 0x000fe20000010049 */
[----:B------:R-:W-:Y:S02]  /*e830*/  HADD2.F32 R70, -RZ, R66.H1_H1 ;  /* 0x30000042ff467230 */ /* 0x000fe40000004100 */
[----:B------:R-:W-:Y:S01]  /*e840*/  FFMA.FTZ R60, R60, R69, R74 ;  /* 0x000000453c3c7223 */ /* 0x000fe2000001004a */
[----:B------:R-:W-:Y:S01]  /*e850*/  HADD2.F32 R73, -RZ, R72.H1_H1 ;  /* 0x30000048ff497230 */ /* 0x000fe20000004100 */
[----:B------:R-:W-:Y:S01]  /*e860*/  F2FP.F16.E4M3.UNPACK_B R27, R26.H1 ;  /* 0x0000001aff1b723e */ /* 0x000fe200030006ff */
        /* <DEDUP_REMOVED lines=11> */
[-C--:B------:R-:W-:Y:S01]  /*e920*/  FMUL.FTZ R75, R64, R69.reuse ;  /* 0x00000045404b7220 */ /* 0x080fe20000410000 */
[----:B------:R-:W-:Y:S01]  /*e930*/  FFMA.FTZ R64, R66, R70, -R77 ;  /* 0x0000004642407223 */ /* 0x000fe2000001084d */
[C---:B------:R-:W-:Y:S01]  /*e940*/  FFMA.FTZ R65, R67.reuse, R69, -R74 ;  /* 0x0000004543417223 */ /* 0x040fe2000001084a */
[----:B------:R-:W-:Y:S02]  /*e950*/  HADD2.F32 R70, -RZ, R68.H1_H1 ;  /* 0x30000044ff467230 */ /* 0x000fe40000004100 */
[----:B------:R-:W-:Y:S01]  /*e960*/  FFMA.FTZ R67, R67, R72, R75 ;  /* 0x0000004843437223 */ /* 0x000fe2000001004b */
[----:B------:R-:W-:Y:S01]  /*e970*/  HADD2.F32 R72, -RZ, R71.H1_H1 ;  /* 0x30000047ff487230 */ /* 0x000fe20000004100 */
[----:B------:R-:W-:Y:S01]  /*e980*/  F2FP.F16.E4M3.UNPACK_B R69, R47 ;  /* 0x0000002fff45723e */ /* 0x000fe200020006ff */
[----:B------:R-:W-:Y:S01]  /*e990*/  HADD2.F32 R51, -RZ, R51.H1_H1 ;  /* 0x30000033ff337230 */ /* 0x000fe20000004100 */
[----:B------:R-:W-:Y:S01]  /*e9a0*/  F2FP.F16.E4M3.UNPACK_B R68, R54 ;  /* 0x00000036ff44723e */ /* 0x000fe200020006ff */
[C---:B------:R-:W-:Y:S01]  /*e9b0*/  FMUL.FTZ R47, R59.reuse, R70 ;  /* 0x000000463b2f7220 */ /* 0x040fe20000410000 */
[----:B------:R-:W-:Y:S01]  /*e9c0*/  FMUL.FTZ R74, R59, R72 ;  /* 0x000000483b4a7220 */ /* 0x000fe20000410000 */
[----:B------:R-:W-:-:S02]  /*e9d0*/  HADD2.F32 R59, -RZ, R69.H0_H0 ;  /* 0x20000045ff3b7230 */ /* 0x000fc40000004100 */
[----:B------:R-:W-:Y:S01]  /*e9e0*/  FFMA.FTZ R66, R66, R73, R76 ;  /* 0x0000004942427223 */ /* 0x000fe2000001004c */
[----:B------:R-:W-:Y:S02]  /*e9f0*/  HADD2.F32 R54, -RZ, R50.H0_H0 ;  /* 0x20000032ff367230 */ /* 0x000fe40000004100 */
[C---:B------:R-:W-:Y:S01]  /*ea00*/  FFMA.FTZ R74, R51.reuse, R70, -R74 ;  /* 0x00000046334a7223 */ /* 0x040fe2000001084a */
[----:B------:R-:W-:Y:S01]  /*ea10*/  FFMA.FTZ R76, R51, R72, R47 ;  /* 0x00000048334c7223 */ /* 0x000fe2000001002f */
[----:B------:R-:W-:Y:S01]  /*ea20*/  HADD2.F32 R51, -RZ, R68.H0_H0 ;  /* 0x20000044ff337230 */ /* 0x000fe20000004100 */
[----:B------:R-:W-:Y:S01]  /*ea30*/  F2FP.SATFINITE.E4M3.F32.PACK_AB_MERGE_C R35, R56, R35, RZ ;  /* 0x000000233823723e */ /* 0x000fe200048070ff */
[----:B------:R-:W-:Y:S02]  /*ea40*/  HADD2.F32 R47, -RZ, R46.H0_H0 ;  /* 0x2000002eff2f7230 */ /* 0x000fe40000004100 */
[----:B------:R-:W-:Y:S01]  /*ea50*/  FMUL.FTZ R70, R54, R59 ;  /* 0x0000003b36467220 */ /* 0x000fe20000410000 */
[----:B------:R-:W-:-:S02]  /*ea60*/  HADD2.F32 R69, -RZ, R69.H1_H1 ;  /* 0x30000045ff457230 */ /* 0x000fc40000004100 */
[-C--:B------:R-:W-:Y:S01]  /*ea70*/  FMUL.FTZ R54, R54, R51.reuse ;  /* 0x0000003336367220 */ /* 0x080fe20000410000 */
[----:B------:R-:W-:Y:S02]  /*ea80*/  HADD2.F32 R50, -RZ, R50.H1_H1 ;  /* 0x30000032ff327230 */ /* 0x000fe40000004100 */
[C---:B------:R-:W-:Y:S01]  /*ea90*/  FFMA.FTZ R70, R47.reuse, R51, -R70 ;  /* 0x000000332f467223 */ /* 0x040fe20000010846 */
[----:B------:R-:W-:Y:S01]  /*eaa0*/  HADD2.F32 R51, -RZ, R68.H1_H1 ;  /* 0x30000044ff337230 */ /* 0x000fe20000004100 */
[----:B------:R-:W-:Y:S01]  /*eab0*/  F2FP.F16.E4M3.UNPACK_B R68, R45.H1 ;  /* 0x0000002dff44723e */ /* 0x000fe200030006ff */
[----:B------:R-:W-:Y:S02]  /*eac0*/  HADD2.F32 R46, -RZ, R46.H1_H1 ;  /* 0x3000002eff2e7230 */ /* 0x000fe40000004100 */
[C---:B------:R-:W-:Y:S01]  /*ead0*/  FMUL.FTZ R71, R50.reuse, R69 ;  /* 0x0000004532477220 */ /* 0x040fe20000410000 */
[----:B------:R-:W-:Y:S01]  /*eae0*/  FFMA.FTZ R59, R47, R59, R54 ;  /* 0x0000003b2f3b7223 */ /* 0x000fe20000010036 */
[-C--:B------:R-:W-:Y:S01]  /*eaf0*/  F2FP.F16.E4M3.UNPACK_B R54, R44.reuse.H1 ;  /* 0x0000002cff36723e */ /* 0x080fe200030006ff */
[-C--:B------:R-:W-:Y:S01]  /*eb00*/  FMUL.FTZ R50, R50, R51.reuse ;  /* 0x0000003332327220 */ /* 0x080fe20000410000 */
[----:B------:R-:W-:Y:S01]  /*eb10*/  FFMA.FTZ R71, R46, R51, -R71 ;  /* 0x000000332e477223 */ /* 0x000fe20000010847 */
[----:B------:R-:W-:Y:S01]  /*eb20*/  HADD2.F32 R51, -RZ, R68.H0_H0 ;  /* 0x20000044ff337230 */ /* 0x000fe20000004100 */
[----:B------:R-:W-:Y:S01]  /*eb30*/  F2FP.F16.E4M3.UNPACK_B R44, R44 ;  /* 0x0000002cff2c723e */ /* 0x000fe200020006ff */
[----:B------:R-:W-:-:S02]  /*eb40*/  HADD2.F32 R47, -RZ, R34.H0_H0 ;  /* 0x20000022ff2f7230 */ /* 0x000fc40000004100 */
[----:B------:R-:W-:Y:S01]  /*eb50*/  FFMA.FTZ R72, R46, R69, R50 ;  /* 0x000000452e487223 */ /* 0x000fe20000010032 */
[--C-:B------:R-:W-:Y:S01]  /*eb60*/  HADD2.F32 R50, -RZ, R54.reuse.H0_H0 ;  /* 0x20000036ff327230 */ /* 0x100fe20000004100 */
[----:B------:R-:W-:Y:S01]  /*eb70*/  F2FP.SATFINITE.E4M3.F32.PACK_AB_MERGE_C R49, R58, R49, RZ ;  /* 0x000000313a31723e */ /* 0x000fe200048070ff */
        /* <DEDUP_REMOVED lines=8> */
[----:B------:R-:W-:Y:S01]  /*ec00*/  HADD2.F32 R27, -RZ, R27.H1_H1 ;  /* 0x3000001bff1b7230 */ /* 0x000fe20000004100 */
[----:B------:R-:W-:Y:S01]  /*ec10*/  F2FP.SATFINITE.E4M3.F32.PACK_AB_MERGE_C R63, R66, R63, RZ ;  /* 0x0000003f423f723e */ /* 0x000fe200048070ff */
[--C-:B------:R-:W-:Y:S02]  /*ec20*/  HADD2.F32 R47, -RZ, R44.reuse.H1_H1 ;  /* 0x3000002cff2f7230 */ /* 0x100fe40000004100 */
[C---:B------:R-:W-:Y:S01]  /*ec30*/  FMUL.FTZ R78, R34.reuse, R68 ;  /* 0x00000044224e7220 */ /* 0x040fe20000410000 */
[-C--:B------:R-:W-:Y:S01]  /*ec40*/  FMUL.FTZ R69, R34, R54.reuse ;  /* 0x0000003622457220 */ /* 0x080fe20000410000 */
[----:B------:R-:W-:Y:S01]  /*ec50*/  F2FP.F16.E4M3.UNPACK_B R34, R45 ;  /* 0x0000002dff22723e */ /* 0x000fe200020006ff */
[----:B------:R-:W-:Y:S02]  /*ec60*/  HADD2.F32 R45, -RZ, R44.H0_H0 ;  /* 0x2000002cff2d7230 */ /* 0x000fe40000004100 */
[C---:B------:R-:W-:Y:S01]  /*ec70*/  FFMA.FTZ R77, R27.reuse, R54, -R78 ;  /* 0x000000361b4d7223 */ /* 0x040fe2000001084e */
[----:B------:R-:W-:Y:S01]  /*ec80*/  FFMA.FTZ R68, R27, R68, R69 ;  /* 0x000000441b447223 */ /* 0x000fe20000010045 */
[----:B------:R-:W-:Y:S01]  /*ec90*/  HADD2.F32 R27, -RZ, R26.H0_H0 ;  /* 0x2000001aff1b7230 */ /* 0x000fe20000004100 */
[----:B------:R-:W-:Y:S01]  /*eca0*/  F2FP.SATFINITE.E4M3.F32.PACK_AB_MERGE_C R67, R76, R67, RZ ;  /* 0x000000434c43723e */ /* 0x000fe200048070ff */
[--C-:B------:R-:W-:Y:S01]  /*ecb0*/  HADD2.F32 R44, -RZ, R34.reuse.H0_H0 ;  /* 0x20000022ff2c7230 */ /* 0x100fe20000004100 */
[----:B------:R-:W-:Y:S01]  /*ecc0*/  F2FP.SATFINITE.E4M3.F32.PACK_AB_MERGE_C R50, R77, R50, RZ ;  /* 0x000000324d32723e */ /* 0x000fe200048070ff */
[----:B------:R-:W-:Y:S01]  /*ecd0*/  HADD2.F32 R51, -RZ, R34.H1_H1 ;  /* 0x30000022ff337230 */ /* 0x000fe20000004100 */
[----:B------:R-:W-:Y:S01]  /*ece0*/  F2FP.SATFINITE.E4M3.F32.PACK_AB_MERGE_C R68, R68, R75, RZ ;  /* 0x0000004b4444723e */ /* 0x000fe200048070ff */
[----:B------:R-:W-:-:S02]  /*ecf0*/  HADD2.F32 R34, -RZ, R26.H1_H1 ;  /* 0x3000001aff227230 */ /* 0x000fc40000004100 */
[CC--:B------:R-:W-:Y:S01]  /*ed00*/  FMUL.FTZ R69, R27.reuse, R44.reuse ;  /* 0x0000002c1b457220 */ /* 0x0c0fe20000410000 */
[--C-:B------:R-:W-:Y:S02]  /*ed10*/  HADD2.F32 R26, -RZ, R24.reuse.H0_H0 ;  /* 0x20000018ff1a7230 */ /* 0x100fe40000004100 */
[----:B------:R-:W-:Y:S01]  /*ed20*/  FMUL.FTZ R27, R27, R45 ;  /* 0x0000002d1b1b7220 */ /* 0x000fe20000410000 */
[----:B------:R-:W-:Y:S02]  /*ed30*/  HADD2.F32 R24, -RZ, R24.H1_H1 ;  /* 0x30000018ff187230 */ /* 0x000fe40000004100 */
[C---:B------:R-:W-:Y:S01]  /*ed40*/  FMUL.FTZ R73, R34.reuse, R51 ;  /* 0x0000003322497220 */ /* 0x040fe20000410000 */
[----:B------:R-:W-:Y:S01]  /*ed50*/  FMUL.FTZ R46, R34, R47 ;  /* 0x0000002f222e7220 */ /* 0x000fe20000410000 */
[C---:B------:R-:W-:Y:S01]  /*ed60*/  FFMA.FTZ R69, R26.reuse, R45, -R69 ;  /* 0x0000002d1a457223 */ /* 0x040fe20000010845 */
[----:B------:R-:W-:Y:S01]  /*ed70*/  FFMA.FTZ R34, R26, R44, R27 ;  /* 0x0000002c1a227223 */ /* 0x000fe2000001001b */
[C---:B------:R-:W-:Y:S01]  /*ed80*/  FFMA.FTZ R26, R24.reuse, R47, -R73 ;  /* 0x0000002f181a7223 */ /* 0x040fe20000010849 */
[----:B------:R-:W-:Y:S01]  /*ed90*/  FFMA.FTZ R51, R24, R51, R46 ;  /* 0x0000003318337223 */ /* 0x000fe2000001002e */
[----:B------:R-:W-:-:S02]  /*eda0*/  F2FP.SATFINITE.E4M3.F32.PACK_AB_MERGE_C R27, R64, R61, RZ ;  /* 0x0000003d401b723e */ /* 0x000fc400048070ff */
[----:B------:R-:W-:Y:S02]  /*edb0*/  F2FP.SATFINITE.E4M3.F32.PACK_AB_MERGE_C R24, R74, R65, RZ ;  /* 0x000000414a18723e */ /* 0x000fe400048070ff */
[----:B------:R-:W-:Y:S02]  /*edc0*/  F2FP.SATFINITE.E4M3.F32.PACK_AB_MERGE_C R25, R32, R25, R35 ;  /* 0x000000192019723e */ /* 0x000fe40004807023 */
[----:B------:R-:W-:Y:S02]  /*edd0*/  F2FP.SATFINITE.E4M3.F32.PACK_AB_MERGE_C R27, R62, R57, R27 ;  /* 0x000000393e1b723e */ /* 0x000fe4000480701b */
[----:B------:R-:W-:Y:S02]  /*ede0*/  F2FP.SATFINITE.E4M3.F32.PACK_AB_MERGE_C R24, R71, R70, R24 ;  /* 0x000000464718723e */ /* 0x000fe40004807018 */
[----:B------:R-:W-:Y:S02]  /*edf0*/  F2FP.SATFINITE.E4M3.F32.PACK_AB_MERGE_C R26, R26, R69, R50 ;  /* 0x000000451a1a723e */ /* 0x000fe40004807032 */
[----:B------:R-:W-:-:S02]  /*ee00*/  F2FP.SATFINITE.E4M3.F32.PACK_AB_MERGE_C R33, R48, R33, R49 ;  /* 0x000000213021723e */ /* 0x000fc40004807031 */
[----:B------:R-:W-:Y:S01]  /*ee10*/  F2FP.SATFINITE.E4M3.F32.PACK_AB_MERGE_C R35, R60, R55, R63 ;  /* 0x000000373c23723e */ /* 0x000fe2000480703f */
[----:B------:R1:W-:Y:S01]  /*ee20*/  STS.128 [R214+0x18000], R24 ;  /* 0x01800018d6007388 */ /* 0x0003e20000000c00 */
[----:B------:R-:W-:Y:S02]  /*ee30*/  F2FP.SATFINITE.E4M3.F32.PACK_AB_MERGE_C R32, R72, R59, R67 ;  /* 0x0000003b4820723e */ /* 0x000fe40004807043 */
[----:B------:R-:W-:-:S05]  /*ee40*/  F2FP.SATFINITE.E4M3.F32.PACK_AB_MERGE_C R34, R51, R34, R68 ;  /* 0x000000223322723e */ /* 0x000fca0004807044 */
[----:B------:R1:W-:Y:S02]  /*ee50*/  STS.128 [R53+0x18000], R32 ;  /* 0x0180002035007388 */ /* 0x0003e40000000c00 */
.L_x_1539:
[----:B------:R-:W-:Y:S05]  /*ee60*/  BSYNC B1 ;  /* 0x0000000000017941 */ /* 0x000fea0003800000 */
.L_x_1538:
[----:B------:R-:W-:Y:S04]  /*ee70*/  BSSY B1, `(.L_x_1540) ;  /* 0x00000fa000017945 */ /* 0x000fe80003800000 */
[----:B------:R-:W-:Y:S05]  /*ee80*/  @P2 BRA `(.L_x_1541) ;  /* 0x0000000c00e02947 */ /* 0x000fea0003800000 */
[----:B------:R-:W2:Y:S01]  /*ee90*/  LDL R71, [R1+0xa0] ;  /* 0x0000a00001477983 */ /* 0x000ea20000100800 */
[----:B01---5:R-:W-:Y:S02]  /*eea0*/  SHF.R.U32.HI R25, RZ, 0x8, R28 ;  /* 0x00000008ff197819 */ /* 0x023fe4000001161c */
[----:B------:R-:W-:Y:S02]  /*eeb0*/  LOP3.LUT R24, R28, 0xff, RZ, 0xc0, !PT ;  /* 0x000000ff1c187812 */ /* 0x000fe400078ec0ff */
[----:B------:R-:W-:Y:S02]  /*eec0*/  SHF.R.U32.HI R33, RZ, 0x8, R30 ;  /* 0x00000008ff217819 */ /* 0x000fe4000001161e */
[----:B------:R-:W-:Y:S02]  /*eed0*/  LOP3.LUT R25, R25, 0xff, RZ, 0xc0, !PT ;  /* 0x000000ff19197812 */ /* 0x000fe400078ec0ff */
[----:B------:R-:W-:Y:S02]  /*eee0*/  LEA.HI R34, R52, R3, RZ, 0x1c ;  /* 0x0000000334227211 */ /* 0x000fe400078fe0ff */
[----:B------:R-:W-:-:S02]  /*eef0*/  LOP3.LUT R32, R30, 0xff, RZ, 0xc0, !PT ;  /* 0x000000ff1e207812 */ /* 0x000fc400078ec0ff */
[----:B------:R-:W-:Y:S02]  /*ef00*/  LOP3.LUT R33, R33, 0xff, RZ, 0xc0, !PT ;  /* 0x000000ff21217812 */ /* 0x000fe400078ec0ff */
[----:B------:R-:W-:Y:S01]  /*ef10*/  PRMT R45, R25, 0x7604, R24 ;  /* 0x00007604192d7816 */ /* 0x000fe20000000018 */
[----:B------:R-:W-:Y:S01]  /*ef20*/  IMAD.SHL.U32 R24, R34, 0x10, RZ ;  /* 0x0000001022187824 */ /* 0x000fe200078e00ff */
[----:B------:R-:W-:Y:S02]  /*ef30*/  SHF.R.S32.HI R25, RZ, 0x1f, R34 ;  /* 0x0000001fff197819 */ /* 0x000fe40000011422 */
[----:B------:R-:W-:Y:S02]  /*ef40*/  PRMT R49, R33, 0x7604, R32 ;  /* 0x0000760421317816 */ /* 0x000fe40000000020 */
[----:B------:R-:W-:Y:S02]  /*ef50*/  LEA.HI R33, R25, R34, RZ, 0x3 ;  /* 0x0000002219217211 */ /* 0x000fe400078f18ff */
[----:B------:R-:W-:-:S02]  /*ef60*/  SHF.R.U32.HI R27, RZ, 0x8, R29 ;  /* 0x00000008ff1b7819 */ /* 0x000fc4000001161d */
[----:B------:R-:W-:Y:S01]  /*ef70*/  LOP3.LUT R24, R203, 0x70, R24, 0xf8, !PT ;  /* 0x00000070cb187812 */ /* 0x000fe200078ef818 */
[----:B------:R-:W-:Y:S01]  /*ef80*/  IMAD.SHL.U32 R34, R33, 0x800, RZ ;  /* 0x0000080021227824 */ /* 0x000fe200078e00ff */
[----:B------:R-:W-:Y:S02]  /*ef90*/  SHF.R.U32.HI R35, RZ, 0x3, R203 ;  /* 0x00000003ff237819 */ /* 0x000fe400000116cb */
[----:B------:R-:W-:Y:S02]  /*efa0*/  LOP3.LUT R26, R29, 0xff, RZ, 0xc0, !PT ;  /* 0x000000ff1d1a7812 */ /* 0x000fe400078ec0ff */
[----:B------:R-:W-:Y:S02]  /*efb0*/  LOP3.LUT R27, R27, 0xff, RZ, 0xc0, !PT ;  /* 0x000000ff1b1b7812 */ /* 0x000fe400078ec0ff */
[----:B------:R-:W-:Y:S02]  /*efc0*/  LOP3.LUT R33, R24, R35, RZ, 0x3c, !PT ;  /* 0x0000002318217212 */ /* 0x000fe400078e3cff */
[----:B------:R-:W-:-:S02]  /*efd0*/  LOP3.LUT R34, R34, 0xffffc000, RZ, 0xc0, !PT ;  /* 0xffffc00022227812 */ /* 0x000fc400078ec0ff */
[----:B------:R-:W-:Y:S02]  /*efe0*/  PRMT R46, R27, 0x7604, R26 ;  /* 0x000076041b2e7816 */ /* 0x000fe4000000001a */
[----:B------:R-:W-:Y:S02]  /*eff0*/  SHF.R.U32.HI R26, RZ, 0x8, R31 ;  /* 0x00000008ff1a7819 */ /* 0x000fe4000001161f */
[----:B------:R-:W-:Y:S02]  /*f000*/  SHF.R.U32.HI R32, RZ, 0x8, R4 ;  /* 0x00000008ff207819 */ /* 0x000fe40000011604 */
[----:B------:R-:W-:Y:S02]  /*f010*/  IADD3 R33, R33, R34, R212 ;  /* 0x0000002221217210 */ /* 0x000fe40007ffe0d4 */
[----:B------:R-:W-:Y:S02]  /*f020*/  LOP3.LUT R25, R31, 0xff, RZ, 0xc0, !PT ;  /* 0x000000ff1f197812 */ /* 0x000fe400078ec0ff */
[----:B------:R-:W-:Y:S01]  /*f030*/  LOP3.LUT R27, R4, 0xff, RZ, 0xc0, !PT ;  /* 0x000000ff041b7812 */ /* 0x000fe200078ec0ff */
[----:B------:R-:W-:Y:S01]  /*f040*/  IMAD.IADD R44, R16, 0x1, R33 ;  /* 0x00000001102c7824 */ /* 0x000fe200078e0221 */
[----:B------:R-:W-:-:S02]  /*f050*/  LOP3.LUT R26, R26, 0xff, RZ, 0xc0, !PT ;  /* 0x000000ff1a1a7812 */ /* 0x000fc400078ec0ff */
[----:B------:R-:W-:Y:S02]  /*f060*/  LOP3.LUT R32, R32, 0xff, RZ, 0xc0, !PT ;  /* 0x000000ff20207812 */ /* 0x000fe400078ec0ff */
[----:B------:R-:W-:Y:S02]  /*f070*/  PRMT R48, R26, 0x7604, R25 ;  /* 0x000076041a307816 */ /* 0x000fe40000000019 */
[----:B------:R-:W-:Y:S02]  /*f080*/  PRMT R53, R32, 0x7604, R27 ;  /* 0x0000760420357816 */ /* 0x000fe4000000001b */
[----:B------:R-:W0:Y:S01]  /*f090*/  LDS.128 R32, [R44+0x18000] ;  /* 0x018000002c207984 */ /* 0x000e220000000c00 */
[----:B------:R-:W-:Y:S02]  /*f0a0*/  SHF.R.U32.HI R56, RZ, 0x8, R7 ;  /* 0x00000008ff387819 */ /* 0x000fe40000011607 */
[----:B------:R-:W-:Y:S02]  /*f0b0*/  SHF.R.U32.HI R50, RZ, 0x8, R5 ;  /* 0x00000008ff327819 */ /* 0x000fe40000011605 */
[----:B------:R-:W-:-:S02]  /*f0c0*/  LOP3.LUT R55, R7, 0xff, RZ, 0xc0, !PT ;  /* 0x000000ff07377812 */ /* 0x000fc400078ec0ff */
[----:B------:R-:W-:Y:S02]  /*f0d0*/  LOP3.LUT R56, R56, 0xff, RZ, 0xc0, !PT ;  /* 0x000000ff38387812 */ /* 0x000fe400078ec0ff */
[----:B------:R-:W-:Y:S02]  /*f0e0*/  LOP3.LUT R47, R5, 0xff, RZ, 0xc0, !PT ;  /* 0x000000ff052f7812 */ /* 0x000fe400078ec0ff */
[----:B------:R-:W-:Y:S02]  /*f0f0*/  LOP3.LUT R50, R50, 0xff, RZ, 0xc0, !PT ;  /* 0x000000ff32327812 */ /* 0x000fe400078ec0ff */
[----:B------:R-:W-:Y:S02]  /*f100*/  SHF.R.U32.HI R54, RZ, 0x8, R6 ;  /* 0x00000008ff367819 */ /* 0x000fe40000011606 */
[----:B------:R-:W-:Y:S02]  /*f110*/  PRMT R56, R56, 0x7604, R55 ;  /* 0x0000760438387816 */ /* 0x000fe40000000037 */
[----:B------:R-:W-:-:S02]  /*f120*/  PRMT R50, R50, 0x7604, R47 ;  /* 0x0000760432327816 */ /* 0x000fc4000000002f */
[----:B------:R-:W-:Y:S02]  /*f130*/  SHF.R.U32.HI R55, RZ, 0x10, R5 ;  /* 0x00000010ff377819 */ /* 0x000fe40000011605 */
[----:B------:R-:W-:Y:S02]  /*f140*/  LOP3.LUT R51, R6, 0xff, RZ, 0xc0, !PT ;  /* 0x000000ff06337812 */ /* 0x000fe400078ec0ff */
[----:B------:R-:W-:Y:S01]  /*f150*/  LOP3.LUT R54, R54, 0xff, RZ, 0xc0, !PT ;  /* 0x000000ff36367812 */ /* 0x000fe200078ec0ff */
[----:B------:R-:W-:Y:S01]  /*f160*/  IMAD.U32 R55, R55, 0x10000, RZ ;  /* 0x0001000037377824 */ /* 0x000fe200078e00ff */
[----:B------:R-:W-:Y:S02]  /*f170*/  SHF.R.U32.HI R47, RZ, 0x10, R29 ;  /* 0x00000010ff2f7819 */ /* 0x000fe4000001161d */
[----:B------:R-:W-:Y:S02]  /*f180*/  SHF.R.U32.HI R59, RZ, 0x10, R7 ;  /* 0x00000010ff3b7819 */ /* 0x000fe40000011607 */
[----:B------:R-:W-:Y:S01]  /*f190*/  PRMT R57, R54, 0x7604, R51 ;  /* 0x0000760436397816 */ /* 0x000fe20000000033 */
[----:B------:R-:W-:Y:S01]  /*f1a0*/  IMAD.U32 R47, R47, 0x10000, RZ ;  /* 0x000100002f2f7824 */ /* 0x000fe200078e00ff */
[----:B------:R-:W-:Y:S01]  /*f1b0*/  SHF.R.U32.HI R51, RZ, 0x10, R31 ;  /* 0x00000010ff337819 */ /* 0x000fe2000001161f */
[----:B------:R-:W-:Y:S01]  /*f1c0*/  IMAD.U32 R59, R59, 0x10000, RZ ;  /* 0x000100003b3b7824 */ /* 0x000fe200078e00ff */
[----:B------:R-:W-:-:S02]  /*f1d0*/  LOP3.LUT R55, R50, 0xff0000, R55, 0xf8, !PT ;  /* 0x00ff000032377812 */ /* 0x000fc400078ef837 */
[----:B------:R-:W-:Y:S01]  /*f1e0*/  LOP3.LUT R47, R46, 0xff0000, R47, 0xf8, !PT ;  /* 0x00ff00002e2f7812 */ /* 0x000fe200078ef82f */
[----:B------:R-:W-:Y:S01]  /*f1f0*/  IMAD.U32 R51, R51, 0x10000, RZ ;  /* 0x0001000033337824 */ /* 0x000fe200078e00ff */
[----:B------:R-:W-:Y:S02]  /*f200*/  LOP3.LUT R45, R45, 0xff0000, R28, 0xf8, !PT ;  /* 0x00ff00002d2d7812 */ /* 0x000fe400078ef81c */
[----:B------:R-:W-:Y:S02]  /*f210*/  LOP3.LUT R49, R49, 0xff0000, R30, 0xf8, !PT ;  /* 0x00ff000031317812 */ /* 0x000fe400078ef81e */
[----:B------:R-:W-:Y:S02]  /*f220*/  LOP3.LUT R59, R56, 0xff0000, R59, 0xf8, !PT ;  /* 0x00ff0000383b7812 */ /* 0x000fe400078ef83b */
[----:B------:R-:W-:Y:S02]  /*f230*/  LOP3.LUT R58, R55, 0xff000000, R5, 0xf8, !PT ;  /* 0xff000000373a7812 */ /* 0x000fe400078ef805 */
[----:B------:R-:W-:-:S02]  /*f240*/  LOP3.LUT R45, R45, 0xff000000, R28, 0xf8, !PT ;  /* 0xff0000002d2d7812 */ /* 0x000fc400078ef81c */
[----:B------:R-:W-:Y:S02]  /*f250*/  LOP3.LUT R47, R47, 0xff000000, R29, 0xf8, !PT ;  /* 0xff0000002f2f7812 */ /* 0x000fe400078ef81d */
[----:B------:R-:W-:Y:S02]  /*f260*/  LOP3.LUT R51, R48, 0xff0000, R51, 0xf8, !PT ;  /* 0x00ff000030337812 */ /* 0x000fe400078ef833 */
[----:B------:R-:W-:Y:S02]  /*f270*/  LOP3.LUT R28, R49, 0xff000000, R30, 0xf8, !PT ;  /* 0xff000000311c7812 */ /* 0x000fe400078ef81e */
[----:B------:R-:W-:Y:S02]  /*f280*/  LOP3.LUT R53, R53, 0xff0000, R4, 0xf8, !PT ;  /* 0x00ff000035357812 */ /* 0x000fe400078ef804 */
[----:B------:R-:W-:Y:S02]  /*f290*/  LOP3.LUT R61, R59, 0xff000000, R7, 0xf8, !PT ;  /* 0xff0000003b3d7812 */ /* 0x000fe400078ef807 */
[----:B------:R-:W-:-:S02]  /*f2a0*/  LOP3.LUT R57, R57, 0xff0000, R6, 0xf8, !PT ;  /* 0x00ff000039397812 */ /* 0x000fc400078ef806 */
[----:B------:R-:W-:Y:S02]  /*f2b0*/  F2FP.F16.E4M3.UNPACK_B R59, R58 ;  /* 0x0000003aff3b723e */ /* 0x000fe400020006ff */
[----:B------:R-:W-:Y:S02]  /*f2c0*/  LOP3.LUT R54, R51, 0xff000000, R31, 0xf8, !PT ;  /* 0xff00000033367812 */ /* 0x000fe400078ef81f */
[----:B------:R-:W-:Y:S01]  /*f2d0*/  LOP3.LUT R31, R53, 0xff000000, R4, 0xf8, !PT ;  /* 0xff000000351f7812 */ /* 0x000fe200078ef804 */
[--C-:B------:R-:W-:Y:S01]  /*f2e0*/  HADD2.F32 R60, -RZ, R59.reuse.H0_H0 ;  /* 0x2000003bff3c7230 */ /* 0x100fe20000004100 */
[----:B------:R-:W-:Y:S01]  /*f2f0*/  LOP3.LUT R4, R57, 0xff000000, R6, 0xf8, !PT ;  /* 0xff00000039047812 */ /* 0x000fe200078ef806 */
[----:B------:R-:W-:Y:S01]  /*f300*/  HADD2.F32 R59, -RZ, R59.H1_H1 ;  /* 0x3000003bff3b7230 */ /* 0x000fe20000004100 */
[-C--:B0-----:R-:W-:Y:S02]  /*f310*/  F2FP.F16.E4M3.UNPACK_B R48, R32.reuse ;  /* 0x00000020ff30723e */ /* 0x081fe400020006ff */
[----:B------:R-:W-:-:S02]  /*f320*/  F2FP.F16.E4M3.UNPACK_B R55, R32.H1 ;  /* 0x00000020ff37723e */ /* 0x000fc400030006ff */
[-C--:B------:R-:W-:Y:S02]  /*f330*/  F2FP.F16.E4M3.UNPACK_B R51, R35.reuse ;  /* 0x00000023ff33723e */ /* 0x080fe400020006ff */
[----:B------:R-:W-:Y:S02]  /*f340*/  F2FP.F16.E4M3.UNPACK_B R57, R35.H1 ;  /* 0x00000023ff39723e */ /* 0x000fe400030006ff */
[----:B------:R-:W-:Y:S02]  /*f350*/  F2FP.F16.E4M3.UNPACK_B R58, R58.H1 ;  /* 0x0000003aff3a723e */ /* 0x000fe400030006ff */
[-C--:B------:R-:W-:Y:S02]  /*f360*/  F2FP.F16.E4M3.UNPACK_B R62, R61.reuse ;  /* 0x0000003dff3e723e */ /* 0x080fe400020006ff */
[----:B------:R-:W-:Y:S02]  /*f370*/  F2FP.F16.E4M3.UNPACK_B R61, R61.H1 ;  /* 0x0000003dff3d723e */ /* 0x000fe400030006ff */
[-C--:B------:R-:W-:Y:S01]  /*f380*/  F2FP.F16.E4M3.UNPACK_B R7, R34.reuse ;  /* 0x00000022ff07723e */ /* 0x080fe200020006ff */
[--C-:B------:R-:W-:Y:S01]  /*f390*/  HADD2.F32 R64, -RZ, R62.reuse.H0_H0 ;  /* 0x2000003eff407230 */ /* 0x100fe20000004100 */
[----:B------:R-:W-:Y:S01]  /*f3a0*/  F2FP.F16.E4M3.UNPACK_B R34, R34.H1 ;  /* 0x00000022ff22723e */ /* 0x000fe200030006ff */
[----:B------:R-:W-:Y:S01]  /*f3b0*/  HADD2.F32 R62, -RZ, R62.H1_H1 ;  /* 0x3000003eff3e7230 */ /* 0x000fe20000004100 */
[----:B--2---:R-:W0:Y:S02]  /*f3c0*/  LDS.128 R24, [R71+0x18000] ;  /* 0x0180000047187984 */ /* 0x004e240000000c00 */
[----:B0-----:R-:W-:-:S02]  /*f3d0*/  F2FP.F16.E4M3.UNPACK_B R29, R24 ;  /* 0x00000018ff1d723e */ /* 0x001fc400020006ff */
[----:B------:R-:W-:Y:S02]  /*f3e0*/  F2FP.F16.E4M3.UNPACK_B R49, R24.H1 ;  /* 0x00000018ff31723e */ /* 0x000fe400030006ff */
[-C--:B------:R-:W-:Y:S02]  /*f3f0*/  F2FP.F16.E4M3.UNPACK_B R50, R27.reuse ;  /* 0x0000001bff32723e */ /* 0x080fe400020006ff */
[----:B------:R-:W-:Y:S02]  /*f400*/  F2FP.F16.E4M3.UNPACK_B R56, R27.H1 ;  /* 0x0000001bff38723e */ /* 0x000fe400030006ff */
[----:B------:R-:W-:Y:S02]  /*f410*/  F2FP.F16.E4M3.UNPACK_B R24, R33 ;  /* 0x00000021ff18723e */ /* 0x000fe400020006ff */
[----:B------:R-:W-:Y:S02]  /*f420*/  F2FP.F16.E4M3.UNPACK_B R27, R47 ;  /* 0x0000002fff1b723e */ /* 0x000fe400020006ff */
[-C--:B------:R-:W-:Y:S01]  /*f430*/  F2FP.F16.E4M3.UNPACK_B R30, R25.reuse ;  /* 0x00000019ff1e723e */ /* 0x080fe200020006ff */
[----:B------:R-:W-:Y:S01]  /*f440*/  HADD2.F32 R6, -RZ, R24.H0_H0 ;  /* 0x20000018ff067230 */ /* 0x000fe20000004100 */
[----:B------:R-:W-:Y:S01]  /*f450*/  F2FP.F16.E4M3.UNPACK_B R46, R25.H1 ;  /* 0x00000019ff2e723e */ /* 0x000fe200030006ff */
[----:B------:R-:W-:Y:S01]  /*f460*/  HADD2.F32 R53, -RZ, R27.H0_H0 ;  /* 0x2000001bff357230 */ /* 0x000fe20000004100 */
[----:B------:R-:W-:Y:S01]  /*f470*/  F2FP.F16.E4M3.UNPACK_B R33, R33.H1 ;  /* 0x00000021ff21723e */ /* 0x000fe200030006ff */
[----:B------:R-:W-:-:S02]  /*f480*/  HADD2.F32 R25, -RZ, R30.H0_H0 ;  /* 0x2000001eff197230 */ /* 0x000fc40000004100 */
[CC--:B------:R-:W-:Y:S01]  /*f490*/  FMUL.FTZ R32, R6.reuse, R60.reuse ;  /* 0x0000003c06207220 */ /* 0x0c0fe20000410000 */
[----:B------:R-:W-:Y:S02]  /*f4a0*/  HADD2.F32 R24, -RZ, R24.H1_H1 ;  /* 0x30000018ff187230 */ /* 0x000fe40000004100 */
[----:B------:R-:W-:Y:S01]  /*f4b0*/  FMUL.FTZ R35, R6, R53 ;  /* 0x0000003506237220 */ /* 0x000fe20000410000 */
[----:B------:R-:W-:Y:S01]  /*f4c0*/  F2FP.F16.E4M3.UNPACK_B R47, R47.H1 ;  /* 0x0000002fff2f723e */ /* 0x000fe200030006ff */
[C---:B------:R-:W-:Y:S01]  /*f4d0*/  FFMA.FTZ R6, R25.reuse, R53, -R32 ;  /* 0x0000003519067223 */ /* 0x040fe20000010820 */
[----:B------:R-:W-:Y:S02]  /*f4e0*/  HADD2.F32 R30, -RZ, R30.H1_H1 ;  /* 0x3000001eff1e7230 */ /* 0x000fe40000004100 */
[----:B------:R-:W-:Y:S01]  /*f4f0*/  FFMA.FTZ R25, R25, R60, R35 ;  /* 0x0000003c19197223 */ /* 0x000fe20000010023 */
[----:B------:R-:W-:Y:S02]  /*f500*/  HADD2.F32 R35, -RZ, R27.H1_H1 ;  /* 0x3000001bff237230 */ /* 0x000fe40000004100 */
[----:B------:R-:W-:Y:S01]  /*f510*/  FMUL.FTZ R63, R24, R59 ;  /* 0x0000003b183f7220 */ /* 0x000fe20000410000 */
[----:B------:R-:W-:Y:S01]  /*f520*/  HADD2.F32 R60, -RZ, R58.H0_H0 ;  /* 0x2000003aff3c7230 */ /* 0x000fe20000004100 */
[----:B------:R-:W-:Y:S01]  /*f530*/  F2FP.F16.E4M3.UNPACK_B R5, R26 ;  /* 0x0000001aff05723e */ /* 0x000fe200020006ff */
[----:B------:R-:W-:-:S02]  /*f540*/  HADD2.F32 R27, -RZ, R33.H0_H0 ;  /* 0x20000021ff1b7230 */ /* 0x000fc40000004100 */
[----:B------:R-:W-:Y:S01]  /*f550*/  FMUL.FTZ R24, R24, R35 ;  /* 0x0000002318187220 */ /* 0x000fe20000410000 */
[--C-:B------:R-:W-:Y:S01]  /*f560*/  HADD2.F32 R53, -RZ, R47.reuse.H0_H0 ;  /* 0x2000002fff357230 */ /* 0x100fe20000004100 */
[----:B------:R-:W-:Y:S01]  /*f570*/  F2FP.F16.E4M3.UNPACK_B R26, R26.H1 ;  /* 0x0000001aff1a723e */ /* 0x000fe200030006ff */
[----:B------:R-:W-:Y:S02]  /*f580*/  HADD2.F32 R32, -RZ, R46.H0_H0 ;  /* 0x2000002eff207230 */ /* 0x000fe40000004100 */
[C---:B------:R-:W-:Y:S01]  /*f590*/  FMUL.FTZ R65, R27.reuse, R60 ;  /* 0x0000003c1b417220 */ /* 0x040fe20000410000 */
[C---:B------:R-:W-:Y:S01]  /*f5a0*/  FFMA.FTZ R24, R30.reuse, R59, R24 ;  /* 0x0000003b1e187223 */ /* 0x040fe20000010018 */
[----:B------:R-:W-:Y:S01]  /*f5b0*/  FMUL.FTZ R67, R27, R53 ;  /* 0x000000351b437220 */ /* 0x000fe20000410000 */
[----:B------:R-:W-:Y:S02]  /*f5c0*/  HADD2.F32 R59, -RZ, R58.H1_H1 ;  /* 0x3000003aff3b7230 */ /* 0x000fe40000004100 */
[----:B------:R-:W-:Y:S01]  /*f5d0*/  FFMA.FTZ R27, R30, R35, -R63 ;  /* 0x000000231e1b7223 */ /* 0x000fe2000001083f */
[----:B------:R-:W-:Y:S01]  /*f5e0*/  F2FP.F16.E4M3.UNPACK_B R58, R54 ;  /* 0x00000036ff3a723e */ /* 0x000fe200020006ff */
[----:B------:R-:W-:Y:S01]  /*f5f0*/  FFMA.FTZ R30, R32, R53, -R65 ;  /* 0x00000035201e7223 */ /* 0x000fe20000010841 */
[----:B------:R-:W-:-:S02]  /*f600*/  HADD2.F32 R53, -RZ, R47.H1_H1 ;  /* 0x3000002fff357230 */ /* 0x000fc40000004100 */
[----:B------:R-:W-:Y:S01]  /*f610*/  FFMA.FTZ R32, R32, R60, R67 ;  /* 0x0000003c20207223 */ /* 0x000fe20000010043 */
[----:B------:R-:W-:Y:S02]  /*f620*/  HADD2.F32 R33, -RZ, R33.H1_H1 ;  /* 0x30000021ff217230 */ /* 0x000fe40000004100 */
[----:B------:R-:W-:Y:S02]  /*f630*/  HADD2.F32 R47, -RZ, R51.H0_H0 ;  /* 0x20000033ff2f7230 */ /* 0x000fe40000004100 */
[----:B------:R-:W-:Y:S02]  /*f640*/  HADD2.F32 R60, -RZ, R58.H0_H0 ;  /* 0x2000003aff3c7230 */ /* 0x000fe40000004100 */
[----:B------:R-:W-:Y:S01]  /*f650*/  FMUL.FTZ R66, R33, R53 ;  /* 0x0000003521427220 */ /* 0x000fe20000410000 */
[----:B------:R-:W-:Y:S02]  /*f660*/  HADD2.F32 R46, -RZ, R46.H1_H1 ;  /* 0x3000002eff2e7230 */ /* 0x000fe40000004100 */
[----:B------:R-:W-:Y:S01]  /*f670*/  FMUL.FTZ R68, R47, R64 ;  /* 0x000000402f447220 */ /* 0x000fe20000410000 */
[----:B------:R-:W-:Y:S01]  /*f680*/  FMUL.FTZ R63, R33, R59 ;  /* 0x0000003b213f7220 */ /* 0x000fe20000410000 */
[----:B------:R-:W-:Y:S01]  /*f690*/  FMUL.FTZ R65, R47, R60 ;  /* 0x0000003c2f417220 */ /* 0x000fe20000410000 */
[----:B------:R-:W-:-:S02]  /*f6a0*/  HADD2.F32 R35, -RZ, R50.H0_H0 ;  /* 0x20000032ff237230 */ /* 0x000fc40000004100 */
[C---:B------:R-:W-:Y:S01]  /*f6b0*/  FFMA.FTZ R47, R46.reuse, R59, R66 ;  /* 0x0000003b2e2f7223 */ /* 0x040fe20000010042 */
[----:B------:R-:W-:Y:S01]  /*f6c0*/  HADD2.F32 R59, -RZ, R58.H1_H1 ;  /* 0x3000003aff3b7230 */ /* 0x000fe20000004100 */
[----:B------:R-:W-:Y:S01]  /*f6d0*/  F2FP.F16.E4M3.UNPACK_B R58, R54.H1 ;  /* 0x00000036ff3a723e */ /* 0x000fe200030006ff */
[----:B------:R-:W-:Y:S01]  /*f6e0*/  FFMA.FTZ R33, R46, R53, -R63 ;  /* 0x000000352e217223 */ /* 0x000fe2000001083f */
[C---:B------:R-:W-:Y:S01]  /*f6f0*/  FFMA.FTZ R46, R35.reuse, R60, -R68 ;  /* 0x0000003c232e7223 */ /* 0x040fe20000010844 */
[----:B------:R-:W-:Y:S02]  /*f700*/  HADD2.F32 R63, -RZ, R61.H0_H0 ;  /* 0x2000003dff3f7230 */ /* 0x000fe40000004100 */
[----:B------:R-:W-:Y:S01]  /*f710*/  FFMA.FTZ R35, R35, R64, R65 ;  /* 0x0000004023237223 */ /* 0x000fe20000010041 */
[----:B------:R-:W-:Y:S01]  /*f720*/  HADD2.F32 R53, -RZ, R57.H0_H0 ;  /* 0x20000039ff357230 */ /* 0x000fe20000004100 */
[----:B------:R-:W-:Y:S01]  /*f730*/  F2FP.SATFINITE.E4M3.F32.PACK_AB_MERGE_C R32, R47, R32, RZ ;  /* 0x000000202f20723e */ /* 0x000fe200048070ff */
[----:B------:R-:W-:-:S02]  /*f740*/  HADD2.F32 R60, -RZ, R58.H0_H0 ;  /* 0x2000003aff3c7230 */ /* 0x000fc40000004100 */
[----:B------:R-:W-:Y:S02]  /*f750*/  HADD2.F32 R51, -RZ, R51.H1_H1 ;  /* 0x30000033ff337230 */ /* 0x000fe40000004100 */
[C---:B------:R-:W-:Y:S01]  /*f760*/  FMUL.FTZ R69, R53.reuse, R63 ;  /* 0x0000003f35457220 */ /* 0x040fe20000410000 */
[----:B------:R-:W-:Y:S02]  /*f770*/  HADD2.F32 R54, -RZ, R56.H0_H0 ;  /* 0x20000038ff367230 */ /* 0x000fe40000004100 */
[----:B------:R-:W-:Y:S01]  /*f780*/  FMUL.FTZ R64, R53, R60 ;  /* 0x0000003c35407220 */ /* 0x000fe20000410000 */
[----:B------:R-:W-:Y:S02]  /*f790*/  HADD2.F32 R50, -RZ, R50.H1_H1 ;  /* 0x30000032ff327230 */ /* 0x000fe40000004100 */
[C---:B------:R-:W-:Y:S01]  /*f7a0*/  FMUL.FTZ R65, R51.reuse, R62 ;  /* 0x0000003e33417220 */ /* 0x040fe20000410000 */
[----:B------:R-:W-:Y:S01]  /*f7b0*/  FMUL.FTZ R67, R51, R59 ;  /* 0x0000003b33437220 */ /* 0x000fe20000410000 */
[C---:B------:R-:W-:Y:S01]  /*f7c0*/  FFMA.FTZ R53, R54.reuse, R60, -R69 ;  /* 0x0000003c36357223 */ /* 0x040fe20000010845 */
[----:B------:R-:W-:Y:S01]  /*f7d0*/  FFMA.FTZ R54, R54, R63, R64 ;  /* 0x0000003f36367223 */ /* 0x000fe20000010040 */
[----:B------:R-:W-:Y:S01]  /*f7e0*/  F2FP.F16.E4M3.UNPACK_B R63, R31.H1 ;  /* 0x0000001fff3f723e */ /* 0x000fe200030006ff */
[C---:B------:R-:W-:Y:S01]  /*f7f0*/  FFMA.FTZ R51, R50.reuse, R59, -R65 ;  /* 0x0000003b32337223 */ /* 0x040fe20000010841 */
[----:B------:R-:W-:Y:S01]  /*f800*/  F2FP.F16.E4M3.UNPACK_B R60, R45.H1 ;  /* 0x0000002dff3c723e */ /* 0x000fe200030006ff */
[----:B------:R-:W-:Y:S01]  /*f810*/  FFMA.FTZ R50, R50, R62, R67 ;  /* 0x0000003e32327223 */ /* 0x000fe20000010043 */
[----:B------:R-:W-:Y:S01]  /*f820*/  HADD2.F32 R62, -RZ, R58.H1_H1 ;  /* 0x3000003aff3e7230 */ /* 0x000fe20000004100 */
[----:B------:R-:W-:Y:S01]  /*f830*/  F2FP.SATFINITE.E4M3.F32.PACK_AB_MERGE_C R25, R24, R25, R32 ;  /* 0x000000191819723e */ /* 0x000fe20004807020 */
[----:B------:R-:W-:-:S02]  /*f840*/  HADD2.F32 R58, -RZ, R56.H1_H1 ;  /* 0x30000038ff3a7230 */ /* 0x000fc40000004100 */
[----:B------:R-:W-:Y:S02]  /*f850*/  HADD2.F32 R65, -RZ, R61.H1_H1 ;  /* 0x3000003dff417230 */ /* 0x000fe40000004100 */
[----:B------:R-:W-:Y:S02]  /*f860*/  HADD2.F32 R59, -RZ, R57.H1_H1 ;  /* 0x30000039ff3b7230 */ /* 0x000fe40000004100 */
[----:B------:R-:W-:Y:S02]  /*f870*/  HADD2.F32 R64, -RZ, R63.H0_H0 ;  /* 0x2000003fff407230 */ /* 0x000fe40000004100 */
[----:B------:R-:W-:Y:S02]  /*f880*/  HADD2.F32 R56, -RZ, R55.H0_H0 ;  /* 0x20000037ff387230 */ /* 0x000fe40000004100 */
        /* <DEDUP_REMOVED lines=8> */
[C---:B------:R-:W-:Y:S01]  /*f910*/  FFMA.FTZ R66, R57.reuse, R61, -R66 ;  /* 0x0000003d39427223 */ /* 0x040fe20000010842 */
[----:B------:R-:W-:Y:S01]  /*f920*/  FFMA.FTZ R65, R58, R65, R68 ;  /* 0x000000413a417223 */ /* 0x000fe20000010044 */
[----:B------:R-:W-:Y:S01]  /*f930*/  FFMA.FTZ R61, R57, R64, R59 ;  /* 0x00000040393d7223 */ /* 0x000fe2000001003b */
[----:B------:R-:W-:Y:S01]  /*f940*/  HADD2.F32 R60, -RZ, R60.H1_H1 ;  /* 0x3000003cff3c7230 */ /* 0x000fe20000004100 */
[----:B------:R-:W-:Y:S01]  /*f950*/  F2FP.F16.E4M3.UNPACK_B R59, R31 ;  /* 0x0000001fff3b723e */ /* 0x000fe200020006ff */
[----:B------:R-:W-:Y:S01]  /*f960*/  HADD2.F32 R58, -RZ, R63.H1_H1 ;  /* 0x3000003fff3a7230 */ /* 0x000fe20000004100 */
[----:B------:R-:W-:Y:S01]  /*f970*/  F2FP.F16.E4M3.UNPACK_B R57, R45 ;  /* 0x0000002dff39723e */ /* 0x000fe200020006ff */
[----:B------:R-:W-:-:S02]  /*f980*/  HADD2.F32 R49, -RZ, R49.H1_H1 ;  /* 0x30000031ff317230 */ /* 0x000fc40000004100 */
[C---:B------:R-:W-:Y:S01]  /*f990*/  FMUL.FTZ R31, R55.reuse, R60 ;  /* 0x0000003c371f7220 */ /* 0x040fe20000410000 */
[----:B------:R-:W-:Y:S02]  /*f9a0*/  HADD2.F32 R62, -RZ, R59.H0_H0 ;  /* 0x2000003bff3e7230 */ /* 0x000fe40000004100 */
[-C--:B------:R-:W-:Y:S01]  /*f9b0*/  FMUL.FTZ R64, R55, R58.reuse ;  /* 0x0000003a37407220 */ /* 0x080fe20000410000 */
[----:B------:R-:W-:Y:S02]  /*f9c0*/  HADD2.F32 R45, -RZ, R48.H0_H0 ;  /* 0x20000030ff2d7230 */ /* 0x000fe40000004100 */
[C---:B------:R-:W-:Y:S01]  /*f9d0*/  FFMA.FTZ R68, R49.reuse, R58, R31 ;  /* 0x0000003a31447223 */ /* 0x040fe2000001001f */
[----:B------:R-:W-:Y:S02]  /*f9e0*/  HADD2.F32 R58, -RZ, R57.H0_H0 ;  /* 0x20000039ff3a7230 */ /* 0x000fe40000004100 */
[----:B------:R-:W-:Y:S01]  /*f9f0*/  FFMA.FTZ R55, R49, R60, -R64 ;  /* 0x0000003c31377223 */ /* 0x000fe20000010840 */
[----:B------:R-:W-:-:S02]  /*fa00*/  HADD2.F32 R31, -RZ, R29.H0_H0 ;  /* 0x2000001dff1f7230 */ /* 0x000fc40000004100 */
[C---:B------:R-:W-:Y:S01]  /*fa10*/  FMUL.FTZ R60, R45.reuse, R62 ;  /* 0x0000003e2d3c7220 */ /* 0x040fe20000410000 */
[----:B------:R-:W-:Y:S02]  /*fa20*/  HADD2.F32 R59, -RZ, R59.H1_H1 ;  /* 0x3000003bff3b7230 */ /* 0x000fe40000004100 */
[-C--:B------:R-:W-:Y:S01]  /*fa30*/  FMUL.FTZ R64, R45, R58.reuse ;  /* 0x0000003a2d407220 */ /* 0x080fe20000410000 */
[----:B------:R-:W-:Y:S02]  /*fa40*/  HADD2.F32 R48, -RZ, R48.H1_H1 ;  /* 0x30000030ff307230 */ /* 0x000fe40000004100 */
[C---:B------:R-:W-:Y:S01]  /*fa50*/  FFMA.FTZ R60, R31.reuse, R58, -R60 ;  /* 0x0000003a1f3c7223 */ /* 0x040fe2000001083c */
[----:B------:R-:W-:Y:S01]  /*fa60*/  HADD2.F32 R57, -RZ, R57.H1_H1 ;  /* 0x30000039ff397230 */ /* 0x000fe20000004100 */
[----:B------:R-:W-:Y:S01]  /*fa70*/  F2FP.F16.E4M3.UNPACK_B R49, R4.H1 ;  /* 0x00000004ff31723e */ /* 0x000fe200030006ff */
[----:B------:R-:W-:Y:S02]  /*fa80*/  HADD2.F32 R29, -RZ, R29.H1_H1 ;  /* 0x3000001dff1d7230 */ /* 0x000fe40000004100 */
[C---:B------:R-:W-:Y:S01]  /*fa90*/  FMUL.FTZ R58, R48.reuse, R59 ;  /* 0x0000003b303a7220 */ /* 0x040fe20000410000 */
[----:B------:R-:W-:Y:S01]  /*faa0*/  F2FP.F16.E4M3.UNPACK_B R45, R28.H1 ;  /* 0x0000001cff2d723e */ /* 0x000fe200030006ff */
[-C--:B------:R-:W-:Y:S01]  /*fab0*/  FMUL.FTZ R48, R48, R57.reuse ;  /* 0x0000003930307220 */ /* 0x080fe20000410000 */
[----:B------:R-:W-:Y:S01]  /*fac0*/  FFMA.FTZ R64, R31, R62, R64 ;  /* 0x0000003e1f407223 */ /* 0x000fe20000010040 */
[----:B------:R-:W-:Y:S01]  /*fad0*/  FFMA.FTZ R57, R29, R57, -R58 ;  /* 0x000000391d397223 */ /* 0x000fe2000001083a */
[----:B------:R-:W-:-:S02]  /*fae0*/  HADD2.F32 R58, -RZ, R49.H0_H0 ;  /* 0x20000031ff3a7230 */ /* 0x000fc40000004100 */
[----:B------:R-:W-:Y:S01]  /*faf0*/  FFMA.FTZ R59, R29, R59, R48 ;  /* 0x0000003b1d3b7223 */ /* 0x000fe20000010030 */
[--C-:B------:R-:W-:Y:S01]  /*fb00*/  HADD2.F32 R31, -RZ, R34.reuse.H0_H0 ;  /* 0x20000022ff1f7230 */ /* 0x100fe20000004100 */
[----:B------:R-:W-:Y:S01]  /*fb10*/  F2FP.F16.E4M3.UNPACK_B R28, R28 ;  /* 0x0000001cff1c723e */ /* 0x000fe200020006ff */
[----:B------:R-:W-:Y:S01]  /*fb20*/  HADD2.F32 R48, -RZ, R45.H0_H0 ;  /* 0x2000002dff307230 */ /* 0x000fe20000004100 */
[----:B------:R-:W-:Y:S01]  /*fb30*/  F2FP.F16.E4M3.UNPACK_B R4, R4 ;  /* 0x00000004ff04723e */ /* 0x000fe200020006ff */
[----:B------:R-:W-:Y:S02]  /*fb40*/  HADD2.F32 R49, -RZ, R49.H1_H1 ;  /* 0x30000031ff317230 */ /* 0x000fe40000004100 */
[C---:B------:R-:W-:Y:S01]  /*fb50*/  FMUL.FTZ R62, R31.reuse, R58 ;  /* 0x0000003a1f3e7220 */ /* 0x040fe20000410000 */
[----:B------:R-:W-:Y:S02]  /*fb60*/  HADD2.F32 R34, -RZ, R34.H1_H1 ;  /* 0x30000022ff227230 */ /* 0x000fe40000004100 */
[----:B------:R-:W-:Y:S01]  /*fb70*/  FMUL.FTZ R70, R31, R48 ;  /* 0x000000301f467220 */ /* 0x000fe20000410000 */
[----:B------:R-:W-:Y:S01]  /*fb80*/  HADD2.F32 R45, -RZ, R45.H1_H1 ;  /* 0x3000002dff2d7230 */ /* 0x000fe20000004100 */
[----:B------:R-:W-:Y:S01]  /*fb90*/  F2FP.SATFINITE.E4M3.F32.PACK_AB_MERGE_C R54, R65, R54, RZ ;  /* 0x000000364136723e */ /* 0x000fe200048070ff */
[----:B------:R-:W-:-:S02]  /*fba0*/  HADD2.F32 R29, -RZ, R26.H0_H0 ;  /* 0x2000001aff1d7230 */ /* 0x000fc40000004100 */
[C---:B------:R-:W-:Y:S01]  /*fbb0*/  FMUL.FTZ R31, R34.reuse, R49 ;  /* 0x00000031221f7220 */ /* 0x040fe20000410000 */
[----:B------:R-:W-:Y:S02]  /*fbc0*/  HADD2.F32 R26, -RZ, R26.H1_H1 ;  /* 0x3000001aff1a7230 */ /* 0x000fe40000004100 */
[----:B------:R-:W-:Y:S01]  /*fbd0*/  FMUL.FTZ R34, R34, R45 ;  /* 0x0000002d22227220 */ /* 0x000fe20000410000 */
[----:B------:R-:W-:Y:S01]  /*fbe0*/  F2FP.SATFINITE.E4M3.F32.PACK_AB_MERGE_C R61, R68, R61, RZ ;  /* 0x0000003d443d723e */ /* 0x000fe200048070ff */
[C---:B------:R-:W-:Y:S01]  /*fbf0*/  FFMA.FTZ R62, R29.reuse, R48, -R62 ;  /* 0x000000301d3e7223 */ /* 0x040fe2000001083e */
[----:B------:R-:W-:Y:S01]  /*fc00*/  FFMA.FTZ R70, R29, R58, R70 ;  /* 0x0000003a1d467223 */ /* 0x000fe20000010046 */
[C---:B------:R-:W-:Y:S01]  /*fc10*/  FFMA.FTZ R63, R26.reuse, R45, -R31 ;  /* 0x0000002d1a3f7223 */ /* 0x040fe2000001081f */
[----:B------:R-:W-:Y:S01]  /*fc20*/  FFMA.FTZ R49, R26, R49, R34 ;  /* 0x000000311a317223 */ /* 0x000fe20000010022 */
[----:B------:R-:W-:Y:S01]  /*fc30*/  HADD2.F32 R26, -RZ, R7.H0_H0 ;  /* 0x20000007ff1a7230 */ /* 0x000fe20000004100 */
[----:B------:R-:W-:Y:S01]  /*fc40*/  F2FP.SATFINITE.E4M3.F32.PACK_AB_MERGE_C R24, R59, R64, R61 ;  /* 0x000000403b18723e */ /* 0x000fe2000480703d */
[----:B------:R-:W-:Y:S01]  /*fc50*/  HADD2.F32 R29, -RZ, R28.H0_H0 ;  /* 0x2000001cff1d7230 */ /* 0x000fe20000004100 */
[----:B------:R-:W-:Y:S01]  /*fc60*/  F2FP.SATFINITE.E4M3.F32.PACK_AB_MERGE_C R62, R63, R62, RZ ;  /* 0x0000003e3f3e723e */ /* 0x000fe200048070ff */
[--C-:B------:R-:W-:Y:S01]  /*fc70*/  HADD2.F32 R31, -RZ, R4.reuse.H0_H0 ;  /* 0x20000004ff1f7230 */ /* 0x100fe20000004100 */
[----:B------:R-:W-:Y:S01]  /*fc80*/  F2FP.SATFINITE.E4M3.F32.PACK_AB_MERGE_C R49, R49, R70, RZ ;  /* 0x000000463131723e */ /* 0x000fe200048070ff */
[----:B------:R-:W-:-:S02]  /*fc90*/  HADD2.F32 R34, -RZ, R4.H1_H1 ;  /* 0x30000004ff227230 */ /* 0x000fc40000004100 */
[----:B------:R-:W-:Y:S02]  /*fca0*/  HADD2.F32 R7, -RZ, R7.H1_H1 ;  /* 0x30000007ff077230 */ /* 0x000fe40000004100 */
[C---:B------:R-:W-:Y:S01]  /*fcb0*/  FMUL.FTZ R45, R26.reuse, R31 ;  /* 0x0000001f1a2d7220 */ /* 0x040fe20000410000 */
[----:B------:R-:W-:Y:S02]  /*fcc0*/  HADD2.F32 R28, -RZ, R28.H1_H1 ;  /* 0x3000001cff1c7230 */ /* 0x000fe40000004100 */
[-C--:B------:R-:W-:Y:S01]  /*fcd0*/  FMUL.FTZ R26, R26, R29.reuse ;  /* 0x0000001d1a1a7220 */ /* 0x080fe20000410000 */
[--C-:B------:R-:W-:Y:S02]  /*fce0*/  HADD2.F32 R4, -RZ, R5.reuse.H0_H0 ;  /* 0x20000005ff047230 */ /* 0x100fe40000004100 */
[C---:B------:R-:W-:Y:S01]  /*fcf0*/  FMUL.FTZ R48, R7.reuse, R34 ;  /* 0x0000002207307220 */ /* 0x040fe20000410000 */
[----:B------:R-:W-:Y:S02]  /*fd00*/  HADD2.F32 R5, -RZ, R5.H1_H1 ;  /* 0x30000005ff057230 */ /* 0x000fe40000004100 */
        /* <DEDUP_REMOVED lines=8> */
[----:B------:R-:W-:Y:S02]  /*fd90*/  F2FP.SATFINITE.E4M3.F32.PACK_AB_MERGE_C R5, R27, R6, R5 ;  /* 0x000000061b05723e */ /* 0x000fe40004807005 */
[----:B------:R-:W-:Y:S02]  /*fda0*/  F2FP.SATFINITE.E4M3.F32.PACK_AB_MERGE_C R7, R51, R46, R7 ;  /* 0x0000002e3307723e */ /* 0x000fe40004807007 */
[----:B------:R-:W-:Y:S02]  /*fdb0*/  F2FP.SATFINITE.E4M3.F32.PACK_AB_MERGE_C R4, R57, R60, R4 ;  /* 0x0000003c3904723e */ /* 0x000fe40004807004 */
[----:B------:R-:W-:-:S02]  /*fdc0*/  F2FP.SATFINITE.E4M3.F32.PACK_AB_MERGE_C R6, R48, R45, R62 ;  /* 0x0000002d3006723e */ /* 0x000fc4000480703e */
[----:B------:R-:W-:Y:S02]  /*fdd0*/  F2FP.SATFINITE.E4M3.F32.PACK_AB_MERGE_C R27, R50, R35, R54 ;  /* 0x00000023321b723e */ /* 0x000fe40004807036 */
[----:B------:R-:W-:Y:S01]  /*fde0*/  F2FP.SATFINITE.E4M3.F32.PACK_AB_MERGE_C R26, R29, R26, R49 ;  /* 0x0000001a1d1a723e */ /* 0x000fe20004807031 */
[----:B------:R2:W-:Y:S04]  /*fdf0*/  STS.128 [R71+0x18000], R4 ;  /* 0x0180000447007388 */ /* 0x0005e80000000c00 */
[----:B------:R2:W-:Y:S02]  /*fe00*/  STS.128 [R44+0x18000], R24 ;  /* 0x018000182c007388 */ /* 0x0005e40000000c00 */
.L_x_1541:
[----:B------:R-:W-:Y:S05]  /*fe10*/  BSYNC B1 ;  /* 0x0000000000017941 */ /* 0x000fea0003800000 */
.L_x_1540:
[----:B------:R-:W-:Y:S04]  /*fe20*/  BSSY B1, `(.L_x_1542) ;  /* 0x0000108000017945 */ /* 0x000fe80003800000 */
[----:B------:R-:W-:Y:S05]  /*fe30*/  @P1 BRA `(.L_x_1543) ;  /* 0x0000001000181947 */ /* 0x000fea0003800000 */
[----:B------:R-:W3:Y:S01]  /*fe40*/  LDL R61, [R1+0x9c] ;  /* 0x00009c00013d7983 */ /* 0x000ee20000100800 */
[----:B012---:R-:W-:Y:S01]  /*fe50*/  LEA.HI R25, R52, R3, RZ, 0x1c ;  /* 0x0000000334197211 */ /* 0x007fe200078fe0ff */
[----:B-----5:R-:W-:Y:S01]  /*fe60*/  IMAD.SHL.U32 R5, R37, 0x80, RZ ;  /* 0x0000008025057824 */ /* 0x020fe200078e00ff */
[----:B------:R-:W-:Y:S02]  /*fe70*/  SHF.R.S32.HI R4, RZ, 0x1f, R37 ;  /* 0x0000001fff047819 */ /* 0x000fe40000011425 */
[----:B------:R-:W-:Y:S01]  /*fe80*/  SHF.R.U32.HI R7, RZ, 0x8, R21 ;  /* 0x00000008ff077819 */ /* 0x000fe20000011615 */
[----:B------:R-:W-:Y:S01]  /*fe90*/  IMAD.SHL.U32 R26, R25, 0x10, RZ ;  /* 0x00000010191a7824 */ /* 0x000fe200078e00ff */
[----:B------:R-:W-:Y:S02]  /*fea0*/  SHF.R.S32.HI R28, RZ, 0x1f, R25 ;  /* 0x0000001fff1c7819 */ /* 0x000fe40000011419 */
[----:B------:R-:W-:Y:S02]  /*feb0*/  LEA.HI R37, R4, R37, RZ, 0x3 ;  /* 0x0000002504257211 */ /* 0x000fe400078f18ff */
[----:B------:R-:W-:-:S02]  /*fec0*/  SHF.R.U32.HI R4, RZ, 0x8, R20 ;  /* 0x00000008ff047819 */ /* 0x000fc40000011614 */
[----:B------:R-:W-:Y:S01]  /*fed0*/  LOP3.LUT R24, R21, 0xff, RZ, 0xc0, !PT ;  /* 0x000000ff15187812 */ /* 0x000fe200078ec0ff */
[----:B------:R-:W-:Y:S01]  /*fee0*/  IMAD.SHL.U32 R37, R37, 0x80, RZ ;  /* 0x0000008025257824 */ /* 0x000fe200078e00ff */
[----:B------:R-:W-:Y:S02]  /*fef0*/  LOP3.LUT R27, R5, 0x380, RZ, 0xc0, !PT ;  /* 0x00000380051b7812 */ /* 0x000fe400078ec0ff */
[----:B------:R-:W-:Y:S02]  /*ff00*/  LOP3.LUT R7, R7, 0xff, RZ, 0xc0, !PT ;  /* 0x000000ff07077812 */ /* 0x000fe400078ec0ff */
[----:B------:R-:W-:Y:S02]  /*ff10*/  LEA.HI R28, R28, R25, RZ, 0x3 ;  /* 0x000000191c1c7211 */ /* 0x000fe400078f18ff */
[----:B------:R-:W-:Y:S02]  /*ff20*/  LOP3.LUT R5, R4, 0xff, RZ, 0xc0, !PT ;  /* 0x000000ff04057812 */ /* 0x000fe400078ec0ff */
[----:B------:R-:W-:Y:S01]  /*ff30*/  LOP3.LUT R4, R27, 0x70, R26, 0xf8, !PT ;  /* 0x000000701b047812 */ /* 0x000fe200078ef81a */
[----:B------:R-:W-:Y:S01]  /*ff40*/  IMAD.SHL.U32 R28, R28, 0x800, RZ ;  /* 0x000008001c1c7824 */ /* 0x000fe200078e00ff */
[----:B------:R-:W-:-:S02]  /*ff50*/  PRMT R32, R7, 0x7604, R24 ;  /* 0x0000760407207816 */ /* 0x000fc40000000018 */
[----:B------:R-:W-:Y:S02]  /*ff60*/  SHF.R.U32.HI R27, RZ, 0x3, R27 ;  /* 0x00000003ff1b7819 */ /* 0x000fe4000001161b */
[----:B------:R-:W-:Y:S02]  /*ff70*/  SHF.R.U32.HI R7, RZ, 0x8, R39 ;  /* 0x00000008ff077819 */ /* 0x000fe40000011627 */
[----:B------:R-:W-:Y:S02]  /*ff80*/  SHF.R.U32.HI R25, RZ, 0x8, R40 ;  /* 0x00000008ff197819 */ /* 0x000fe40000011628 */
[----:B------:R-:W-:Y:S02]  /*ff90*/  LOP3.LUT R4, R4, R27, RZ, 0x3c, !PT ;  /* 0x0000001b04047212 */ /* 0x000fe400078e3cff */
[----:B------:R-:W-:Y:S02]  /*ffa0*/  LOP3.LUT R24, R39, 0xff, RZ, 0xc0, !PT ;  /* 0x000000ff27187812 */ /* 0x000fe400078ec0ff */
[----:B------:R-:W-:-:S02]  /*ffb0*/  LOP3.LUT R26, R40, 0xff, RZ, 0xc0, !PT ;  /* 0x000000ff281a7812 */ /* 0x000fc400078ec0ff */
[----:B------:R-:W-:Y:S02]  /*ffc0*/  LOP3.LUT R7, R7, 0xff, RZ, 0xc0, !PT ;  /* 0x000000ff07077812 */ /* 0x000fe400078ec0ff */
[----:B------:R-:W-:Y:S02]  /*ffd0*/  LOP3.LUT R25, R25, 0xff, RZ, 0xc0, !PT ;  /* 0x000000ff19197812 */ /* 0x000fe400078ec0ff */
[----:B------:R-:W-:Y:S02]  /*ffe0*/  LOP3.LUT R29, R37, 0xfffffc00, RZ, 0xc0, !PT ;  /* 0xfffffc00251d7812 */ /* 0x000fe400078ec0ff */
[----:B------:R-:W-:Y:S02]  /*fff0*/  LOP3.LUT R27, R28, 0xffffc000, RZ, 0xc0, !PT ;  /* 0xffffc0001c1b7812 */ /* 0x000fe400078ec0ff */
[----:B------:R-:W-:Y:S02]  /*10000*/  LOP3.LUT R6, R20, 0xff, RZ, 0xc0, !PT ;  /* 0x000000ff14067812 */ /* 0x000fe400078ec0ff */
[----:B------:R-:W-:-:S02]  /*10010*/  PRMT R44, R7, 0x7604, R24 ;  /* 0x00007604072c7816 */ /* 0x000fc40000000018 */
[----:B------:R-:W-:Y:S02]  /*10020*/  PRMT R37, R25, 0x7604, R26 ;  /* 0x0000760419257816 */ /* 0x000fe4000000001a */
[----:B------:R-:W-:Y:S02]  /*10030*/  IADD3 R25, R4, R27, R29 ;  /* 0x0000001b04197210 */ /* 0x000fe40007ffe01d */
[----:B------:R-:W-:Y:S02]  /*10040*/  SHF.R.U32.HI R24, RZ, 0x8, R41 ;  /* 0x00000008ff187819 */ /* 0x000fe40000011629 */
[----:B------:R-:W-:Y:S01]  /*10050*/  SHF.R.U32.HI R26, RZ, 0x8, R42 ;  /* 0x00000008ff1a7819 */ /* 0x000fe2000001162a */
[----:B------:R-:W-:Y:S01]  /*10060*/  IMAD.IADD R28, R16, 0x1, R25 ;  /* 0x00000001101c7824 */ /* 0x000fe200078e0219 */
[----:B------:R-:W-:Y:S02]  /*10070*/  PRMT R30, R5, 0x7604, R6 ;  /* 0x00007604051e7816 */ /* 0x000fe40000000006 */
        /* <DEDUP_REMOVED lines=9> */
[----:B------:R-:W0:Y:S01]  /*10110*/  LDS.128 R24, [R28+0x18000] ;  /* 0x018000001c187984 */ /* 0x000e220000000c00 */
[----:B------:R-:W-:Y:S02]  /*10120*/  PRMT R34, R5, 0x7604, R6 ;  /* 0x0000760405227816 */ /* 0x000fe40000000006 */
[----:B------:R-:W-:Y:S02]  /*10130*/  SHF.R.U32.HI R31, RZ, 0x8, R43 ;  /* 0x00000008ff1f7819 */ /* 0x000fe4000001162b */
[----:B------:R-:W-:Y:S02]  /*10140*/  LOP3.LUT R46, R43, 0xff, RZ, 0xc0, !PT ;  /* 0x000000ff2b2e7812 */ /* 0x000fe400078ec0ff */
[----:B------:R-:W-:-:S02]  /*10150*/  LOP3.LUT R31, R31, 0xff, RZ, 0xc0, !PT ;  /* 0x000000ff1f1f7812 */ /* 0x000fc400078ec0ff */
[----:B------:R-:W-:Y:S02]  /*10160*/  SHF.R.U32.HI R29, RZ, 0x10, R20 ;  /* 0x00000010ff1d7819 */ /* 0x000fe40000011614 */
[----:B------:R-:W-:Y:S02]  /*10170*/  PRMT R49, R31, 0x7604, R46 ;  /* 0x000076041f317816 */ /* 0x000fe4000000002e */
[----:B------:R-:W-:Y:S02]  /*10180*/  SHF.R.U32.HI R31, RZ, 0x10, R21 ;  /* 0x00000010ff1f7819 */ /* 0x000fe40000011615 */
[----:B------:R-:W-:Y:S02]  /*10190*/  SHF.R.U32.HI R35, RZ, 0x10, R39 ;  /* 0x00000010ff237819 */ /* 0x000fe40000011627 */
[----:B------:R-:W-:Y:S02]  /*101a0*/  LOP3.LUT R31, R31, 0xff, RZ, 0xc0, !PT ;  /* 0x000000ff1f1f7812 */ /* 0x000fe400078ec0ff */
[----:B------:R-:W-:-:S02]  /*101b0*/  SHF.R.U32.HI R33, RZ, 0x10, R38 ;  /* 0x00000010ff217819 */ /* 0x000fc40000011626 */
[----:B------:R-:W-:Y:S02]  /*101c0*/  LOP3.LUT R29, R29, 0xff, RZ, 0xc0, !PT ;  /* 0x000000ff1d1d7812 */ /* 0x000fe400078ec0ff */
[----:B------:R-:W-:Y:S02]  /*101d0*/  LOP3.LUT R35, R35, 0xff, RZ, 0xc0, !PT ;  /* 0x000000ff23237812 */ /* 0x000fe400078ec0ff */
[----:B------:R-:W-:Y:S02]  /*101e0*/  PRMT R31, R31, 0x7054, R32 ;  /* 0x000070541f1f7816 */ /* 0x000fe40000000020 */
[----:B------:R-:W-:Y:S02]  /*101f0*/  SHF.R.U32.HI R32, RZ, 0x10, R41 ;  /* 0x00000010ff207819 */ /* 0x000fe40000011629 */
[----:B------:R-:W-:Y:S02]  /*10200*/  LOP3.LUT R33, R33, 0xff, RZ, 0xc0, !PT ;  /* 0x000000ff21217812 */ /* 0x000fe400078ec0ff */
[----:B------:R-:W-:-:S02]  /*10210*/  PRMT R29, R29, 0x7054, R30 ;  /* 0x000070541d1d7816 */ /* 0x000fc4000000001e */
[----:B------:R-:W-:Y:S02]  /*10220*/  PRMT R35, R35, 0x7054, R44 ;  /* 0x0000705423237816 */ /* 0x000fe4000000002c */
[----:B------:R-:W-:Y:S02]  /*10230*/  SHF.R.U32.HI R30, RZ, 0x10, R40 ;  /* 0x00000010ff1e7819 */ /* 0x000fe40000011628 */
[----:B------:R-:W-:Y:S02]  /*10240*/  SHF.R.U32.HI R44, RZ, 0x10, R43 ;  /* 0x00000010ff2c7819 */ /* 0x000fe4000001162b */
[----:B------:R-:W-:Y:S02]  /*10250*/  LOP3.LUT R32, R32, 0xff, RZ, 0xc0, !PT ;  /* 0x000000ff20207812 */ /* 0x000fe400078ec0ff */
[----:B------:R-:W-:Y:S02]  /*10260*/  PRMT R33, R33, 0x7054, R34 ;  /* 0x0000705421217816 */ /* 0x000fe40000000022 */
[----:B------:R-:W-:-:S02]  /*10270*/  SHF.R.U32.HI R34, RZ, 0x10, R42 ;  /* 0x00000010ff227819 */ /* 0x000fc4000001162a */
[----:B------:R-:W-:Y:S02]  /*10280*/  LOP3.LUT R30, R30, 0xff, RZ, 0xc0, !PT ;  /* 0x000000ff1e1e7812 */ /* 0x000fe400078ec0ff */
[----:B------:R-:W-:Y:S02]  /*10290*/  LOP3.LUT R44, R44, 0xff, RZ, 0xc0, !PT ;  /* 0x000000ff2c2c7812 */ /* 0x000fe400078ec0ff */
[----:B------:R-:W-:Y:S02]  /*102a0*/  PRMT R45, R32, 0x7054, R45 ;  /* 0x00007054202d7816 */ /* 0x000fe4000000002d */
[----:B------:R-:W-:Y:S02]  /*102b0*/  LOP3.LUT R34, R34, 0xff, RZ, 0xc0, !PT ;  /* 0x000000ff22227812 */ /* 0x000fe400078ec0ff */
[----:B------:R-:W-:Y:S02]  /*102c0*/  PRMT R37, R30, 0x7054, R37 ;  /* 0x000070541e257816 */ /* 0x000fe40000000025 */
[----:B------:R-:W-:-:S02]  /*102d0*/  PRMT R51, R44, 0x7054, R49 ;  /* 0x000070542c337816 */ /* 0x000fc40000000031 */
[----:B------:R-:W-:Y:S02]  /*102e0*/  LOP3.LUT R49, R45, 0xff000000, R41, 0xf8, !PT ;  /* 0xff0000002d317812 */ /* 0x000fe400078ef829 */
[----:B------:R-:W-:Y:S02]  /*102f0*/  PRMT R47, R34, 0x7054, R47 ;  /* 0x00007054222f7816 */ /* 0x000fe4000000002f */
[----:B------:R-:W-:Y:S02]  /*10300*/  LOP3.LUT R44, R31, 0xff000000, R21, 0xf8, !PT ;  /* 0xff0000001f2c7812 */ /* 0x000fe400078ef815 */
[----:B------:R-:W-:Y:S02]  /*10310*/  LOP3.LUT R34, R37, 0xff000000, R40, 0xf8, !PT ;  /* 0xff00000025227812 */ /* 0x000fe400078ef828 */
[----:B------:R-:W-:Y:S02]  /*10320*/  F2FP.F16.E4M3.UNPACK_B R50, R49 ;  /* 0x00000031ff32723e */ /* 0x000fe400020006ff */
[----:B0-----:R-:W-:-:S02]  /*10330*/  F2FP.F16.E4M3.UNPACK_B R37, R25 ;  /* 0x00000019ff25723e */ /* 0x001fc400020006ff */
[----:B------:R-:W-:Y:S01]  /*10340*/  LOP3.LUT R46, R35, 0xff000000, R39, 0xf8, !PT ;  /* 0xff000000232e7812 */ /* 0x000fe200078ef827 */
[--C-:B------:R-:W-:Y:S01]  /*10350*/  HADD2.F32 R54, -RZ, R50.reuse.H0_H0 ;  /* 0x20000032ff367230 */ /* 0x100fe20000004100 */
[----:B------:R-:W-:Y:S01]  /*10360*/  F2FP.F16.E4M3.UNPACK_B R40, R44 ;  /* 0x0000002cff28723e */ /* 0x000fe200020006ff */
[----:B------:R-:W-:Y:S01]  /*10370*/  HADD2.F32 R50, -RZ, R50.H1_H1 ;  /* 0x30000032ff327230 */ /* 0x000fe20000004100 */
[----:B------:R-:W-:Y:S02]  /*10380*/  LOP3.LUT R29, R29, 0xff000000, R20, 0xf8, !PT ;  /* 0xff0000001d1d7812 */ /* 0x000fe400078ef814 */
[----:B------:R-:W-:Y:S01]  /*10390*/  LOP3.LUT R21, R47, 0xff000000, R42, 0xf8, !PT ;  /* 0xff0000002f157812 */ /* 0x000fe200078ef82a */
[--C-:B------:R-:W-:Y:S01]  /*103a0*/  HADD2.F32 R42, -RZ, R40.reuse.H0_H0 ;  /* 0x20000028ff2a7230 */ /* 0x100fe20000004100 */
[----:B------:R-:W-:Y:S01]  /*103b0*/  LOP3.LUT R20, R33, 0xff000000, R38, 0xf8, !PT ;  /* 0xff00000021147812 */ /* 0x000fe200078ef826 */
[----:B------:R-:W-:Y:S01]  /*103c0*/  HADD2.F32 R40, -RZ, R40.H1_H1 ;  /* 0x30000028ff287230 */ /* 0x000fe20000004100 */
[----:B------:R-:W-:-:S02]  /*103d0*/  LOP3.LUT R53, R51, 0xff000000, R43, 0xf8, !PT ;  /* 0xff00000033357812 */ /* 0x000fc400078ef82b */
[-C--:B------:R-:W-:Y:S02]  /*103e0*/  F2FP.F16.E4M3.UNPACK_B R33, R24.reuse ;  /* 0x00000018ff21723e */ /* 0x080fe400020006ff */
[----:B------:R-:W-:Y:S02]  /*103f0*/  F2FP.F16.E4M3.UNPACK_B R47, R24.H1 ;  /* 0x00000018ff2f723e */ /* 0x000fe400030006ff */
[----:B------:R-:W-:Y:S02]  /*10400*/  F2FP.F16.E4M3.UNPACK_B R38, R25.H1 ;  /* 0x00000019ff26723e */ /* 0x000fe400030006ff */
[----:B------:R-:W-:Y:S02]  /*10410*/  F2FP.F16.E4M3.UNPACK_B R51, R49.H1 ;  /* 0x00000031ff33723e */ /* 0x000fe400030006ff */
[----:B------:R-:W-:Y:S02]  /*10420*/  F2FP.F16.E4M3.UNPACK_B R44, R44.H1 ;  /* 0x0000002cff2c723e */ /* 0x000fe400030006ff */
[-C--:B------:R-:W-:Y:S01]  /*10430*/  F2FP.F16.E4M3.UNPACK_B R43, R27.reuse ;  /* 0x0000001bff2b723e */ /* 0x080fe200020006ff */
[--C-:B------:R-:W-:Y:S01]  /*10440*/  HADD2.F32 R49, -RZ, R51.reuse.H0_H0 ;  /* 0x20000033ff317230 */ /* 0x100fe20000004100 */
[----:B------:R-:W-:Y:S01]  /*10450*/  F2FP.F16.E4M3.UNPACK_B R48, R27.H1 ;  /* 0x0000001bff30723e */ /* 0x000fe200030006ff */
[----:B------:R-:W-:Y:S01]  /*10460*/  HADD2.F32 R51, -RZ, R51.H1_H1 ;  /* 0x30000033ff337230 */ /* 0x000fe20000004100 */
[----:B------:R-:W-:Y:S01]  /*10470*/  F2FP.F16.E4M3.UNPACK_B R27, R26.H1 ;  /* 0x0000001aff1b723e */ /* 0x000fe200030006ff */
[----:B---3--:R-:W0:Y:S02]  /*10480*/  LDS.128 R4, [R61+0x18000] ;  /* 0x018000003d047984 */ /* 0x008e240000000c00 */
[----:B0-----:R-:W-:-:S02]  /*10490*/  F2FP.F16.E4M3.UNPACK_B R30, R5 ;  /* 0x00000005ff1e723e */ /* 0x001fc400020006ff */
[----:B------:R-:W-:Y:S01]  /*104a0*/  F2FP.F16.E4M3.UNPACK_B R35, R5.H1 ;  /* 0x00000005ff23723e */ /* 0x000fe200030006ff */
[--C-:B------:R-:W-:Y:S01]  /*104b0*/  HADD2.F32 R5, -RZ, R37.reuse.H0_H0 ;  /* 0x20000025ff057230 */ /* 0x100fe20000004100 */
[-C--:B------:R-:W-:Y:S01]  /*104c0*/  F2FP.F16.E4M3.UNPACK_B R39, R7.reuse ;  /* 0x00000007ff27723e */ /* 0x080fe200020006ff */
[--C-:B------:R-:W-:Y:S01]  /*104d0*/  HADD2.F32 R31, -RZ, R30.reuse.H0_H0 ;  /* 0x2000001eff1f7230 */ /* 0x100fe20000004100 */
[----:B------:R-:W-:Y:S01]  /*104e0*/  F2FP.F16.E4M3.UNPACK_B R45, R7.H1 ;  /* 0x00000007ff2d723e */ /* 0x000fe200030006ff */
[----:B------:R-:W-:Y:S02]  /*104f0*/  HADD2.F32 R37, -RZ, R37.H1_H1 ;  /* 0x30000025ff257230 */ /* 0x000fe40000004100 */
[C---:B------:R-:W-:Y:S01]  /*10500*/  FMUL.FTZ R24, R5.reuse, R54 ;  /* 0x0000003605187220 */ /* 0x040fe20000410000 */
[----:B------:R-:W-:Y:S01]  /*10510*/  FMUL.FTZ R25, R5, R42 ;  /* 0x0000002a05197220 */ /* 0x000fe20000410000 */
[----:B------:R-:W-:Y:S01]  /*10520*/  HADD2.F32 R30, -RZ, R30.H1_H1 ;  /* 0x3000001eff1e7230 */ /* 0x000fe20000004100 */
[----:B------:R-:W-:Y:S01]  /*10530*/  F2FP.F16.E4M3.UNPACK_B R32, R4 ;  /* 0x00000004ff20723e */ /* 0x000fe200020006ff */
[----:B------:R-:W-:Y:S01]  /*10540*/  FFMA.FTZ R5, R31, R42, -R24 ;  /* 0x0000002a1f057223 */ /* 0x000fe20000010818 */
[----:B------:R-:W-:-:S02]  /*10550*/  HADD2.F32 R24, -RZ, R38.H0_H0 ;  /* 0x20000026ff187230 */ /* 0x000fc40000004100 */
[----:B------:R-:W-:Y:S01]  /*10560*/  FFMA.FTZ R25, R31, R54, R25 ;  /* 0x000000361f197223 */ /* 0x000fe20000010019 */
[----:B------:R-:W-:Y:S02]  /*10570*/  HADD2.F32 R42, -RZ, R44.H0_H0 ;  /* 0x2000002cff2a7230 */ /* 0x000fe40000004100 */
[C---:B------:R-:W-:Y:S01]  /*10580*/  FMUL.FTZ R55, R37.reuse, R50 ;  /* 0x0000003225377220 */ /* 0x040fe20000410000 */
[----:B------:R-:W-:Y:S02]  /*10590*/  HADD2.F32 R31, -RZ, R35.H0_H0 ;  /* 0x20000023ff1f7230 */ /* 0x000fe40000004100 */
[----:B------:R-:W-:Y:S01]  /*105a0*/  FMUL.FTZ R37, R37, R40 ;  /* 0x0000002825257220 */ /* 0x000fe20000410000 */
[----:B------:R-:W-:Y:S01]  /*105b0*/  F2FP.F16.E4M3.UNPACK_B R41, R4.H1 ;  /* 0x00000004ff29723e */ /* 0x000fe200030006ff */
[C---:B------:R-:W-:Y:S01]  /*105c0*/  FMUL.FTZ R54, R24.reuse, R49 ;  /* 0x0000003118367220 */ /* 0x040fe20000410000 */
[----:B------:R-:W-:Y:S01]  /*105d0*/  F2FP.F16.E4M3.UNPACK_B R4, R6 ;  /* 0x00000006ff04723e */ /* 0x000fe200020006ff */
[----:B------:R-:W-:Y:S01]  /*105e0*/  FMUL.FTZ R56, R24, R42 ;  /* 0x0000002a18387220 */ /* 0x000fe20000410000 */
[----:B------:R-:W-:Y:S01]  /*105f0*/  F2FP.F16.E4M3.UNPACK_B R7, R6.H1 ;  /* 0x00000006ff07723e */ /* 0x000fe200030006ff */
[C---:B------:R-:W-:Y:S01]  /*10600*/  FFMA.FTZ R24, R30.reuse, R50, R37 ;  /* 0x000000321e187223 */ /* 0x040fe20000010025 */
[----:B------:R-:W-:Y:S01]  /*10610*/  F2FP.F16.E4M3.UNPACK_B R6, R26 ;  /* 0x0000001aff06723e */ /* 0x000fe200020006ff */
[----:B------:R-:W-:Y:S01]  /*10620*/  FFMA.FTZ R26, R30, R40, -R55 ;  /* 0x000000281e1a7223 */ /* 0x000fe20000010837 */
[C---:B------:R-:W-:Y:S01]  /*10630*/  FFMA.FTZ R30, R31.reuse, R42, -R54 ;  /* 0x0000002a1f1e7223 */ /* 0x040fe20000010836 */
[----:B------:R-:W-:Y:S01]  /*10640*/  F2FP.F16.E4M3.UNPACK_B R50, R53 ;  /* 0x00000035ff32723e */ /* 0x000fe200020006ff */
[----:B------:R-:W-:Y:S01]  /*10650*/  FFMA.FTZ R31, R31, R49, R56 ;  /* 0x000000311f1f7223 */ /* 0x000fe20000010038 */
[-C--:B------:R-:W-:Y:S01]  /*10660*/  F2FP.F16.E4M3.UNPACK_B R42, R46.reuse ;  /* 0x0000002eff2a723e */ /* 0x080fe200020006ff */
[----:B------:R-:W-:Y:S01]  /*10670*/  HADD2.F32 R38, -RZ, R38.H1_H1 ;  /* 0x30000026ff267230 */ /* 0x000fe20000004100 */
[----:B------:R-:W-:Y:S01]  /*10680*/  F2FP.F16.E4M3.UNPACK_B R46, R46.H1 ;  /* 0x0000002eff2e723e */ /* 0x000fe200030006ff */
[----:B------:R-:W-:-:S02]  /*10690*/  HADD2.F32 R49, -RZ, R44.H1_H1 ;  /* 0x3000002cff317230 */ /* 0x000fc40000004100 */
[----:B------:R-:W-:Y:S02]  /*106a0*/  HADD2.F32 R40, -RZ, R35.H1_H1 ;  /* 0x30000023ff287230 */ /* 0x000fe40000004100 */
[C---:B------:R-:W-:Y:S01]  /*106b0*/  FMUL.FTZ R55, R38.reuse, R51 ;  /* 0x0000003326377220 */ /* 0x040fe20000410000 */
[----:B------:R-:W-:Y:S02]  /*106c0*/  HADD2.F32 R54, -RZ, R50.H0_H0 ;  /* 0x20000032ff367230 */ /* 0x000fe40000004100 */
[----:B------:R-:W-:Y:S01]  /*106d0*/  FMUL.FTZ R38, R38, R49 ;  /* 0x0000003126267220 */ /* 0x000fe20000410000 */
[----:B------:R-:W-:Y:S02]  /*106e0*/  HADD2.F32 R35, -RZ, R43.H0_H0 ;  /* 0x2000002bff237230 */ /* 0x000fe40000004100 */
[----:B------:R-:W-:Y:S02]  /*106f0*/  HADD2.F32 R44, -RZ, R42.H0_H0 ;  /* 0x2000002aff2c7230 */ /* 0x000fe40000004100 */
[----:B------:R-:W-:-:S02]  /*10700*/  HADD2.F32 R37, -RZ, R39.H0_H0 ;  /* 0x20000027ff257230 */ /* 0x000fc40000004100 */
[C---:B------:R-:W-:Y:S01]  /*10710*/  FMUL.FTZ R56, R35.reuse, R54 ;  /* 0x0000003623387220 */ /* 0x040fe20000410000 */
[----:B------:R-:W-:Y:S02]  /*10720*/  HADD2.F32 R43, -RZ, R43.H1_H1 ;  /* 0x3000002bff2b7230 */ /* 0x000fe40000004100 */
[-C--:B------:R-:W-:Y:S01]  /*10730*/  FMUL.FTZ R57, R35, R44.reuse ;  /* 0x0000002c23397220 */ /* 0x080fe20000410000 */
[C---:B------:R-:W-:Y:S01]  /*10740*/  FFMA.FTZ R35, R40.reuse, R49, -R55 ;  /* 0x0000003128237223 */ /* 0x040fe20000010837 */
[----:B------:R-:W-:Y:S01]  /*10750*/  FFMA.FTZ R40, R40, R51, R38 ;  /* 0x0000003328287223 */ /* 0x000fe20000010026 */
[----:B------:R-:W-:Y:S01]  /*10760*/  F2FP.F16.E4M3.UNPACK_B R51, R53.H1 ;  /* 0x00000035ff33723e */ /* 0x000fe200030006ff */
[C---:B------:R-:W-:Y:S01]  /*10770*/  FFMA.FTZ R38, R37.reuse, R44, -R56 ;  /* 0x0000002c25267223 */ /* 0x040fe20000010838 */
[----:B------:R-:W-:Y:S02]  /*10780*/  HADD2.F32 R49, -RZ, R42.H1_H1 ;  /* 0x3000002aff317230 */ /* 0x000fe40000004100 */
[----:B------:R-:W-:Y:S01]  /*10790*/  FFMA.FTZ R37, R37, R54, R57 ;  /* 0x0000003625257223 */ /* 0x000fe20000010039 */
[----:B------:R-:W-:Y:S01]  /*107a0*/  HADD2.F32 R53, -RZ, R50.H1_H1 ;  /* 0x30000032ff357230 */ /* 0x000fe20000004100 */
[----:B------:R-:W-:Y:S01]  /*107b0*/  F2FP.SATFINITE.E4M3.F32.PACK_AB_MERGE_C R30, R35, R30, RZ ;  /* 0x0000001e231e723e */ /* 0x000fe200048070ff */
[----:B------:R-:W-:-:S02]  /*107c0*/  HADD2.F32 R42, -RZ, R39.H1_H1 ;  /* 0x30000027ff2a7230 */ /* 0x000fc40000004100 */
[C---:B------:R-:W-:Y:S01]  /*107d0*/  FMUL.FTZ R56, R43.reuse, R49 ;  /* 0x000000312b387220 */ /* 0x040fe20000410000 */
[----:B------:R-:W-:Y:S02]  /*107e0*/  HADD2.F32 R54, -RZ, R51.H0_H0 ;  /* 0x20000033ff367230 */ /* 0x000fe40000004100 */
[----:B------:R-:W-:Y:S01]  /*107f0*/  FMUL.FTZ R55, R43, R53 ;  /* 0x000000352b377220 */ /* 0x000fe20000410000 */
[----:B------:R-:W-:Y:S01]  /*10800*/  HADD2.F32 R39, -RZ, R48.H0_H0 ;  /* 0x20000030ff277230 */ /* 0x000fe20000004100 */
[----:B------:R-:W-:Y:S01]  /*10810*/  F2FP.SATFINITE.E4M3.F32.PACK_AB_MERGE_C R31, R40, R31, RZ ;  /* 0x0000001f281f723e */ /* 0x000fe200048070ff */
[----:B------:R-:W-:Y:S01]  /*10820*/  HADD2.F32 R50, -RZ, R46.H0_H0 ;  /* 0x2000002eff327230 */ /* 0x000fe20000004100 */
[----:B------:R-:W-:Y:S01]  /*10830*/  F2FP.SATFINITE.E4M3.F32.PACK_AB_MERGE_C R5, R26, R5, R30 ;  /* 0x000000051a05723e */ /* 0x000fe2000480701e */
[----:B------:R-:W-:Y:S02]  /*10840*/  HADD2.F32 R44, -RZ, R45.H0_H0 ;  /* 0x2000002dff2c7230 */ /* 0x000fe40000004100 */
[C---:B------:R-:W-:Y:S01]  /*10850*/  FMUL.FTZ R43, R39.reuse, R54 ;  /* 0x00000036272b7220 */ /* 0x040fe20000410000 */
[----:B------:R-:W-:Y:S01]  /*10860*/  F2FP.SATFINITE.E4M3.F32.PACK_AB_MERGE_C R25, R24, R25, R31 ;  /* 0x000000191819723e */ /* 0x000fe2000480701f */
[-C--:B------:R-:W-:Y:S01]  /*10870*/  FMUL.FTZ R57, R39, R50.reuse ;  /* 0x0000003227397220 */ /* 0x080fe20000410000 */
[----:B------:R-:W-:Y:S01]  /*10880*/  FFMA.FTZ R39, R42, R49, -R55 ;  /* 0x000000312a277223 */ /* 0x000fe20000010837 */
[C---:B------:R-:W-:Y:S01]  /*10890*/  FFMA.FTZ R43, R44.reuse, R50, -R43 ;  /* 0x000000322c2b7223 */ /* 0x040fe2000001082b */
[----:B------:R-:W-:Y:S01]  /*108a0*/  F2FP.F16.E4M3.UNPACK_B R50, R29.H1 ;  /* 0x0000001dff32723e */ /* 0x000fe200030006ff */
[----:B------:R-:W-:Y:S01]  /*108b0*/  FFMA.FTZ R44, R44, R54, R57 ;  /* 0x000000362c2c7223 */ /* 0x000fe20000010039 */
[----:B------:R-:W-:Y:S01]  /*108c0*/  F2FP.F16.E4M3.UNPACK_B R54, R34.H1 ;  /* 0x00000022ff36723e */ /* 0x000fe200030006ff */
[----:B------:R-:W-:Y:S01]  /*108d0*/  FFMA.FTZ R42, R42, R53, R56 ;  /* 0x000000352a2a7223 */ /* 0x000fe20000010038 */
[----:B------:R-:W-:-:S02]  /*108e0*/  HADD2.F32 R49, -RZ, R48.H1_H1 ;  /* 0x30000030ff317230 */ /* 0x000fc40000004100 */
[----:B------:R-:W-:Y:S02]  /*108f0*/  HADD2.F32 R56, -RZ, R51.H1_H1 ;  /* 0x30000033ff387230 */ /* 0x000fe40000004100 */
[----:B------:R-:W-:Y:S02]  /*10900*/  HADD2.F32 R55, -RZ, R54.H0_H0 ;  /* 0x20000036ff377230 */ /* 0x000fe40000004100 */
[----:B------:R-:W-:Y:S02]  /*10910*/  HADD2.F32 R48, -RZ, R47.H0_H0 ;  /* 0x2000002fff307230 */ /* 0x000fe40000004100 */
[----:B------:R-:W-:Y:S01]  /*10920*/  FMUL.FTZ R57, R49, R56 ;  /* 0x0000003831397220 */ /* 0x000fe20000410000 */
[----:B------:R-:W-:Y:S02]  /*10930*/  HADD2.F32 R53, -RZ, R46.H1_H1 ;  /* 0x3000002eff357230 */ /* 0x000fe40000004100 */
[----:B------:R-:W-:Y:S02]  /*10940*/  HADD2.F32 R51, -RZ, R50.H0_H0 ;  /* 0x20000032ff337230 */ /* 0x000fe40000004100 */
[----:B------:R-:W-:Y:S01]  /*10950*/  FMUL.FTZ R58, R48, R55 ;  /* 0x00000037303a7220 */ /* 0x000fe20000410000 */
[----:B------:R-:W-:-:S02]  /*10960*/  HADD2.F32 R46, -RZ, R45.H1_H1 ;  /* 0x3000002dff2e7230 */ /* 0x000fc40000004100 */
[----:B------:R-:W-:Y:S01]  /*10970*/  FMUL.FTZ R49, R49, R53 ;  /* 0x0000003531317220 */ /* 0x000fe20000410000 */
[----:B------:R-:W-:Y:S02]  /*10980*/  HADD2.F32 R45, -RZ, R41.H0_H0 ;  /* 0x20000029ff2d7230 */ /* 0x000fe40000004100 */
[----:B------:R-:W-:Y:S01]  /*10990*/  FMUL.FTZ R48, R48, R51 ;  /* 0x0000003330307220 */ /* 0x000fe20000410000 */
[----:B------:R-:W-:Y:S02]  /*109a0*/  HADD2.F32 R54, -RZ, R54.H1_H1 ;  /* 0x30000036ff367230 */ /* 0x000fe40000004100 */
[C---:B------:R-:W-:Y:S01]  /*109b0*/  FFMA.FTZ R64, R46.reuse, R53, -R57 ;  /* 0x000000352e407223 */ /* 0x040fe20000010839 */
[----:B------:R-:W-:Y:S02]  /*109c0*/  HADD2.F32 R47, -RZ, R47.H1_H1 ;  /* 0x3000002fff2f7230 */ /* 0x000fe40000004100 */
[----:B------:R-:W-:Y:S01]  /*109d0*/  FFMA.FTZ R59, R46, R56, R49 ;  /* 0x000000382e3b7223 */ /* 0x000fe20000010031 */
[----:B------:R-:W-:-:S02]  /*109e0*/  HADD2.F32 R50, -RZ, R50.H1_H1 ;  /* 0x30000032ff327230 */ /* 0x000fc40000004100 */
[C---:B------:R-:W-:Y:S01]  /*109f0*/  FFMA.FTZ R58, R45.reuse, R51, -R58 ;  /* 0x000000332d3a7223 */ /* 0x040fe2000001083a */
[----:B------:R-:W-:Y:S01]  /*10a00*/  FFMA.FTZ R55, R45, R55, R48 ;  /* 0x000000372d377223 */ /* 0x000fe20000010030 */
[----:B------:R-:W-:Y:S01]  /*10a10*/  F2FP.F16.E4M3.UNPACK_B R46, R34 ;  /* 0x00000022ff2e723e */ /* 0x000fe200020006ff */
[----:B------:R-:W-:Y:S01]  /*10a20*/  HADD2.F32 R41, -RZ, R41.H1_H1 ;  /* 0x30000029ff297230 */ /* 0x000fe20000004100 */
[----:B------:R-:W-:Y:S01]  /*10a30*/  F2FP.F16.E4M3.UNPACK_B R45, R29 ;  /* 0x0000001dff2d723e */ /* 0x000fe200020006ff */
[C---:B------:R-:W-:Y:S01]  /*10a40*/  FMUL.FTZ R48, R47.reuse, R54 ;  /* 0x000000362f307220 */ /* 0x040fe20000410000 */
[-C--:B------:R-:W-:Y:S01]  /*10a50*/  FMUL.FTZ R29, R47, R50.reuse ;  /* 0x000000322f1d7220 */ /* 0x080fe20000410000 */
[----:B------:R-:W-:Y:S02]  /*10a60*/  HADD2.F32 R47, -RZ, R46.H0_H0 ;  /* 0x2000002eff2f7230 */ /* 0x000fe40000004100 */
[----:B------:R-:W-:Y:S02]  /*10a70*/  HADD2.F32 R34, -RZ, R33.H0_H0 ;  /* 0x20000021ff227230 */ /* 0x000fe40000004100 */
[C---:B------:R-:W-:Y:S01]  /*10a80*/  FFMA.FTZ R57, R41.reuse, R50, -R48 ;  /* 0x0000003229397223 */ /* 0x040fe20000010830 */
[----:B------:R-:W-:Y:S01]  /*10a90*/  FFMA.FTZ R56, R41, R54, R29 ;  /* 0x0000003629387223 */ /* 0x000fe2000001001d */
[----:B------:R-:W-:-:S02]  /*10aa0*/  HADD2.F32 R41, -RZ, R45.H0_H0 ;  /* 0x2000002dff297230 */ /* 0x000fc40000004100 */
[----:B------:R-:W-:Y:S02]  /*10ab0*/  HADD2.F32 R29, -RZ, R32.H0_H0 ;  /* 0x20000020ff1d7230 */ /* 0x000fe40000004100 */
[C---:B------:R-:W-:Y:S01]  /*10ac0*/  FMUL.FTZ R48, R34.reuse, R47 ;  /* 0x0000002f22307220 */ /* 0x040fe20000410000 */
[----:B------:R-:W-:Y:S02]  /*10ad0*/  HADD2.F32 R46, -RZ, R46.H1_H1 ;  /* 0x3000002eff2e7230 */ /* 0x000fe40000004100 */
[-C--:B------:R-:W-:Y:S01]  /*10ae0*/  FMUL.FTZ R34, R34, R41.reuse ;  /* 0x0000002922227220 */ /* 0x080fe20000410000 */
[----:B------:R-:W-:Y:S02]  /*10af0*/  HADD2.F32 R33, -RZ, R33.H1_H1 ;  /* 0x30000021ff217230 */ /* 0x000fe40000004100 */
[----:B------:R-:W-:Y:S01]  /*10b00*/  FFMA.FTZ R49, R29, R41, -R48 ;  /* 0x000000291d317223 */ /* 0x000fe20000010830 */
[----:B------:R-:W-:Y:S01]  /*10b10*/  HADD2.F32 R45, -RZ, R45.H1_H1 ;  /* 0x3000002dff2d7230 */ /* 0x000fe20000004100 */
[----:B------:R-:W-:Y:S01]  /*10b20*/  F2FP.F16.E4M3.UNPACK_B R41, R21.H1 ;  /* 0x00000015ff29723e */ /* 0x000fe200030006ff */
[----:B------:R-:W-:-:S02]  /*10b30*/  HADD2.F32 R32, -RZ, R32.H1_H1 ;  /* 0x30000020ff207230 */ /* 0x000fc40000004100 */
[----:B------:R-:W-:Y:S01]  /*10b40*/  FFMA.FTZ R47, R29, R47, R34 ;  /* 0x0000002f1d2f7223 */ /* 0x000fe20000010022 */
[C---:B------:R-:W-:Y:S01]  /*10b50*/  FMUL.FTZ R51, R33.reuse, R46 ;  /* 0x0000002e21337220 */ /* 0x040fe20000410000 */
[----:B------:R-:W-:Y:S01]  /*10b60*/  F2FP.F16.E4M3.UNPACK_B R29, R20.H1 ;  /* 0x00000014ff1d723e */ /* 0x000fe200030006ff */
[-C--:B------:R-:W-:Y:S01]  /*10b70*/  FMUL.FTZ R53, R33, R45.reuse ;  /* 0x0000002d21357220 */ /* 0x080fe20000410000 */
[----:B------:R-:W-:Y:S02]  /*10b80*/  HADD2.F32 R48, -RZ, R41.H0_H0 ;  /* 0x20000029ff307230 */ /* 0x000fe40000004100 */
[C---:B------:R-:W-:Y:S01]  /*10b90*/  FFMA.FTZ R50, R32.reuse, R45, -R51 ;  /* 0x0000002d20327223 */ /* 0x040fe20000010833 */
[----:B------:R-:W-:Y:S02]  /*10ba0*/  HADD2.F32 R33, -RZ, R27.H0_H0 ;  /* 0x2000001bff217230 */ /* 0x000fe40000004100 */
[----:B------:R-:W-:Y:S01]  /*10bb0*/  FFMA.FTZ R54, R32, R46, R53 ;  /* 0x0000002e20367223 */ /* 0x000fe20000010035 */
[--C-:B------:R-:W-:Y:S01]  /*10bc0*/  HADD2.F32 R32, -RZ, R29.reuse.H0_H0 ;  /* 0x2000001dff207230 */ /* 0x100fe20000004100 */
[----:B------:R-:W-:Y:S01]  /*10bd0*/  F2FP.F16.E4M3.UNPACK_B R20, R20 ;  /* 0x00000014ff14723e */ /* 0x000fe200020006ff */
[----:B------:R-:W-:-:S02]  /*10be0*/  HADD2.F32 R34, -RZ, R29.H1_H1 ;  /* 0x3000001dff227230 */ /* 0x000fc40000004100 */
[C---:B------:R-:W-:Y:S01]  /*10bf0*/  FMUL.FTZ R60, R33.reuse, R48 ;  /* 0x00000030213c7220 */ /* 0x040fe20000410000 */
[----:B------:R-:W-:Y:S02]  /*10c00*/  HADD2.F32 R29, -RZ, R7.H0_H0 ;  /* 0x20000007ff1d7230 */ /* 0x000fe40000004100 */
[-C--:B------:R-:W-:Y:S01]  /*10c10*/  FMUL.FTZ R62, R33, R32.reuse ;  /* 0x00000020213e7220 */ /* 0x080fe20000410000 */
[----:B------:R-:W-:Y:S01]  /*10c20*/  HADD2.F32 R46, -RZ, R41.H1_H1 ;  /* 0x30000029ff2e7230 */ /* 0x000fe20000004100 */
[----:B------:R-:W-:Y:S01]  /*10c30*/  F2FP.SATFINITE.E4M3.F32.PACK_AB_MERGE_C R55, R56, R55, RZ ;  /* 0x000000373837723e */ /* 0x000fe200048070ff */
[----:B------:R-:W-:Y:S02]  /*10c40*/  HADD2.F32 R27, -RZ, R27.H1_H1 ;  /* 0x3000001bff1b7230 */ /* 0x000fe40000004100 */
[C---:B------:R-:W-:Y:S01]  /*10c50*/  FFMA.FTZ R60, R29.reuse, R32, -R60 ;  /* 0x000000201d3c7223 */ /* 0x040fe2000001083c */
[----:B------:R-:W-:Y:S02]  /*10c60*/  HADD2.F32 R7, -RZ, R7.H1_H1 ;  /* 0x30000007ff077230 */ /* 0x000fe40000004100 */
[----:B------:R-:W-:Y:S01]  /*10c70*/  FFMA.FTZ R62, R29, R48, R62 ;  /* 0x000000301d3e7223 */ /* 0x000fe2000001003e */
[----:B------:R-:W-:Y:S01]  /*10c80*/  F2FP.F16.E4M3.UNPACK_B R29, R21 ;  /* 0x00000015ff1d723e */ /* 0x000fe200020006ff */
[C---:B------:R-:W-:Y:S01]  /*10c90*/  FMUL.FTZ R32, R27.reuse, R46 ;  /* 0x0000002e1b207220 */ /* 0x040fe20000410000 */
[-C--:B------:R-:W-:Y:S01]  /*10ca0*/  FMUL.FTZ R27, R27, R34.reuse ;  /* 0x000000221b1b7220 */ /* 0x080fe20000410000 */
[--C-:B------:R-:W-:Y:S01]  /*10cb0*/  HADD2.F32 R21, -RZ, R20.reuse.H0_H0 ;  /* 0x20000014ff157230 */ /* 0x100fe20000004100 */
[----:B------:R-:W-:Y:S01]  /*10cc0*/  F2FP.SATFINITE.E4M3.F32.PACK_AB_MERGE_C R24, R54, R47, R55 ;  /* 0x0000002f3618723e */ /* 0x000fe20004807037 */
[C---:B------:R-:W-:Y:S01]  /*10cd0*/  FFMA.FTZ R45, R7.reuse, R34, -R32 ;  /* 0x00000022072d7223 */ /* 0x040fe20000010820 */
[----:B------:R-:W-:Y:S01]  /*10ce0*/  FFMA.FTZ R51, R7, R46, R27 ;  /* 0x0000002e07337223 */ /* 0x000fe2000001001b */
[----:B------:R-:W-:-:S02]  /*10cf0*/  HADD2.F32 R27, -RZ, R20.H1_H1 ;  /* 0x30000014ff1b7230 */ /* 0x000fc40000004100 */
[--C-:B------:R-:W-:Y:S01]  /*10d00*/  HADD2.F32 R32, -RZ, R29.reuse.H0_H0 ;  /* 0x2000001dff207230 */ /* 0x100fe20000004100 */
[----:B------:R-:W-:Y:S01]  /*10d10*/  F2FP.SATFINITE.E4M3.F32.PACK_AB_MERGE_C R45, R45, R60, RZ ;  /* 0x0000003c2d2d723e */ /* 0x000fe200048070ff */
[--C-:B------:R-:W-:Y:S01]  /*10d20*/  HADD2.F32 R7, -RZ, R6.reuse.H0_H0 ;  /* 0x20000006ff077230 */ /* 0x100fe20000004100 */
[----:B------:R-:W-:Y:S01]  /*10d30*/  F2FP.SATFINITE.E4M3.F32.PACK_AB_MERGE_C R51, R51, R62, RZ ;  /* 0x0000003e3333723e */ /* 0x000fe200048070ff */
[----:B------:R-:W-:Y:S02]  /*10d40*/  HADD2.F32 R29, -RZ, R29.H1_H1 ;  /* 0x3000001dff1d7230 */ /* 0x000fe40000004100 */
[----:B------:R-:W-:Y:S02]  /*10d50*/  HADD2.F32 R20, -RZ, R6.H1_H1 ;  /* 0x30000006ff147230 */ /* 0x000fe40000004100 */
[C---:B------:R-:W-:Y:S01]  /*10d60*/  FMUL.FTZ R33, R7.reuse, R32 ;  /* 0x0000002007217220 */ /* 0x040fe20000410000 */
[--C-:B------:R-:W-:Y:S02]  /*10d70*/  HADD2.F32 R6, -RZ, R4.reuse.H0_H0 ;  /* 0x20000004ff067230 */ /* 0x100fe40000004100 */
[----:B------:R-:W-:Y:S01]  /*10d80*/  FMUL.FTZ R7, R7, R21 ;  /* 0x0000001507077220 */ /* 0x000fe20000410000 */
[----:B------:R-:W-:-:S02]  /*10d90*/  HADD2.F32 R4, -RZ, R4.H1_H1 ;  /* 0x30000004ff047230 */ /* 0x000fc40000004100 */
[C---:B------:R-:W-:Y:S01]  /*10da0*/  FMUL.FTZ R41, R20.reuse, R29 ;  /* 0x0000001d14297220 */ /* 0x040fe20000410000 */
[----:B------:R-:W-:Y:S01]  /*10db0*/  FMUL.FTZ R20, R20, R27 ;  /* 0x0000001b14147220 */ /* 0x000fe20000410000 */
[C---:B------:R-:W-:Y:S01]  /*10dc0*/  FFMA.FTZ R33, R6.reuse, R21, -R33 ;  /* 0x0000001506217223 */ /* 0x040fe20000010821 */
[----:B------:R-:W-:Y:S01]  /*10dd0*/  FFMA.FTZ R32, R6, R32, R7 ;  /* 0x0000002006207223 */ /* 0x000fe20000010007 */
[C---:B------:R-:W-:Y:S01]  /*10de0*/  FFMA.FTZ R6, R4.reuse, R27, -R41 ;  /* 0x0000001b04067223 */ /* 0x040fe20000010829 */
[----:B------:R-:W-:Y:S01]  /*10df0*/  FFMA.FTZ R29, R4, R29, R20 ;  /* 0x0000001d041d7223 */ /* 0x000fe20000010014 */
[----:B------:R-:W-:Y:S02]  /*10e00*/  F2FP.SATFINITE.E4M3.F32.PACK_AB_MERGE_C R7, R64, R43, RZ ;  /* 0x0000002b4007723e */ /* 0x000fe400048070ff */
[----:B------:R-:W-:Y:S02]  /*10e10*/  F2FP.SATFINITE.E4M3.F32.PACK_AB_MERGE_C R4, R57, R58, RZ ;  /* 0x0000003a3904723e */ /* 0x000fe400048070ff */
[----:B------:R-:W-:-:S02]  /*10e20*/  F2FP.SATFINITE.E4M3.F32.PACK_AB_MERGE_C R27, R59, R44, RZ ;  /* 0x0000002c3b1b723e */ /* 0x000fc400048070ff */
[----:B------:R-:W-:Y:S02]  /*10e30*/  F2FP.SATFINITE.E4M3.F32.PACK_AB_MERGE_C R7, R39, R38, R7 ;  /* 0x000000262707723e */ /* 0x000fe40004807007 */
[----:B------:R-:W-:Y:S02]  /*10e40*/  F2FP.SATFINITE.E4M3.F32.PACK_AB_MERGE_C R4, R50, R49, R4 ;  /* 0x000000313204723e */ /* 0x000fe40004807004 */
[----:B------:R-:W-:Y:S02]  /*10e50*/  F2FP.SATFINITE.E4M3.F32.PACK_AB_MERGE_C R6, R6, R33, R45 ;  /* 0x000000210606723e */ /* 0x000fe4000480702d */
[----:B------:R-:W-:Y:S02]  /*10e60*/  F2FP.SATFINITE.E4M3.F32.PACK_AB_MERGE_C R27, R42, R37, R27 ;  /* 0x000000252a1b723e */ /* 0x000fe4000480701b */
[----:B------:R-:W-:Y:S01]  /*10e70*/  F2FP.SATFINITE.E4M3.F32.PACK_AB_MERGE_C R26, R29, R32, R51 ;  /* 0x000000201d1a723e */ /* 0x000fe20004807033 */
[----:B------:R3:W-:Y:S04]  /*10e80*/  STS.128 [R61+0x18000], R4 ;  /* 0x018000043d007388 */ /* 0x0007e80000000c00 */
[----:B------:R3:W-:Y:S02]  /*10e90*/  STS.128 [R28+0x18000], R24 ;  /* 0x018000181c007388 */ /* 0x0007e40000000c00 */
.L_x_1543:
[----:B------:R-:W-:Y:S05]  /*10ea0*/  BSYNC B1 ;  /* 0x0000000000017941 */ /* 0x000fea0003800000 */
.L_x_1542:
[----:B------:R-:W-:Y:S05]  /*10eb0*/  @P0 BRA `(.L_x_1527) ;  /* 0x0000000c00f80947 */ /* 0x000fea0003800000 */
[----:B------:R-:W4:Y:S01]  /*10ec0*/  LDL R47, [R1+0x98] ;  /* 0x00009800012f7983 */ /* 0x000f220000100800 */
[----:B--23-5:R-:W-:Y:S01]  /*10ed0*/  SHF.R.S32.HI R5, RZ, 0x1f, R0 ;  /* 0x0000001fff057819 */ /* 0x02cfe20000011400 */
[----:B------:R-:W-:Y:S01]  /*10ee0*/  IMAD.SHL.U32 R4, R0, 0x80, RZ ;  /* 0x0000008000047824 */ /* 0x000fe200078e00ff */
[----:B------:R-:W-:Y:S02]  /*10ef0*/  LEA.HI R52, R52, R3, RZ, 0x1c ;  /* 0x0000000334347211 */ /* 0x000fe400078fe0ff */
[----:B-1----:R-:W-:Y:S02]  /*10f00*/  LEA.HI R26, R5, R0, RZ, 0x3 ;  /* 0x00000000051a7211 */ /* 0x002fe400078f18ff */
[----:B------:R-:W-:Y:S02]  /*10f10*/  SHF.R.S32.HI R21, RZ, 0x1f, R52 ;  /* 0x0000001fff157819 */ /* 0x000fe40000011434 */
[----:B------:R-:W-:Y:S01]  /*10f20*/  SHF.R.U32.HI R0, RZ, 0x8, R12 ;  /* 0x00000008ff007819 */ /* 0x000fe2000001160c */
[----:B------:R-:W-:Y:S01]  /*10f30*/  IMAD.SHL.U32 R26, R26, 0x80, RZ ;  /* 0x000000801a1a7824 */ /* 0x000fe200078e00ff */
[----:B------:R-:W-:-:S02]  /*10f40*/  LOP3.LUT R27, R4, 0x380, RZ, 0xc0, !PT ;  /* 0x00000380041b7812 */ /* 0x000fc400078ec0ff */
[----:B0-----:R-:W-:Y:S01]  /*10f50*/  LEA.HI R25, R21, R52, RZ, 0x3 ;  /* 0x0000003415197211 */ /* 0x001fe200078f18ff */
[----:B------:R-:W-:Y:S01]  /*10f60*/  IMAD.SHL.U32 R52, R52, 0x10, RZ ;  /* 0x0000001034347824 */ /* 0x000fe200078e00ff */
[----:B------:R-:W-:Y:S02]  /*10f70*/  LOP3.LUT R3, R12, 0xff, RZ, 0xc0, !PT ;  /* 0x000000ff0c037812 */ /* 0x000fe400078ec0ff */
[----:B------:R-:W-:Y:S01]  /*10f80*/  LOP3.LUT R4, R0, 0xff, RZ, 0xc0, !PT ;  /* 0x000000ff00047812 */ /* 0x000fe200078ec0ff */
[----:B------:R-:W-:Y:S01]  /*10f90*/  IMAD.SHL.U32 R25, R25, 0x800, RZ ;  /* 0x0000080019197824 */ /* 0x000fe200078e00ff */
[----:B------:R-:W-:Y:S02]  /*10fa0*/  LOP3.LUT R0, R27, 0x70, R52, 0xf8, !PT ;  /* 0x000000701b007812 */ /* 0x000fe400078ef834 */
[----:B------:R-:W-:Y:S02]  /*10fb0*/  PRMT R21, R4, 0x7604, R3 ;  /* 0x0000760404157816 */ /* 0x000fe40000000003 */
[----:B------:R-:W-:-:S02]  /*10fc0*/  SHF.R.U32.HI R4, RZ, 0x8, R15 ;  /* 0x00000008ff047819 */ /* 0x000fc4000001160f */
[----:B------:R-:W-:Y:S02]  /*10fd0*/  SHF.R.U32.HI R27, RZ, 0x3, R27 ;  /* 0x00000003ff1b7819 */ /* 0x000fe4000001161b */
[----:B------:R-:W-:Y:S02]  /*10fe0*/  SHF.R.U32.HI R6, RZ, 0x8, R13 ;  /* 0x00000008ff067819 */ /* 0x000fe4000001160d */
[----:B------:R-:W-:Y:S02]  /*10ff0*/  SHF.R.U32.HI R20, RZ, 0x8, R14 ;  /* 0x00000008ff147819 */ /* 0x000fe4000001160e */
[----:B------:R-:W-:Y:S02]  /*11000*/  LOP3.LUT R3, R15, 0xff, RZ, 0xc0, !PT ;  /* 0x000000ff0f037812 */ /* 0x000fe400078ec0ff */
[----:B------:R-:W-:Y:S02]  /*11010*/  LOP3.LUT R4, R4, 0xff, RZ, 0xc0, !PT ;  /* 0x000000ff04047812 */ /* 0x000fe400078ec0ff */
[----:B------:R-:W-:-:S02]  /*11020*/  LOP3.LUT R0, R0, R27, RZ, 0x3c, !PT ;  /* 0x0000001b00007212 */ /* 0x000fc400078e3cff */
[----:B------:R-:W-:Y:S02]  /*11030*/  LOP3.LUT R26, R26, 0xfffffc00, RZ, 0xc0, !PT ;  /* 0xfffffc001a1a7812 */ /* 0x000fe400078ec0ff */
[----:B------:R-:W-:Y:S02]  /*11040*/  LOP3.LUT R25, R25, 0xffffc000, RZ, 0xc0, !PT ;  /* 0xffffc00019197812 */ /* 0x000fe400078ec0ff */
[----:B------:R-:W-:Y:S02]  /*11050*/  LOP3.LUT R5, R13, 0xff, RZ, 0xc0, !PT ;  /* 0x000000ff0d057812 */ /* 0x000fe400078ec0ff */
[----:B------:R-:W-:Y:S02]  /*11060*/  LOP3.LUT R7, R14, 0xff, RZ, 0xc0, !PT ;  /* 0x000000ff0e077812 */ /* 0x000fe400078ec0ff */
[----:B------:R-:W-:Y:S02]  /*11070*/  LOP3.LUT R6, R6, 0xff, RZ, 0xc0, !PT ;  /* 0x000000ff06067812 */ /* 0x000fe400078ec0ff */
[----:B------:R-:W-:-:S02]  /*11080*/  LOP3.LUT R24, R20, 0xff, RZ, 0xc0, !PT ;  /* 0x000000ff14187812 */ /* 0x000fc400078ec0ff */
[----:B------:R-:W-:Y:S02]  /*11090*/  PRMT R28, R4, 0x7604, R3 ;  /* 0x00007604041c7816 */ /* 0x000fe40000000003 */
[----:B------:R-:W-:Y:S02]  /*110a0*/  IADD3 R3, R0, R25, R26 ;  /* 0x0000001900037210 */ /* 0x000fe40007ffe01a */
[----:B------:R-:W-:Y:S02]  /*110b0*/  PRMT R20, R6, 0x7604, R5 ;  /* 0x0000760406147816 */ /* 0x000fe40000000005 */
[----:B------:R-:W-:Y:S01]  /*110c0*/  PRMT R29, R24, 0x7604, R7 ;  /* 0x00007604181d7816 */ /* 0x000fe20000000007 */
[----:B------:R-:W-:Y:S01]  /*110d0*/  IMAD.IADD R0, R16, 0x1, R3 ;  /* 0x0000000110007824 */ /* 0x000fe200078e0203 */
[----:B------:R-:W-:Y:S02]  /*110e0*/  SHF.R.U32.HI R6, RZ, 0x8, R8 ;  /* 0x00000008ff067819 */ /* 0x000fe40000011608 */
[----:B------:R-:W-:-:S02]  /*110f0*/  SHF.R.U32.HI R24, RZ, 0x8, R9 ;  /* 0x00000008ff187819 */ /* 0x000fc40000011609 */
[----:B------:R-:W-:Y:S02]  /*11100*/  LOP3.LUT R5, R8, 0xff, RZ, 0xc0, !PT ;  /* 0x000000ff08057812 */ /* 0x000fe400078ec0ff */
[----:B------:R-:W-:Y:S02]  /*11110*/  LOP3.LUT R6, R6, 0xff, RZ, 0xc0, !PT ;  /* 0x000000ff06067812 */ /* 0x000fe400078ec0ff */
[----:B------:R-:W-:Y:S02]  /*11120*/  LOP3.LUT R3, R24, 0xff, RZ, 0xc0, !PT ;  /* 0x000000ff18037812 */ /* 0x000fe400078ec0ff */
[----:B------:R-:W0:Y:S01]  /*11130*/  LDS.128 R24, [R0+0x18000] ;  /* 0x0180000000187984 */ /* 0x000e220000000c00 */
[----:B------:R-:W-:Y:S02]  /*11140*/  PRMT R33, R6, 0x7604, R5 ;  /* 0x0000760406217816 */ /* 0x000fe40000000005 */
[----:B------:R-:W-:Y:S02]  /*11150*/  SHF.R.U32.HI R35, RZ, 0x8, R11 ;  /* 0x00000008ff237819 */ /* 0x000fe4000001160b */
[----:B------:R-:W-:-:S02]  /*11160*/  LOP3.LUT R34, R11, 0xff, RZ, 0xc0, !PT ;  /* 0x000000ff0b227812 */ /* 0x000fc400078ec0ff */
[----:B------:R-:W-:Y:S02]  /*11170*/  LOP3.LUT R35, R35, 0xff, RZ, 0xc0, !PT ;  /* 0x000000ff23237812 */ /* 0x000fe400078ec0ff */
[----:B------:R-:W-:Y:S02]  /*11180*/  LOP3.LUT R30, R9, 0xff, RZ, 0xc0, !PT ;  /* 0x000000ff091e7812 */ /* 0x000fe400078ec0ff */
[----:B------:R-:W-:Y:S02]  /*11190*/  SHF.R.U32.HI R32, RZ, 0x8, R10 ;  /* 0x00000008ff207819 */ /* 0x000fe4000001160a */
[----:B------:R-:W-:Y:S02]  /*111a0*/  PRMT R34, R35, 0x7604, R34 ;  /* 0x0000760423227816 */ /* 0x000fe40000000022 */
[----:B------:R-:W-:Y:S02]  /*111b0*/  PRMT R30, R3, 0x7604, R30 ;  /* 0x00007604031e7816 */ /* 0x000fe4000000001e */
[----:B------:R-:W-:-:S02]  /*111c0*/  SHF.R.U32.HI R35, RZ, 0x10, R9 ;  /* 0x00000010ff237819 */ /* 0x000fc40000011609 */
[----:B------:R-:W-:Y:S02]  /*111d0*/  SHF.R.U32.HI R3, RZ, 0x10, R13 ;  /* 0x00000010ff037819 */ /* 0x000fe4000001160d */
[----:B------:R-:W-:Y:S01]  /*111e0*/  LOP3.LUT R31, R10, 0xff, RZ, 0xc0, !PT ;  /* 0x000000ff0a1f7812 */ /* 0x000fe200078ec0ff */
[----:B------:R-:W-:Y:S01]  /*111f0*/  IMAD.U32 R35, R35, 0x10000, RZ ;  /* 0x0001000023237824 */ /* 0x000fe200078e00ff */
[----:B------:R-:W-:Y:S01]  /*11200*/  LOP3.LUT R32, R32, 0xff, RZ, 0xc0, !PT ;  /* 0x000000ff20207812 */ /* 0x000fe200078ec0ff */
[----:B------:R-:W-:Y:S01]  /*11210*/  IMAD.U32 R3, R3, 0x10000, RZ ;  /* 0x0001000003037824 */ /* 0x000fe200078e00ff */
[----:B------:R-:W-:Y:S02]  /*11220*/  SHF.R.U32.HI R39, RZ, 0x10, R11 ;  /* 0x00000010ff277819 */ /* 0x000fe4000001160b */
[----:B------:R-:W-:Y:S02]  /*11230*/  PRMT R37, R32, 0x7604, R31 ;  /* 0x0000760420257816 */ /* 0x000fe4000000001f */
        /* <DEDUP_REMOVED lines=17> */
[----:B0-----:R-:W-:Y:S02]  /*11350*/  F2FP.F16.E4M3.UNPACK_B R11, R25 ;  /* 0x00000019ff0b723e */ /* 0x001fe400020006ff */
[----:B------:R-:W-:Y:S01]  /*11360*/  F2FP.F16.E4M3.UNPACK_B R14, R13 ;  /* 0x0000000dff0e723e */ /* 0x000fe200020006ff */
[--C-:B------:R-:W-:Y:S01]  /*11370*/  HADD2.F32 R40, -RZ, R38.reuse.H0_H0 ;  /* 0x20000026ff287230 */ /* 0x100fe20000004100 */
[----:B------:R-:W-:Y:S01]  /*11380*/  LOP3.LUT R28, R33, 0xff000000, R8, 0xf8, !PT ;  /* 0xff000000211c7812 */ /* 0x000fe200078ef808 */
[----:B------:R-:W-:Y:S01]  /*11390*/  HADD2.F32 R38, -RZ, R38.H1_H1 ;  /* 0x30000026ff267230 */ /* 0x000fe20000004100 */
[----:B------:R-:W-:Y:S01]  /*113a0*/  LOP3.LUT R37, R31, 0xff000000, R15, 0xf8, !PT ;  /* 0xff0000001f257812 */ /* 0x000fe200078ef80f */
[----:B------:R-:W-:Y:S01]  /*113b0*/  HADD2.F32 R20, -RZ, R14.H0_H0 ;  /* 0x2000000eff147230 */ /* 0x000fe20000004100 */
[----:B------:R-:W-:-:S02]  /*113c0*/  LOP3.LUT R8, R21, 0xff000000, R10, 0xf8, !PT ;  /* 0xff00000015087812 */ /* 0x000fc400078ef80a */
[-C--:B------:R-:W-:Y:S02]  /*113d0*/  F2FP.F16.E4M3.UNPACK_B R33, R27.reuse ;  /* 0x0000001bff21723e */ /* 0x080fe400020006ff */
[----:B------:R-:W-:Y:S02]  /*113e0*/  F2FP.F16.E4M3.UNPACK_B R35, R27.H1 ;  /* 0x0000001bff23723e */ /* 0x000fe400030006ff */
[-C--:B------:R-:W-:Y:S02]  /*113f0*/  F2FP.F16.E4M3.UNPACK_B R27, R24.reuse ;  /* 0x00000018ff1b723e */ /* 0x080fe400020006ff */
[----:B------:R-:W-:Y:S02]  /*11400*/  F2FP.F16.E4M3.UNPACK_B R34, R24.H1 ;  /* 0x00000018ff22723e */ /* 0x000fe400030006ff */
[----:B------:R-:W-:Y:S01]  /*11410*/  F2FP.F16.E4M3.UNPACK_B R25, R25.H1 ;  /* 0x00000019ff19723e */ /* 0x000fe200030006ff */
[----:B----4-:R-:W0:Y:S02]  /*11420*/  LDS.128 R4, [R47+0x18000] ;  /* 0x018000002f047984 */ /* 0x010e240000000c00 */
[----:B0-----:R-:W-:-:S02]  /*11430*/  F2FP.F16.E4M3.UNPACK_B R10, R5 ;  /* 0x00000005ff0a723e */ /* 0x001fc400020006ff */
[----:B------:R-:W-:Y:S01]  /*11440*/  F2FP.F16.E4M3.UNPACK_B R15, R5.H1 ;  /* 0x00000005ff0f723e */ /* 0x000fe200030006ff */
[--C-:B------:R-:W-:Y:S01]  /*11450*/  HADD2.F32 R5, -RZ, R11.reuse.H0_H0 ;  /* 0x2000000bff057230 */ /* 0x100fe20000004100 */
[-C--:B------:R-:W-:Y:S01]  /*11460*/  F2FP.F16.E4M3.UNPACK_B R30, R7.reuse ;  /* 0x00000007ff1e723e */ /* 0x080fe200020006ff */
[----:B------:R-:W-:Y:S01]  /*11470*/  HADD2.F32 R9, -RZ, R10.H0_H0 ;  /* 0x2000000aff097230 */ /* 0x000fe20000004100 */
[----:B------:R-:W-:Y:S01]  /*11480*/  F2FP.F16.E4M3.UNPACK_B R31, R7.H1 ;  /* 0x00000007ff1f723e */ /* 0x000fe200030006ff */
[----:B------:R-:W-:Y:S02]  /*11490*/  HADD2.F32 R11, -RZ, R11.H1_H1 ;  /* 0x3000000bff0b7230 */ /* 0x000fe40000004100 */
[C---:B------:R-:W-:Y:S01]  /*114a0*/  FMUL.FTZ R24, R5.reuse, R40 ;  /* 0x0000002805187220 */ /* 0x040fe20000410000 */
[----:B------:R-:W-:Y:S01]  /*114b0*/  FMUL.FTZ R39, R5, R20 ;  /* 0x0000001405277220 */ /* 0x000fe20000410000 */
[----:B------:R-:W-:Y:S02]  /*114c0*/  F2FP.F16.E4M3.UNPACK_B R29, R4.H1 ;  /* 0x00000004ff1d723e */ /* 0x000fe400030006ff */
[C---:B------:R-:W-:Y:S01]  /*114d0*/  FFMA.FTZ R5, R9.reuse, R20, -R24 ;  /* 0x0000001409057223 */ /* 0x040fe20000010818 */
[----:B------:R-:W-:Y:S01]  /*114e0*/  FFMA.FTZ R9, R9, R40, R39 ;  /* 0x0000002809097223 */ /* 0x000fe20000010027 */
[----:B------:R-:W-:Y:S01]  /*114f0*/  F2FP.F16.E4M3.UNPACK_B R39, R32.H1 ;  /* 0x00000020ff27723e */ /* 0x000fe200030006ff */
[----:B------:R-:W-:Y:S01]  /*11500*/  HADD2.F32 R24, -RZ, R14.H1_H1 ;  /* 0x3000000eff187230 */ /* 0x000fe20000004100 */
[----:B------:R-:W-:Y:S01]  /*11510*/  F2FP.F16.E4M3.UNPACK_B R20, R13.H1 ;  /* 0x0000000dff14723e */ /* 0x000fe200030006ff */
[----:B------:R-:W-:-:S02]  /*11520*/  HADD2.F32 R14, -RZ, R10.H1_H1 ;  /* 0x3000000aff0e7230 */ /* 0x000fc40000004100 */
[C---:B------:R-:W-:Y:S01]  /*11530*/  FMUL.FTZ R43, R11.reuse, R38 ;  /* 0x000000260b2b7220 */ /* 0x040fe20000410000 */
[----:B------:R-:W-:Y:S02]  /*11540*/  HADD2.F32 R40, -RZ, R39.H0_H0 ;  /* 0x20000027ff287230 */ /* 0x000fe40000004100 */
[----:B------:R-:W-:Y:S01]  /*11550*/  FMUL.FTZ R11, R11, R24 ;  /* 0x000000180b0b7220 */ /* 0x000fe20000410000 */
[----:B------:R-:W-:Y:S01]  /*11560*/  HADD2.F32 R10, -RZ, R25.H0_H0 ;  /* 0x20000019ff0a7230 */ /* 0x000fe20000004100 */
[----:B------:R-:W-:Y:S01]  /*11570*/  F2FP.F16.E4M3.UNPACK_B R21, R4 ;  /* 0x00000004ff15723e */ /* 0x000fe200020006ff */
[----:B------:R-:W-:Y:S01]  /*11580*/  HADD2.F32 R32, -RZ, R20.H0_H0 ;  /* 0x20000014ff207230 */ /* 0x000fe20000004100 */
[----:B------:R-:W-:Y:S01]  /*11590*/  F2FP.F16.E4M3.UNPACK_B R4, R6 ;  /* 0x00000006ff04723e */ /* 0x000fe200020006ff */
[--C-:B------:R-:W-:Y:S02]  /*115a0*/  HADD2.F32 R13, -RZ, R15.reuse.H0_H0 ;  /* 0x2000000fff0d7230 */ /* 0x100fe40000004100 */
        /* <DEDUP_REMOVED lines=9> */
[----:B------:R-:W-:Y:S01]  /*11640*/  HADD2.F32 R32, -RZ, R20.H1_H1 ;  /* 0x30000014ff207230 */ /* 0x000fe20000004100 */
[----:B------:R-:W-:Y:S01]  /*11650*/  F2FP.F16.E4M3.UNPACK_B R41, R41.H1 ;  /* 0x00000029ff29723e */ /* 0x000fe200030006ff */
[----:B------:R-:W-:Y:S01]  /*11660*/  HADD2.F32 R40, -RZ, R39.H1_H1 ;  /* 0x30000027ff287230 */ /* 0x000fe20000004100 */
[----:B------:R-:W-:Y:S01]  /*11670*/  F2FP.F16.E4M3.UNPACK_B R7, R6.H1 ;  /* 0x00000006ff07723e */ /* 0x000fe200030006ff */
[----:B------:R-:W-:Y:S01]  /*11680*/  HADD2.F32 R20, -RZ, R25.H1_H1 ;  /* 0x30000019ff147230 */ /* 0x000fe20000004100 */
[-C--:B------:R-:W-:Y:S01]  /*11690*/  F2FP.F16.E4M3.UNPACK_B R6, R26.reuse ;  /* 0x0000001aff06723e */ /* 0x080fe200020006ff */
[----:B------:R-:W-:Y:S01]  /*116a0*/  HADD2.F32 R43, -RZ, R42.H0_H0 ;  /* 0x2000002aff2b7230 */ /* 0x000fe20000004100 */
[----:B------:R-:W-:Y:S01]  /*116b0*/  F2FP.F16.E4M3.UNPACK_B R26, R26.H1 ;  /* 0x0000001aff1a723e */ /* 0x000fe200030006ff */
[----:B------:R-:W-:-:S02]  /*116c0*/  HADD2.F32 R24, -RZ, R33.H0_H0 ;  /* 0x20000021ff187230 */ /* 0x000fc40000004100 */
[C---:B------:R-:W-:Y:S01]  /*116d0*/  FMUL.FTZ R44, R20.reuse, R40 ;  /* 0x00000028142c7220 */ /* 0x040fe20000410000 */
[----:B------:R-:W-:Y:S02]  /*116e0*/  HADD2.F32 R39, -RZ, R38.H0_H0 ;  /* 0x20000026ff277230 */ /* 0x000fe40000004100 */
[-C--:B------:R-:W-:Y:S01]  /*116f0*/  FMUL.FTZ R45, R20, R32.reuse ;  /* 0x00000020142d7220 */ /* 0x080fe20000410000 */
[----:B------:R-:W-:Y:S02]  /*11700*/  HADD2.F32 R25, -RZ, R30.H0_H0 ;  /* 0x2000001eff197230 */ /* 0x000fe40000004100 */
[C---:B------:R-:W-:Y:S01]  /*11710*/  FMUL.FTZ R46, R24.reuse, R43 ;  /* 0x0000002b182e7220 */ /* 0x040fe20000410000 */
[C---:B------:R-:W-:Y:S01]  /*11720*/  FFMA.FTZ R20, R15.reuse, R32, -R44 ;  /* 0x000000200f147223 */ /* 0x040fe2000001082c */
[-C--:B------:R-:W-:Y:S01]  /*11730*/  FMUL.FTZ R48, R24, R39.reuse ;  /* 0x0000002718307220 */ /* 0x080fe20000410000 */
[----:B------:R-:W-:Y:S01]  /*11740*/  FFMA.FTZ R24, R15, R40, R45 ;  /* 0x000000280f187223 */ /* 0x000fe2000001002d */
[C---:B------:R-:W-:Y:S01]  /*11750*/  FFMA.FTZ R15, R25.reuse, R39, -R46 ;  /* 0x00000027190f7223 */ /* 0x040fe2000001082e */
[----:B------:R-:W-:Y:S01]  /*11760*/  HADD2.F32 R39, -RZ, R38.H1_H1 ;  /* 0x30000026ff277230 */ /* 0x000fe20000004100 */
[----:B------:R-:W-:Y:S01]  /*11770*/  F2FP.F16.E4M3.UNPACK_B R38, R37.H1 ;  /* 0x00000025ff26723e */ /* 0x000fe200030006ff */
[----:B------:R-:W-:Y:S01]  /*11780*/  FFMA.FTZ R25, R25, R43, R48 ;  /* 0x0000002b19197223 */ /* 0x000fe20000010030 */
[----:B------:R-:W-:Y:S01]  /*11790*/  HADD2.F32 R43, -RZ, R42.H1_H1 ;  /* 0x3000002aff2b7230 */ /* 0x000fe20000004100 */
[----:B------:R-:W-:Y:S01]  /*117a0*/  F2FP.SATFINITE.E4M3.F32.PACK_AB_MERGE_C R11, R20, R11, RZ ;  /* 0x0000000b140b723e */ /* 0x000fe200048070ff */
[----:B------:R-:W-:Y:S01]  /*117b0*/  HADD2.F32 R32, -RZ, R30.H1_H1 ;  /* 0x3000001eff207230 */ /* 0x000fe20000004100 */
[----:B------:R-:W-:Y:S01]  /*117c0*/  F2FP.SATFINITE.E4M3.F32.PACK_AB_MERGE_C R13, R24, R13, RZ ;  /* 0x0000000d180d723e */ /* 0x000fe200048070ff */
[----:B------:R-:W-:Y:S01]  /*117d0*/  HADD2.F32 R30, -RZ, R33.H1_H1 ;  /* 0x30000021ff1e7230 */ /* 0x000fe20000004100 */
[----:B------:R-:W-:Y:S01]  /*117e0*/  F2FP.SATFINITE.E4M3.F32.PACK_AB_MERGE_C R5, R10, R5, R11 ;  /* 0x000000050a05723e */ /* 0x000fe2000480700b */
[----:B------:R-:W-:Y:S01]  /*117f0*/  HADD2.F32 R42, -RZ, R41.H0_H0 ;  /* 0x20000029ff2a7230 */ /* 0x000fe20000004100 */
[----:B------:R-:W-:Y:S01]  /*11800*/  F2FP.SATFINITE.E4M3.F32.PACK_AB_MERGE_C R9, R14, R9, R13 ;  /* 0x000000090e09723e */ /* 0x000fe2000480700d */
[----:B------:R-:W-:-:S02]  /*11810*/  HADD2.F32 R37, -RZ, R35.H0_H0 ;  /* 0x20000023ff257230 */ /* 0x000fc40000004100 */
[C---:B------:R-:W-:Y:S01]  /*11820*/  FMUL.FTZ R45, R30.reuse, R43 ;  /* 0x0000002b1e2d7220 */ /* 0x040fe20000410000 */
[--C-:B------:R-:W-:Y:S02]  /*11830*/  HADD2.F32 R40, -RZ, R38.reuse.H0_H0 ;  /* 0x20000026ff287230 */ /* 0x100fe40000004100 */
[-C--:B------:R-:W-:Y:S01]  /*11840*/  FMUL.FTZ R44, R30, R39.reuse ;  /* 0x000000271e2c7220 */ /* 0x080fe20000410000 */
[----:B------:R-:W-:Y:S02]  /*11850*/  HADD2.F32 R33, -RZ, R31.H0_H0 ;  /* 0x2000001fff217230 */ /* 0x000fe40000004100 */
[C---:B------:R-:W-:Y:S01]  /*11860*/  FMUL.FTZ R46, R37.reuse, R42 ;  /* 0x0000002a252e7220 */ /* 0x040fe20000410000 */
[C---:B------:R-:W-:Y:S01]  /*11870*/  FFMA.FTZ R30, R32.reuse, R39, -R45 ;  /* 0x00000027201e7223 */ /* 0x040fe2000001082d */
[----:B------:R-:W-:Y:S01]  /*11880*/  FMUL.FTZ R37, R37, R40 ;  /* 0x0000002825257220 */ /* 0x000fe20000410000 */
[----:B------:R-:W-:Y:S01]  /*11890*/  F2FP.F16.E4M3.UNPACK_B R39, R28.H1 ;  /* 0x0000001cff27723e */ /* 0x000fe200030006ff */
[----:B------:R-:W-:Y:S01]  /*118a0*/  FFMA.FTZ R32, R32, R43, R44 ;  /* 0x0000002b20207223 */ /* 0x000fe2000001002c */
[C---:B------:R-:W-:Y:S01]  /*118b0*/  FFMA.FTZ R43, R33.reuse, R40, -R46 ;  /* 0x00000028212b7223 */ /* 0x040fe2000001082e */
[----:B------:R-:W-:Y:S01]  /*118c0*/  FFMA.FTZ R45, R33, R42, R37 ;  /* 0x0000002a212d7223 */ /* 0x000fe20000010025 */
[----:B------:R-:W-:Y:S01]  /*118d0*/  HADD2.F32 R42, -RZ, R38.H1_H1 ;  /* 0x30000026ff2a7230 */ /* 0x000fe20000004100 */
[----:B------:R-:W-:Y:S01]  /*118e0*/  F2FP.F16.E4M3.UNPACK_B R38, R12.H1 ;  /* 0x0000000cff26723e */ /* 0x000fe200030006ff */
[----:B------:R-:W-:-:S02]  /*118f0*/  HADD2.F32 R37, -RZ, R35.H1_H1 ;  /* 0x30000023ff257230 */ /* 0x000fc40000004100 */
[----:B------:R-:W-:Y:S02]  /*11900*/  HADD2.F32 R44, -RZ, R39.H0_H0 ;  /* 0x20000027ff2c7230 */ /* 0x000fe40000004100 */
[----:B------:R-:W-:Y:S02]  /*11910*/  HADD2.F32 R35, -RZ, R34.H0_H0 ;  /* 0x20000022ff237230 */ /* 0x000fe40000004100 */
[----:B------:R-:W-:Y:S02]  /*11920*/  HADD2.F32 R40, -RZ, R38.H0_H0 ;  /* 0x20000026ff287230 */ /* 0x000fe40000004100 */
[----:B------:R-:W-:Y:S02]  /*11930*/  HADD2.F32 R46, -RZ, R41.H1_H1 ;  /* 0x30000029ff2e7230 */ /* 0x000fe40000004100 */
[C---:B------:R-:W-:Y:S01]  /*11940*/  FMUL.FTZ R48, R35.reuse, R44 ;  /* 0x0000002c23307220 */ /* 0x040fe20000410000 */
[----:B------:R-:W-:Y:S02]  /*11950*/  HADD2.F32 R33, -RZ, R31.H1_H1 ;  /* 0x3000001fff217230 */ /* 0x000fe40000004100 */
[----:B------:R-:W-:Y:S01]  /*11960*/  FMUL.FTZ R35, R35, R40 ;  /* 0x0000002823237220 */ /* 0x000fe20000410000 */
[----:B------:R-:W-:-:S02]  /*11970*/  HADD2.F32 R31, -RZ, R29.H0_H0 ;  /* 0x2000001dff1f7230 */ /* 0x000fc40000004100 */
[C---:B------:R-:W-:Y:S01]  /*11980*/  FMUL.FTZ R50, R37.reuse, R46 ;  /* 0x0000002e25327220 */ /* 0x040fe20000410000 */
[----:B------:R-:W-:Y:S02]  /*11990*/  HADD2.F32 R39, -RZ, R39.H1_H1 ;  /* 0x30000027ff277230 */ /* 0x000fe40000004100 */
[----:B------:R-:W-:Y:S01]  /*119a0*/  FMUL.FTZ R37, R37, R42 ;  /* 0x0000002a25257220 */ /* 0x000fe20000410000 */
[----:B------:R-:W-:Y:S02]  /*119b0*/  HADD2.F32 R34, -RZ, R34.H1_H1 ;  /* 0x30000022ff227230 */ /* 0x000fe40000004100 */
[C---:B------:R-:W-:Y:S01]  /*119c0*/  FFMA.FTZ R48, R31.reuse, R40, -R48 ;  /* 0x000000281f307223 */ /* 0x040fe20000010830 */
[----:B------:R-:W-:Y:S02]  /*119d0*/  HADD2.F32 R38, -RZ, R38.H1_H1 ;  /* 0x30000026ff267230 */ /* 0x000fe40000004100 */
[----:B------:R-:W-:Y:S01]  /*119e0*/  FFMA.FTZ R44, R31, R44, R35 ;  /* 0x0000002c1f2c7223 */ /* 0x000fe20000010023 */
[----:B------:R-:W-:Y:S01]  /*119f0*/  F2FP.F16.E4M3.UNPACK_B R31, R12 ;  /* 0x0000000cff1f723e */ /* 0x000fe200020006ff */
[C---:B------:R-:W-:Y:S01]  /*11a00*/  FFMA.FTZ R50, R33.reuse, R42, -R50 ;  /* 0x0000002a21327223 */ /* 0x040fe20000010832 */
[----:B------:R-:W-:Y:S01]  /*11a10*/  FFMA.FTZ R46, R33, R46, R37 ;  /* 0x0000002e212e7223 */ /* 0x000fe20000010025 */
[----:B------:R-:W-:-:S02]  /*11a20*/  HADD2.F32 R29, -RZ, R29.H1_H1 ;  /* 0x3000001dff1d7230 */ /* 0x000fc40000004100 */
[CC--:B------:R-:W-:Y:S01]  /*11a30*/  FMUL.FTZ R12, R34.reuse, R39.reuse ;  /* 0x00000027220c7220 */ /* 0x0c0fe20000410000 */
[----:B------:R-:W-:Y:S01]  /*11a40*/  F2FP.F16.E4M3.UNPACK_B R33, R28 ;  /* 0x0000001cff21723e */ /* 0x000fe200020006ff */
[-C--:B------:R-:W-:Y:S01]  /*11a50*/  FMUL.FTZ R34, R34, R38.reuse ;  /* 0x0000002622227220 */ /* 0x080fe20000410000 */
[----:B------:R-:W-:Y:S02]  /*11a60*/  HADD2.F32 R28, -RZ, R27.H0_H0 ;  /* 0x2000001bff1c7230 */ /* 0x000fe40000004100 */
        /* <DEDUP_REMOVED lines=8> */
[----:B------:R-:W-:Y:S02]  /*11af0*/  HADD2.F32 R27, -RZ, R27.H1_H1 ;  /* 0x3000001bff1b7230 */ /* 0x000fe40000004100 */
[-C--:B------:R-:W-:Y:S01]  /*11b00*/  FMUL.FTZ R33, R28, R29.reuse ;  /* 0x0000001d1c217220 */ /* 0x080fe20000410000 */
[----:B------:R-:W-:Y:S02]  /*11b10*/  HADD2.F32 R28, -RZ, R31.H1_H1 ;  /* 0x3000001fff1c7230 */ /* 0x000fe40000004100 */
[C---:B------:R-:W-:Y:S01]  /*11b20*/  FFMA.FTZ R37, R12.reuse, R29, -R37 ;  /* 0x0000001d0c257223 */ /* 0x040fe20000010825 */
[----:B------:R-:W-:Y:S01]  /*11b30*/  HADD2.F32 R21, -RZ, R21.H1_H1 ;  /* 0x30000015ff157230 */ /* 0x000fe20000004100 */
[----:B------:R-:W-:Y:S01]  /*11b40*/  F2FP.F16.E4M3.UNPACK_B R29, R8.H1 ;  /* 0x00000008ff1d723e */ /* 0x000fe200030006ff */
[----:B------:R-:W-:Y:S01]  /*11b50*/  FFMA.FTZ R33, R12, R35, R33 ;  /* 0x000000230c217223 */ /* 0x000fe20000010021 */
[C---:B------:R-:W-:Y:S01]  /*11b60*/  FMUL.FTZ R38, R27.reuse, R34 ;  /* 0x000000221b267220 */ /* 0x040fe20000410000 */
[----:B------:R-:W-:Y:S01]  /*11b70*/  F2FP.F16.E4M3.UNPACK_B R12, R3.H1 ;  /* 0x00000003ff0c723e */ /* 0x000fe200030006ff */
[----:B------:R-:W-:Y:S01]  /*11b80*/  FMUL.FTZ R35, R27, R28 ;  /* 0x0000001c1b237220 */ /* 0x000fe20000410000 */
[----:B------:R-:W-:-:S02]  /*11b90*/  HADD2.F32 R31, -RZ, R29.H0_H0 ;  /* 0x2000001dff1f7230 */ /* 0x000fc40000004100 */
[C---:B------:R-:W-:Y:S01]  /*11ba0*/  FFMA.FTZ R38, R21.reuse, R28, -R38 ;  /* 0x0000001c15267223 */ /* 0x040fe20000010826 */
[----:B------:R-:W-:Y:S02]  /*11bb0*/  HADD2.F32 R27, -RZ, R26.H0_H0 ;  /* 0x2000001aff1b7230 */ /* 0x000fe40000004100 */
[----:B------:R-:W-:Y:S01]  /*11bc0*/  FFMA.FTZ R34, R21, R34, R35 ;  /* 0x0000002215227223 */ /* 0x000fe20000010023 */
[--C-:B------:R-:W-:Y:S01]  /*11bd0*/  HADD2.F32 R21, -RZ, R12.reuse.H0_H0 ;  /* 0x2000000cff157230 */ /* 0x100fe20000004100 */
[----:B------:R-:W-:Y:S01]  /*11be0*/  F2FP.F16.E4M3.UNPACK_B R3, R3 ;  /* 0x00000003ff03723e */ /* 0x000fe200020006ff */
[----:B------:R-:W-:Y:S02]  /*11bf0*/  HADD2.F32 R28, -RZ, R12.H1_H1 ;  /* 0x3000000cff1c7230 */ /* 0x000fe40000004100 */
[C---:B------:R-:W-:Y:S01]  /*11c00*/  FMUL.FTZ R35, R27.reuse, R31 ;  /* 0x0000001f1b237220 */ /* 0x040fe20000410000 */
[----:B------:R-:W-:Y:S02]  /*11c10*/  HADD2.F32 R12, -RZ, R7.H0_H0 ;  /* 0x20000007ff0c7230 */ /* 0x000fe40000004100 */
[----:B------:R-:W-:Y:S01]  /*11c20*/  FMUL.FTZ R27, R27, R21 ;  /* 0x000000151b1b7220 */ /* 0x000fe20000410000 */
[----:B------:R-:W-:Y:S01]  /*11c30*/  HADD2.F32 R29, -RZ, R29.H1_H1 ;  /* 0x3000001dff1d7230 */ /* 0x000fe20000004100 */
[----:B------:R-:W-:Y:S01]  /*11c40*/  F2FP.SATFINITE.E4M3.F32.PACK_AB_MERGE_C R11, R32, R25, R45 ;  /* 0x00000019200b723e */ /* 0x000fe2000480702d */
[----:B------:R-:W-:-:S02]  /*11c50*/  HADD2.F32 R26, -RZ, R26.H1_H1 ;  /* 0x3000001aff1a7230 */ /* 0x000fc40000004100 */
[C---:B------:R-:W-:Y:S01]  /*11c60*/  FFMA.FTZ R35, R12.reuse, R21, -R35 ;  /* 0x000000150c237223 */ /* 0x040fe20000010823 */
[----:B------:R-:W-:Y:S02]  /*11c70*/  HADD2.F32 R7, -RZ, R7.H1_H1 ;  /* 0x30000007ff077230 */ /* 0x000fe40000004100 */
[----:B------:R-:W-:Y:S01]  /*11c80*/  FFMA.FTZ R31, R12, R31, R27 ;  /* 0x0000001f0c1f7223 */ /* 0x000fe2000001001b */
[----:B------:R-:W-:Y:S01]  /*11c90*/  F2FP.F16.E4M3.UNPACK_B R12, R8 ;  /* 0x00000008ff0c723e */ /* 0x000fe200020006ff */
[CC--:B------:R-:W-:Y:S01]  /*11ca0*/  FMUL.FTZ R40, R26.reuse, R29.reuse ;  /* 0x0000001d1a287220 */ /* 0x0c0fe20000410000 */
[-C--:B------:R-:W-:Y:S01]  /*11cb0*/  FMUL.FTZ R26, R26, R28.reuse ;  /* 0x0000001c1a1a7220 */ /* 0x080fe20000410000 */
[----:B------:R-:W-:Y:S02]  /*11cc0*/  HADD2.F32 R8, -RZ, R3.H0_H0 ;  /* 0x20000003ff087230 */ /* 0x000fe40000004100 */
[C---:B------:R-:W-:Y:S01]  /*11cd0*/  FFMA.FTZ R40, R7.reuse, R28, -R40 ;  /* 0x0000001c07287223 */ /* 0x040fe20000010828 */
[----:B------:R-:W-:Y:S01]  /*11ce0*/  FFMA.FTZ R42, R7, R29, R26 ;  /* 0x0000001d072a7223 */ /* 0x000fe2000001001a */
[----:B------:R-:W-:-:S02]  /*11cf0*/  HADD2.F32 R26, -RZ, R12.H0_H0 ;  /* 0x2000000cff1a7230 */ /* 0x000fc40000004100 */
[----:B------:R-:W-:Y:S01]  /*11d00*/  HADD2.F32 R7, -RZ, R6.H0_H0 ;  /* 0x20000006ff077230 */ /* 0x000fe20000004100 */
[----:B------:R-:W-:Y:S01]  /*11d10*/  F2FP.SATFINITE.E4M3.F32.PACK_AB_MERGE_C R35, R40, R35, RZ ;  /* 0x000000232823723e */ /* 0x000fe200048070ff */
[----:B------:R-:W-:Y:S01]  /*11d20*/  HADD2.F32 R21, -RZ, R3.H1_H1 ;  /* 0x30000003ff157230 */ /* 0x000fe20000004100 */
[----:B------:R-:W-:Y:S01]  /*11d30*/  F2FP.SATFINITE.E4M3.F32.PACK_AB_MERGE_C R31, R42, R31, RZ ;  /* 0x0000001f2a1f723e */ /* 0x000fe200048070ff */
[----:B------:R-:W-:Y:S02]  /*11d40*/  HADD2.F32 R27, -RZ, R12.H1_H1 ;  /* 0x3000000cff1b7230 */ /* 0x000fe40000004100 */
[C---:B------:R-:W-:Y:S01]  /*11d50*/  FMUL.FTZ R12, R7.reuse, R26 ;  /* 0x0000001a070c7220 */ /* 0x040fe20000410000 */
[----:B------:R-:W-:Y:S02]  /*11d60*/  HADD2.F32 R6, -RZ, R6.H1_H1 ;  /* 0x30000006ff067230 */ /* 0x000fe40000004100 */
[----:B------:R-:W-:Y:S01]  /*11d70*/  FMUL.FTZ R7, R7, R8 ;  /* 0x0000000807077220 */ /* 0x000fe20000410000 */
[----:B------:R-:W-:-:S02]  /*11d80*/  HADD2.F32 R3, -RZ, R4.H0_H0 ;  /* 0x20000004ff037230 */ /* 0x000fc40000004100 */
[----:B------:R-:W-:Y:S02]  /*11d90*/  HADD2.F32 R4, -RZ, R4.H1_H1 ;  /* 0x30000004ff047230 */ /* 0x000fe40000004100 */
[C---:B------:R-:W-:Y:S01]  /*11da0*/  FMUL.FTZ R29, R6.reuse, R27 ;  /* 0x0000001b061d7220 */ /* 0x040fe20000410000 */
        /* <DEDUP_REMOVED lines=11> */
[----:B------:R-:W-:Y:S02]  /*11e60*/  F2FP.SATFINITE.E4M3.F32.PACK_AB_MERGE_C R8, R34, R33, R8 ;  /* 0x000000212208723e */ /* 0x000fe40004807008 */
[----:B------:R-:W-:Y:S01]  /*11e70*/  F2FP.SATFINITE.E4M3.F32.PACK_AB_MERGE_C R10, R28, R3, R31 ;  /* 0x000000031c0a723e */ /* 0x000fe2000480701f */
[----:B------:R0:W-:Y:S04]  /*11e80*/  STS.128 [R47+0x18000], R4 ;  /* 0x018000042f007388 */ /* 0x0001e80000000c00 */
[----:B------:R0:W-:Y:S02]  /*11e90*/  STS.128 [R0+0x18000], R8 ;  /* 0x0180000800007388 */ /* 0x0001e40000000c00 */
.L_x_1527:
[----:B------:R-:W-:Y:S05]  /*11ea0*/  BSYNC B0 ;  /* 0x0000000000007941 */ /* 0x000fea0003800000 */
.L_x_1499:
[----:B------:R-:W-:Y:S01]  /*11eb0*/  @!PT LDS RZ, [RZ] ;  /* 0x00000000fffff984 */ /* 0x000fe20000000800 */
[----:B------:R-:W-:Y:S01]  /*11ec0*/  @!PT LDS RZ, [RZ] ;  /* 0x00000000fffff984 */ /* 0x000fe20000000800 */
[----:B------:R-:W-:Y:S01]  /*11ed0*/  @!PT LDS RZ, [RZ] ;  /* 0x00000000fffff984 */ /* 0x000fe20000000800 */
[----:B------:R-:W-:Y:S01]  /*11ee0*/  @!PT LDS RZ, [RZ] ;  /* 0x00000000fffff984 */ /* 0x000fe20000000800 */
[----:B------:R1:W-:Y:S06]  /*11ef0*/  MEMBAR.ALL.CTA ;  /* 0x0000000000007992 */ /* 0x0003ec0000008000 */
[----:B-1----:R-:W1:Y:S01]  /*11f00*/  FENCE.VIEW.ASYNC.S ;  /* 0x00000000000073c6 */ /* 0x002e620000000000 */
[----:B------:R-:W-:Y:S05]  /*11f10*/  WARPSYNC.ALL ;  /* 0x0000000000007948 */ /* 0x000fea0003800000 */
[----:B-1----:R-:W-:Y:S06]  /*11f20*/  BAR.SYNC.DEFER_BLOCKING 0xd, 0x100 ;  /* 0x0344000000007b1d */ /* 0x002fec0000010000 */
.L_x_1497:
[----:B0-----:R-:W-:-:S04]  /*11f30*/  MOV R0, UR45 ;  /* 0x0000002d00007c02 */ /* 0x001fc80008000f00 */
[----:B------:R-:W-:-:S13]  /*11f40*/  ISETP.NE.AND P0, PT, R0, 0x3, PT ;  /* 0x000000030000780c */ /* 0x000fda0003f05270 */
[----:B------:R-:W-:Y:S05]  /*11f50*/  @!P0 BRA `(.L_x_1544) ;  /* 0x0000000000048947 */ /* 0x000fea0003800000 */
[----:B------:R-:W-:Y:S01]  /*11f60*/  BPT.TRAP 0x1 ;  /* 0x000000040000795c */ /* 0x000fe20000300000 */
.L_x_1544:
[----:B-----5:R-:W-:Y:S01]  /*11f70*/  IMAD R11, R200, 0x8, R16 ;  /* 0x00000008c80b7824 */ /* 0x020fe200078e0210 */
[----:B------:R-:W-:-:S04]  /*11f80*/  SHF.L.U32 R0, R193, 0x1f, RZ ;  /* 0x0000001fc1007819 */ /* 0x000fc800000006ff */
[----:B------:R0:W0:Y:S01]  /*11f90*/  SYNCS.PHASECHK.TRANS64.TRYWAIT P2, [R11+URZ+0x28430], R0 ;  /* 0x028430000b0075a7 */ /* 0x000022000804017f */
[----:B------:R-:W-:Y:S05]  /*11fa0*/  @!P0 BRA `(.L_x_1545) ;  /* 0x0000000000048947 */ /* 0x000fea0003800000 */
[----:B------:R-:W-:Y:S01]  /*11fb0*/  BPT.TRAP 0x1 ;  /* 0x000000040000795c */ /* 0x000fe20000300000 */
.L_x_1545:
[----:B-1----:R-:W1:Y:S02]  /*11fc0*/  S2R R3, SR_TID.X ;  /* 0x0000000000037919 */ /* 0x002e640000002100 */
[----:B-1----:R-:W-:-:S04]  /*11fd0*/  LOP3.LUT R3, R3, 0x7f, RZ, 0xc0, !PT ;  /* 0x0000007f03037812 */ /* 0x002fc800078ec0ff */
[----:B------:R-:W-:Y:S01]  /*11fe0*/  ISETP.NE.AND P1, PT, R3, RZ, PT ;  /* 0x000000ff0300720c */ /* 0x000fe20003f25270 */
[----:B0-----:R-:W-:-:S12]  /*11ff0*/  @P2 BRA `(.L_x_1546) ;  /* 0x0000000000082947 */ /* 0x001fd80003800000 */
[----:B------:R-:W0:Y:S02]  /*12000*/  SYNCS.PHASECHK.TRANS64.TRYWAIT P2, [R11+URZ+0x28430], R0 ;  /* 0x028430000b0075a7 */ /* 0x000e24000804017f */
[----:B0-----:R-:W-:Y:S05]  /*12010*/  @!P2 BRA `(.L_x_1547) ;  /* 0x000001ac00e8a947 */ /* 0x001fea0003800000 */
.L_x_1546:
[----:B------:R-:W-:Y:S05]  /*12020*/  WARPSYNC.ALL ;  /* 0x0000000000007948 */ /* 0x000fea0003800000 */
[----:B0-----:R-:W-:Y:S01]  /*12030*/  VIADD R0, R16, 0x20000 ;  /* 0x0002000010007836 */ /* 0x001fe20000000000 */
[----:B------:R-:W-:Y:S01]  /*12040*/  R2UR UR12, R36 ;  /* 0x00000000240c72ca */ /* 0x000fe200000e0000 */
[----:B--23--:R-:W-:Y:S01]  /*12050*/  IMAD.MOV.U32 R7, RZ, RZ, 0x40000040 ;  /* 0x40000040ff077424 */ /* 0x00cfe200078e00ff */
[----:B------:R-:W-:Y:S01]  /*12060*/  WARPGROUP.ARRIVE ;  /* 0x00000000000079c5 */ /* 0x000fe20000000000 */
[----:B------:R-:W-:Y:S01]  /*12070*/  UMOV UR13, 0x40000040 ;  /* 0x40000040000d7882 */ /* 0x000fe20000000000 */
[----:B------:R-:W-:Y:S01]  /*12080*/  SHF.R.U32.HI R0, RZ, 0x4, R0 ;  /* 0x00000004ff007819 */ /* 0x000fe20000011600 */
[----:B------:R-:W-:Y:S01]  /*12090*/  IMAD.MOV.U32 R9, RZ, RZ, 0x40000040 ;  /* 0x40000040ff097424 */ /* 0x000fe200078e00ff */
[----:B------:R-:W-:Y:S01]  /*120a0*/  R2UR UR15, R7 ;  /* 0x00000000070f72ca */ /* 0x000fe200000e0000 */
[----:B------:R-:W-:Y:S01]  /*120b0*/  UMOV UR9, 0x40000040 ;  /* 0x4000004000097882 */ /* 0x000fe20000000000 */
[----:B------:R-:W-:Y:S01]  /*120c0*/  LOP3.LUT R0, R0, 0x3fff, RZ, 0xc0, !PT ;  /* 0x00003fff00007812 */ /* 0x000fe200078ec0ff */
[----:B------:R-:W-:Y:S01]  /*120d0*/  UMOV UR5, 0x40000040 ;  /* 0x4000004000057882 */ /* 0x000fe20000000000 */
[----:B------:R-:W-:Y:S01]  /*120e0*/  R2UR UR11, R9 ;  /* 0x00000000090b72ca */ /* 0x000fe200000e0000 */
[----:B------:R-:W-:Y:S01]  /*120f0*/  IMAD.MOV.U32 R9, RZ, RZ, 0x40000040 ;  /* 0x40000040ff097424 */ /* 0x000fe200078e00ff */
[----:B------:R-:W-:Y:S01]  /*12100*/  LOP3.LUT R4, R0, 0x10000, RZ, 0xfc, !PT ;  /* 0x0001000000047812 */ /* 0x000fe200078efcff */
[----:B------:R-:W-:Y:S01]  /*12110*/  ULOP3.LUT UR12, UR12, 0x10000, URZ, 0xfc, !UPT ;  /* 0x000100000c0c7892 */ /* 0x000fe2000f8efc3f */
[----:B------:R-:W-:Y:S01]  /*12120*/  IMAD.MOV.U32 R7, RZ, RZ, 0x40000040 ;  /* 0x40000040ff077424 */ /* 0x000fe200078e00ff */
[----:B------:R-:W-:Y:S01]  /*12130*/  UMOV UR17, 0x40000040 ;  /* 0x4000004000117882 */ /* 0x000fe20000000000 */
[----:B------:R-:W-:Y:S01]  /*12140*/  R2UR UR7, R9 ;  /* 0x00000000090772ca */ /* 0x000fe200000e0000 */
[----:B------:R-:W-:Y:S01]  /*12150*/  IMAD R6, R200, 0x400, R4 ;  /* 0x00000400c8067824 */ /* 0x000fe200078e0204 */
[----:B------:R-:W-:Y:S01]  /*12160*/  UIADD3 UR8, UR12, 0x2, URZ ;  /* 0x000000020c087890 */ /* 0x000fe2000fffe03f */
[----:B------:R-:W-:Y:S01]  /*12170*/  IMAD.MOV.U32 R9, RZ, RZ, 0x40000040 ;  /* 0x40000040ff097424 */ /* 0x000fe200078e00ff */
[----:B------:R-:W-:Y:S01]  /*12180*/  UIADD3 UR4, UR12, 0x4, URZ ;  /* 0x000000040c047890 */ /* 0x000fe2000fffe03f */
[C---:B------:R-:W-:Y:S01]  /*12190*/  VIADD R8, R6.reuse, 0x2 ;  /* 0x0000000206087836 */ /* 0x040fe20000000000 */
[----:B------:R-:W-:Y:S01]  /*121a0*/  R2UR UR14, R6 ;  /* 0x00000000060e72ca */ /* 0x000fe200000e0000 */
[----:B------:R-:W-:Y:S01]  /*121b0*/  UIADD3 UR16, UR12, 0x6, URZ ;  /* 0x000000060c107890 */ /* 0x000fe2000fffe03f */
[----:B------:R-:W-:Y:S01]  /*121c0*/  R2UR UR19, R9 ;  /* 0x00000000091372ca */ /* 0x000fe200000e0000 */
[----:B------:R-:W-:Y:S01]  /*121d0*/  IMAD.MOV.U32 R9, RZ, RZ, 0x40000040 ;  /* 0x40000040ff097424 */ /* 0x000fe200078e00ff */
[----:B------:R-:W-:Y:S01]  /*121e0*/  R2UR UR10, R8 ;  /* 0x00000000080a72ca */ /* 0x000fe200000e0000 */
[----:B------:R-:W-:Y:S01]  /*121f0*/  VIADD R8, R6, 0x4 ;  /* 0x0000000406087836 */ /* 0x000fe20000000000 */
[----:B------:R-:W-:Y:S01]  /*12200*/  UIADD3 UR20, UR12, 0x400, URZ ;  /* 0x000004000c147890 */ /* 0x000fe2000fffe03f */
[----:B------:R-:W-:Y:S01]  /*12210*/  R2UR UR35, R7 ;  /* 0x00000000072372ca */ /* 0x000fe200000e0000 */
[----:B------:R-:W-:Y:S01]  /*12220*/  UMOV UR21, 0x40000040 ;  /* 0x4000004000157882 */ /* 0x000fe20000000000 */
[----:B------:R-:W-:Y:S01]  /*12230*/  R2UR UR23, R9 ;  /* 0x00000000091772ca */ /* 0x000fe200000e0000 */
[----:B------:R-:W-:Y:S01]  /*12240*/  IMAD.MOV.U32 R9, RZ, RZ, 0x40000040 ;  /* 0x40000040ff097424 */ /* 0x000fe200078e00ff */
[----:B------:R-:W-:Y:S01]  /*12250*/  R2UR UR6, R8 ;  /* 0x00000000080672ca */ /* 0x000fe200000e0000 */
[----:B------:R-:W-:Y:S01]  /*12260*/  VIADD R8, R6, 0x6 ;  /* 0x0000000606087836 */ /* 0x000fe20000000000 */
[----:B------:R-:W-:Y:S01]  /*12270*/  QGMMA.64x64x32.F32.E4M3.E4M3 R24, gdesc[UR12], RZ, !UPT, gsb0 ;  /* 0x00e000000c1879f3 */ /* 0x000fe2000c0008ff */
[----:B------:R-:W-:Y:S01]  /*12280*/  UIADD3 UR24, UR12, 0x402, URZ ;  /* 0x000004020c187890 */ /* 0x000fe2000fffe03f */
[----:B------:R-:W-:Y:S01]  /*12290*/  R2UR UR27, R9 ;  /* 0x00000000091b72ca */ /* 0x000fe200000e0000 */
[----:B------:R-:W-:Y:S01]  /*122a0*/  UMOV UR25, 0x40000040 ;  /* 0x4000004000197882 */ /* 0x000fe20000000000 */
[----:B------:R-:W-:Y:S01]  /*122b0*/  R2UR UR18, R8 ;  /* 0x00000000081272ca */ /* 0x000fe200000e0000 */
[----:B------:R-:W-:Y:S01]  /*122c0*/  VIADD R8, R6, 0x200 ;  /* 0x0000020006087836 */ /* 0x000fe20000000000 */
[----:B------:R-:W-:Y:S01]  /*122d0*/  UIADD3 UR28, UR12, 0x404, URZ ;  /* 0x000004040c1c7890 */ /* 0x000fe2000fffe03f */
[----:B------:R-:W-:Y:S01]  /*122e0*/  IMAD.MOV.U32 R9, RZ, RZ, 0x40000040 ;  /* 0x40000040ff097424 */ /* 0x000fe200078e00ff */
[----:B------:R-:W-:Y:S01]  /*122f0*/  UMOV UR29, 0x40000040 ;  /* 0x40000040001d7882 */ /* 0x000fe20000000000 */
[----:B------:R-:W-:Y:S01]  /*12300*/  UIADD3 UR32, UR12, 0x406, URZ ;  /* 0x000004060c207890 */ /* 0x000fe2000fffe03f */
[----:B------:R-:W-:Y:S01]  /*12310*/  R2UR UR22, R8 ;  /* 0x00000000081672ca */ /* 0x000fe200000e0000 */
[----:B------:R-:W-:Y:S01]  /*12320*/  VIADD R8, R6, 0x202 ;  /* 0x0000020206087836 */ /* 0x000fe20000000000 */
[----:B------:R-:W-:Y:S01]  /*12330*/  R2UR UR31, R9 ;  /* 0x00000000091f72ca */ /* 0x000fe200000e0000 */
[----:B------:R-:W-:Y:S01]  /*12340*/  UMOV UR33, 0x40000040 ;  /* 0x4000004000217882 */ /* 0x000fe20000000000 */
[----:B----4-:R-:W0:Y:S01]  /*12350*/  LDC R5, c[0x0][0x448] ;  /* 0x00011200ff057b82 */ /* 0x010e220000000800 */
[----:B------:R-:W-:Y:S01]  /*12360*/  IMAD.MOV.U32 R9, RZ, RZ, -0x40 ;  /* 0xffffffc0ff097424 */ /* 0x000fe200078e00ff */
[----:B------:R-:W-:Y:S01]  /*12370*/  R2UR UR26, R8 ;  /* 0x00000000081a72ca */ /* 0x000fe200000e0000 */
[C---:B------:R-:W-:Y:S01]  /*12380*/  VIADD R8, R6.reuse, 0x204 ;  /* 0x0000020406087836 */ /* 0x040fe20000000000 */
[----:B------:R-:W-:Y:S01]  /*12390*/  ULDC UR55, c[0x0][0x9dc] ;  /* 0x0002770000377ab9 */ /* 0x000fe20000000800 */
[----:B------:R-:W-:Y:S01]  /*123a0*/  VIADD R6, R6, 0x206 ;  /* 0x0000020606067836 */ /* 0x000fe20000000000 */
[----:B------:R-:W-:-:S02]  /*123b0*/  ULOP3.LUT UR55, URZ, UR55, URZ, 0x33, !UPT ;  /* 0x000000373f377292 */ /* 0x000fc4000f8e333f */
[----:B------:R-:W-:Y:S02]  /*123c0*/  R2UR UR30, R8 ;  /* 0x00000000081e72ca */ /* 0x000fe400000e0000 */
[----:B------:R-:W-:Y:S02]  /*123d0*/  R2UR UR34, R6 ;  /* 0x00000000062272ca */ /* 0x000fe400000e0000 */
[----:B0-----:R-:W-:Y:S01]  /*123e0*/  ISETP.NE.AND P2, PT, R5, 0x1, PT ;  /* 0x000000010500780c */ /* 0x001fe20003f45270 */
[----:B------:R-:W-:-:S12]  /*123f0*/  IMAD.IADD R5, R202, 0x1, R199 ;  /* 0x00000001ca057824 */ /* 0x000fd800078e02c7 */
[----:B------:R-:W0:Y:S08]  /*12400*/  @P2 LDC R6, c[0x0][0x44c] ;  /* 0x00011300ff062b82 */ /* 0x000e300000000800 */
[----:B------:R-:W1:Y:S01]  /*12410*/  @P2 LDC R7, c[0x0][0x450] ;  /* 0x00011400ff072b82 */ /* 0x000e620000000800 */
[----:B0-----:R-:W-:Y:S01]  /*12420*/  @P2 IMAD.HI.U32 R6, R5, R6, RZ ;  /* 0x0000000605062227 */ /* 0x001fe200078e00ff */
        /* <DEDUP_REMOVED lines=35> */
[----:B0-----:R-:W-:Y:S01]  /*12660*/  IMAD.MOV.U32 R44, RZ, RZ, R5 ;  /* 0x000000ffff2c7224 */ /* 0x001fe200078e0005 */
[----:B-1----:R-:W-:Y:S01]  /*12670*/  @P2 SHF.R.U32.HI R44, RZ, R7, R6 ;  /* 0x00000007ff2c2219 */ /* 0x002fe20000011606 */
[----:B------:R-:W-:Y:S01]  /*12680*/  @!P1 VIADD R5, R11, 0x28440 ;  /* 0x000284400b059836 */ /* 0x000fe20000000000 */
[----:B------:R-:W0:Y:S01]  /*12690*/  LDC.64 R6, c[0x0][0x9e0] ;  /* 0x00027800ff067b82 */ /* 0x000e220000000a00 */
[----:B------:R1:W3:Y:S01]  /*126a0*/  MUFU.TANH R10, R28 ;  /* 0x0000001c000a7308 */ /* 0x0002e20000002400 */
[C---:B------:R-:W-:Y:S01]  /*126b0*/  FMUL.FTZ R20, R2.reuse, R31 ;  /* 0x0000001f02147220 */ /* 0x040fe20000410000 */
[----:B------:R-:W4:Y:S01]  /*126c0*/  SHFL.IDX PT, R38, R44, RZ, 0x1c1f ;  /* 0x001c1fff2c267589 */ /* 0x000f2200000e0000 */
[----:B------:R-:W-:Y:S01]  /*126d0*/  FMUL.FTZ R21, R2, R34 ;  /* 0x0000002202157220 */ /* 0x000fe20000410000 */
[----:B------:R-:W-:-:S02]  /*126e0*/  IMAD R47, R164, R9, 0x40 ;  /* 0x00000040a42f7424 */ /* 0x000fc400078e0209 */
[C---:B------:R-:W-:Y:S01]  /*126f0*/  FMUL.FTZ R24, R2.reuse, R35 ;  /* 0x0000002302187220 */ /* 0x040fe20000410000 */
[C---:B------:R-:W-:Y:S01]  /*12700*/  FMUL.FTZ R36, R2.reuse, R36 ;  /* 0x0000002402247220 */ /* 0x040fe20000410000 */
[C---:B------:R-:W-:Y:S01]  /*12710*/  FMUL.FTZ R37, R2.reuse, R37 ;  /* 0x0000002502257220 */ /* 0x040fe20000410000 */
[----:B------:R5:W0:Y:S01]  /*12720*/  MUFU.TANH R12, R29 ;  /* 0x0000001d000c7308 */ /* 0x000a220000002400 */
[C---:B------:R-:W-:Y:S01]  /*12730*/  FMUL.FTZ R26, R2.reuse, R39 ;  /* 0x00000027021a7220 */ /* 0x040fe20000410000 */
[C---:B------:R-:W-:Y:S01]  /*12740*/  FMUL.FTZ R27, R2.reuse, R42 ;  /* 0x0000002a021b7220 */ /* 0x040fe20000410000 */
[C---:B-1----:R-:W-:Y:S01]  /*12750*/  FMUL.FTZ R28, R2.reuse, R43 ;  /* 0x0000002b021c7220 */ /* 0x042fe20000410000 */
[C---:B------:R-:W-:Y:S01]  /*12760*/  FMUL.FTZ R48, R2.reuse, R48 ;  /* 0x0000003002307220 */ /* 0x040fe20000410000 */
[C---:B------:R-:W-:Y:S01]  /*12770*/  FMUL.FTZ R49, R2.reuse, R49 ;  /* 0x0000003102317220 */ /* 0x040fe20000410000 */
[C---:B------:R-:W-:Y:S01]  /*12780*/  FMUL.FTZ R31, R2.reuse, R50 ;  /* 0x00000032021f7220 */ /* 0x040fe20000410000 */
[C---:B------:R-:W-:Y:S01]  /*12790*/  FMUL.FTZ R52, R2.reuse, R52 ;  /* 0x0000003402347220 */ /* 0x040fe20000410000 */
[----:B------:R1:W0:Y:S01]  /*127a0*/  MUFU.TANH R56, R32 ;  /* 0x0000002000387308 */ /* 0x0002220000002400 */
[C---:B-----5:R-:W-:Y:S01]  /*127b0*/  FMUL.FTZ R29, R2.reuse, R46 ;  /* 0x0000002e021d7220 */ /* 0x060fe20000410000 */
[C---:B------:R-:W-:Y:S01]  /*127c0*/  FMUL.FTZ R53, R2.reuse, R53 ;  /* 0x0000003502357220 */ /* 0x040fe20000410000 */
[C---:B------:R-:W-:Y:S01]  /*127d0*/  FMUL.FTZ R34, R2.reuse, R55 ;  /* 0x0000003702227220 */ /* 0x040fe20000410000 */
[C---:B------:R-:W-:Y:S01]  /*127e0*/  FMUL.FTZ R40, R2.reuse, R40 ;  /* 0x0000002802287220 */ /* 0x040fe20000410000 */
[C---:B------:R-:W-:Y:S01]  /*127f0*/  FMUL.FTZ R41, R2.reuse, R41 ;  /* 0x0000002902297220 */ /* 0x040fe20000410000 */
[----:B------:R-:W-:Y:S01]  /*12800*/  @!P1 PRMT R5, RZ, 0x654, R5 ;  /* 0x00000654ff059816 */ /* 0x000fe20000000005 */
[C---:B------:R-:W-:Y:S01]  /*12810*/  FMUL.FTZ R45, R2.reuse, R45 ;  /* 0x0000002d022d7220 */ /* 0x040fe20000410000 */
[----:B------:R5:W0:Y:S01]  /*12820*/  MUFU.TANH R57, R33 ;  /* 0x0000002100397308 */ /* 0x000a220000002400 */
[----:B-1----:R-:W-:Y:S01]  /*12830*/  FMUL.FTZ R32, R2, R51 ;  /* 0x0000003302207220 */ /* 0x002fe20000410000 */
[----:B0-----:R-:W-:Y:S01]  /*12840*/  ISETP.GE.AND P3, PT, R7, 0x1, PT ;  /* 0x000000010700780c */ /* 0x001fe20003f66270 */
[----:B------:R0:W-:Y:S01]  /*12850*/  @!P1 SYNCS.ARRIVE.TRANS64.RED.A1T0 RZ, [R5+URZ], RZ ;  /* 0x000000ff05ff99a7 */ /* 0x0001e2000810043f */
[----:B------:R-:W-:-:S02]  /*12860*/  IADD3 R8, -R196, 0x1, R47 ;  /* 0x00000001c4087810 */ /* 0x000fc40007ffe12f */
[----:B------:R-:W-:Y:S02]  /*12870*/  IADD3 R51, -R196, R197, R47 ;  /* 0x000000c5c4337210 */ /* 0x000fe40007ffe12f */
[----:B------:R-:W1:Y:S01]  /*12880*/  MUFU.TANH R13, R13 ;  /* 0x0000000d000d7308 */ /* 0x000e620000002400 */
[----:B-----5:R-:W-:Y:S01]  /*12890*/  FMUL.FTZ R33, R2, R54 ;  /* 0x0000003602217220 */ /* 0x020fe20000410000 */
[----:B------:R-:W-:Y:S02]  /*128a0*/  LEA R50, R164, 0xffffffc0, 0x6 ;  /* 0xffffffc0a4327811 */ /* 0x000fe400078e30ff */
[----:B0-----:R-:W-:-:S04]  /*128b0*/  IADD3 R5, -R195, R8, R197 ;  /* 0x00000008c3057210 */ /* 0x001fc80007ffe1c5 */
[----:B------:R-:W0:Y:S01]  /*128c0*/  MUFU.TANH R3, R3 ;  /* 0x0000000300037308 */ /* 0x000e220000002400 */
[C---:B------:R-:W-:Y:S02]  /*128d0*/  IMAD.IADD R54, R5.reuse, 0x1, R6 ;  /* 0x0000000105367824 */ /* 0x040fe400078e0206 */
[----:B------:R-:W-:-:S03]  /*128e0*/  VIADD R55, R5, UR55 ;  /* 0x0000003705377c36 */ /* 0x000fc60008000000 */
[----:B----4-:R-:W-:Y:S02]  /*128f0*/  VIADDMNMX R46, R38, R54, R51, PT ;  /* 0x00000036262e7246 */ /* 0x010fe40003800133 */
        /* <DEDUP_REMOVED lines=24> */
[----:B------:R5:W0:Y:S02]  /*12a80*/  MUFU.TANH R60, R45 ;  /* 0x0000002d003c7308 */ /* 0x000a240000002400 */
[----:B-----5:R-:W-:Y:S01]  /*12a90*/  IMAD.IADD R45, R55, 0x1, R38 ;  /* 0x00000001372d7824 */ /* 0x020fe200078e0226 */
[----:B-1234-:R-:W-:Y:S06]  /*12aa0*/  @!P3 BRA `(.L_x_1548) ;  /* 0x000000000050b947 */ /* 0x01efec0003800000 */
[----:B------:R-:W-:Y:S01]  /*12ab0*/  IADD3 R5, -R195, R197, R38 ;  /* 0x000000c5c3057210 */ /* 0x000fe20007ffe126 */
[----:B------:R-:W-:Y:S03]  /*12ac0*/  BSSY B0, `(.L_x_1549) ;  /* 0x000000e000007945 */ /* 0x000fe60003800000 */
        /* <DEDUP_REMOVED lines=9> */
.L_x_1550:
[----:B------:R-:W-:-:S13]  /*12b60*/  ISETP.NE.AND P4, PT, R7, 0x1, PT ;  /* 0x000000010700780c */ /* 0x000fda0003f85270 */
[----:B------:R-:W1:Y:S02]  /*12b70*/  @P4 LDC.64 R8, c[0x0][0x9e8] ;  /* 0x00027a00ff084b82 */ /* 0x000e640000000a00 */
[----:B-1----:R-:W-:-:S05]  /*12b80*/  @P4 IMAD.HI.U32 R8, R5, R8, RZ ;  /* 0x0000000805084227 */ /* 0x002fca00078e00ff */
[----:B------:R-:W-:-:S07]  /*12b90*/  @P4 SHF.R.U32.HI R5, RZ, R9, R8 ;  /* 0x00000009ff054219 */ /* 0x000fce0000011608 */
.L_x_1551:
[----:B------:R-:W-:Y:S05]  /*12ba0*/  BSYNC B0 ;  /* 0x0000000000007941 */ /* 0x000fea0003800000 */
.L_x_1549:
[----:B------:R-:W-:-:S04]  /*12bb0*/  IMAD R5, R5, R7, -R50 ;  /* 0x0000000705057224 */ /* 0x000fc800078e0a32 */
[----:B------:R-:W-:-:S05]  /*12bc0*/  IMAD.IADD R8, R5, 0x1, -R196 ;  /* 0x0000000105087824 */ /* 0x000fca00078e0ac4 */
[----:B------:R-:W-:Y:S02]  /*12bd0*/  VIMNMX R45, R45, R8, !PT ;  /* 0x000000082d2d7248 */ /* 0x000fe40007fe0100 */
[----:B------:R-:W-:-:S07]  /*12be0*/  VIADDMNMX R46, R8, R7, R46, PT ;  /* 0x00000007082e7246 */ /* 0x000fce000380012e */
.L_x_1548:
[C---:B------:R-:W-:Y:S01]  /*12bf0*/  ISETP.GE.AND P4, PT, R47.reuse, 0x2, PT ;  /* 0x000000022f00780c */ /* 0x040fe20003f86270 */
[----:B------:R-:W1:Y:S01]  /*12c00*/  SHFL.IDX PT, R44, R44, 0x1, 0x1c1f ;  /* 0x003c1f002c2c7f89 */ /* 0x000e6200000e0000 */
[----:B------:R-:W-:Y:S02]  /*12c10*/  ISETP.GE.AND P6, PT, R47, 0x9, PT ;  /* 0x000000092f00780c */ /* 0x000fe40003fc6270 */
[----:B------:R-:W-:Y:S02]  /*12c20*/  ISETP.GT.AND P5, PT, R45, 0x1, !P4 ;  /* 0x000000012d00780c */ /* 0x000fe400067a4270 */
[----:B------:R-:W-:Y:S02]  /*12c30*/  P2R R61, PR, RZ, 0x40 ;  /* 0x00000040ff3d7803 */ /* 0x000fe40000000000 */
[----:B------:R-:W-:-:S04]  /*12c40*/  ISETP.LT.OR P5, PT, R46, 0x2, P5 ;  /* 0x000000022e00780c */ /* 0x000fc80002fa1670 */
[----:B0-----:R-:W-:Y:S02]  /*12c50*/  FSEL R43, R3, -INF , !P5 ;  /* 0xff800000032b7808 */ /* 0x001fe40006800000 */
[----:B------:R-:W-:Y:S02]  /*12c60*/  ISETP.GT.AND P5, PT, R45, 0x8, !P6 ;  /* 0x000000082d00780c */ /* 0x000fe400077a4270 */
[----:B------:R-:W-:Y:S02]  /*12c70*/  ISETP.GE.AND P6, PT, R47, 0xa, PT ;  /* 0x0000000a2f00780c */ /* 0x000fe40003fc6270 */
[----:B------:R-:W-:Y:S02]  /*12c80*/  ISETP.LT.OR P5, PT, R46, 0x9, P5 ;  /* 0x000000092e00780c */ /* 0x000fe40002fa1670 */
[----:B------:R-:W-:Y:S02]  /*12c90*/  P2R R62, PR, RZ, 0x40 ;  /* 0x00000040ff3e7803 */ /* 0x000fe40000000000 */
[----:B------:R-:W-:-:S02]  /*12ca0*/  FSEL R42, R10, -INF , !P5 ;  /* 0xff8000000a2a7808 */ /* 0x000fc40006800000 */
[----:B------:R-:W-:Y:S02]  /*12cb0*/  ISETP.GT.AND P5, PT, R45, 0x9, !P6 ;  /* 0x000000092d00780c */ /* 0x000fe400077a4270 */
[----:B------:R-:W-:Y:S02]  /*12cc0*/  ISETP.GE.AND P6, PT, R47, 0x11, PT ;  /* 0x000000112f00780c */ /* 0x000fe40003fc6270 */
[----:B------:R-:W-:Y:S02]  /*12cd0*/  ISETP.LT.OR P5, PT, R46, 0xa, P5 ;  /* 0x0000000a2e00780c */ /* 0x000fe40002fa1670 */
[----:B------:R-:W-:Y:S02]  /*12ce0*/  P2R R63, PR, RZ, 0x40 ;  /* 0x00000040ff3f7803 */ /* 0x000fe40000000000 */
[----:B------:R-:W-:Y:S02]  /*12cf0*/  FSEL R41, R12, -INF , !P5 ;  /* 0xff8000000c297808 */ /* 0x000fe40006800000 */
[----:B------:R-:W-:-:S02]  /*12d00*/  ISETP.GT.AND P5, PT, R45, 0x10, !P6 ;  /* 0x000000102d00780c */ /* 0x000fc400077a4270 */
[----:B------:R-:W-:Y:S02]  /*12d10*/  ISETP.GE.AND P6, PT, R47, 0x12, PT ;  /* 0x000000122f00780c */ /* 0x000fe40003fc6270 */
[----:B------:R-:W-:-:S04]  /*12d20*/  ISETP.LT.OR P5, PT, R46, 0x11, P5 ;  /* 0x000000112e00780c */ /* 0x000fc80002fa1670 */
        /* <DEDUP_REMOVED lines=18> */
[C---:B------:R-:W-:Y:S02]  /*12e50*/  ISETP.LT.OR P5, PT, R46.reuse, 0x21, P5 ;  /* 0x000000212e00780c */ /* 0x040fe40002fa1670 */
        /* <DEDUP_REMOVED lines=37> */
[----:B------:R-:W-:Y:S02]  /*130b0*/  ISETP.GT.AND P6, PT, R45, 0x39, !P6 ;  /* 0x000000392d00780c */ /* 0x000fe400077c4270 */
[----:B-1----:R-:W-:Y:S02]  /*130c0*/  IADD3 R45, R55, R44, RZ ;  /* 0x0000002c372d7210 */ /* 0x002fe40007ffe0ff */
[----:B------:R-:W-:Y:S02]  /*130d0*/  ISETP.LT.OR P6, PT, R46, 0x3a, P6 ;  /* 0x0000003a2e00780c */ /* 0x000fe400037c1670 */
[----:B------:R-:W-:Y:S02]  /*130e0*/  VIADDMNMX R46, R44, R54, R51, PT ;  /* 0x000000362c2e7246 */ /* 0x000fe40003800133 */
[----:B------:R-:W-:Y:S01]  /*130f0*/  FSEL R13, R53, -INF , !P6 ;  /* 0xff800000350d7808 */ /* 0x000fe20007000000 */
[----:B------:R-:W-:Y:S08]  /*13100*/  @!P3 BRA `(.L_x_1552) ;  /* 0x000000000050b947 */ /* 0x000ff00003800000 */
[----:B------:R-:W-:Y:S01]  /*13110*/  IADD3 R44, -R195, R197, R44 ;  /* 0x000000c5c32c7210 */ /* 0x000fe20007ffe12c */
[----:B------:R-:W-:Y:S03]  /*13120*/  BSSY B0, `(.L_x_1553) ;  /* 0x000000e000007945 */ /* 0x000fe60003800000 */
        /* <DEDUP_REMOVED lines=9> */
.L_x_1554:
[----:B------:R-:W-:-:S13]  /*131c0*/  ISETP.NE.AND P6, PT, R7, 0x1, PT ;  /* 0x000000010700780c */ /* 0x000fda0003fc5270 */
[----:B------:R-:W0:Y:S02]  /*131d0*/  @P6 LDC.64 R8, c[0x0][0x9e8] ;  /* 0x00027a00ff086b82 */ /* 0x000e240000000a00 */
[----:B0-----:R-:W-:-:S05]  /*131e0*/  @P6 IMAD.HI.U32 R8, R44, R8, RZ ;  /* 0x000000082c086227 */ /* 0x001fca00078e00ff */
[----:B------:R-:W-:-:S07]  /*131f0*/  @P6 SHF.R.U32.HI R44, RZ, R9, R8 ;  /* 0x00000009ff2c6219 */ /* 0x000fce0000011608 */
.L_x_1555:
[----:B------:R-:W-:Y:S05]  /*13200*/  BSYNC B0 ;  /* 0x0000000000007941 */ /* 0x000fea0003800000 */
.L_x_1553:
[----:B------:R-:W-:-:S04]  /*13210*/  IMAD R9, R44, R7, -R50 ;  /* 0x000000072c097224 */ /* 0x000fc800078e0a32 */
[----:B------:R-:W-:-:S05]  /*13220*/  IMAD.IADD R8, R9, 0x1, -R196 ;  /* 0x0000000109087824 */ /* 0x000fca00078e0ac4 */
[----:B------:R-:W-:Y:S02]  /*13230*/  VIMNMX R45, R45, R8, !PT ;  /* 0x000000082d2d7248 */ /* 0x000fe40007fe0100 */
[----:B------:R-:W-:-:S07]  /*13240*/  VIADDMNMX R46, R8, R7, R46, PT ;  /* 0x00000007082e7246 */ /* 0x000fce000380012e */
.L_x_1552:
[----:B------:R-:W-:Y:S01]  /*13250*/  ISETP.GT.AND P4, PT, R45, 0x1, !P4 ;  /* 0x000000012d00780c */ /* 0x000fe20006784270 */
[----:B------:R-:W-:Y:S01]  /*13260*/  ULDC UR56, c[0x0][0x988] ;  /* 0x0002620000387ab9 */ /* 0x000fe20000000800 */
[----:B------:R-:W-:Y:S02]  /*13270*/  ISETP.NE.AND P6, PT, R62, RZ, PT ;  /* 0x000000ff3e00720c */ /* 0x000fe40003fc5270 */
[----:B------:R-:W-:Y:S02]  /*13280*/  ISETP.LT.OR P4, PT, R46, 0x2, P4 ;  /* 0x000000022e00780c */ /* 0x000fe40002781670 */
[----:B------:R-:W-:Y:S02]  /*13290*/  FMNMX.FTZ R9, R49, R43, !PT ;  /* 0x0000002b31097209 */ /* 0x000fe40007810000 */
[----:B------:R-:W-:Y:S02]  /*132a0*/  FSEL R14, R14, -INF , !P4 ;  /* 0xff8000000e0e7808 */ /* 0x000fe40006000000 */
[----:B------:R-:W-:-:S02]  /*132b0*/  ISETP.NE.AND P4, PT, R61, RZ, PT ;  /* 0x000000ff3d00720c */ /* 0x000fc40003f85270 */
[C---:B------:R-:W-:Y:S02]  /*132c0*/  ISETP.GT.AND P5, PT, R45.reuse, 0x38, !P5 ;  /* 0x000000382d00780c */ /* 0x040fe40006fa4270 */
[----:B------:R-:W-:Y:S02]  /*132d0*/  ISETP.GT.AND P4, PT, R45, 0x8, !P4 ;  /* 0x000000082d00780c */ /* 0x000fe40006784270 */
[C---:B------:R-:W-:Y:S02]  /*132e0*/  ISETP.LT.OR P5, PT, R46.reuse, 0x39, P5 ;  /* 0x000000392e00780c */ /* 0x040fe40002fa1670 */
[----:B------:R-:W-:Y:S02]  /*132f0*/  ISETP.LT.OR P4, PT, R46, 0x9, P4 ;  /* 0x000000092e00780c */ /* 0x000fe40002781670 */
[----:B------:R-:W-:Y:S02]  /*13300*/  FSEL R33, R33, -INF , !P5 ;  /* 0xff80000021217808 */ /* 0x000fe40006800000 */
[----:B------:R-:W-:-:S02]  /*13310*/  FSEL R15, R15, -INF , !P4 ;  /* 0xff8000000f0f7808 */ /* 0x000fc40006000000 */
[----:B------:R-:W-:Y:S02]  /*13320*/  ISETP.GT.AND P4, PT, R45, 0x9, !P6 ;  /* 0x000000092d00780c */ /* 0x000fe40007784270 */
[----:B------:R-:W-:Y:S02]  /*13330*/  ISETP.NE.AND P6, PT, R48, RZ, PT ;  /* 0x000000ff3000720c */ /* 0x000fe40003fc5270 */
[----:B------:R-:W-:-:S04]  /*13340*/  ISETP.LT.OR P4, PT, R46, 0xa, P4 ;  /* 0x0000000a2e00780c */ /* 0x000fc80002781670 */
[----:B------:R-:W-:Y:S02]  /*13350*/  FSEL R20, R20, -INF , !P4 ;  /* 0xff80000014147808 */ /* 0x000fe40006000000 */
[----:B------:R-:W-:-:S04]  /*13360*/  ISETP.NE.AND P4, PT, R63, RZ, PT ;  /* 0x000000ff3f00720c */ /* 0x000fc80003f85270 */
[----:B------:R-:W-:-:S04]  /*13370*/  ISETP.GT.AND P4, PT, R45, 0x10, !P4 ;  /* 0x000000102d00780c */ /* 0x000fc80006784270 */
        /* <DEDUP_REMOVED lines=38> */
[----:B------:R-:W-:Y:S02]  /*135e0*/  ISETP.GT.AND P4, PT, R45, RZ, !P6 ;  /* 0x000000ff2d00720c */ /* 0x000fe40007784270 */
[----:B------:R-:W-:Y:S02]  /*135f0*/  ISETP.NE.AND P6, PT, R52, RZ, PT ;  /* 0x000000ff3400720c */ /* 0x000fe40003fc5270 */
[----:B------:R-:W-:-:S04]  /*13600*/  ISETP.LT.OR P4, PT, R46, 0x1, P4 ;  /* 0x000000012e00780c */ /* 0x000fc80002781670 */
[----:B------:R-:W-:Y:S02]  /*13610*/  FSEL R47, R0, -INF , !P4 ;  /* 0xff800000002f7808 */ /* 0x000fe40006000000 */
[----:B------:R-:W-:-:S04]  /*13620*/  FMNMX.FTZ R0, R42, R9, !PT ;  /* 0x000000092a007209 */ /* 0x000fc80007810000 */
        /* <DEDUP_REMOVED lines=12> */
[----:B------:R-:W-:-:S05]  /*136f0*/  FMNMX.FTZ R44, R13, R0, !PT ;  /* 0x000000000d2c7209 */ /* 0x000fca0007810000 */
[----:B------:R-:W0:Y:S02]  /*13700*/  SHFL.BFLY PT, R9, R44, 0x2, 0x1f ;  /* 0x0c401f002c097f89 */ /* 0x000e2400000e0000 */
[----:B0-----:R-:W-:-:S05]  /*13710*/  FMNMX.FTZ R48, R44, R9, !PT ;  /* 0x000000092c307209 */ /* 0x001fca0007810000 */
[----:B------:R-:W0:Y:S02]  /*13720*/  SHFL.BFLY PT, R9, R48, 0x1, 0x1f ;  /* 0x0c201f0030097f89 */ /* 0x000e2400000e0000 */
[----:B0-----:R-:W-:Y:S01]  /*13730*/  FMNMX.FTZ R8, R48, R9, !PT ;  /* 0x0000000930087209 */ /* 0x001fe20007810000 */
[----:B------:R-:W-:-:S03]  /*13740*/  IMAD.U32 R9, RZ, RZ, UR56 ;  /* 0x00000038ff097e24 */ /* 0x000fc6000f8e00ff */
[C---:B------:R-:W-:Y:S01]  /*13750*/  FSETP.NEU.FTZ.AND P4, PT, R8.reuse, -INF , PT ;  /* 0xff8000000800780b */ /* 0x040fe20003f9d000 */
[----:B------:R-:W-:-:S05]  /*13760*/  FFMA.FTZ R0, R8, R9, -8 ;  /* 0xc100000008007423 */ /* 0x000fca0000010009 */
[----:B------:R-:W-:Y:S02]  /*13770*/  FSEL R50, R0, RZ, P4 ;  /* 0x000000ff00327208 */ /* 0x000fe40002000000 */
[----:B------:R-:W-:Y:S02]  /*13780*/  FMNMX.FTZ R0, R47, R14, !PT ;  /* 0x0000000e2f007209 */ /* 0x000fe40007810000 */
[----:B------:R-:W-:Y:S01]  /*13790*/  ISETP.GT.AND P4, PT, R45, 0x39, !P6 ;  /* 0x000000392d00780c */ /* 0x000fe20007784270 */
[----:B------:R-:W-:-:S01]  /*137a0*/  FFMA.FTZ R44, R49, UR56, -R50 ;  /* 0x00000038312c7c23 */ /* 0x000fc20008010832 */
[----:B------:R-:W-:Y:S01]  /*137b0*/  FMNMX.FTZ R9, R15, R0, !PT ;  /* 0x000000000f097209 */ /* 0x000fe20007810000 */
[----:B------:R-:W-:-:S01]  /*137c0*/  FFMA.FTZ R43, R43, UR56, -R50 ;  /* 0x000000382b2b7c23 */ /* 0x000fc20008010832 */
[----:B------:R-:W-:Y:S01]  /*137d0*/  ISETP.LT.OR P4, PT, R46, 0x3a, P4 ;  /* 0x0000003a2e00780c */ /* 0x000fe20002781670 */
[----:B------:R-:W-:-:S01]  /*137e0*/  FFMA.FTZ R42, R42, UR56, -R50 ;  /* 0x000000382a2a7c23 */ /* 0x000fc20008010832 */
[----:B------:R-:W-:Y:S01]  /*137f0*/  FMNMX.FTZ R0, R20, R9, !PT ;  /* 0x0000000914007209 */ /* 0x000fe20007810000 */
[----:B------:R-:W-:Y:S01]  /*13800*/  MUFU.EX2 R44, R44 ;  /* 0x0000002c002c7308 */ /* 0x000fe20000000800 */
[----:B------:R-:W-:Y:S01]  /*13810*/  FSEL R34, R34, -INF , !P4 ;  /* 0xff80000022227808 */ /* 0x000fe20006000000 */
[--C-:B------:R-:W-:Y:S01]  /*13820*/  FFMA.FTZ R41, R41, UR56, -R50.reuse ;  /* 0x0000003829297c23 */ /* 0x100fe20008010832 */
[----:B------:R-:W-:Y:S01]  /*13830*/  FMNMX.FTZ R9, R21, R0, !PT ;  /* 0x0000000015097209 */ /* 0x000fe20007810000 */
[--C-:B------:R-:W-:Y:S01]  /*13840*/  FFMA.FTZ R40, R40, UR56, -R50.reuse ;  /* 0x0000003828287c23 */ /* 0x100fe20008010832 */
[----:B------:R-:W-:-:S01]  /*13850*/  FFMA.FTZ R38, R38, UR56, -R50 ;  /* 0x0000003826267c23 */ /* 0x000fc20008010832 */
        /* <DEDUP_REMOVED lines=9> */
[----:B------:R-:W-:Y:S01]  /*138f0*/  FMNMX.FTZ R0, R26, R9, !PT ;  /* 0x000000091a007209 */ /* 0x000fe20007810000 */
[----:B------:R-:W1:Y:S01]  /*13900*/  MUFU.EX2 R42, R42 ;  /* 0x0000002a002a7308 */ /* 0x000e620000000800 */
[----:B------:R-:W-:-:S01]  /*13910*/  FFMA.FTZ R35, R35, UR56, -R50 ;  /* 0x0000003823237c23 */ /* 0x000fc20008010832 */
[--C-:B------:R-:W-:Y:S01]  /*13920*/  FFMA.FTZ R3, R3, UR56, -R50.reuse ;  /* 0x0000003803037c23 */ /* 0x100fe20008010832 */
[----:B------:R-:W-:Y:S01]  /*13930*/  FMNMX.FTZ R9, R27, R0, !PT ;  /* 0x000000001b097209 */ /* 0x000fe20007810000 */
[--C-:B------:R-:W-:Y:S01]  /*13940*/  FFMA.FTZ R5, R5, UR56, -R50.reuse ;  /* 0x0000003805057c23 */ /* 0x100fe20008010832 */
[----:B------:R-:W-:-:S02]  /*13950*/  FFMA.FTZ R10, R10, UR56, -R50 ;  /* 0x000000380a0a7c23 */ /* 0x000fc40008010832 */
[----:B------:R-:W-:Y:S01]  /*13960*/  FMNMX.FTZ R0, R28, R9, !PT ;  /* 0x000000091c007209 */ /* 0x000fe20007810000 */
[----:B------:R-:W2:Y:S03]  /*13970*/  MUFU.EX2 R41, R41 ;  /* 0x0000002900297308 */ /* 0x000ea60000000800 */
        /* <DEDUP_REMOVED lines=8> */
[----:B------:R-:W3:Y:S04]  /*13a00*/  MUFU.EX2 R37, R37 ;  /* 0x0000002500257308 */ /* 0x000ee80000000800 */
[----:B------:R-:W4:Y:S04]  /*13a10*/  SHFL.BFLY PT, R0, R9, 0x2, 0x1f ;  /* 0x0c401f0009007f89 */ /* 0x000f2800000e0000 */
[----:B------:R-:W5:Y:S08]  /*13a20*/  MUFU.EX2 R39, R39 ;  /* 0x0000002700277308 */ /* 0x000f700000000800 */
[----:B------:R-:W-:Y:S08]  /*13a30*/  MUFU.EX2 R12, R12 ;  /* 0x0000000c000c7308 */ /* 0x000ff00000000800 */
[----:B------:R-:W5:Y:S01]  /*13a40*/  MUFU.EX2 R11, R11 ;  /* 0x0000000b000b7308 */ /* 0x000f620000000800 */
[----:B----4-:R-:W-:-:S07]  /*13a50*/  FMNMX.FTZ R0, R9, R0, !PT ;  /* 0x0000000009007209 */ /* 0x010fce0007810000 */
[----:B------:R-:W-:Y:S01]  /*13a60*/  MUFU.EX2 R36, R36 ;  /* 0x0000002400247308 */ /* 0x000fe20000000800 */
[----:B------:R-:W4:Y:S07]  /*13a70*/  SHFL.BFLY PT, R9, R0, 0x1, 0x1f ;  /* 0x0c201f0000097f89 */ /* 0x000f2e00000e0000 */
[----:B------:R-:W-:Y:S08]  /*13a80*/  MUFU.EX2 R35, R35 ;  /* 0x0000002300237308 */ /* 0x000ff00000000800 */
[----:B------:R-:W-:Y:S08]  /*13a90*/  MUFU.EX2 R3, R3 ;  /* 0x0000000300037308 */ /* 0x000ff00000000800 */
[----:B------:R-:W-:Y:S01]  /*13aa0*/  MUFU.EX2 R5, R5 ;  /* 0x0000000500057308 */ /* 0x000fe20000000800 */
[----:B----4-:R-:W-:Y:S01]  /*13ab0*/  FMNMX.FTZ R9, R0, R9, !PT ;  /* 0x0000000900097209 */ /* 0x010fe20007810000 */
[----:B------:R-:W-:-:S03]  /*13ac0*/  IMAD.U32 R0, RZ, RZ, UR56 ;  /* 0x00000038ff007e24 */ /* 0x000fc6000f8e00ff */
[C---:B------:R-:W-:Y:S01]  /*13ad0*/  FSETP.NEU.FTZ.AND P4, PT, R9.reuse, -INF , PT ;  /* 0xff8000000900780b */ /* 0x040fe20003f9d000 */
[----:B------:R-:W-:-:S02]  /*13ae0*/  FFMA.FTZ R0, R9, R0, -8 ;  /* 0xc100000009007423 */ /* 0x000fc40000010000 */
[----:B------:R-:W-:Y:S03]  /*13af0*/  MUFU.EX2 R10, R10 ;  /* 0x0000000a000a7308 */ /* 0x000fe60000000800 */
[----:B------:R-:W-:-:S05]  /*13b00*/  FSEL R45, R0, RZ, P4 ;  /* 0x000000ff002d7208 */ /* 0x000fca0002000000 */
[--C-:B------:R-:W-:Y:S01]  /*13b10*/  FFMA.FTZ R47, R47, UR56, -R45.reuse ;  /* 0x000000382f2f7c23 */ /* 0x100fe2000801082d */
[----:B------:R-:W-:-:S01]  /*13b20*/  FFMA.FTZ R14, R14, UR56, -R45 ;  /* 0x000000380e0e7c23 */ /* 0x000fc2000801082d */
[--C-:B------:R-:W-:Y:S01]  /*13b30*/  FFMA.FTZ R15, R15, UR56, -R45.reuse ;  /* 0x000000380f0f7c23 */ /* 0x100fe2000801082d */
[----:B------:R-:W-:-:S01]  /*13b40*/  FFMA.FTZ R20, R20, UR56, -R45 ;  /* 0x0000003814147c23 */ /* 0x000fc2000801082d */
[--C-:B------:R-:W-:Y:S01]  /*13b50*/  FFMA.FTZ R21, R21, UR56, -R45.reuse ;  /* 0x0000003815157c23 */ /* 0x100fe2000801082d */
[----:B------:R0:W-:Y:S01]  /*13b60*/  MUFU.EX2 R0, R13 ;  /* 0x0000000d00007308 */ /* 0x0001e20000000800 */
        /* <DEDUP_REMOVED lines=8> */
[----:B0-----:R-:W-:-:S01]  /*13bf0*/  FADD.FTZ R13, R44, R43 ;  /* 0x0000002b2c0d7221 */ /* 0x001fc20000010000 */
[--C-:B------:R-:W-:Y:S01]  /*13c00*/  FFMA.FTZ R31, R31, UR56, -R45.reuse ;  /* 0x000000381f1f7c23 */ /* 0x100fe2000801082d */
[----:B------:R-:W-:-:S01]  /*13c10*/  FFMA.FTZ R32, R32, UR56, -R45 ;  /* 0x0000003820207c23 */ /* 0x000fc2000801082d */
[----:B------:R-:W-:Y:S01]  /*13c20*/  FFMA.FTZ R33, R33, UR56, -R45 ;  /* 0x0000003821217c23 */ /* 0x000fe2000801082d */
[----:B-1----:R-:W-:-:S01]  /*13c30*/  FADD.FTZ R46, R42, R13 ;  /* 0x0000000d2a2e7221 */ /* 0x002fc20000010000 */
[----:B--2---:R-:W-:Y:S01]  /*13c40*/  F2FP.SATFINITE.E4M3.F32.PACK_AB_MERGE_C R13, R41, R42, RZ ;  /* 0x0000002a290d723e */ /* 0x004fe200048070ff */
[----:B------:R-:W-:-:S01]  /*13c50*/  FFMA.FTZ R34, R34, UR56, -R45 ;  /* 0x0000003822227c23 */ /* 0x000fc2000801082d */
[----:B------:R-:W0:Y:S01]  /*13c60*/  MUFU.EX2 R14, R14 ;  /* 0x0000000e000e7308 */ /* 0x000e220000000800 */
[----:B------:R-:W-:-:S01]  /*13c70*/  FADD.FTZ R41, R41, R46 ;  /* 0x0000002e29297221 */ /* 0x000fc20000010000 */
[----:B------:R-:W-:-:S02]  /*13c80*/  F2FP.SATFINITE.E4M3.F32.PACK_AB_MERGE_C R188, R43, R44, R13 ;  /* 0x0000002c2bbc723e */ /* 0x000fc4000480700d */
[----:B---3--:R-:W-:Y:S01]  /*13c90*/  F2FP.SATFINITE.E4M3.F32.PACK_AB_MERGE_C R43, R37, R38, RZ ;  /* 0x00000026252b723e */ /* 0x008fe200048070ff */
[----:B------:R-:W-:-:S03]  /*13ca0*/  FADD.FTZ R44, R40, R41 ;  /* 0x00000029282c7221 */ /* 0x000fc60000010000 */
[----:B------:R-:W1:Y:S01]  /*13cb0*/  MUFU.EX2 R15, R15 ;  /* 0x0000000f000f7308 */ /* 0x000e620000000800 */
[----:B-----5:R-:W-:-:S01]  /*13cc0*/  FADD.FTZ R41, R39, R44 ;  /* 0x0000002c27297221 */ /* 0x020fc20000010000 */
[----:B------:R-:W-:Y:S02]  /*13cd0*/  F2FP.SATFINITE.E4M3.F32.PACK_AB_MERGE_C R190, R39, R40, R43 ;  /* 0x0000002827be723e */ /* 0x000fe4000480702b */
[----:B------:R-:W-:Y:S01]  /*13ce0*/  F2FP.SATFINITE.E4M3.F32.PACK_AB_MERGE_C R39, R11, R12, RZ ;  /* 0x0000000c0b27723e */ /* 0x000fe200048070ff */
[----:B------:R-:W-:-:S03]  /*13cf0*/  FADD.FTZ R40, R38, R41 ;  /* 0x0000002926287221 */ /* 0x000fc60000010000 */
[----:B------:R-:W2:Y:S01]  /*13d00*/  MUFU.EX2 R20, R20 ;  /* 0x0000001400147308 */ /* 0x000ea20000000800 */
[----:B0-----:R-:W-:-:S01]  /*13d10*/  FADD.FTZ R42, R47, R14 ;  /* 0x0000000e2f2a7221 */ /* 0x001fc20000010000 */
[----:B------:R-:W-:Y:S01]  /*13d20*/  FADD.FTZ R37, R37, R40 ;  /* 0x0000002825257221 */ /* 0x000fe20000010000 */
[----:B------:R-:W-:Y:S01]  /*13d30*/  F2FP.SATFINITE.E4M3.F32.PACK_AB_MERGE_C R184, R35, R36, R39 ;  /* 0x0000002423b8723e */ /* 0x000fe20004807027 */
[----:B------:R-:W0:Y:S02]  /*13d40*/  @P2 LDC R40, c[0x0][0x44c] ;  /* 0x00011300ff282b82 */ /* 0x000e240000000800 */
[----:B------:R-:W-:-:S02]  /*13d50*/  FADD.FTZ R36, R36, R37 ;  /* 0x0000002524247221 */ /* 0x000fc40000010000 */
[----:B------:R-:W3:Y:S01]  /*13d60*/  MUFU.EX2 R21, R21 ;  /* 0x0000001500157308 */ /* 0x000ee20000000800 */
[----:B-1----:R-:W-:-:S01]  /*13d70*/  FADD.FTZ R13, R15, R42 ;  /* 0x0000002a0f0d7221 */ /* 0x002fc20000010000 */
[----:B------:R-:W-:-:S02]  /*13d80*/  FADD.FTZ R35, R35, R36 ;  /* 0x0000002423237221 */ /* 0x000fc40000010000 */
[----:B------:R-:W1:Y:S02]  /*13d90*/  @P2 LDC R37, c[0x0][0x450] ;  /* 0x00011400ff252b82 */ /* 0x000e640000000800 */
[----:B------:R-:W-:-:S02]  /*13da0*/  FADD.FTZ R12, R12, R35 ;  /* 0x000000230c0c7221 */ /* 0x000fc40000010000 */
[----:B------:R-:W4:Y:S01]  /*13db0*/  MUFU.EX2 R24, R24 ;  /* 0x0000001800187308 */ /* 0x000f220000000800 */
[----:B--2---:R-:W-:-:S01]  /*13dc0*/  FADD.FTZ R42, R20, R13 ;  /* 0x0000000d142a7221 */ /* 0x004fc20000010000 */
[----:B------:R-:W-:Y:S01]  /*13dd0*/  F2FP.SATFINITE.E4M3.F32.PACK_AB_MERGE_C R15, R20, R15, RZ ;  /* 0x0000000f140f723e */ /* 0x000fe200048070ff */
[----:B------:R-:W-:-:S03]  /*13de0*/  FADD.FTZ R12, R11, R12 ;  /* 0x0000000c0b0c7221 */ /* 0x000fc60000010000 */
[----:B------:R-:W-:Y:S02]  /*13df0*/  F2FP.SATFINITE.E4M3.F32.PACK_AB_MERGE_C R189, R14, R47, R15 ;  /* 0x0000002f0ebd723e */ /* 0x000fe4000480700f */
[----:B------:R-:W2:Y:S01]  /*13e00*/  MUFU.EX2 R25, R25 ;  /* 0x0000001900197308 */ /* 0x000ea20000000800 */
[----:B---3--:R-:W-:-:S01]  /*13e10*/  FADD.FTZ R13, R21, R42 ;  /* 0x0000002a150d7221 */ /* 0x008fc20000010000 */
[----:B------:R-:W-:Y:S01]  /*13e20*/  F2FP.SATFINITE.E4M3.F32.PACK_AB_MERGE_C R14, R0, R3, RZ ;  /* 0x00000003000e723e */ /* 0x000fe200048070ff */
[----:B0-----:R-:W-:-:S03]  /*13e30*/  @P2 IMAD.HI.U32 R40, R199, R40, RZ ;  /* 0x00000028c7282227 */ /* 0x001fc600078e00ff */
[----:B------:R-:W-:Y:S01]  /*13e40*/  F2FP.SATFINITE.E4M3.F32.PACK_AB_MERGE_C R186, R10, R5, R14 ;  /* 0x000000050aba723e */ /* 0x000fe2000480700e */
[----:B------:R-:W-:-:S01]  /*13e50*/  FADD.FTZ R5, R5, R12 ;  /* 0x0000000c05057221 */ /* 0x000fc20000010000 */
[----:B------:R-:W0:Y:S01]  /*13e60*/  MUFU.EX2 R26, R26 ;  /* 0x0000001a001a7308 */ /* 0x000e220000000800 */
[----:B----4-:R-:W-:-:S01]  /*13e70*/  FADD.FTZ R38, R24, R13 ;  /* 0x0000000d18267221 */ /* 0x010fc20000010000 */
[----:B------:R-:W-:Y:S02]  /*13e80*/  IMAD.MOV.U32 R14, RZ, RZ, R199 ;  /* 0x000000ffff0e7224 */ /* 0x000fe400078e00c7 */
[----:B------:R-:W-:-:S01]  /*13e90*/  FADD.FTZ R10, R10, R5 ;  /* 0x000000050a0a7221 */ /* 0x000fc20000010000 */
[----:B-1----:R-:W-:-:S03]  /*13ea0*/  @P2 SHF.R.U32.HI R14, RZ, R37, R40 ;  /* 0x00000025ff0e2219 */ /* 0x002fc60000011628 */
[----:B------:R-:W-:Y:S01]  /*13eb0*/  FADD.FTZ R3, R3, R10 ;  /* 0x0000000a03037221 */ /* 0x000fe20000010000 */
[----:B------:R-:W1:Y:S01]  /*13ec0*/  MUFU.EX2 R27, R27 ;  /* 0x0000001b001b7308 */ /* 0x000e620000000800 */
[----:B--2---:R-:W-:-:S02]  /*13ed0*/  FADD.FTZ R13, R25, R38 ;  /* 0x00000026190d7221 */ /* 0x004fc40000010000 */
[----:B------:R-:W-:-:S05]  /*13ee0*/  FADD.FTZ R3, R0, R3 ;  /* 0x0000000300037221 */ /* 0x000fca0000010000 */
[----:B------:R-:W2:Y:S01]  /*13ef0*/  MUFU.EX2 R28, R28 ;  /* 0x0000001c001c7308 */ /* 0x000ea20000000800 */
[----:B0-----:R-:W-:-:S01]  /*13f00*/  FADD.FTZ R38, R26, R13 ;  /* 0x0000000d1a267221 */ /* 0x001fc20000010000 */
[----:B------:R-:W-:-:S04]  /*13f10*/  F2FP.SATFINITE.E4M3.F32.PACK_AB_MERGE_C R25, R26, R25, RZ ;  /* 0x000000191a19723e */ /* 0x000fc800048070ff */
[----:B------:R-:W-:Y:S02]  /*13f20*/  F2FP.SATFINITE.E4M3.F32.PACK_AB_MERGE_C R191, R24, R21, R25 ;  /* 0x0000001518bf723e */ /* 0x000fe40004807019 */
[----:B------:R-:W0:Y:S01]  /*13f30*/  MUFU.EX2 R29, R29 ;  /* 0x0000001d001d7308 */ /* 0x000e220000000800 */
[----:B-1----:R-:W-:-:S07]  /*13f40*/  FADD.FTZ R13, R27, R38 ;  /* 0x000000261b0d7221 */ /* 0x002fce0000010000 */
[----:B------:R-:W1:Y:S01]  /*13f50*/  MUFU.EX2 R30, R30 ;  /* 0x0000001e001e7308 */ /* 0x000e620000000800 */
[----:B--2---:R-:W-:-:S07]  /*13f60*/  FADD.FTZ R20, R28, R13 ;  /* 0x0000000d1c147221 */ /* 0x004fce0000010000 */
[----:B------:R-:W2:Y:S01]  /*13f70*/  MUFU.EX2 R31, R31 ;  /* 0x0000001f001f7308 */ /* 0x000ea20000000800 */
[----:B0-----:R-:W-:-:S07]  /*13f80*/  FADD.FTZ R13, R29, R20 ;  /* 0x000000141d0d7221 */ /* 0x001fce0000010000 */
[----:B------:R-:W0:Y:S01]  /*13f90*/  MUFU.EX2 R32, R32 ;  /* 0x0000002000207308 */ /* 0x000e220000000800 */
[C---:B-1----:R-:W-:Y:S01]  /*13fa0*/  F2FP.SATFINITE.E4M3.F32.PACK_AB_MERGE_C R29, R30.reuse, R29, RZ ;  /* 0x0000001d1e1d723e */ /* 0x042fe200048070ff */
[----:B------:R-:W-:Y:S01]  /*13fb0*/  FADD.FTZ R30, R30, R13 ;  /* 0x0000000d1e1e7221 */ /* 0x000fe20000010000 */
[----:B------:R-:W-:Y:S02]  /*13fc0*/  IMAD.IADD R13, R165, 0x1, R14 ;  /* 0x00000001a50d7824 */ /* 0x000fe400078e020e */
[----:B------:R-:W-:Y:S02]  /*13fd0*/  F2FP.SATFINITE.E4M3.F32.PACK_AB_MERGE_C R185, R28, R27, R29 ;  /* 0x0000001b1cb9723e */ /* 0x000fe4000480701d */
[----:B------:R-:W-:Y:S01]  /*13fe0*/  IMAD.IADD R6, R13, 0x1, R6 ;  /* 0x000000010d067824 */ /* 0x000fe200078e0206 */
[----:B------:R-:W-:Y:S01]  /*13ff0*/  MUFU.EX2 R33, R33 ;  /* 0x0000002100217308 */ /* 0x000fe20000000800 */
[----:B--2---:R-:W-:-:S07]  /*14000*/  FADD.FTZ R11, R31, R30 ;  /* 0x0000001e1f0b7221 */ /* 0x004fce0000010000 */
[----:B------:R-:W1:Y:S01]  /*14010*/  MUFU.EX2 R34, R34 ;  /* 0x0000002200227308 */ /* 0x000e620000000800 */
[----:B0-----:R-:W-:-:S01]  /*14020*/  FADD.FTZ R12, R32, R11 ;  /* 0x0000000b200c7221 */ /* 0x001fc20000010000 */
[----:B-1----:R-:W-:-:S03]  /*14030*/  F2FP.SATFINITE.E4M3.F32.PACK_AB_MERGE_C R5, R34, R33, RZ ;  /* 0x000000212205723e */ /* 0x002fc600048070ff */
[----:B------:R-:W-:Y:S01]  /*14040*/  FADD.FTZ R33, R33, R12 ;  /* 0x0000000c21217221 */ /* 0x000fe20000010000 */
[----:B------:R-:W-:-:S03]  /*14050*/  F2FP.SATFINITE.E4M3.F32.PACK_AB_MERGE_C R187, R32, R31, R5 ;  /* 0x0000001f20bb723e */ /* 0x000fc60004807005 */
[----:B------:R-:W-:Y:S01]  /*14060*/  FADD.FTZ R0, R34, R33 ;  /* 0x0000002122007221 */ /* 0x000fe20000010000 */
[----:B------:R-:W-:Y:S01]  /*14070*/  VIADD R5, R164, 0xfffffffe ;  /* 0xfffffffea4057836 */ /* 0x000fe20000000000 */
        /* <DEDUP_REMOVED lines=12> */
.L_x_1558:
[----:B------:R-:W-:-:S13]  /*14140*/  ISETP.NE.AND P4, PT, R7, 0x1, PT ;  /* 0x000000010700780c */ /* 0x000fda0003f85270 */
[----:B------:R-:W0:Y:S02]  /*14150*/  @P4 LDC.64 R10, c[0x0][0x9e8] ;  /* 0x00027a00ff0a4b82 */ /* 0x000e240000000a00 */
[----:B0-----:R-:W-:-:S05]  /*14160*/  @P4 IMAD.HI.U32 R10, R12, R10, RZ ;  /* 0x0000000a0c0a4227 */ /* 0x001fca00078e00ff */
[----:B------:R-:W-:-:S07]  /*14170*/  @P4 SHF.R.U32.HI R12, RZ, R11, R10 ;  /* 0x0000000bff0c4219 */ /* 0x000fce000001160a */
.L_x_1559:
[----:B------:R-:W-:Y:S05]  /*14180*/  BSYNC B0 ;  /* 0x0000000000007941 */ /* 0x000fea0003800000 */
.L_x_1557:
[----:B------:R-:W-:-:S05]  /*14190*/  IMAD R7, R12, R7, R7 ;  /* 0x000000070c077224 */ /* 0x000fca00078e0207 */
[----:B------:R-:W-:-:S07]  /*141a0*/  VIMNMX R6, R6, R7, PT ;  /* 0x0000000706067248 */ /* 0x000fce0003fe0100 */
.L_x_1556:
[----:B------:R-:W-:Y:S01]  /*141b0*/  SHF.R.S32.HI R7, RZ, 0x1f, R6 ;  /* 0x0000001fff077819 */ /* 0x000fe20000011406 */
[----:B------:R-:W-:Y:S01]  /*141c0*/  ULDC UR52, c[0x0][0x9e4] ;  /* 0x0002790000347ab9 */ /* 0x000fe20000000800 */
[----:B------:R-:W-:Y:S01]  /*141d0*/  ULDC UR49, c[0x0][0x9e4] ;  /* 0x0002790000317ab9 */ /* 0x000fe20000000800 */
[----:B------:R-:W-:Y:S01]  /*141e0*/  ULDC UR48, c[0x0][0x988] ;  /* 0x0002620000307ab9 */ /* 0x000fe20000000800 */
[----:B------:R-:W-:Y:S01]  /*141f0*/  LEA.HI R7, R7, R6, RZ, 0x6 ;  /* 0x0000000607077211 */ /* 0x000fe200078f30ff */
[----:B------:R-:W-:Y:S01]  /*14200*/  ULDC UR51, c[0x0][0x988] ;  /* 0x0002620000337ab9 */ /* 0x000fe20000000800 */
[----:B------:R-:W-:Y:S01]  /*14210*/  ULDC UR50, c[0x0][0x988] ;  /* 0x0002620000327ab9 */ /* 0x000fe20000000800 */
[----:B------:R-:W-:Y:S01]  /*14220*/  ULDC UR54, c[0x0][0x9e0] ;  /* 0x0002780000367ab9 */ /* 0x000fe20000000800 */
[----:B------:R-:W-:Y:S01]  /*14230*/  SHF.R.S32.HI R7, RZ, 0x6, R7 ;  /* 0x00000006ff077819 */ /* 0x000fe20000011407 */
[----:B------:R-:W-:Y:S01]  /*14240*/  ULDC UR53, c[0x0][0x9e0] ;  /* 0x0002780000357ab9 */ /* 0x000fe20000000800 */
[----:B------:R-:W-:-:S02]  /*14250*/  CS2R R24, SRZ ;  /* 0x0000000000187805 */ /* 0x000fc4000001ff00 */
[----:B------:R-:W-:Y:S02]  /*14260*/  CS2R R26, SRZ ;  /* 0x00000000001a7805 */ /* 0x000fe4000001ff00 */
[----:B------:R-:W-:Y:S02]  /*14270*/  VIMNMX R10, R204, R7, !PT ;  /* 0x00000007cc0a7248 */ /* 0x000fe40007fe0100 */
[----:B------:R-:W-:Y:S02]  /*14280*/  CS2R R28, SRZ ;  /* 0x00000000001c7805 */ /* 0x000fe4000001ff00 */
[----:B------:R-:W-:Y:S02]  /*14290*/  CS2R R30, SRZ ;  /* 0x00000000001e7805 */ /* 0x000fe4000001ff00 */
[----:B------:R-:W-:Y:S02]  /*142a0*/  CS2R R32, SRZ ;  /* 0x0000000000207805 */ /* 0x000fe4000001ff00 */
[----:B------:R-:W-:-:S02]  /*142b0*/  ISETP.GE.AND P4, PT, R5, R10, PT ;  /* 0x0000000a0500720c */ /* 0x000fc40003f86270 */
        /* <DEDUP_REMOVED lines=123> */
[----:B------:R-:W-:-:S07]  /*14a70*/  CS2R R24, SRZ ;  /* 0x0000000000187805 */ /* 0x000fce000001ff00 */
.L_x_1579:
[----:B------:R-:W-:Y:S01]  /*14a80*/  VIADD R11, R200, 0x1 ;  /* 0x00000001c80b7836 */ /* 0x000fe20000000000 */
[----:B------:R-:W-:Y:S05]  /*14a90*/  YIELD ;  /* 0x0000000000007946 */ /* 0x000fea0003800000 */
[----:B------:R-:W-:-:S04]  /*14aa0*/  ISETP.NE.AND P4, PT, R11, 0x2, PT ;  /* 0x000000020b00780c */ /* 0x000fc80003f85270 */
[----:B------:R-:W-:Y:S02]  /*14ab0*/  SEL R11, R11, RZ, P4 ;  /* 0x000000ff0b0b7207 */ /* 0x000fe40002000000 */
[----:B------:R-:W-:Y:S02]  /*14ac0*/  SEL R205, RZ, 0x1, P4 ;  /* 0x00000001ffcd7807 */ /* 0x000fe40002000000 */
[----:B------:R-:W-:Y:S02]  /*14ad0*/  ISETP.NE.AND P4, PT, R201, RZ, PT ;  /* 0x000000ffc900720c */ /* 0x000fe40003f85270 */
[----:B------:R-:W-:-:S11]  /*14ae0*/  LOP3.LUT R205, R193, R205, RZ, 0x3c, !PT ;  /* 0x000000cdc1cd7212 */ /* 0x000fd600078e3cff */
[----:B------:R-:W-:Y:S05]  /*14af0*/  @P4 BRA `(.L_x_1561) ;  /* 0x0000000000304947 */ /* 0x000fea0003800000 */
[----:B------:R-:W-:Y:S05]  /*14b00*/  @!P0 BRA `(.L_x_1562) ;  /* 0x0000000000048947 */ /* 0x000fea0003800000 */
[----:B------:R-:W-:Y:S01]  /*14b10*/  BPT.TRAP 0x1 ;  /* 0x000000040000795c */ /* 0x000fe20000300000 */
.L_x_1562:
[----:B------:R-:W-:Y:S01]  /*14b20*/  IMAD R6, R11, 0x8, R16 ;  /* 0x000000080b067824 */ /* 0x000fe200078e0210 */
[----:B------:R-:W-:-:S04]  /*14b30*/  SHF.L.U32 R7, R205, 0x1f, RZ ;  /* 0x0000001fcd077819 */ /* 0x000fc800000006ff */
[----:B------:R0:W1:Y:S01]  /*14b40*/  SYNCS.PHASECHK.TRANS64.TRYWAIT P5, [R6+URZ+0x28430], R7 ;  /* 0x02843007060075a7 */ /* 0x00006200080a017f */
[----:B------:R-:W-:Y:S05]  /*14b50*/  @!P0 BRA `(.L_x_1563) ;  /* 0x0000000000048947 */ /* 0x000fea0003800000 */
[----:B------:R-:W-:Y:S01]  /*14b60*/  BPT.TRAP 0x1 ;  /* 0x000000040000795c */ /* 0x000fe20000300000 */
.L_x_1563:
[----:B------:R-:W-:Y:S04]  /*14b70*/  BSSY B0, `(.L_x_1561) ;  /* 0x0000004000007945 */ /* 0x000fe80003800000 */
[----:B-1----:R-:W-:Y:S05]  /*14b80*/  @P5 BRA `(.L_x_1564) ;  /* 0x0000000000085947 */ /* 0x002fea0003800000 */
[----:B------:R-:W1:Y:S02]  /*14b90*/  SYNCS.PHASECHK.TRANS64.TRYWAIT P5, [R6+URZ+0x28430], R7 ;  /* 0x02843007060075a7 */ /* 0x000e6400080a017f */
[----:B-1----:R-:W-:Y:S05]  /*14ba0*/  @!P5 BRA `(.L_x_1565) ;  /* 0x000001840018d947 */ /* 0x002fea0003800000 */
.L_x_1564:
[----:B------:R-:W-:Y:S05]  /*14bb0*/  BSYNC B0 ;  /* 0x0000000000007941 */ /* 0x000fea0003800000 */
.L_x_1561:
[----:B01----:R-:W0:Y:S01]  /*14bc0*/  S2R R6, SR_TID.X ;  /* 0x0000000000067919 */ /* 0x003e220000002100 */
[----:B------:R-:W-:Y:S05]  /*14bd0*/  WARPSYNC.ALL ;  /* 0x0000000000007948 */ /* 0x000fea0003800000 */
[----:B------:R-:W-:Y:S02]  /*14be0*/  IMAD.MOV.U32 R15, RZ, RZ, 0x40000040 ;  /* 0x40000040ff0f7424 */ /* 0x000fe400078e00ff */
[----:B------:R-:W-:Y:S02]  /*14bf0*/  IMAD.MOV.U32 R21, RZ, RZ, 0x40000040 ;  /* 0x40000040ff157424 */ /* 0x000fe400078e00ff */
[----:B------:R-:W-:Y:S01]  /*14c00*/  IMAD.MOV.U32 R13, RZ, RZ, 0x40000040 ;  /* 0x40000040ff0d7424 */ /* 0x000fe200078e00ff */
[----:B------:R-:W-:-:S02]  /*14c10*/  R2UR UR11, R15 ;  /* 0x000000000f0b72ca */ /* 0x000fc400000e0000 */
[----:B------:R-:W-:Y:S02]  /*14c20*/  R2UR UR7, R21 ;  /* 0x00000000150772ca */ /* 0x000fe400000e0000 */
[----:B------:R-:W-:Y:S02]  /*14c30*/  R2UR UR19, R13 ;  /* 0x000000000d1372ca */ /* 0x000fe400000e0000 */
[----:B------:R-:W-:Y:S02]  /*14c40*/  R2UR UR23, R15 ;  /* 0x000000000f1772ca */ /* 0x000fe400000e0000 */
[----:B------:R-:W-:Y:S02]  /*14c50*/  R2UR UR27, R13 ;  /* 0x000000000d1b72ca */ /* 0x000fe400000e0000 */
[----:B------:R-:W-:Y:S02]  /*14c60*/  R2UR UR31, R21 ;  /* 0x00000000151f72ca */ /* 0x000fe400000e0000 */
[----:B0-----:R-:W-:Y:S01]  /*14c70*/  SHF.R.U32.HI R12, RZ, 0x7, R6 ;  /* 0x00000007ff0c7819 */ /* 0x001fe20000011606 */
[----:B------:R-:W-:-:S04]  /*14c80*/  IMAD R6, R11, 0x400, R4 ;  /* 0x000004000b067824 */ /* 0x000fc800078e0204 */
[----:B------:R-:W-:Y:S01]  /*14c90*/  VIADD R7, R12, 0x8 ;  /* 0x000000080c077836 */ /* 0x000fe20000000000 */
[C---:B------:R-:W-:Y:S01]  /*14ca0*/  R2UR UR14, R6.reuse ;  /* 0x00000000060e72ca */ /* 0x040fe200000e0000 */
[C---:B------:R-:W-:Y:S02]  /*14cb0*/  VIADD R14, R6.reuse, 0x2 ;  /* 0x00000002060e7836 */ /* 0x040fe40000000000 */
[C---:B------:R-:W-:Y:S01]  /*14cc0*/  VIADD R20, R6.reuse, 0x4 ;  /* 0x0000000406147836 */ /* 0x040fe20000000000 */
[----:B------:R0:W-:Y:S01]  /*14cd0*/  BAR.SYNC.DEFER_BLOCKING R7, 0x100 ;  /* 0x000400070000751d */ /* 0x0001e20000010000 */
[----:B------:R-:W-:Y:S01]  /*14ce0*/  VIADD R12, R6, 0x6 ;  /* 0x00000006060c7836 */ /* 0x000fe20000000000 */
[----:B------:R-:W-:Y:S01]  /*14cf0*/  R2UR UR10, R14 ;  /* 0x000000000e0a72ca */ /* 0x000fe200000e0000 */
[----:B------:R-:W-:Y:S01]  /*14d00*/  VIADD R14, R6, 0x200 ;  /* 0x00000200060e7836 */ /* 0x000fe20000000000 */
[----:B------:R-:W-:Y:S01]  /*14d10*/  R2UR UR6, R20 ;  /* 0x00000000140672ca */ /* 0x000fe200000e0000 */
[----:B------:R-:W-:Y:S01]  /*14d20*/  VIADD R20, R6, 0x204 ;  /* 0x0000020406147836 */ /* 0x000fe20000000000 */
[----:B------:R-:W-:Y:S01]  /*14d30*/  R2UR UR18, R12 ;  /* 0x000000000c1272ca */ /* 0x000fe200000e0000 */
[----:B------:R-:W-:Y:S01]  /*14d40*/  VIADD R12, R6, 0x202 ;  /* 0x00000202060c7836 */ /* 0x000fe20000000000 */
[----:B------:R-:W-:Y:S01]  /*14d50*/  R2UR UR22, R14 ;  /* 0x000000000e1672ca */ /* 0x000fe200000e0000 */
[----:B0-----:R-:W-:Y:S01]  /*14d60*/  IMAD.MOV.U32 R7, RZ, RZ, 0x40000040 ;  /* 0x40000040ff077424 */ /* 0x001fe200078e00ff */
[----:B------:R-:W-:Y:S01]  /*14d70*/  R2UR UR30, R20 ;  /* 0x00000000141e72ca */ /* 0x000fe200000e0000 */
[----:B------:R-:W-:Y:S01]  /*14d80*/  VIADD R6, R6, 0x206 ;  /* 0x0000020606067836 */ /* 0x000fe20000000000 */
[----:B------:R-:W-:-:S02]  /*14d90*/  R2UR UR26, R12 ;  /* 0x000000000c1a72ca */ /* 0x000fc400000e0000 */
[C---:B------:R-:W-:Y:S02]  /*14da0*/  R2UR UR15, R7.reuse ;  /* 0x00000000070f72ca */ /* 0x040fe400000e0000 */
[----:B------:R-:W-:Y:S02]  /*14db0*/  R2UR UR34, R6 ;  /* 0x00000000062272ca */ /* 0x000fe400000e0000 */
[----:B------:R-:W-:Y:S01]  /*14dc0*/  R2UR UR35, R7 ;  /* 0x00000000072372ca */ /* 0x000fe200000e0000 */
[----:B------:R-:W-:-:S08]  /*14dd0*/  WARPGROUP.ARRIVE ;  /* 0x00000000000079c5 */ /* 0x000fd00000000000 */
        /* <DEDUP_REMOVED lines=23> */
[----:B------:R-:W-:Y:S05]  /*14f50*/  @P4 BRA `(.L_x_1566) ;  /* 0x0000000000284947 */ /* 0x000fea0003800000 */
[----:B------:R-:W-:Y:S05]  /*14f60*/  @!P0 BRA `(.L_x_1567) ;  /* 0x0000000000048947 */ /* 0x000fea0003800000 */
[----:B------:R-:W-:Y:S01]  /*14f70*/  BPT.TRAP 0x1 ;  /* 0x000000040000795c */ /* 0x000fe20000300000 */
.L_x_1567:
[----:B------:R-:W-:Y:S01]  /*14f80*/  SHF.L.U32 R6, R193, 0x1f, RZ ;  /* 0x0000001fc1067819 */ /* 0x000fe200000006ff */
[----:B------:R-:W-:-:S04]  /*14f90*/  IMAD R7, R200, 0x8, R16 ;  /* 0x00000008c8077824 */ /* 0x000fc800078e0210 */
[----:B------:R0:W1:Y:S01]  /*14fa0*/  SYNCS.PHASECHK.TRANS64.TRYWAIT P4, [R7+URZ+0x28450], R6 ;  /* 0x02845006070075a7 */ /* 0x000062000808017f */
[----:B------:R-:W-:Y:S05]  /*14fb0*/  @!P0 BRA `(.L_x_1568) ;  /* 0x0000000000048947 */ /* 0x000fea0003800000 */
[----:B------:R-:W-:Y:S01]  /*14fc0*/  BPT.TRAP 0x1 ;  /* 0x000000040000795c */ /* 0x000fe20000300000 */
.L_x_1568:
[----:B-1----:R-:W-:Y:S05]  /*14fd0*/  @P4 BRA `(.L_x_1566) ;  /* 0x0000000000084947 */ /* 0x002fea0003800000 */
[----:B------:R-:W1:Y:S02]  /*14fe0*/  SYNCS.PHASECHK.TRANS64.TRYWAIT P4, [R7+URZ+0x28450], R6 ;  /* 0x02845006070075a7 */ /* 0x000e64000808017f */
[----:B-1----:R-:W-:Y:S05]  /*14ff0*/  @!P4 BRA `(.L_x_1569) ;  /* 0x000001800018c947 */ /* 0x002fea0003800000 */
.L_x_1566:
[----:B01----:R-:W-:Y:S01]  /*15000*/  VIADD R6, R16, 0x8000 ;  /* 0x0000800010067836 */ /* 0x003fe20000000000 */
[----:B------:R-:W-:Y:S05]  /*15010*/  WARPSYNC.ALL ;  /* 0x0000000000007948 */ /* 0x000fea0003800000 */
[----:B------:R-:W-:Y:S01]  /*15020*/  SHF.R.U32.HI R6, RZ, 0x4, R6 ;  /* 0x00000004ff067819 */ /* 0x000fe20000011606 */
[----:B------:R-:W-:Y:S01]  /*15030*/  IMAD.MOV.U32 R7, RZ, RZ, -0x7fffffe0 ;  /* 0x80000020ff077424 */ /* 0x000fe200078e00ff */
[----:B------:R-:W-:-:S06]  /*15040*/  WARPGROUP.ARRIVE ;  /* 0x00000000000079c5 */ /* 0x000fcc0000000000 */
[----:B------:R-:W0:Y:S01]  /*15050*/  S2R R193, SR_TID.X ;  /* 0x0000000000c17919 */ /* 0x000e220000002100 */
[----:B------:R-:W-:Y:S01]  /*15060*/  LOP3.LUT R6, R6, 0x3fff, RZ, 0xc0, !PT ;  /* 0x00003fff06067812 */ /* 0x000fe200078ec0ff */
[----:B------:R-:W-:Y:S01]  /*15070*/  IMAD.IADD R14, R202, 0x1, R199 ;  /* 0x00000001ca0e7824 */ /* 0x000fe200078e02c7 */
[----:B------:R-:W-:Y:S01]  /*15080*/  R2UR UR7, R7 ;  /* 0x00000000070772ca */ /* 0x000fe200000e0000 */
[----:B------:R-:W-:Y:S01]  /*15090*/  IMAD.MOV.U32 R7, RZ, RZ, -0x7fffffe0 ;  /* 0x80000020ff077424 */ /* 0x000fe200078e00ff */
[----:B------:R-:W-:Y:S01]  /*150a0*/  LOP3.LUT R6, R6, 0x10000, RZ, 0xfc, !PT ;  /* 0x0001000006067812 */ /* 0x000fe200078efcff */
[C---:B------:R-:W-:Y:S01]  /*150b0*/  FMUL.FTZ R15, R2.reuse, R152 ;  /* 0x00000098020f7220 */ /* 0x040fe20000410000 */
[C---:B------:R-:W-:Y:S01]  /*150c0*/  FMUL.FTZ R20, R2.reuse, R153 ;  /* 0x0000009902147220 */ /* 0x040fe20000410000 */
[----:B------:R-:W-:Y:S01]  /*150d0*/  FMUL.FTZ R12, R2, R154 ;  /* 0x0000009a020c7220 */ /* 0x000fe20000410000 */
[----:B------:R-:W-:Y:S01]  /*150e0*/  LEA R6, R200, R6, 0xa ;  /* 0x00000006c8067211 */ /* 0x000fe200078e50ff */
[C---:B------:R-:W-:Y:S01]  /*150f0*/  FMUL.FTZ R13, R2.reuse, R155 ;  /* 0x0000009b020d7220 */ /* 0x040fe20000410000 */
[C---:B------:R-:W-:Y:S01]  /*15100*/  FMUL.FTZ R153, R2.reuse, R156 ;  /* 0x0000009c02997220 */ /* 0x040fe20000410000 */
[----:B------:R-:W-:Y:S01]  /*15110*/  FMUL.FTZ R154, R2, R157 ;  /* 0x0000009d029a7220 */ /* 0x000fe20000410000 */
[C---:B------:R-:W-:Y:S01]  /*15120*/  R2UR UR6, R6.reuse ;  /* 0x00000000060672ca */ /* 0x040fe200000e0000 */
[----:B------:R-:W-:-:S02]  /*15130*/  VIADD R6, R6, 0x2 ;  /* 0x0000000206067836 */ /* 0x000fc40000000000 */
        /* <DEDUP_REMOVED lines=12> */
[----:B------:R-:W-:Y:S01]  /*15200*/  R2UR UR6, R6 ;  /* 0x00000000060672ca */ /* 0x000fe200000e0000 */
[C---:B------:R-:W-:Y:S01]  /*15210*/  FMUL.FTZ R166, R2.reuse, R169 ;  /* 0x000000a902a67220 */ /* 0x040fe20000410000 */
[----:B------:R-:W-:Y:S01]  /*15220*/  R2UR UR7, R7 ;  /* 0x00000000070772ca */ /* 0x000fe200000e0000 */
[----:B------:R-:W1:Y:S01]  /*15230*/  @P2 LDC R6, c[0x0][0x450] ;  /* 0x00011400ff062b82 */ /* 0x000e620000000800 */
[C---:B------:R-:W-:Y:S01]  /*15240*/  FMUL.FTZ R163, R2.reuse, R170 ;  /* 0x000000aa02a37220 */ /* 0x040fe20000410000 */
[C---:B------:R-:W-:Y:S01]  /*15250*/  FMUL.FTZ R164, R2.reuse, R171 ;  /* 0x000000ab02a47220 */ /* 0x040fe20000410000 */
[C---:B------:R-:W-:Y:S01]  /*15260*/  FMUL.FTZ R169, R2.reuse, R172 ;  /* 0x000000ac02a97220 */ /* 0x040fe20000410000 */
[C---:B------:R-:W-:Y:S01]  /*15270*/  FMUL.FTZ R170, R2.reuse, R173 ;  /* 0x000000ad02aa7220 */ /* 0x040fe20000410000 */
[C---:B------:R-:W-:Y:S01]  /*15280*/  FMUL.FTZ R167, R2.reuse, R174 ;  /* 0x000000ae02a77220 */ /* 0x040fe20000410000 */
[C---:B------:R-:W-:Y:S01]  /*15290*/  FMUL.FTZ R168, R2.reuse, R175 ;  /* 0x000000af02a87220 */ /* 0x040fe20000410000 */
[C---:B------:R-:W-:Y:S01]  /*152a0*/  FMUL.FTZ R173, R2.reuse, R176 ;  /* 0x000000b002ad7220 */ /* 0x040fe20000410000 */
[----:B------:R-:W2:Y:S01]  /*152b0*/  @P2 LDC R7, c[0x0][0x44c] ;  /* 0x00011300ff072b82 */ /* 0x000ea20000000800 */
[C---:B------:R-:W-:Y:S01]  /*152c0*/  FMUL.FTZ R174, R2.reuse, R177 ;  /* 0x000000b102ae7220 */ /* 0x040fe20000410000 */
[C---:B------:R-:W-:Y:S01]  /*152d0*/  FMUL.FTZ R171, R2.reuse, R178 ;  /* 0x000000b202ab7220 */ /* 0x040fe20000410000 */
[----:B------:R-:W-:Y:S01]  /*152e0*/  FMUL.FTZ R172, R2, R179 ;  /* 0x000000b302ac7220 */ /* 0x000fe20000410000 */
[----:B------:R-:W-:-:S02]  /*152f0*/  IMAD.SHL.U32 R175, R5, 0x40, RZ ;  /* 0x0000004005af7824 */ /* 0x000fc400078e00ff */
[C---:B------:R-:W-:Y:S01]  /*15300*/  FMUL.FTZ R178, R2.reuse, R180 ;  /* 0x000000b402b27220 */ /* 0x040fe20000410000 */
[C---:B------:R-:W-:Y:S01]  /*15310*/  FMUL.FTZ R179, R2.reuse, R181 ;  /* 0x000000b502b37220 */ /* 0x040fe20000410000 */
[C---:B------:R-:W-:Y:S01]  /*15320*/  FMUL.FTZ R176, R2.reuse, R182 ;  /* 0x000000b602b07220 */ /* 0x040fe20000410000 */
[----:B------:R-:W-:Y:S01]  /*15330*/  FMUL.FTZ R177, R2, R183 ;  /* 0x000000b702b17220 */ /* 0x000fe20000410000 */
[----:B------:R-:W-:Y:S01]  /*15340*/  IADD3 R181, -R196, 0x1, -R175 ;  /* 0x00000001c4b57810 */ /* 0x000fe20007ffe9af */
[----:B------:R-:W3:Y:S01]  /*15350*/  MUFU.TANH R15, R15 ;  /* 0x0000000f000f7308 */ /* 0x000ee20000002400 */
[----:B0-----:R-:W-:Y:S02]  /*15360*/  SHF.R.U32.HI R193, RZ, 0x7, R193 ;  /* 0x00000007ffc17819 */ /* 0x001fe400000116c1 */
[----:B------:R-:W-:-:S05]  /*15370*/  IADD3 R181, -R195, R181, R197 ;  /* 0x000000b5c3b57210 */ /* 0x000fca0007ffe1c5 */
[----:B------:R-:W0:Y:S01]  /*15380*/  MUFU.TANH R20, R20 ;  /* 0x0000001400147308 */ /* 0x000e220000002400 */
[C---:B------:R-:W-:Y:S02]  /*15390*/  VIADD R180, R181.reuse, UR54 ;  /* 0x00000036b5b47c36 */ /* 0x040fe40008000000 */
[----:B------:R-:W-:Y:S02]  /*153a0*/  VIADD R181, R181, UR55 ;  /* 0x00000037b5b57c36 */ /* 0x000fe40008000000 */
[----:B--2---:R-:W-:-:S03]  /*153b0*/  @P2 IMAD.HI.U32 R7, R14, R7, RZ ;  /* 0x000000070e072227 */ /* 0x004fc600078e00ff */
[----:B------:R-:W2:Y:S02]  /*153c0*/  MUFU.TANH R12, R12 ;  /* 0x0000000c000c7308 */ /* 0x000ea40000002400 */
[----:B-1----:R-:W-:Y:S01]  /*153d0*/  @P2 SHF.R.U32.HI R14, RZ, R6, R7 ;  /* 0x00000006ff0e2219 */ /* 0x002fe20000011607 */
[----:B------:R-:W-:Y:S01]  /*153e0*/  @!P1 IMAD R6, R11, 0x8, R16 ;  /* 0x000000080b069824 */ /* 0x000fe200078e0210 */
[----:B------:R-:W-:-:S04]  /*153f0*/  IADD3 R7, -R193, 0xb, RZ ;  /* 0x0000000bc1077810 */ /* 0x000fc80007ffe1ff */
[----:B------:R-:W1:Y:S01]  /*15400*/  MUFU.TANH R13, R13 ;  /* 0x0000000d000d7308 */ /* 0x000e620000002400 */
[----:B------:R-:W-:-:S05]  /*15410*/  @!P1 VIADD R6, R6, 0x28440 ;  /* 0x0002844006069836 */ /* 0x000fca0000000000 */
[----:B------:R-:W-:Y:S02]  /*15420*/  @!P1 PRMT R6, RZ, 0x654, R6 ;  /* 0x00000654ff069816 */ /* 0x000fe40000000006 */
        /* <DEDUP_REMOVED lines=30> */
[----:B------:R-:W-:Y:S03]  /*15610*/  QGMMA.64x256x32.F32.E4M3.E4M3 R24, R184, gdesc[UR4], R24, gsb0 ;  /* 0x03e00004b8187df3 */ /* 0x000fe60008000818 */
[----:B------:R-:W-:Y:S02]  /*15620*/  WARPGROUP.DEPBAR.LE gsb0, 0x0 ;  /* 0x00008000000079c5 */ /* 0x000fe40000010000 */
[----:B------:R-:W5:Y:S01]  /*15630*/  SHFL.IDX PT, R184, R14, RZ, 0x1c1f ;  /* 0x001c1fff0eb87589 */ /* 0x000f6200000e0000 */
[----:B------:R0:W-:Y:S06]  /*15640*/  BAR.ARV R7, 0x100 ;  /* 0x000400070000751d */ /* 0x0001ec0000002000 */
[----:B------:R0:W-:Y:S01]  /*15650*/  @!P1 SYNCS.ARRIVE.TRANS64.RED.A1T0 RZ, [R6+URZ], RZ ;  /* 0x000000ff06ff99a7 */ /* 0x0001e2000810043f */
[----:B-----5:R-:W-:-:S02]  /*15660*/  IMAD.IADD R182, R180, 0x1, R184 ;  /* 0x00000001b4b67824 */ /* 0x020fc400078e02b8 */
[----:B------:R-:W-:Y:S01]  /*15670*/  IMAD.IADD R183, R181, 0x1, R184 ;  /* 0x00000001b5b77824 */ /* 0x000fe200078e02b8 */
[----:B01234-:R-:W-:Y:S06]  /*15680*/  @!P3 BRA `(.L_x_1570) ;  /* 0x000000000058b947 */ /* 0x01ffec0003800000 */
[----:B------:R-:W-:Y:S01]  /*15690*/  IADD3 R184, -R195, R197, R184 ;  /* 0x000000c5c3b87210 */ /* 0x000fe20007ffe1b8 */
[----:B------:R-:W-:Y:S03]  /*156a0*/  BSSY B0, `(.L_x_1571) ;  /* 0x0000010000007945 */ /* 0x000fe60003800000 */
        /* <DEDUP_REMOVED lines=10> */
.L_x_1572:
[----:B------:R-:W-:-:S05]  /*15750*/  IMAD.U32 R185, RZ, RZ, UR52 ;  /* 0x00000034ffb97e24 */ /* 0x000fca000f8e00ff */
[----:B------:R-:W-:-:S13]  /*15760*/  ISETP.NE.AND P4, PT, R185, 0x1, PT ;  /* 0x00000001b900780c */ /* 0x000fda0003f85270 */
[----:B------:R-:W0:Y:S02]  /*15770*/  @P4 LDC.64 R6, c[0x0][0x9e8] ;  /* 0x00027a00ff064b82 */ /* 0x000e240000000a00 */
[----:B0-----:R-:W-:-:S05]  /*15780*/  @P4 IMAD.HI.U32 R6, R184, R6, RZ ;  /* 0x00000006b8064227 */ /* 0x001fca00078e00ff */
[----:B------:R-:W-:-:S07]  /*15790*/  @P4 SHF.R.U32.HI R184, RZ, R7, R6 ;  /* 0x00000007ffb84219 */ /* 0x000fce0000011606 */
.L_x_1573:
[----:B------:R-:W-:Y:S05]  /*157a0*/  BSYNC B0 ;  /* 0x0000000000007941 */ /* 0x000fea0003800000 */
.L_x_1571:
[----:B------:R-:W-:-:S04]  /*157b0*/  IMAD R184, R184, R185, -R175 ;  /* 0x000000b9b8b87224 */ /* 0x000fc800078e0aaf */
[----:B------:R-:W-:-:S05]  /*157c0*/  IMAD.IADD R184, R184, 0x1, -R196 ;  /* 0x00000001b8b87824 */ /* 0x000fca00078e0ac4 */
[----:B------:R-:W-:Y:S02]  /*157d0*/  VIMNMX R183, R183, R184, !PT ;  /* 0x000000b8b7b77248 */ /* 0x000fe40007fe0100 */
[----:B------:R-:W-:-:S07]  /*157e0*/  VIADDMNMX R182, R184, R185, R182, PT ;  /* 0x000000b9b8b67246 */ /* 0x000fce00038001b6 */
.L_x_1570:
[----:B------:R-:W-:Y:S01]  /*157f0*/  ISETP.GT.AND P5, PT, R5, -0x1, PT ;  /* 0xffffffff0500780c */ /* 0x000fe20003fa4270 */
[----:B------:R-:W0:Y:S03]  /*15800*/  SHFL.IDX PT, R14, R14, 0x1, 0x1c1f ;  /* 0x003c1f000e0e7f89 */ /* 0x000e2600000e0000 */
[----:B------:R-:W-:-:S04]  /*15810*/  ISETP.GT.AND P4, PT, R183, RZ, P5 ;  /* 0x000000ffb700720c */ /* 0x000fc80002f84270 */
[----:B------:R-:W-:-:S04]  /*15820*/  ISETP.LT.OR P4, PT, R182, 0x1, P4 ;  /* 0x00000001b600780c */ /* 0x000fc80002781670 */
[----:B------:R-:W-:Y:S02]  /*15830*/  FSEL R15, R15, -INF , !P4 ;  /* 0xff8000000f0f7808 */ /* 0x000fe40006000000 */
[----:B------:R-:W-:-:S04]  /*15840*/  ISETP.GT.AND P4, PT, R183, 0x1, P5 ;  /* 0x00000001b700780c */ /* 0x000fc80002f84270 */
[----:B------:R-:W-:-:S04]  /*15850*/  ISETP.LT.OR P4, PT, R182, 0x2, P4 ;  /* 0x00000002b600780c */ /* 0x000fc80002781670 */
[----:B------:R-:W-:Y:S02]  /*15860*/  FSEL R20, R20, -INF , !P4 ;  /* 0xff80000014147808 */ /* 0x000fe40006000000 */
[----:B------:R-:W-:Y:S01]  /*15870*/  ISETP.GT.AND P4, PT, R183, 0x8, P5 ;  /* 0x00000008b700780c */ /* 0x000fe20002f84270 */
[--C-:B0-----:R-:W-:Y:S02]  /*15880*/  IMAD.IADD R180, R180, 0x1, R14.reuse ;  /* 0x00000001b4b47824 */ /* 0x101fe400078e020e */
[----:B------:R-:W-:Y:S01]  /*15890*/  IMAD.IADD R181, R181, 0x1, R14 ;  /* 0x00000001b5b57824 */ /* 0x000fe200078e020e */
[----:B------:R-:W-:-:S04]  /*158a0*/  ISETP.LT.OR P4, PT, R182, 0x9, P4 ;  /* 0x00000009b600780c */ /* 0x000fc80002781670 */
[----:B------:R-:W-:Y:S02]  /*158b0*/  FSEL R153, R153, -INF , !P4 ;  /* 0xff80000099997808 */ /* 0x000fe40006000000 */
[----:B------:R-:W-:-:S04]  /*158c0*/  ISETP.GT.AND P4, PT, R183, 0x9, P5 ;  /* 0x00000009b700780c */ /* 0x000fc80002f84270 */
        /* <DEDUP_REMOVED lines=37> */
[----:B------:R-:W-:Y:S01]  /*15b20*/  FSEL R179, R179, -INF , !P4 ;  /* 0xff800000b3b37808 */ /* 0x000fe20006000000 */
[----:B------:R-:W-:Y:S08]  /*15b30*/  @!P3 BRA `(.L_x_1574) ;  /* 0x000000000058b947 */ /* 0x000ff00003800000 */
        /* <DEDUP_REMOVED lines=12> */
.L_x_1576:
[----:B------:R-:W-:-:S05]  /*15c00*/  IMAD.U32 R182, RZ, RZ, UR52 ;  /* 0x00000034ffb67e24 */ /* 0x000fca000f8e00ff */
[----:B------:R-:W-:-:S13]  /*15c10*/  ISETP.NE.AND P4, PT, R182, 0x1, PT ;  /* 0x00000001b600780c */ /* 0x000fda0003f85270 */
[----:B------:R-:W0:Y:S02]  /*15c20*/  @P4 LDC.64 R6, c[0x0][0x9e8] ;  /* 0x00027a00ff064b82 */ /* 0x000e240000000a00 */
[----:B0-----:R-:W-:-:S05]  /*15c30*/  @P4 IMAD.HI.U32 R6, R14, R6, RZ ;  /* 0x000000060e064227 */ /* 0x001fca00078e00ff */
[----:B------:R-:W-:-:S07]  /*15c40*/  @P4 SHF.R.U32.HI R14, RZ, R7, R6 ;  /* 0x00000007ff0e4219 */ /* 0x000fce0000011606 */
.L_x_1577:
[----:B------:R-:W-:Y:S05]  /*15c50*/  BSYNC B0 ;  /* 0x0000000000007941 */ /* 0x000fea0003800000 */
.L_x_1575:
[----:B------:R-:W-:-:S04]  /*15c60*/  IMAD R14, R14, R182, -R175 ;  /* 0x000000b60e0e7224 */ /* 0x000fc800078e0aaf */
[----:B------:R-:W-:-:S05]  /*15c70*/  IMAD.IADD R14, R14, 0x1, -R196 ;  /* 0x000000010e0e7824 */ /* 0x000fca00078e0ac4 */
[----:B------:R-:W-:Y:S02]  /*15c80*/  VIMNMX R181, R181, R14, !PT ;  /* 0x0000000eb5b57248 */ /* 0x000fe40007fe0100 */
[----:B------:R-:W-:-:S07]  /*15c90*/  VIADDMNMX R180, R14, R182, R180, PT ;  /* 0x000000b60eb47246 */ /* 0x000fce00038001b4 */
.L_x_1574:
[----:B------:R-:W-:Y:S01]  /*15ca0*/  FMNMX.FTZ R6, R15, R8, !PT ;  /* 0x000000080f067209 */ /* 0x000fe20007810000 */
[----:B------:R-:W-:-:S03]  /*15cb0*/  UMOV UR56, UR51 ;  /* 0x0000003300387c82 */ /* 0x000fc60008000000 */
        /* <DEDUP_REMOVED lines=18> */
[----:B0-----:R-:W-:-:S04]  /*15de0*/  FMNMX.FTZ R6, R6, R7, !PT ;  /* 0x0000000706067209 */ /* 0x001fc80007810000 */
[----:B------:R-:W-:-:S04]  /*15df0*/  FSETP.NEU.FTZ.AND P4, PT, R6, -INF , PT ;  /* 0xff8000000600780b */ /* 0x000fc80003f9d000 */
[----:B------:R-:W-:-:S05]  /*15e00*/  FSEL R7, R6, RZ, P4 ;  /* 0x000000ff06077208 */ /* 0x000fca0002000000 */
[----:B------:R-:W-:Y:S01]  /*15e10*/  FADD.FTZ R7, -R7, R8 ;  /* 0x0000000807077221 */ /* 0x000fe20000010100 */
[----:B------:R-:W-:-:S03]  /*15e20*/  IMAD.U32 R8, RZ, RZ, UR56 ;  /* 0x00000038ff087e24 */ /* 0x000fc6000f8e00ff */
[----:B------:R-:W-:Y:S01]  /*15e30*/  FMUL.FTZ R7, R7, UR56 ;  /* 0x0000003807077c20 */ /* 0x000fe20008410000 */
[----:B------:R-:W-:-:S05]  /*15e40*/  FFMA.FTZ R8, R6, R8, -8 ;  /* 0xc100000006087423 */ /* 0x000fca0000010008 */
[----:B------:R-:W-:Y:S01]  /*15e50*/  FSEL R8, R8, RZ, P4 ;  /* 0x000000ff08087208 */ /* 0x000fe20002000000 */
[----:B------:R-:W-:Y:S01]  /*15e60*/  MUFU.EX2 R7, R7 ;  /* 0x0000000700077308 */ /* 0x000fe20000000800 */
[----:B------:R-:W-:-:S03]  /*15e70*/  ISETP.GT.AND P4, PT, R181, 0x1, P5 ;  /* 0x00000001b500780c */ /* 0x000fc60002f84270 */
[--C-:B------:R-:W-:Y:S01]  /*15e80*/  FFMA.FTZ R15, R15, UR56, -R8.reuse ;  /* 0x000000380f0f7c23 */ /* 0x100fe20008010808 */
[----:B------:R-:W-:Y:S01]  /*15e90*/  ISETP.LT.OR P4, PT, R180, 0x2, P4 ;  /* 0x00000002b400780c */ /* 0x000fe20002781670 */
[--C-:B------:R-:W-:Y:S01]  /*15ea0*/  FFMA.FTZ R20, R20, UR56, -R8.reuse ;  /* 0x0000003814147c23 */ /* 0x100fe20008010808 */
[----:B------:R-:W-:-:S01]  /*15eb0*/  FFMA.FTZ R153, R153, UR56, -R8 ;  /* 0x0000003899997c23 */ /* 0x000fc20008010808 */
[--C-:B------:R-:W-:Y:S01]  /*15ec0*/  FFMA.FTZ R154, R154, UR56, -R8.reuse ;  /* 0x000000389a9a7c23 */ /* 0x100fe20008010808 */
[----:B------:R-:W-:Y:S01]  /*15ed0*/  FSEL R13, R13, -INF , !P4 ;  /* 0xff8000000d0d7808 */ /* 0x000fe20006000000 */
[----:B------:R-:W0:Y:S01]  /*15ee0*/  MUFU.EX2 R15, R15 ;  /* 0x0000000f000f7308 */ /* 0x000e220000000800 */
[----:B------:R-:W-:Y:S01]  /*15ef0*/  ISETP.GT.AND P4, PT, R181, 0x8, P5 ;  /* 0x00000008b500780c */ /* 0x000fe20002f84270 */
[--C-:B------:R-:W-:Y:S01]  /*15f00*/  FFMA.FTZ R157, R157, UR56, -R8.reuse ;  /* 0x000000389d9d7c23 */ /* 0x100fe20008010808 */
[----:B------:R-:W-:-:S01]  /*15f10*/  FFMA.FTZ R158, R158, UR56, -R8 ;  /* 0x000000389e9e7c23 */ /* 0x000fc20008010808 */
[--C-:B------:R-:W-:Y:S01]  /*15f20*/  FFMA.FTZ R161, R161, UR56, -R8.reuse ;  /* 0x00000038a1a17c23 */ /* 0x100fe20008010808 */
[----:B------:R-:W-:Y:S01]  /*15f30*/  ISETP.LT.OR P4, PT, R180, 0x9, P4 ;  /* 0x00000009b400780c */ /* 0x000fe20002781670 */
[--C-:B------:R-:W-:Y:S01]  /*15f40*/  FFMA.FTZ R162, R162, UR56, -R8.reuse ;  /* 0x00000038a2a27c23 */ /* 0x100fe20008010808 */
[----:B------:R-:W-:-:S01]  /*15f50*/  FFMA.FTZ R165, R165, UR56, -R8 ;  /* 0x00000038a5a57c23 */ /* 0x000fc20008010808 */
[----:B------:R-:W1:Y:S01]  /*15f60*/  MUFU.EX2 R20, R20 ;  /* 0x0000001400147308 */ /* 0x000e620000000800 */
[----:B------:R-:W-:Y:S01]  /*15f70*/  FSEL R21, R21, -INF , !P4 ;  /* 0xff80000015157808 */ /* 0x000fe20006000000 */
[--C-:B------:R-:W-:Y:S01]  /*15f80*/  FFMA.FTZ R166, R166, UR56, -R8.reuse ;  /* 0x00000038a6a67c23 */ /* 0x100fe20008010808 */
[----:B------:R-:W-:Y:S01]  /*15f90*/  ISETP.GT.AND P4, PT, R181, 0x9, P5 ;  /* 0x00000009b500780c */ /* 0x000fe20002f84270 */
[--C-:B------:R-:W-:Y:S01]  /*15fa0*/  FFMA.FTZ R169, R169, UR56, -R8.reuse ;  /* 0x00000038a9a97c23 */ /* 0x100fe20008010808 */
[----:B------:R-:W-:-:S01]  /*15fb0*/  FFMA.FTZ R170, R170, UR56, -R8 ;  /* 0x00000038aaaa7c23 */ /* 0x000fc20008010808 */
[----:B------:R-:W-:Y:S01]  /*15fc0*/  FFMA.FTZ R173, R173, UR56, -R8 ;  /* 0x00000038adad7c23 */ /* 0x000fe20008010808 */
[----:B------:R-:W-:Y:S01]  /*15fd0*/  ISETP.LT.OR P4, PT, R180, 0xa, P4 ;  /* 0x0000000ab400780c */ /* 0x000fe20002781670 */
[----:B------:R-:W-:Y:S01]  /*15fe0*/  MUFU.EX2 R153, R153 ;  /* 0x0000009900997308 */ /* 0x000fe20000000800 */
[----:B0-----:R-:W-:-:S01]  /*15ff0*/  FFMA.FTZ R3, R7, R3, R15 ;  /* 0x0000000307037223 */ /* 0x001fc2000001000f */
[--C-:B------:R-:W-:Y:S01]  /*16000*/  FFMA.FTZ R174, R174, UR56, -R8.reuse ;  /* 0x00000038aeae7c23 */ /* 0x100fe20008010808 */
[----:B------:R-:W-:Y:S01]  /*16010*/  FSEL R152, R152, -INF , !P4 ;  /* 0xff80000098987808 */ /* 0x000fe20006000000 */
[--C-:B------:R-:W-:Y:S01]  /*16020*/  FFMA.FTZ R178, R178, UR56, -R8.reuse ;  /* 0x00000038b2b27c23 */ /* 0x100fe20008010808 */
[----:B------:R-:W-:Y:S01]  /*16030*/  ISETP.GT.AND P4, PT, R181, 0x10, P5 ;  /* 0x00000010b500780c */ /* 0x000fe20002f84270 */
[----:B------:R-:W-:-:S02]  /*16040*/  FFMA.FTZ R8, R179, UR56, -R8 ;  /* 0x00000038b3087c23 */ /* 0x000fc40008010808 */
[----:B------:R-:W-:Y:S01]  /*16050*/  MUFU.EX2 R154, R154 ;  /* 0x0000009a009a7308 */ /* 0x000fe20000000800 */
[----:B------:R-:W-:Y:S01]  /*16060*/  ISETP.LT.OR P4, PT, R180, 0x11, P4 ;  /* 0x00000011b400780c */ /* 0x000fe20002781670 */
[----:B-1----:R-:W-:-:S03]  /*16070*/  FADD.FTZ R3, R20, R3 ;  /* 0x0000000314037221 */ /* 0x002fc60000010000 */
[----:B------:R-:W-:Y:S02]  /*16080*/  FSEL R155, R155, -INF , !P4 ;  /* 0xff8000009b9b7808 */ /* 0x000fe40006000000 */
[----:B------:R-:W-:Y:S01]  /*16090*/  ISETP.GT.AND P4, PT, R181, 0x11, P5 ;  /* 0x00000011b500780c */ /* 0x000fe20002f84270 */
[----:B------:R-:W-:Y:S03]  /*160a0*/  MUFU.EX2 R157, R157 ;  /* 0x0000009d009d7308 */ /* 0x000fe60000000800 */
[----:B------:R-:W-:-:S04]  /*160b0*/  ISETP.LT.OR P4, PT, R180, 0x12, P4 ;  /* 0x00000012b400780c */ /* 0x000fc80002781670 */
[----:B------:R-:W-:Y:S01]  /*160c0*/  FSEL R156, R156, -INF , !P4 ;  /* 0xff8000009c9c7808 */ /* 0x000fe20006000000 */
[----:B------:R-:W-:Y:S01]  /*160d0*/  MUFU.EX2 R158, R158 ;  /* 0x0000009e009e7308 */ /* 0x000fe20000000800 */
[----:B------:R-:W-:-:S04]  /*160e0*/  ISETP.GT.AND P4, PT, R181, 0x18, P5 ;  /* 0x00000018b500780c */ /* 0x000fc80002f84270 */
[----:B------:R-:W-:-:S03]  /*160f0*/  ISETP.LT.OR P4, PT, R180, 0x19, P4 ;  /* 0x00000019b400780c */ /* 0x000fc60002781670 */
[----:B------:R-:W-:Y:S01]  /*16100*/  MUFU.EX2 R161, R161 ;  /* 0x000000a100a17308 */ /* 0x000fe20000000800 */
[----:B------:R-:W-:Y:S02]  /*16110*/  FSEL R159, R159, -INF , !P4 ;  /* 0xff8000009f9f7808 */ /* 0x000fe40006000000 */
[----:B------:R-:W-:-:S04]  /*16120*/  ISETP.GT.AND P4, PT, R181, 0x19, P5 ;  /* 0x00000019b500780c */ /* 0x000fc80002f84270 */
[----:B------:R-:W-:Y:S01]  /*16130*/  ISETP.LT.OR P4, PT, R180, 0x1a, P4 ;  /* 0x0000001ab400780c */ /* 0x000fe20002781670 */
[----:B------:R-:W-:Y:S03]  /*16140*/  MUFU.EX2 R162, R162 ;  /* 0x000000a200a27308 */ /* 0x000fe60000000800 */
[----:B------:R-:W-:Y:S02]  /*16150*/  FSEL R160, R160, -INF , !P4 ;  /* 0xff800000a0a07808 */ /* 0x000fe40006000000 */
[----:B------:R-:W-:-:S03]  /*16160*/  ISETP.GT.AND P4, PT, R181, 0x20, P5 ;  /* 0x00000020b500780c */ /* 0x000fc60002f84270 */
[----:B------:R-:W-:Y:S01]  /*16170*/  MUFU.EX2 R165, R165 ;  /* 0x000000a500a57308 */ /* 0x000fe20000000800 */
[----:B------:R-:W-:-:S04]  /*16180*/  ISETP.LT.OR P4, PT, R180, 0x21, P4 ;  /* 0x00000021b400780c */ /* 0x000fc80002781670 */
        /* <DEDUP_REMOVED lines=23> */
[----:B------:R-:W-:-:S04]  /*16300*/  ISETP.GT.AND P4, PT, R181, RZ, P5 ;  /* 0x000000ffb500720c */ /* 0x000fc80002f84270 */
[----:B------:R-:W-:-:S04]  /*16310*/  ISETP.LT.OR P4, PT, R180, 0x1, P4 ;  /* 0x00000001b400780c */ /* 0x000fc80002781670 */
[----:B------:R-:W-:Y:S02]  /*16320*/  FSEL R12, R12, -INF , !P4 ;  /* 0xff8000000c0c7808 */ /* 0x000fe40006000000 */
        /* <DEDUP_REMOVED lines=10> */
[----:B------:R-:W-:-:S02]  /*163d0*/  FSEL R177, R177, -INF , !P5 ;  /* 0xff800000b1b17808 */ /* 0x000fc40006800000 */
        /* <DEDUP_REMOVED lines=40> */
[----:B------:R-:W-:-:S05]  /*16660*/  FFMA.FTZ R14, R177, UR56, -R14 ;  /* 0x00000038b10e7c23 */ /* 0x000fca000801080e */
[----:B------:R-:W2:Y:S01]  /*16670*/  MUFU.EX2 R21, R21 ;  /* 0x0000001500157308 */ /* 0x000ea20000000800 */
[----:B0-----:R-:W-:-:S07]  /*16680*/  FFMA.FTZ R0, R9, R0, R12 ;  /* 0x0000000009007223 */ /* 0x001fce000001000c */
        /* <DEDUP_REMOVED lines=26> */
[----:B------:R-:W-:-:S06]  /*16830*/  FADD.FTZ R0, R178, R0 ;  /* 0x00000000b2007221 */ /* 0x000fcc0000010000 */
        /* <DEDUP_REMOVED lines=11> */
[----:B-1----:R-:W-:-:S04]  /*168f0*/  FADD.FTZ R3, R172, R3 ;  /* 0x00000003ac037221 */ /* 0x002fc80000010000 */
[----:B--2---:R-:W-:Y:S01]  /*16900*/  FADD.FTZ R177, R176, R3 ;  /* 0x00000003b0b17221 */ /* 0x004fe20000010000 */
[----:B------:R-:W-:-:S03]  /*16910*/  FADD.FTZ R3, R8, R0 ;  /* 0x0000000008037221 */ /* 0x000fc60000010000 */
[----:B0-----:R-:W-:Y:S01]  /*16920*/  FADD.FTZ R0, R14, R177 ;  /* 0x000000b10e007221 */ /* 0x001fe20000010000 */
[----:B------:R-:W-:Y:S06]  /*16930*/  @!P0 BRA `(.L_x_1578) ;  /* 0x0000000000048947 */ /* 0x000fec0003800000 */
[----:B------:R-:W-:Y:S01]  /*16940*/  BPT.TRAP 0x1 ;  /* 0x000000040000795c */ /* 0x000fe20000300000 */
.L_x_1578:
[----:B------:R-:W-:Y:S01]  /*16950*/  IMAD R177, R200, 0x8, R16 ;  /* 0x00000008c8b17824 */ /* 0x000fe200078e0210 */
[----:B------:R-:W-:Y:S01]  /*16960*/  ISETP.GT.AND P4, PT, R5, R10, PT ;  /* 0x0000000a0500720c */ /* 0x000fe20003f84270 */
[----:B------:R-:W-:Y:S01]  /*16970*/  IMAD.U32 R179, RZ, RZ, UR42 ;  /* 0x0000002affb37e24 */ /* 0x000fe2000f8e00ff */
        /* <DEDUP_REMOVED lines=15> */
[-C--:B------:R-:W-:Y:S01]  /*16a70*/  FMUL.FTZ R38, R38, R9.reuse ;  /* 0x0000000926267220 */ /* 0x080fe20000410000 */
[----:B------:R-:W-:Y:S01]  /*16a80*/  PRMT R177, R179, 0x654, R177 ;  /* 0x00000654b3b17816 */ /* 0x000fe200000000b1 */
[----:B------:R-:W-:Y:S01]  /*16a90*/  FMUL.FTZ R39, R39, R9 ;  /* 0x0000000927277220 */ /* 0x000fe20000410000 */
        /* <DEDUP_REMOVED lines=129> */
[----:B------:R-:W-:Y:S01]  /*172b0*/  VIADD R5, R5, 0xffffffff ;  /* 0xffffffff05057836 */ /* 0x000fe20000000000 */
        /* <DEDUP_REMOVED lines=12> */
[----:B0-----:R-:W-:Y:S06]  /*17380*/  @P4 BRA `(.L_x_1579) ;  /* 0xffffffd400bc4947 */ /* 0x001fec000383ffff */
[----:B------:R-:W-:Y:S02]  /*17390*/  IMAD.MOV.U32 R9, RZ, RZ, R175 ;  /* 0x000000ffff097224 */ /* 0x000fe400078e00af */
[----:B------:R-:W-:Y:S02]  /*173a0*/  IMAD.MOV.U32 R8, RZ, RZ, R6 ;  /* 0x000000ffff087224 */ /* 0x000fe400078e0006 */
[----:B------:R-:W-:Y:S02]  /*173b0*/  IMAD.MOV.U32 R200, RZ, RZ, R11 ;  /* 0x000000ffffc87224 */ /* 0x000fe400078e000b */
[----:B------:R-:W-:-:S07]  /*173c0*/  IMAD.MOV.U32 R193, RZ, RZ, R205 ;  /* 0x000000ffffc17224 */ /* 0x000fce00078e00cd */
.L_x_1560:
[----:B------:R-:W0:Y:S01]  /*173d0*/  LDC R6, c[0x0][0x448] ;  /* 0x00011200ff067b82 */ /* 0x000e220000000800 */
[----:B------:R-:W-:Y:S01]  /*173e0*/  VIADD R7, R199, 0x7f ;  /* 0x0000007fc7077836 */ /* 0x000fe20000000000 */
[----:B------:R-:W-:-:S06]  /*173f0*/  ULDC UR6, c[0x0][0x9dc] ;  /* 0x0002770000067ab9 */ /* 0x000fcc0000000800 */
[----:B------:R-:W1:Y:S01]  /*17400*/  LDC R12, c[0x0][0x9e4] ;  /* 0x00027900ff0c7b82 */ /* 0x000e620000000800 */
[----:B0-----:R-:W-:Y:S02]  /*17410*/  ISETP.NE.AND P5, PT, R6, 0x1, PT ;  /* 0x000000010600780c */ /* 0x001fe40003fa5270 */
[----:B-1----:R-:W-:-:S11]  /*17420*/  ISETP.GE.AND P4, PT, R12, 0x1, PT ;  /* 0x000000010c00780c */ /* 0x002fd60003f86270 */
[----:B------:R-:W0:Y:S08]  /*17430*/  @P5 LDC R10, c[0x0][0x44c] ;  /* 0x00011300ff0a5b82 */ /* 0x000e300000000800 */
[----:B------:R-:W1:Y:S01]  /*17440*/  @P5 LDC R6, c[0x0][0x450] ;  /* 0x00011400ff065b82 */ /* 0x000e620000000800 */
[----:B0-----:R-:W-:-:S05]  /*17450*/  @P5 IMAD.HI.U32 R10, R7, R10, RZ ;  /* 0x0000000a070a5227 */ /* 0x001fca00078e00ff */
[----:B-1----:R-:W-:Y:S02]  /*17460*/  @P5 SHF.R.U32.HI R7, RZ, R6, R10 ;  /* 0x00000006ff075219 */ /* 0x002fe4000001160a */
[----:B------:R-:W-:-:S05]  /*17470*/  IADD3 R6, R197, 0x1, -R195 ;  /* 0x00000001c5067810 */ /* 0x000fca0007ffe8c3 */
[----:B------:R-:W-:-:S04]  /*17480*/  IMAD.IADD R7, R7, 0x1, R6 ;  /* 0x0000000107077824 */ /* 0x000fc800078e0206 */
[----:B------:R-:W-:Y:S01]  /*17490*/  VIADD R10, R7, -UR6 ;  /* 0x80000006070a7c36 */ /* 0x000fe20008000000 */
[----:B------:R-:W-:Y:S06]  /*174a0*/  @!P4 BRA `(.L_x_1580) ;  /* 0x000000000048c947 */ /* 0x000fec0003800000 */
[----:B------:R-:W-:Y:S01]  /*174b0*/  IMAD.MOV.U32 R11, RZ, RZ, R7 ;  /* 0x000000ffff0b7224 */ /* 0x000fe200078e0007 */
[----:B------:R-:W-:Y:S04]  /*174c0*/  BSSY B0, `(.L_x_1581) ;  /* 0x000000e000007945 */ /* 0x000fe80003800000 */
        /* <DEDUP_REMOVED lines=9> */
.L_x_1582:
[----:B------:R-:W-:-:S13]  /*17560*/  ISETP.NE.AND P2, PT, R12, 0x1, PT ;  /* 0x000000010c00780c */ /* 0x000fda0003f45270 */
[----:B------:R-:W0:Y:S02]  /*17570*/  @P2 LDC.64 R6, c[0x0][0x9e8] ;  /* 0x00027a00ff062b82 */ /* 0x000e240000000a00 */
[----:B0-----:R-:W-:-:S05]  /*17580*/  @P2 IMAD.HI.U32 R6, R11, R6, RZ ;  /* 0x000000060b062227 */ /* 0x001fca00078e00ff */
[----:B------:R-:W-:-:S07]  /*17590*/  @P2 SHF.R.U32.HI R11, RZ, R7, R6 ;  /* 0x00000007ff0b2219 */ /* 0x000fce0000011606 */
.L_x_1583:
[----:B------:R-:W-:Y:S05]  /*175a0*/  BSYNC B0 ;  /* 0x0000000000007941 */ /* 0x000fea0003800000 */
.L_x_1581:
[----:B------:R-:W-:-:S05]  /*175b0*/  IMAD R11, R11, R12, RZ ;  /* 0x0000000c0b0b7224 */ /* 0x000fca00078e02ff */
[----:B------:R-:W-:-:S07]  /*175c0*/  VIMNMX R10, R10, R11, !PT ;  /* 0x0000000b0a0a7248 */ /* 0x000fce0007fe0100 */
.L_x_1580:
[----:B------:R-:W-:-:S05]  /*175d0*/  VIADD R10, R10, 0x3f ;  /* 0x0000003f0a0a7836 */ /* 0x000fca0000000000 */
[----:B------:R-:W-:-:S04]  /*175e0*/  SHF.R.S32.HI R6, RZ, 0x1f, R10 ;  /* 0x0000001fff067819 */ /* 0x000fc8000001140a */
[----:B------:R-:W-:-:S04]  /*175f0*/  LEA.HI R6, R6, R10, RZ, 0x6 ;  /* 0x0000000a06067211 */ /* 0x000fc800078f30ff */
[----:B------:R-:W-:-:S04]  /*17600*/  SHF.R.S32.HI R6, RZ, 0x6, R6 ;  /* 0x00000006ff067819 */ /* 0x000fc80000011406 */
[----:B------:R-:W-:-:S04]  /*17610*/  VIMNMX R10, R204, R6, !PT ;  /* 0x00000006cc0a7248 */ /* 0x000fc80007fe0100 */
[----:B------:R-:W-:-:S13]  /*17620*/  ISETP.GE.AND P2, PT, R5, R10, PT ;  /* 0x0000000a0500720c */ /* 0x000fda0003f46270 */
[----:B------:R-:W-:Y:S05]  /*17630*/  @!P2 BRA `(.L_x_1584) ;  /* 0x0000001c00d0a947 */ /* 0x000fea0003800000 */
[----:B------:R-:W-:Y:S02]  /*17640*/  IMAD.MOV.U32 R11, RZ, RZ, R9 ;  /* 0x000000ffff0b7224 */ /* 0x000fe400078e0009 */
[----:B------:R-:W-:Y:S02]  /*17650*/  IMAD.MOV.U32 R12, RZ, RZ, R8 ;  /* 0x000000ffff0c7224 */ /* 0x000fe400078e0008 */
[----:B------:R-:W-:-:S07]  /*17660*/  IMAD.MOV.U32 R205, RZ, RZ, R193 ;  /* 0x000000ffffcd7224 */ /* 0x000fce00078e00c1 */
.L_x_1595:
[----:B------:R-:W-:Y:S01]  /*17670*/  ISETP.NE.AND P2, PT, R200, 0x1, PT ;  /* 0x00000001c800780c */ /* 0x000fe20003f45270 */
[----:B------:R-:W-:Y:S05]  /*17680*/  YIELD ;  /* 0x0000000000007946 */ /* 0x000fea0003800000 */
[----:B------:R-:W-:Y:S02]  /*17690*/  SEL R193, RZ, 0x1, P2 ;  /* 0x00000001ffc17807 */ /* 0x000fe40001000000 */
[----:B------:R-:W-:Y:S02]  /*176a0*/  ISETP.NE.AND P2, PT, R201, RZ, PT ;  /* 0x000000ffc900720c */ /* 0x000fe40003f45270 */
[----:B------:R-:W-:-:S11]  /*176b0*/  LOP3.LUT R193, R205, R193, RZ, 0x3c, !PT ;  /* 0x000000c1cdc17212 */ /* 0x000fd600078e3cff */
[----:B------:R-:W-:Y:S05]  /*176c0*/  @P2 BRA `(.L_x_1585) ;  /* 0x00000000003c2947 */ /* 0x000fea0003800000 */
[----:B------:R-:W-:Y:S05]  /*176d0*/  @!P0 BRA `(.L_x_1586) ;  /* 0x0000000000048947 */ /* 0x000fea0003800000 */
[----:B------:R-:W-:Y:S01]  /*176e0*/  BPT.TRAP 0x1 ;  /* 0x000000040000795c */ /* 0x000fe20000300000 */
.L_x_1586:
        /* <DEDUP_REMOVED lines=8> */
.L_x_1587:
[----:B------:R-:W-:Y:S04]  /*17770*/  BSSY B0, `(.L_x_1585) ;  /* 0x0000004000007945 */ /* 0x000fe80003800000 */
[----:B-1----:R-:W-:Y:S05]  /*17780*/  @P3 BRA `(.L_x_1588) ;  /* 0x0000000000083947 */ /* 0x002fea0003800000 */
[----:B------:R-:W1:Y:S02]  /*17790*/  SYNCS.PHASECHK.TRANS64.TRYWAIT P3, [R6+URZ+0x28430], R7 ;  /* 0x02843007060075a7 */ /* 0x000e64000806017f */
[----:B-1----:R-:W-:Y:S05]  /*177a0*/  @!P3 BRA `(.L_x_1589) ;  /* 0x000001580040b947 */ /* 0x002fea0003800000 */
.L_x_1588:
[----:B------:R-:W-:Y:S05]  /*177b0*/  BSYNC B0 ;  /* 0x0000000000007941 */ /* 0x000fea0003800000 */
.L_x_1585:
[----:B01----:R-:W0:Y:S01]  /*177c0*/  S2R R6, SR_TID.X ;  /* 0x0000000000067919 */ /* 0x003e220000002100 */
[----:B------:R-:W-:Y:S05]  /*177d0*/  WARPSYNC.ALL ;  /* 0x0000000000007948 */ /* 0x000fea0003800000 */
[----:B------:R-:W-:Y:S02]  /*177e0*/  VIADD R13, R200, 0x1 ;  /* 0x00000001c80d7836 */ /* 0x000fe40000000000 */
[----:B------:R-:W-:Y:S02]  /*177f0*/  IMAD.MOV.U32 R15, RZ, RZ, 0x40000040 ;  /* 0x40000040ff0f7424 */ /* 0x000fe400078e00ff */
[----:B------:R-:W-:Y:S01]  /*17800*/  IMAD.MOV.U32 R21, RZ, RZ, 0x40000040 ;  /* 0x40000040ff157424 */ /* 0x000fe200078e00ff */
[----:B------:R-:W-:Y:S01]  /*17810*/  ISETP.NE.AND P3, PT, R13, 0x2, PT ;  /* 0x000000020d00780c */ /* 0x000fe20003f65270 */
[----:B------:R-:W-:Y:S01]  /*17820*/  IMAD.MOV.U32 R9, RZ, RZ, 0x40000040 ;  /* 0x40000040ff097424 */ /* 0x000fe200078e00ff */
[----:B------:R-:W-:-:S02]  /*17830*/  R2UR UR11, R15 ;  /* 0x000000000f0b72ca */ /* 0x000fc400000e0000 */
[----:B------:R-:W-:Y:S02]  /*17840*/  SEL R13, R13, RZ, P3 ;  /* 0x000000ff0d0d7207 */ /* 0x000fe40001800000 */
[----:B------:R-:W-:Y:S02]  /*17850*/  R2UR UR7, R21 ;  /* 0x00000000150772ca */ /* 0x000fe400000e0000 */
[----:B------:R-:W-:Y:S02]  /*17860*/  R2UR UR19, R9 ;  /* 0x00000000091372ca */ /* 0x000fe400000e0000 */
[----:B------:R-:W-:Y:S02]  /*17870*/  R2UR UR23, R15 ;  /* 0x000000000f1772ca */ /* 0x000fe400000e0000 */
[----:B------:R-:W-:Y:S02]  /*17880*/  R2UR UR27, R9 ;  /* 0x00000000091b72ca */ /* 0x000fe400000e0000 */
[----:B------:R-:W-:-:S02]  /*17890*/  R2UR UR31, R21 ;  /* 0x00000000151f72ca */ /* 0x000fc400000e0000 */
[----:B0-----:R-:W-:-:S05]  /*178a0*/  SHF.R.U32.HI R6, RZ, 0x7, R6 ;  /* 0x00000007ff067819 */ /* 0x001fca0000011606 */
[----:B------:R-:W-:Y:S01]  /*178b0*/  VIADD R7, R6, 0x8 ;  /* 0x0000000806077836 */ /* 0x000fe20000000000 */
[----:B------:R-:W-:-:S04]  /*178c0*/  LEA R6, R13, R4, 0xa ;  /* 0x000000040d067211 */ /* 0x000fc800078e50ff */
[----:B------:R0:W-:Y:S01]  /*178d0*/  BAR.SYNC.DEFER_BLOCKING R7, 0x100 ;  /* 0x000400070000751d */ /* 0x0001e20000010000 */
[C---:B------:R-:W-:Y:S01]  /*178e0*/  R2UR UR14, R6.reuse ;  /* 0x00000000060e72ca */ /* 0x040fe200000e0000 */
[C---:B------:R-:W-:Y:S02]  /*178f0*/  VIADD R14, R6.reuse, 0x2 ;  /* 0x00000002060e7836 */ /* 0x040fe40000000000 */
[C---:B------:R-:W-:Y:S02]  /*17900*/  VIADD R20, R6.reuse, 0x4 ;  /* 0x0000000406147836 */ /* 0x040fe40000000000 */
[----:B------:R-:W-:Y:S01]  /*17910*/  VIADD R8, R6, 0x6 ;  /* 0x0000000606087836 */ /* 0x000fe20000000000 */
[----:B------:R-:W-:Y:S01]  /*17920*/  R2UR UR10, R14 ;  /* 0x000000000e0a72ca */ /* 0x000fe200000e0000 */
[----:B0-----:R-:W-:Y:S01]  /*17930*/  IMAD.MOV.U32 R7, RZ, RZ, 0x40000040 ;  /* 0x40000040ff077424 */ /* 0x001fe200078e00ff */
[----:B------:R-:W-:Y:S01]  /*17940*/  R2UR UR6, R20 ;  /* 0x00000000140672ca */ /* 0x000fe200000e0000 */
[----:B------:R-:W-:Y:S01]  /*17950*/  VIADD R14, R6, 0x200 ;  /* 0x00000200060e7836 */ /* 0x000fe20000000000 */
[----:B------:R-:W-:Y:S01]  /*17960*/  R2UR UR18, R8 ;  /* 0x00000000081272ca */ /* 0x000fe200000e0000 */
[C---:B------:R-:W-:Y:S01]  /*17970*/  VIADD R8, R6.reuse, 0x202 ;  /* 0x0000020206087836 */ /* 0x040fe20000000000 */
[----:B------:R-:W-:Y:S01]  /*17980*/  R2UR UR15, R7 ;  /* 0x00000000070f72ca */ /* 0x000fe200000e0000 */
[----:B------:R-:W-:Y:S01]  /*17990*/  VIADD R20, R6, 0x204 ;  /* 0x0000020406147836 */ /* 0x000fe20000000000 */
[----:B------:R-:W-:Y:S01]  /*179a0*/  R2UR UR22, R14 ;  /* 0x000000000e1672ca */ /* 0x000fe200000e0000 */
[----:B------:R-:W-:Y:S01]  /*179b0*/  VIADD R6, R6, 0x206 ;  /* 0x0000020606067836 */ /* 0x000fe20000000000 */
[----:B------:R-:W-:-:S02]  /*179c0*/  R2UR UR26, R8 ;  /* 0x00000000081a72ca */ /* 0x000fc400000e0000 */
[----:B------:R-:W-:Y:S02]  /*179d0*/  R2UR UR30, R20 ;  /* 0x00000000141e72ca */ /* 0x000fe400000e0000 */
[----:B------:R-:W-:Y:S02]  /*179e0*/  R2UR UR34, R6 ;  /* 0x00000000062272ca */ /* 0x000fe400000e0000 */
[----:B------:R-:W-:Y:S01]  /*179f0*/  R2UR UR35, R7 ;  /* 0x00000000072372ca */ /* 0x000fe200000e0000 */
        /* <DEDUP_REMOVED lines=27> */
.L_x_1591:
[----:B------:R-:W-:Y:S01]  /*17bb0*/  SHF.L.U32 R6, R205, 0x1f, RZ ;  /* 0x0000001fcd067819 */ /* 0x000fe200000006ff */
[----:B------:R-:W-:-:S04]  /*17bc0*/  IMAD R7, R200, 0x8, R16 ;  /* 0x00000008c8077824 */ /* 0x000fc800078e0210 */
[----:B------:R0:W1:Y:S01]  /*17bd0*/  SYNCS.PHASECHK.TRANS64.TRYWAIT P2, [R7+URZ+0x28450], R6 ;  /* 0x02845006070075a7 */ /* 0x000062000804017f */
[----:B------:R-:W-:Y:S05]  /*17be0*/  @!P0 BRA `(.L_x_1592) ;  /* 0x0000000000048947 */ /* 0x000fea0003800000 */
[----:B------:R-:W-:Y:S01]  /*17bf0*/  BPT.TRAP 0x1 ;  /* 0x000000040000795c */ /* 0x000fe20000300000 */
.L_x_1592:
[----:B-1----:R-:W-:Y:S05]  /*17c00*/  @P2 BRA `(.L_x_1590) ;  /* 0x0000000000082947 */ /* 0x002fea0003800000 */
[----:B------:R-:W1:Y:S02]  /*17c10*/  SYNCS.PHASECHK.TRANS64.TRYWAIT P2, [R7+URZ+0x28450], R6 ;  /* 0x02845006070075a7 */ /* 0x000e64000804017f */
[----:B-1----:R-:W-:Y:S05]  /*17c20*/  @!P2 BRA `(.L_x_1593) ;  /* 0x000001540034a947 */ /* 0x002fea0003800000 */
.L_x_1590:
[----:B01----:R-:W-:Y:S01]  /*17c30*/  VIADD R6, R16, 0x8000 ;  /* 0x0000800010067836 */ /* 0x003fe20000000000 */
[----:B------:R-:W-:Y:S05]  /*17c40*/  WARPSYNC.ALL ;  /* 0x0000000000007948 */ /* 0x000fea0003800000 */
[----:B------:R-:W-:-:S04]  /*17c50*/  SHF.R.U32.HI R6, RZ, 0x4, R6 ;  /* 0x00000004ff067819 */ /* 0x000fc80000011606 */
[----:B------:R-:W-:-:S04]  /*17c60*/  LOP3.LUT R6, R6, 0x3fff, RZ, 0xc0, !PT ;  /* 0x00003fff06067812 */ /* 0x000fc800078ec0ff */
[----:B------:R-:W-:-:S05]  /*17c70*/  LOP3.LUT R6, R6, 0x10000, RZ, 0xfc, !PT ;  /* 0x0001000006067812 */ /* 0x000fca00078efcff */
[----:B------:R-:W-:Y:S01]  /*17c80*/  IMAD R6, R200, 0x400, R6 ;  /* 0x00000400c8067824 */ /* 0x000fe200078e0206 */
[----:B------:R-:W-:Y:S01]  /*17c90*/  WARPGROUP.ARRIVE ;  /* 0x00000000000079c5 */ /* 0x000fe20000000000 */
[----:B------:R-:W-:Y:S02]  /*17ca0*/  IMAD.MOV.U32 R7, RZ, RZ, -0x7fffffe0 ;  /* 0x80000020ff077424 */ /* 0x000fe400078e00ff */
[C---:B------:R-:W-:Y:S01]  /*17cb0*/  FMUL.FTZ R14, R2.reuse, R154 ;  /* 0x0000009a020e7220 */ /* 0x040fe20000410000 */
[----:B------:R-:W-:Y:S01]  /*17cc0*/  FMUL.FTZ R15, R2, R155 ;  /* 0x0000009b020f7220 */ /* 0x000fe20000410000 */
[C---:B------:R-:W-:Y:S01]  /*17cd0*/  R2UR UR6, R6.reuse ;  /* 0x00000000060672ca */ /* 0x040fe200000e0000 */
[----:B------:R-:W-:Y:S01]  /*17ce0*/  VIADD R6, R6, 0x2 ;  /* 0x0000000206067836 */ /* 0x000fe20000000000 */
[----:B------:R-:W-:Y:S01]  /*17cf0*/  R2UR UR7, R7 ;  /* 0x00000000070772ca */ /* 0x000fe200000e0000 */
[----:B------:R-:W-:Y:S01]  /*17d00*/  IMAD.MOV.U32 R7, RZ, RZ, -0x7fffffe0 ;  /* 0x80000020ff077424 */ /* 0x000fe200078e00ff */
        /* <DEDUP_REMOVED lines=10> */
[----:B------:R-:W-:Y:S01]  /*17db0*/  FMUL.FTZ R162, R2, R168 ;  /* 0x000000a802a27220 */ /* 0x000fe20000410000 */
[----:B------:R-:W-:Y:S01]  /*17dc0*/  QGMMA.64x256x32.F32.E4M3.E4M3 R24, R188, gdesc[UR4], R24, gsb0 ;  /* 0x03e00004bc187df3 */ /* 0x000fe20008000818 */
[----:B------:R-:W-:Y:S01]  /*17dd0*/  R2UR UR6, R6 ;  /* 0x00000000060672ca */ /* 0x000fe200000e0000 */
[C---:B------:R-:W-:Y:S01]  /*17de0*/  FMUL.FTZ R6, R2.reuse, R152 ;  /* 0x0000009802067220 */ /* 0x040fe20000410000 */
[----:B------:R-:W-:Y:S01]  /*17df0*/  R2UR UR7, R7 ;  /* 0x00000000070772ca */ /* 0x000fe200000e0000 */
[C---:B------:R-:W-:Y:S01]  /*17e00*/  FMUL.FTZ R7, R2.reuse, R153 ;  /* 0x0000009902077220 */ /* 0x040fe20000410000 */
[C---:B------:R-:W-:Y:S01]  /*17e10*/  FMUL.FTZ R152, R2.reuse, R158 ;  /* 0x0000009e02987220 */ /* 0x040fe20000410000 */
[C---:B------:R-:W-:Y:S01]  /*17e20*/  FMUL.FTZ R153, R2.reuse, R159 ;  /* 0x0000009f02997220 */ /* 0x040fe20000410000 */
[----:B------:R-:W-:Y:S01]  /*17e30*/  MUFU.TANH R20, R20 ;  /* 0x0000001400147308 */ /* 0x000fe20000002400 */
[----:B------:R-:W-:Y:S01]  /*17e40*/  FMUL.FTZ R158, R2, R164 ;  /* 0x000000a4029e7220 */ /* 0x000fe20000410000 */
[----:B0-----:R-:W-:Y:S01]  /*17e50*/  FMNMX.FTZ R8, R14, R11, !PT ;  /* 0x0000000b0e087209 */ /* 0x001fe20007810000 */
[C---:B------:R-:W-:Y:S01]  /*17e60*/  FMUL.FTZ R159, R2.reuse, R165 ;  /* 0x000000a5029f7220 */ /* 0x040fe20000410000 */
[C---:B------:R-:W-:Y:S01]  /*17e70*/  FMUL.FTZ R164, R2.reuse, R170 ;  /* 0x000000aa02a47220 */ /* 0x040fe20000410000 */
[C---:B------:R-:W-:Y:S01]  /*17e80*/  FMUL.FTZ R163, R2.reuse, R169 ;  /* 0x000000a902a37220 */ /* 0x040fe20000410000 */
[C---:B------:R-:W-:Y:S01]  /*17e90*/  FMUL.FTZ R165, R2.reuse, R171 ;  /* 0x000000ab02a57220 */ /* 0x040fe20000410000 */
[----:B-1----:R-:W-:Y:S01]  /*17ea0*/  FMNMX.FTZ R8, R15, R8, !PT ;  /* 0x000000080f087209 */ /* 0x002fe20007810000 */
        /* <DEDUP_REMOVED lines=14> */
[----:B------:R-:W-:Y:S01]  /*17f90*/  UMOV UR56, UR50 ;  /* 0x0000003200387c82 */ /* 0x000fe20008000000 */
[----:B------:R-:W2:Y:S01]  /*17fa0*/  S2R R205, SR_TID.X ;  /* 0x0000000000cd7919 */ /* 0x000ea20000002100 */
[----:B------:R-:W3:Y:S01]  /*17fb0*/  MUFU.TANH R152, R152 ;  /* 0x0000009800987308 */ /* 0x000ee20000002400 */
[----:B0-----:R-:W-:-:S07]  /*17fc0*/  FMNMX.FTZ R9, R6, R12, !PT ;  /* 0x0000000c06097209 */ /* 0x001fce0007810000 */
[----:B------:R-:W0:Y:S01]  /*17fd0*/  MUFU.TANH R21, R21 ;  /* 0x0000001500157308 */ /* 0x000e220000002400 */
[----:B-1----:R-:W-:-:S04]  /*17fe0*/  FMNMX.FTZ R9, R7, R9, !PT ;  /* 0x0000000907097209 */ /* 0x002fc80007810000 */
[----:B------:R-:W-:-:S03]  /*17ff0*/  FMNMX.FTZ R9, R20, R9, !PT ;  /* 0x0000000914097209 */ /* 0x000fc60007810000 */
[----:B------:R-:W1:Y:S01]  /*18000*/  MUFU.TANH R153, R153 ;  /* 0x0000009900997308 */ /* 0x000e620000002400 */
[----:B---3--:R-:W-:-:S07]  /*18010*/  FMNMX.FTZ R8, R152, R8, !PT ;  /* 0x0000000898087209 */ /* 0x008fce0007810000 */
[----:B------:R-:W3:Y:S01]  /*18020*/  MUFU.TANH R154, R154 ;  /* 0x0000009a009a7308 */ /* 0x000ee20000002400 */
[----:B0-----:R-:W-:Y:S02]  /*18030*/  FMNMX.FTZ R9, R21, R9, !PT ;  /* 0x0000000915097209 */ /* 0x001fe40007810000 */
[----:B--2---:R-:W-:-:S05]  /*18040*/  SHF.R.U32.HI R205, RZ, 0x7, R205 ;  /* 0x00000007ffcd7819 */ /* 0x004fca00000116cd */
[----:B------:R-:W0:Y:S01]  /*18050*/  MUFU.TANH R156, R156 ;  /* 0x0000009c009c7308 */ /* 0x000e220000002400 */
[----:B-1----:R-:W-:Y:S02]  /*18060*/  FMNMX.FTZ R8, R153, R8, !PT ;  /* 0x0000000899087209 */ /* 0x002fe40007810000 */
        /* <DEDUP_REMOVED lines=44> */
[----:B--2---:R-:W-:Y:S02]  /*18330*/  FMNMX.FTZ R178, R176, R8, !PT ;  /* 0x00000008b0b27209 */ /* 0x004fe40007810000 */
[----:B0-----:R-:W-:-:S05]  /*18340*/  FMNMX.FTZ R8, R175, R9, !PT ;  /* 0x00000009af087209 */ /* 0x001fca0007810000 */
[----:B------:R-:W0:Y:S01]  /*18350*/  SHFL.BFLY PT, R179, R8, 0x2, 0x1f ;  /* 0x0c401f0008b37f89 */ /* 0x000e2200000e0000 */
[----:B-1----:R-:W-:-:S05]  /*18360*/  FMNMX.FTZ R9, R177, R178, !PT ;  /* 0x000000b2b1097209 */ /* 0x002fca0007810000 */
[----:B------:R-:W1:Y:S01]  /*18370*/  SHFL.BFLY PT, R178, R9, 0x2, 0x1f ;  /* 0x0c401f0009b27f89 */ /* 0x000e6200000e0000 */
[----:B------:R-:W-:Y:S02]  /*18380*/  WARPGROUP.DEPBAR.LE gsb0, 0x0 ;  /* 0x00008000000079c5 */ /* 0x000fe40000010000 */
[----:B------:R-:W-:Y:S01]  /*18390*/  WARPGROUP.ARRIVE ;  /* 0x00000000000079c5 */ /* 0x000fe20000000000 */
[----:B0-----:R-:W-:-:S05]  /*183a0*/  FMNMX.FTZ R8, R8, R179, !PT ;  /* 0x000000b308087209 */ /* 0x001fca0007810000 */
[----:B------:R-:W-:Y:S01]  /*183b0*/  QGMMA.64x256x32.F32.E4M3.E4M3 R24, R184, gdesc[UR4], R24, gsb0 ;  /* 0x03e00004b8187df3 */ /* 0x000fe20008000818 */
        /* <DEDUP_REMOVED lines=50> */
[----:B------:R-:W-:-:S07]  /*186e0*/  FFMA.FTZ R177, R177, UR56, -R178 ;  /* 0x00000038b1b17c23 */ /* 0x000fce00080108b2 */
[----:B------:R-:W2:Y:S01]  /*186f0*/  MUFU.EX2 R15, R15 ;  /* 0x0000000f000f7308 */ /* 0x000ea20000000800 */
[----:B-1----:R-:W-:-:S07]  /*18700*/  FFMA.FTZ R0, R11, R0, R14 ;  /* 0x000000000b007223 */ /* 0x002fce000001000e */
        /* <DEDUP_REMOVED lines=42> */
[----:B------:R-:W-:-:S06]  /*189b0*/  WARPGROUP.DEPBAR.LE gsb0, 0x0 ;  /* 0x00008000000079c5 */ /* 0x000fcc0000010000 */
        /* <DEDUP_REMOVED lines=10> */
[----:B------:R2:W3:Y:S01]  /*18a60*/  MUFU.EX2 R174, R179 ;  /* 0x000000b300ae7308 */ /* 0x0004e20000000800 */
[----:B-1----:R-:W-:-:S07]  /*18a70*/  FADD.FTZ R0, R175, R0 ;  /* 0x00000000af007221 */ /* 0x002fce0000010000 */
[----:B------:R-:W1:Y:S01]  /*18a80*/  MUFU.EX2 R177, R177 ;  /* 0x000000b100b17308 */ /* 0x000e620000000800 */
[----:B--2---:R-:W-:Y:S02]  /*18a90*/  @!P1 IMAD R179, R13, 0x8, R16 ;  /* 0x000000080db39824 */ /* 0x004fe400078e0210 */
[----:B0-----:R-:W-:Y:S02]  /*18aa0*/  FADD.FTZ R178, R176, R3 ;  /* 0x00000003b0b27221 */ /* 0x001fe40000010000 */
[----:B------:R-:W-:Y:S02]  /*18ab0*/  @!P1 VIADD R179, R179, 0x28440 ;  /* 0x00028440b3b39836 */ /* 0x000fe40000000000 */
[----:B---3--:R-:W-:-:S03]  /*18ac0*/  FADD.FTZ R3, R174, R0 ;  /* 0x00000000ae037221 */ /* 0x008fc60000010000 */
[----:B------:R-:W-:Y:S01]  /*18ad0*/  @!P1 PRMT R179, RZ, 0x654, R179 ;  /* 0x00000654ffb39816 */ /* 0x000fe200000000b3 */
[----:B------:R0:W-:Y:S06]  /*18ae0*/  BAR.ARV R180, 0x100 ;  /* 0x000400b40000751d */ /* 0x0001ec0000002000 */
[----:B------:R0:W-:Y:S01]  /*18af0*/  @!P1 SYNCS.ARRIVE.TRANS64.RED.A1T0 RZ, [R179+URZ], RZ ;  /* 0x000000ffb3ff99a7 */ /* 0x0001e2000810043f */
[----:B-1----:R-:W-:-:S01]  /*18b00*/  FADD.FTZ R0, R177, R178 ;  /* 0x000000b2b1007221 */ /* 0x002fc20000010000 */
[----:B------:R-:W-:Y:S06]  /*18b10*/  @!P0 BRA `(.L_x_1594) ;  /* 0x0000000000048947 */ /* 0x000fec0003800000 */
[----:B------:R-:W-:Y:S01]  /*18b20*/  BPT.TRAP 0x1 ;  /* 0x000000040000795c */ /* 0x000fe20000300000 */
.L_x_1594:
[----:B------:R-:W-:Y:S01]  /*18b30*/  IMAD R178, R200, 0x8, R16 ;  /* 0x00000008c8b27824 */ /* 0x000fe200078e0210 */
[----:B------:R-:W-:Y:S01]  /*18b40*/  ISETP.GT.AND P2, PT, R5, R10, PT ;  /* 0x0000000a0500720c */ /* 0x000fe20003f44270 */
[----:B0-----:R-:W-:Y:S01]  /*18b50*/  IMAD.U32 R179, RZ, RZ, UR42 ;  /* 0x0000002affb37e24 */ /* 0x001fe2000f8e00ff */
        /* <DEDUP_REMOVED lines=161> */
[----:B------:R-:W-:-:S07]  /*19570*/  IMAD.MOV.U32 R200, RZ, RZ, R13 ;  /* 0x000000ffffc87224 */ /* 0x000fce00078e000d */
.L_x_1584:
[----:B------:R-:W-:-:S13]  /*19580*/  ISETP.GE.AND P2, PT, R5, R204, PT ;  /* 0x000000cc0500720c */ /* 0x000fda0003f46270 */
[----:B------:R-:W-:Y:S05]  /*19590*/  @!P2 BRA `(.L_x_1596) ;  /* 0x000000280064a947 */ /* 0x000fea0003800000 */
[----:B------:R-:W-:Y:S02]  /*195a0*/  IMAD.MOV.U32 R11, RZ, RZ, R9 ;  /* 0x000000ffff0b7224 */ /* 0x000fe400078e0009 */
[----:B------:R-:W-:Y:S02]  /*195b0*/  IMAD.MOV.U32 R10, RZ, RZ, R8 ;  /* 0x000000ffff0a7224 */ /* 0x000fe400078e0008 */
[----:B------:R-:W-:-:S07]  /*195c0*/  IMAD.MOV.U32 R21, RZ, RZ, R193 ;  /* 0x000000ffff157224 */ /* 0x000fce00078e00c1 */
.L_x_1615:
        /* <DEDUP_REMOVED lines=8> */
.L_x_1598:
        /* <DEDUP_REMOVED lines=8> */
.L_x_1599:
[----:B------:R-:W-:Y:S04]  /*196d0*/  BSSY B0, `(.L_x_1597) ;  /* 0x0000004000007945 */ /* 0x000fe80003800000 */
[----:B-1----:R-:W-:Y:S05]  /*196e0*/  @P3 BRA `(.L_x_1600) ;  /* 0x0000000000083947 */ /* 0x002fea0003800000 */
[----:B------:R-:W1:Y:S02]  /*196f0*/  SYNCS.PHASECHK.TRANS64.TRYWAIT P3, [R6+URZ+0x28430], R7 ;  /* 0x02843007060075a7 */ /* 0x000e64000806017f */
[----:B-1----:R-:W-:Y:S05]  /*19700*/  @!P3 BRA `(.L_x_1601) ;  /* 0x000001380090b947 */ /* 0x002fea0003800000 */
.L_x_1600:
[----:B------:R-:W-:Y:S05]  /*19710*/  BSYNC B0 ;  /* 0x0000000000007941 */ /* 0x000fea0003800000 */
.L_x_1597:
[----:B01----:R-:W0:Y:S01]  /*19720*/  S2R R6, SR_TID.X ;  /* 0x0000000000067919 */ /* 0x003e220000002100 */
[----:B------:R-:W-:Y:S01]  /*19730*/  VIADD R20, R200, 0x1 ;  /* 0x00000001c8147836 */ /* 0x000fe20000000000 */
[----:B------:R-:W-:Y:S05]  /*19740*/  WARPSYNC.ALL ;  /* 0x0000000000007948 */ /* 0x000fea0003800000 */
[C---:B------:R-:W-:Y:S01]  /*19750*/  ISETP.NE.AND P3, PT, R20.reuse, 0x2, PT ;  /* 0x000000021400780c */ /* 0x040fe20003f65270 */
[----:B------:R-:W-:Y:S01]  /*19760*/  IMAD.MOV.U32 R13, RZ, RZ, 0x40000040 ;  /* 0x40000040ff0d7424 */ /* 0x000fe200078e00ff */
[----:B------:R-:W-:Y:S01]  /*19770*/  MOV R9, 0x40000040 ;  /* 0x4000004000097802 */ /* 0x000fe20000000f00 */
[----:B------:R-:W-:Y:S01]  /*19780*/  IMAD.MOV.U32 R15, RZ, RZ, 0x40000040 ;  /* 0x40000040ff0f7424 */ /* 0x000fe200078e00ff */
[----:B------:R-:W-:-:S02]  /*19790*/  SEL R20, R20, RZ, P3 ;  /* 0x000000ff14147207 */ /* 0x000fc40001800000 */
[----:B------:R-:W-:Y:S02]  /*197a0*/  R2UR UR11, R13 ;  /* 0x000000000d0b72ca */ /* 0x000fe400000e0000 */
[----:B------:R-:W-:Y:S02]  /*197b0*/  R2UR UR7, R15 ;  /* 0x000000000f0772ca */ /* 0x000fe400000e0000 */
[----:B------:R-:W-:Y:S02]  /*197c0*/  R2UR UR19, R9 ;  /* 0x00000000091372ca */ /* 0x000fe400000e0000 */
[----:B------:R-:W-:Y:S02]  /*197d0*/  R2UR UR23, R13 ;  /* 0x000000000d1772ca */ /* 0x000fe400000e0000 */
[----:B------:R-:W-:Y:S02]  /*197e0*/  R2UR UR27, R9 ;  /* 0x00000000091b72ca */ /* 0x000fe400000e0000 */
[----:B------:R-:W-:-:S02]  /*197f0*/  R2UR UR31, R15 ;  /* 0x000000000f1f72ca */ /* 0x000fc400000e0000 */
[----:B0-----:R-:W-:-:S05]  /*19800*/  SHF.R.U32.HI R6, RZ, 0x7, R6 ;  /* 0x00000007ff067819 */ /* 0x001fca0000011606 */
[----:B------:R-:W-:Y:S02]  /*19810*/  VIADD R7, R6, 0x8 ;  /* 0x0000000806077836 */ /* 0x000fe40000000000 */
[----:B------:R-:W-:-:S03]  /*19820*/  IMAD R6, R20, 0x400, R4 ;  /* 0x0000040014067824 */ /* 0x000fc600078e0204 */
[----:B------:R0:W-:Y:S01]  /*19830*/  BAR.SYNC.DEFER_BLOCKING R7, 0x100 ;  /* 0x000400070000751d */ /* 0x0001e20000010000 */
[C---:B------:R-:W-:Y:S01]  /*19840*/  VIADD R12, R6.reuse, 0x2 ;  /* 0x00000002060c7836 */ /* 0x040fe20000000000 */
[C---:B------:R-:W-:Y:S01]  /*19850*/  R2UR UR14, R6.reuse ;  /* 0x00000000060e72ca */ /* 0x040fe200000e0000 */
[C---:B------:R-:W-:Y:S02]  /*19860*/  VIADD R14, R6.reuse, 0x4 ;  /* 0x00000004060e7836 */ /* 0x040fe40000000000 */
[----:B------:R-:W-:Y:S01]  /*19870*/  VIADD R8, R6, 0x6 ;  /* 0x0000000606087836 */ /* 0x000fe20000000000 */
[----:B------:R-:W-:Y:S01]  /*19880*/  R2UR UR10, R12 ;  /* 0x000000000c0a72ca */ /* 0x000fe200000e0000 */
        /* <DEDUP_REMOVED lines=40> */
.L_x_1603:
[----:B------:R-:W-:Y:S01]  /*19b10*/  SHF.L.U32 R6, R21, 0x1f, RZ ;  /* 0x0000001f15067819 */ /* 0x000fe200000006ff */
[----:B------:R-:W-:-:S04]  /*19b20*/  IMAD R7, R200, 0x8, R16 ;  /* 0x00000008c8077824 */ /* 0x000fc800078e0210 */
[----:B------:R0:W1:Y:S01]  /*19b30*/  SYNCS.PHASECHK.TRANS64.TRYWAIT P2, [R7+URZ+0x28450], R6 ;  /* 0x02845006070075a7 */ /* 0x000062000804017f */
[----:B------:R-:W-:Y:S05]  /*19b40*/  @!P0 BRA `(.L_x_1604) ;  /* 0x0000000000048947 */ /* 0x000fea0003800000 */
[----:B------:R-:W-:Y:S01]  /*19b50*/  BPT.TRAP 0x1 ;  /* 0x000000040000795c */ /* 0x000fe20000300000 */
.L_x_1604:
[----:B-1----:R-:W-:Y:S05]  /*19b60*/  @P2 BRA `(.L_x_1602) ;  /* 0x0000000000082947 */ /* 0x002fea0003800000 */
[----:B------:R-:W1:Y:S02]  /*19b70*/  SYNCS.PHASECHK.TRANS64.TRYWAIT P2, [R7+URZ+0x28450], R6 ;  /* 0x02845006070075a7 */ /* 0x000e64000804017f */
[----:B-1----:R-:W-:Y:S05]  /*19b80*/  @!P2 BRA `(.L_x_1605) ;  /* 0x000001340084a947 */ /* 0x002fea0003800000 */
.L_x_1602:
        /* <DEDUP_REMOVED lines=13> */
[C---:B------:R-:W-:Y:S01]  /*19c60*/  FMUL.FTZ R157, R2.reuse, R166 ;  /* 0x000000a6029d7220 */ /* 0x040fe20000410000 */
[----:B------:R-:W-:Y:S01]  /*19c70*/  FMUL.FTZ R166, R2, R169 ;  /* 0x000000a902a67220 */ /* 0x000fe20000410000 */
[----:B------:R-:W-:-:S02]  /*19c80*/  IMAD R6, R200, 0x400, R6 ;  /* 0x00000400c8067824 */ /* 0x000fc400078e0206 */
[C---:B------:R-:W-:Y:S01]  /*19c90*/  FMUL.FTZ R13, R2.reuse, R152 ;  /* 0x00000098020d7220 */ /* 0x040fe20000410000 */
[C---:B------:R-:W-:Y:S01]  /*19ca0*/  FMUL.FTZ R169, R2.reuse, R173 ;  /* 0x000000ad02a97220 */ /* 0x040fe20000410000 */
[C---:B------:R-:W-:Y:S01]  /*19cb0*/  FMUL.FTZ R152, R2.reuse, R156 ;  /* 0x0000009c02987220 */ /* 0x040fe20000410000 */
[----:B------:R-:W-:Y:S01]  /*19cc0*/  FMUL.FTZ R15, R2, R153 ;  /* 0x00000099020f7220 */ /* 0x000fe20000410000 */
[C---:B------:R-:W-:Y:S01]  /*19cd0*/  R2UR UR6, R6.reuse ;  /* 0x00000000060672ca */ /* 0x040fe200000e0000 */
[----:B------:R-:W-:Y:S02]  /*19ce0*/  VIADD R6, R6, 0x2 ;  /* 0x0000000206067836 */ /* 0x000fe40000000000 */
        /* <DEDUP_REMOVED lines=16> */
[----:B0-----:R-:W-:Y:S01]  /*19df0*/  SHF.R.U32.HI R205, RZ, 0x7, R205 ;  /* 0x00000007ffcd7819 */ /* 0x001fe200000116cd */
[C---:B------:R-:W-:Y:S01]  /*19e00*/  FMUL.FTZ R168, R2.reuse, R172 ;  /* 0x000000ac02a87220 */ /* 0x040fe20000410000 */
[C---:B------:R-:W-:Y:S01]  /*19e10*/  FMUL.FTZ R165, R2.reuse, R174 ;  /* 0x000000ae02a57220 */ /* 0x040fe20000410000 */
[C---:B------:R-:W-:Y:S01]  /*19e20*/  FMUL.FTZ R167, R2.reuse, R175 ;  /* 0x000000af02a77220 */ /* 0x040fe20000410000 */
[----:B------:R-:W-:Y:S01]  /*19e30*/  IADD3 R173, -R205, 0xb, RZ ;  /* 0x0000000bcdad7810 */ /* 0x000fe20007ffe1ff */
[C---:B------:R-:W-:Y:S01]  /*19e40*/  FMUL.FTZ R163, R2.reuse, R171 ;  /* 0x000000ab02a37220 */ /* 0x040fe20000410000 */
[C---:B------:R-:W-:Y:S01]  /*19e50*/  FMUL.FTZ R172, R2.reuse, R176 ;  /* 0x000000b002ac7220 */ /* 0x040fe20000410000 */
[----:B------:R-:W0:Y:S01]  /*19e60*/  @P5 LDC R7, c[0x0][0x44c] ;  /* 0x00011300ff075b82 */ /* 0x000e220000000800 */
        /* <DEDUP_REMOVED lines=8> */
[----:B------:R-:W2:Y:S03]  /*19ef0*/  MUFU.TANH R13, R13 ;  /* 0x0000000d000d7308 */ /* 0x000ea60000002400 */
[----:B------:R-:W-:-:S05]  /*19f00*/  IADD3 R180, -R195, R180, R197 ;  /* 0x000000b4c3b47210 */ /* 0x000fca0007ffe1c5 */
[----:B------:R-:W3:Y:S01]  /*19f10*/  MUFU.TANH R15, R15 ;  /* 0x0000000f000f7308 */ /* 0x000ee20000002400 */
[C---:B------:R-:W-:Y:S02]  /*19f20*/  VIADD R179, R180.reuse, UR53 ;  /* 0x00000035b4b37c36 */ /* 0x040fe40008000000 */
[----:B------:R-:W-:Y:S02]  /*19f30*/  VIADD R180, R180, UR55 ;  /* 0x00000037b4b47c36 */ /* 0x000fe40008000000 */
[----:B0-----:R-:W-:-:S03]  /*19f40*/  @P5 IMAD.HI.U32 R7, R8, R7, RZ ;  /* 0x0000000708075227 */ /* 0x001fc600078e00ff */
[----:B------:R-:W0:Y:S02]  /*19f50*/  MUFU.TANH R9, R9 ;  /* 0x0000000900097308 */ /* 0x000e240000002400 */
[----:B-1----:R-:W-:Y:S01]  /*19f60*/  @P5 SHF.R.U32.HI R8, RZ, R6, R7 ;  /* 0x00000006ff085219 */ /* 0x002fe20000011607 */
[----:B------:R-:W-:-:S05]  /*19f70*/  @!P1 IMAD R7, R20, 0x8, R16 ;  /* 0x0000000814079824 */ /* 0x000fca00078e0210 */
[----:B------:R-:W1:Y:S01]  /*19f80*/  MUFU.TANH R12, R12 ;  /* 0x0000000c000c7308 */ /* 0x000e620000002400 */
[----:B------:R-:W4:Y:S01]  /*19f90*/  SHFL.IDX PT, R6, R8, RZ, 0x1c1f ;  /* 0x001c1fff08067589 */ /* 0x000f2200000e0000 */
[----:B------:R-:W-:-:S05]  /*19fa0*/  @!P1 VIADD R7, R7, 0x28440 ;  /* 0x0002844007079836 */ /* 0x000fca0000000000 */
[----:B------:R-:W-:Y:S01]  /*19fb0*/  @!P1 PRMT R7, RZ, 0x654, R7 ;  /* 0x00000654ff079816 */ /* 0x000fe20000000007 */
[----:B------:R-:W0:Y:S08]  /*19fc0*/  MUFU.TANH R152, R152 ;  /* 0x0000009800987308 */ /* 0x000e300000002400 */
[----:B------:R-:W0:Y:S08]  /*19fd0*/  MUFU.TANH R154, R154 ;  /* 0x0000009a009a7308 */ /* 0x000e300000002400 */
[----:B------:R-:W0:Y:S01]  /*19fe0*/  MUFU.TANH R14, R14 ;  /* 0x0000000e000e7308 */ /* 0x000e220000002400 */
[----:B----4-:R-:W-:-:S07]  /*19ff0*/  IMAD.IADD R181, R179, 0x1, R6 ;  /* 0x00000001b3b57824 */ /* 0x010fce00078e0206 */
        /* <DEDUP_REMOVED lines=25> */
[----:B------:R-:W-:-:S06]  /*1a190*/  WARPGROUP.ARRIVE ;  /* 0x00000000000079c5 */ /* 0x000fcc0000000000 */
[----:B------:R-:W-:Y:S03]  /*1a1a0*/  QGMMA.64x256x32.F32.E4M3.E4M3 R24, R184, gdesc[UR4], R24, gsb0 ;  /* 0x03e00004b8187df3 */ /* 0x000fe60008000818 */
[----:B------:R-:W-:Y:S02]  /*1a1b0*/  WARPGROUP.DEPBAR.LE gsb0, 0x0 ;  /* 0x00008000000079c5 */ /* 0x000fe40000010000 */
[----:B------:R5:W-:Y:S06]  /*1a1c0*/  BAR.ARV R173, 0x100 ;  /* 0x000400ad0000751d */ /* 0x000bec0000002000 */
[----:B------:R0:W-:Y:S01]  /*1a1d0*/  @!P1 SYNCS.ARRIVE.TRANS64.RED.A1T0 RZ, [R7+URZ], RZ ;  /* 0x000000ff07ff99a7 */ /* 0x0001e2000810043f */
[----:B-----5:R-:W-:Y:S01]  /*1a1e0*/  FMUL.FTZ R173, R2, R182 ;  /* 0x000000b602ad7220 */ /* 0x020fe20000410000 */
[----:B------:R-:W-:-:S05]  /*1a1f0*/  IMAD.IADD R182, R180, 0x1, R6 ;  /* 0x00000001b4b67824 */ /* 0x000fca00078e0206 */
[----:B------:R-:W0:Y:S01]  /*1a200*/  MUFU.TANH R173, R173 ;  /* 0x000000ad00ad7308 */ /* 0x000e220000002400 */
[----:B-1234-:R-:W-:Y:S05]  /*1a210*/  @!P4 BRA `(.L_x_1606) ;  /* 0x000000000058c947 */ /* 0x01efea0003800000 */
[----:B------:R-:W-:Y:S01]  /*1a220*/  IADD3 R183, -R195, R197, R6 ;  /* 0x000000c5c3b77210 */ /* 0x000fe20007ffe106 */
[----:B------:R-:W-:Y:S03]  /*1a230*/  BSSY B0, `(.L_x_1607) ;  /* 0x0000010000007945 */ /* 0x000fe60003800000 */
[----:B------:R-:W-:-:S13]  /*1a240*/  ISETP.GT.AND P2, PT, R183, -0x1, PT ;  /* 0xffffffffb700780c */ /* 0x000fda0003f44270 */
[----:B------:R-:W-:Y:S05]  /*1a250*/  @P2 BRA `(.L_x_1608) ;  /* 0x0000000000202947 */ /* 0x000fea0003800000 */
[----:B------:R-:W-:Y:S01]  /*1a260*/  IMAD.U32 R184, RZ, RZ, UR49 ;  /* 0x00000031ffb87e24 */ /* 0x000fe2000f8e00ff */
[----:B------:R-:W-:-:S04]  /*1a270*/  LOP3.LUT R183, RZ, R183, RZ, 0x33, !PT ;  /* 0x000000b7ffb77212 */ /* 0x000fc800078e33ff */
[----:B------:R-:W-:-:S13]  /*1a280*/  ISETP.NE.AND P2, PT, R184, 0x1, PT ;  /* 0x00000001b800780c */ /* 0x000fda0003f45270 */
[----:B0-----:R-:W0:Y:S02]  /*1a290*/  @P2 LDC.64 R6, c[0x0][0x9e8] ;  /* 0x00027a00ff062b82 */ /* 0x001e240000000a00 */
[----:B0-----:R-:W-:-:S05]  /*1a2a0*/  @P2 IMAD.HI.U32 R6, R183, R6, RZ ;  /* 0x00000006b7062227 */ /* 0x001fca00078e00ff */
[----:B------:R-:W-:-:S04]  /*1a2b0*/  @P2 SHF.R.U32.HI R183, RZ, R7, R6 ;  /* 0x00000007ffb72219 */ /* 0x000fc80000011606 */
[----:B------:R-:W-:Y:S01]  /*1a2c0*/  LOP3.LUT R183, RZ, R183, RZ, 0x33, !PT ;  /* 0x000000b7ffb77212 */ /* 0x000fe200078e33ff */
[----:B------:R-:W-:Y:S06]  /*1a2d0*/  BRA `(.L_x_1609) ;  /* 0x0000000000147947 */ /* 0x000fec0003800000 */
.L_x_1608:
[----:B------:R-:W-:-:S05]  /*1a2e0*/  IMAD.U32 R184, RZ, RZ, UR49 ;  /* 0x00000031ffb87e24 */ /* 0x000fca000f8e00ff */
[----:B------:R-:W-:-:S13]  /*1a2f0*/  ISETP.NE.AND P2, PT, R184, 0x1, PT ;  /* 0x00000001b800780c */ /* 0x000fda0003f45270 */
[----:B0-----:R-:W0:Y:S02]  /*1a300*/  @P2 LDC.64 R6, c[0x0][0x9e8] ;  /* 0x00027a00ff062b82 */ /* 0x001e240000000a00 */
[----:B0-----:R-:W-:-:S05]  /*1a310*/  @P2 IMAD.HI.U32 R6, R183, R6, RZ ;  /* 0x00000006b7062227 */ /* 0x001fca00078e00ff */
[----:B------:R-:W-:-:S07]  /*1a320*/  @P2 SHF.R.U32.HI R183, RZ, R7, R6 ;  /* 0x00000007ffb72219 */ /* 0x000fce0000011606 */
.L_x_1609:
[----:B------:R-:W-:Y:S05]  /*1a330*/  BSYNC B0 ;  /* 0x0000000000007941 */ /* 0x000fea0003800000 */
.L_x_1607:
[----:B------:R-:W-:-:S04]  /*1a340*/  IMAD R183, R183, R184, -R174 ;  /* 0x000000b8b7b77224 */ /* 0x000fc800078e0aae */
[----:B------:R-:W-:-:S05]  /*1a350*/  IMAD.IADD R183, R183, 0x1, -R196 ;  /* 0x00000001b7b77824 */ /* 0x000fca00078e0ac4 */
[----:B------:R-:W-:Y:S02]  /*1a360*/  VIMNMX R182, R182, R183, !PT ;  /* 0x000000b7b6b67248 */ /* 0x000fe40007fe0100 */
[----:B------:R-:W-:-:S07]  /*1a370*/  VIADDMNMX R181, R183, R184, R181, PT ;  /* 0x000000b8b7b57246 */ /* 0x000fce00038001b5 */
.L_x_1606:
[----:B------:R-:W-:Y:S01]  /*1a380*/  ISETP.GT.AND P3, PT, R5, -0x1, PT ;  /* 0xffffffff0500780c */ /* 0x000fe20003f64270 */
[----:B------:R-:W1:Y:S03]  /*1a390*/  SHFL.IDX PT, R8, R8, 0x1, 0x1c1f ;  /* 0x003c1f0008087f89 */ /* 0x000e6600000e0000 */
[----:B------:R-:W-:-:S04]  /*1a3a0*/  ISETP.GT.AND P2, PT, R182, RZ, P3 ;  /* 0x000000ffb600720c */ /* 0x000fc80001f44270 */
[----:B------:R-:W-:-:S04]  /*1a3b0*/  ISETP.LT.OR P2, PT, R181, 0x1, P2 ;  /* 0x00000001b500780c */ /* 0x000fc80001741670 */
[----:B------:R-:W-:Y:S02]  /*1a3c0*/  FSEL R13, R13, -INF , !P2 ;  /* 0xff8000000d0d7808 */ /* 0x000fe40005000000 */
[----:B------:R-:W-:-:S04]  /*1a3d0*/  ISETP.GT.AND P2, PT, R182, 0x1, P3 ;  /* 0x00000001b600780c */ /* 0x000fc80001f44270 */
[----:B------:R-:W-:-:S04]  /*1a3e0*/  ISETP.LT.OR P2, PT, R181, 0x2, P2 ;  /* 0x00000002b500780c */ /* 0x000fc80001741670 */
[----:B------:R-:W-:Y:S02]  /*1a3f0*/  FSEL R15, R15, -INF , !P2 ;  /* 0xff8000000f0f7808 */ /* 0x000fe40005000000 */
[----:B------:R-:W-:Y:S01]  /*1a400*/  ISETP.GT.AND P2, PT, R182, 0x8, P3 ;  /* 0x00000008b600780c */ /* 0x000fe20001f44270 */
[--C-:B-1----:R-:W-:Y:S02]  /*1a410*/  IMAD.IADD R179, R179, 0x1, R8.reuse ;  /* 0x00000001b3b37824 */ /* 0x102fe400078e0208 */
[----:B------:R-:W-:Y:S01]  /*1a420*/  IMAD.IADD R180, R180, 0x1, R8 ;  /* 0x00000001b4b47824 */ /* 0x000fe200078e0208 */
[----:B------:R-:W-:-:S04]  /*1a430*/  ISETP.LT.OR P2, PT, R181, 0x9, P2 ;  /* 0x00000009b500780c */ /* 0x000fc80001741670 */
[----:B0-----:R-:W-:Y:S02]  /*1a440*/  FSEL R152, R152, -INF , !P2 ;  /* 0xff80000098987808 */ /* 0x001fe40005000000 */
        /* <DEDUP_REMOVED lines=52> */
.L_x_1612:
[----:B------:R-:W-:-:S05]  /*1a790*/  IMAD.U32 R181, RZ, RZ, UR49 ;  /* 0x00000031ffb57e24 */ /* 0x000fca000f8e00ff */
[----:B------:R-:W-:-:S13]  /*1a7a0*/  ISETP.NE.AND P2, PT, R181, 0x1, PT ;  /* 0x00000001b500780c */ /* 0x000fda0003f45270 */
[----:B------:R-:W0:Y:S02]  /*1a7b0*/  @P2 LDC.64 R6, c[0x0][0x9e8] ;  /* 0x00027a00ff062b82 */ /* 0x000e240000000a00 */
[----:B0-----:R-:W-:-:S05]  /*1a7c0*/  @P2 IMAD.HI.U32 R6, R8, R6, RZ ;  /* 0x0000000608062227 */ /* 0x001fca00078e00ff */
[----:B------:R-:W-:-:S07]  /*1a7d0*/  @P2 SHF.R.U32.HI R8, RZ, R7, R6 ;  /* 0x00000007ff082219 */ /* 0x000fce0000011606 */
.L_x_1613:
[----:B------:R-:W-:Y:S05]  /*1a7e0*/  BSYNC B0 ;  /* 0x0000000000007941 */ /* 0x000fea0003800000 */
.L_x_1611:
[----:B------:R-:W-:-:S04]  /*1a7f0*/  IMAD R8, R8, R181, -R174 ;  /* 0x000000b508087224 */ /* 0x000fc800078e0aae */
[----:B------:R-:W-:-:S05]  /*1a800*/  IMAD.IADD R8, R8, 0x1, -R196 ;  /* 0x0000000108087824 */ /* 0x000fca00078e0ac4 */
[----:B------:R-:W-:Y:S02]  /*1a810*/  VIMNMX R180, R180, R8, !PT ;  /* 0x00000008b4b47248 */ /* 0x000fe40007fe0100 */
[----:B------:R-:W-:-:S07]  /*1a820*/  VIADDMNMX R179, R8, R181, R179, PT ;  /* 0x000000b508b37246 */ /* 0x000fce00038001b3 */
.L_x_1610:
        /* <DEDUP_REMOVED lines=30> */
[----:B------:R-:W-:Y:S01]  /*1aa10*/  FMUL.FTZ R6, R6, UR56 ;  /* 0x0000003806067c20 */ /* 0x000fe20008410000 */
[----:B------:R-:W-:-:S01]  /*1aa20*/  FFMA.FTZ R15, R15, UR56, -R7 ;  /* 0x000000380f0f7c23 */ /* 0x000fc20008010807 */
[--C-:B------:R-:W-:Y:S01]  /*1aa30*/  FFMA.FTZ R152, R152, UR56, -R7.reuse ;  /* 0x0000003898987c23 */ /* 0x100fe20008010807 */
[----:B------:R-:W-:Y:S01]  /*1aa40*/  FSEL R12, R12, -INF , !P2 ;  /* 0xff8000000c0c7808 */ /* 0x000fe20005000000 */
[----:B------:R-:W-:Y:S01]  /*1aa50*/  MUFU.EX2 R13, R13 ;  /* 0x0000000d000d7308 */ /* 0x000fe20000000800 */
[----:B------:R-:W-:Y:S01]  /*1aa60*/  ISETP.GT.AND P2, PT, R180, 0x8, P3 ;  /* 0x00000008b400780c */ /* 0x000fe20001f44270 */
[--C-:B------:R-:W-:Y:S01]  /*1aa70*/  FFMA.FTZ R154, R154, UR56, -R7.reuse ;  /* 0x000000389a9a7c23 */ /* 0x100fe20008010807 */
[----:B------:R-:W-:-:S01]  /*1aa80*/  FFMA.FTZ R156, R156, UR56, -R7 ;  /* 0x000000389c9c7c23 */ /* 0x000fc20008010807 */
[--C-:B------:R-:W-:Y:S01]  /*1aa90*/  FFMA.FTZ R158, R158, UR56, -R7.reuse ;  /* 0x000000389e9e7c23 */ /* 0x100fe20008010807 */
[----:B------:R-:W-:Y:S01]  /*1aaa0*/  ISETP.LT.OR P2, PT, R179, 0x9, P2 ;  /* 0x00000009b300780c */ /* 0x000fe20001741670 */
[--C-:B------:R-:W-:Y:S01]  /*1aab0*/  FFMA.FTZ R160, R160, UR56, -R7.reuse ;  /* 0x00000038a0a07c23 */ /* 0x100fe20008010807 */
[----:B------:R-:W-:-:S01]  /*1aac0*/  FFMA.FTZ R162, R162, UR56, -R7 ;  /* 0x00000038a2a27c23 */ /* 0x000fc20008010807 */
[----:B------:R-:W0:Y:S01]  /*1aad0*/  MUFU.EX2 R6, R6 ;  /* 0x0000000600067308 */ /* 0x000e220000000800 */
[----:B------:R-:W-:Y:S01]  /*1aae0*/  FSEL R14, R14, -INF , !P2 ;  /* 0xff8000000e0e7808 */ /* 0x000fe20005000000 */
[--C-:B------:R-:W-:Y:S01]  /*1aaf0*/  FFMA.FTZ R164, R164, UR56, -R7.reuse ;  /* 0x00000038a4a47c23 */ /* 0x100fe20008010807 */
[----:B------:R-:W-:Y:S01]  /*1ab00*/  ISETP.GT.AND P2, PT, R180, 0x9, P3 ;  /* 0x00000009b400780c */ /* 0x000fe20001f44270 */
[--C-:B------:R-:W-:Y:S01]  /*1ab10*/  FFMA.FTZ R166, R166, UR56, -R7.reuse ;  /* 0x00000038a6a67c23 */ /* 0x100fe20008010807 */
[----:B------:R-:W-:-:S01]  /*1ab20*/  FFMA.FTZ R168, R168, UR56, -R7 ;  /* 0x00000038a8a87c23 */ /* 0x000fc20008010807 */
[--C-:B------:R-:W-:Y:S01]  /*1ab30*/  FFMA.FTZ R169, R169, UR56, -R7.reuse ;  /* 0x00000038a9a97c23 */ /* 0x100fe20008010807 */
[----:B------:R-:W-:Y:S01]  /*1ab40*/  ISETP.LT.OR P2, PT, R179, 0xa, P2 ;  /* 0x0000000ab300780c */ /* 0x000fe20001741670 */
[----:B------:R-:W1:Y:S01]  /*1ab50*/  MUFU.EX2 R15, R15 ;  /* 0x0000000f000f7308 */ /* 0x000e620000000800 */
[----:B------:R-:W-:-:S01]  /*1ab60*/  FFMA.FTZ R172, R172, UR56, -R7 ;  /* 0x00000038acac7c23 */ /* 0x000fc20008010807 */
[--C-:B------:R-:W-:Y:S01]  /*1ab70*/  FFMA.FTZ R175, R175, UR56, -R7.reuse ;  /* 0x00000038afaf7c23 */ /* 0x100fe20008010807 */
[----:B------:R-:W-:Y:S01]  /*1ab80*/  FSEL R21, R21, -INF , !P2 ;  /* 0xff80000015157808 */ /* 0x000fe20005000000 */
[--C-:B------:R-:W-:Y:S01]  /*1ab90*/  FFMA.FTZ R178, R178, UR56, -R7.reuse ;  /* 0x00000038b2b27c23 */ /* 0x100fe20008010807 */
[----:B------:R-:W-:Y:S01]  /*1aba0*/  ISETP.GT.AND P2, PT, R180, 0x10, P3 ;  /* 0x00000010b400780c */ /* 0x000fe20001f44270 */
[----:B------:R-:W-:-:S02]  /*1abb0*/  FFMA.FTZ R7, R177, UR56, -R7 ;  /* 0x00000038b1077c23 */ /* 0x000fc40008010807 */
[----:B------:R-:W-:Y:S01]  /*1abc0*/  MUFU.EX2 R152, R152 ;  /* 0x0000009800987308 */ /* 0x000fe20000000800 */
[----:B------:R-:W-:Y:S01]  /*1abd0*/  ISETP.LT.OR P2, PT, R179, 0x11, P2 ;  /* 0x00000011b300780c */ /* 0x000fe20001741670 */
[----:B0-----:R-:W-:-:S03]  /*1abe0*/  FFMA.FTZ R3, R6, R3, R13 ;  /* 0x0000000306037223 */ /* 0x001fc6000001000d */
[----:B------:R-:W-:Y:S02]  /*1abf0*/  FSEL R153, R153, -INF , !P2 ;  /* 0xff80000099997808 */ /* 0x000fe40005000000 */
[----:B------:R-:W-:Y:S01]  /*1ac00*/  ISETP.GT.AND P2, PT, R180, 0x11, P3 ;  /* 0x00000011b400780c */ /* 0x000fe20001f44270 */
[----:B------:R-:W-:Y:S01]  /*1ac10*/  MUFU.EX2 R154, R154 ;  /* 0x0000009a009a7308 */ /* 0x000fe20000000800 */
[----:B-1----:R-:W-:-:S02]  /*1ac20*/  FADD.FTZ R3, R15, R3 ;  /* 0x000000030f037221 */ /* 0x002fc40000010000 */
        /* <DEDUP_REMOVED lines=38> */
[----:B------:R-:W-:-:S03]  /*1ae90*/  ISETP.LT.OR P2, PT, R179, 0x1, P2 ;  /* 0x00000001b300780c */ /* 0x000fc60001741670 */
[----:B------:R-:W-:Y:S01]  /*1aea0*/  MUFU.EX2 R7, R7 ;  /* 0x0000000700077308 */ /* 0x000fe20000000800 */
[----:B------:R-:W-:Y:S02]  /*1aeb0*/  FSEL R10, R9, -INF , !P2 ;  /* 0xff800000090a7808 */ /* 0x000fe40005000000 */
[----:B------:R-:W-:Y:S02]  /*1aec0*/  ISETP.GT.AND P2, PT, R180, 0x38, P3 ;  /* 0x00000038b400780c */ /* 0x000fe40001f44270 */
        /* <DEDUP_REMOVED lines=28> */
[----:B------:R-:W-:-:S03]  /*1b090*/  MOV R174, UR56 ;  /* 0x0000003800ae7c02 */ /* 0x000fc60008000f00 */
[----:B------:R-:W-:Y:S02]  /*1b0a0*/  FMUL.FTZ R11, R11, UR56 ;  /* 0x000000380b0b7c20 */ /* 0x000fe40008410000 */
[----:B------:R-:W-:-:S04]  /*1b0b0*/  FFMA.FTZ R174, R9, R174, -8 ;  /* 0xc100000009ae7423 */ /* 0x000fc800000100ae */
[----:B------:R-:W-:Y:S01]  /*1b0c0*/  MUFU.EX2 R11, R11 ;  /* 0x0000000b000b7308 */ /* 0x000fe20000000800 */
[----:B------:R-:W-:-:S05]  /*1b0d0*/  FSEL R174, R174, RZ, P2 ;  /* 0x000000ffaeae7208 */ /* 0x000fca0001000000 */
        /* <DEDUP_REMOVED lines=64> */
.L_x_1614:
[----:B------:R-:W-:Y:S01]  /*1b4e0*/  IMAD R176, R200, 0x8, R16 ;  /* 0x00000008c8b07824 */ /* 0x000fe200078e0210 */
[----:B------:R-:W-:Y:S01]  /*1b4f0*/  ISETP.GT.AND P2, PT, R5, R204, PT ;  /* 0x000000cc0500720c */ /* 0x000fe20003f44270 */
[----:B------:R-:W-:Y:S01]  /*1b500*/  IMAD.U32 R177, RZ, RZ, UR42 ;  /* 0x0000002affb17e24 */ /* 0x000fe2000f8e00ff */
[----:B------:R-:W-:Y:S01]  /*1b510*/  F2FP.SATFINITE.E4M3.F32.PACK_AB_MERGE_C R152, R154, R152, RZ ;  /* 0x000000989a98723e */ /* 0x000fe200048070ff */
[----:B------:R-:W-:Y:S01]  /*1b520*/  VIADD R176, R176, 0x28460 ;  /* 0x00028460b0b07836 */ /* 0x000fe20000000000 */
        /* <DEDUP_REMOVED lines=17> */
[-C--:B------:R-:W-:Y:S01]  /*1b640*/  FMUL.FTZ R42, R42, R11.reuse ;  /* 0x0000000b2a2a7220 */ /* 0x080fe20000410000 */
[----:B------:R-:W-:Y:S01]  /*1b650*/  F2FP.SATFINITE.E4M3.F32.PACK_AB_MERGE_C R14, R12, R10, R14 ;  /* 0x0000000a0c0e723e */ /* 0x000fe2000480700e */
[----:B------:R0:W-:Y:S01]  /*1b660*/  SYNCS.ARRIVE.TRANS64.RED.A1T0 RZ, [R176+URZ], RZ ;  /* 0x000000ffb0ff79a7 */ /* 0x0001e2000810043f */
        /* <DEDUP_REMOVED lines=135> */
[----:B------:R-:W-:Y:S02]  /*1bee0*/  IMAD.MOV.U32 R185, RZ, RZ, R161 ;  /* 0x000000ffffb97224 */ /* 0x000fe400078e00a1 */
[----:B------:R-:W-:Y:S02]  /*1bef0*/  IMAD.MOV.U32 R186, RZ, RZ, R172 ;  /* 0x000000ffffba7224 */ /* 0x000fe400078e00ac */
[----:B------:R-:W-:Y:S01]  /*1bf00*/  IMAD.MOV.U32 R187, RZ, RZ, R170 ;  /* 0x000000ffffbb7224 */ /* 0x000fe200078e00aa */
[----:B0-----:R-:W-:Y:S06]  /*1bf10*/  @P2 BRA `(.L_x_1615) ;  /* 0xffffffd400ac2947 */ /* 0x001fec000383ffff */
[----:B------:R-:W-:-:S07]  /*1bf20*/  IMAD.MOV.U32 R200, RZ, RZ, R20 ;  /* 0x000000ffffc87224 */ /* 0x000fce00078e0014 */
.L_x_1596:
[----:B------:R-:W-:Y:S05]  /*1bf30*/  WARPSYNC.ALL ;  /* 0x0000000000007948 */ /* 0x000fea0003800000 */
[----:B------:R-:W-:Y:S06]  /*1bf40*/  BAR.ARV 0x8, 0x180 ;  /* 0x0206000000007b1d */ /* 0x000fec0000002000 */
[----:B------:R-:W-:Y:S05]  /*1bf50*/  @!P0 BRA `(.L_x_1616) ;  /* 0x0000000000048947 */ /* 0x000fea0003800000 */
[----:B------:R-:W-:Y:S01]  /*1bf60*/  BPT.TRAP 0x1 ;  /* 0x000000040000795c */ /* 0x000fe20000300000 */
.L_x_1616:
[----:B------:R-:W-:Y:S01]  /*1bf70*/  IMAD R10, R200, 0x8, R16 ;  /* 0x00000008c80a7824 */ /* 0x000fe200078e0210 */
[----:B------:R-:W-:-:S04]  /*1bf80*/  SHF.L.U32 R2, R193, 0x1f, RZ ;  /* 0x0000001fc1027819 */ /* 0x000fc800000006ff */
[----:B------:R0:W1:Y:S01]  /*1bf90*/  SYNCS.PHASECHK.TRANS64.TRYWAIT P1, [R10+URZ+0x28450], R2 ;  /* 0x028450020a0075a7 */ /* 0x000062000802017f */
[----:B------:R-:W-:Y:S05]  /*1bfa0*/  @!P0 BRA `(.L_x_1617) ;  /* 0x0000000000048947 */ /* 0x000fea0003800000 */
[----:B------:R-:W-:Y:S01]  /*1bfb0*/  BPT.TRAP 0x1 ;  /* 0x000000040000795c */ /* 0x000fe20000300000 */
.L_x_1617:
[----:B-1----:R-:W-:Y:S05]  /*1bfc0*/  @P1 BRA `(.L_x_1618) ;  /* 0x0000000000081947 */ /* 0x002fea0003800000 */
[----:B------:R-:W1:Y:S02]  /*1bfd0*/  SYNCS.PHASECHK.TRANS64.TRYWAIT P1, [R10+URZ+0x28450], R2 ;  /* 0x028450020a0075a7 */ /* 0x000e64000802017f */
[----:B-1----:R-:W-:Y:S05]  /*1bfe0*/  @!P1 BRA `(.L_x_1619) ;  /* 0x0000011000809947 */ /* 0x002fea0003800000 */
.L_x_1618:
[----:B------:R-:W-:Y:S01]  /*1bff0*/  VIADD R16, R16, 0x8000 ;  /* 0x0000800010107836 */ /* 0x000fe20000000000 */
[----:B------:R-:W-:Y:S05]  /*1c000*/  WARPSYNC.ALL ;  /* 0x0000000000007948 */ /* 0x000fea0003800000 */
[----:B------:R-:W-:Y:S01]  /*1c010*/  SHF.R.U32.HI R16, RZ, 0x4, R16 ;  /* 0x00000004ff107819 */ /* 0x000fe20000011610 */
[----:B------:R-:W-:Y:S01]  /*1c020*/  ULDC.64 UR4, c[0x0][0x9a0] ;  /* 0x0002680000047ab9 */ /* 0x000fe20000000a00 */
[----:B------:R-:W-:Y:S01]  /*1c030*/  IMAD.MOV.U32 R5, RZ, RZ, -0x7fffffe0 ;  /* 0x80000020ff057424 */ /* 0x000fe200078e00ff */
[----:B------:R-:W-:Y:S01]  /*1c040*/  ISETP.NE.U32.AND P1, PT, RZ, UR4, PT ;  /* 0x00000004ff007c0c */ /* 0x000fe2000bf25070 */
[----:B------:R-:W-:Y:S01]  /*1c050*/  WARPGROUP.ARRIVE ;  /* 0x00000000000079c5 */ /* 0x000fe20000000000 */
[----:B------:R-:W-:-:S02]  /*1c060*/  LOP3.LUT R16, R16, 0x3fff, RZ, 0xc0, !PT ;  /* 0x00003fff10107812 */ /* 0x000fc400078ec0ff */
[----:B------:R-:W-:Y:S02]  /*1c070*/  ISETP.NE.AND.EX P1, PT, RZ, UR5, PT, P1 ;  /* 0x00000005ff007c0c */ /* 0x000fe4000bf25310 */
[----:B------:R-:W-:Y:S02]  /*1c080*/  LOP3.LUT R16, R16, 0x10000, RZ, 0xfc, !PT ;  /* 0x0001000010107812 */ /* 0x000fe400078efcff */
[----:B------:R-:W-:Y:S01]  /*1c090*/  R2UR UR7, R5 ;  /* 0x00000000050772ca */ /* 0x000fe200000e0000 */
[----:B------:R-:W-:Y:S02]  /*1c0a0*/  IMAD.MOV.U32 R5, RZ, RZ, -0x7fffffe0 ;  /* 0x80000020ff057424 */ /* 0x000fe400078e00ff */
[----:B------:R-:W-:-:S05]  /*1c0b0*/  IMAD R4, R200, 0x400, R16 ;  /* 0x00000400c8047824 */ /* 0x000fca00078e0210 */
[C---:B------:R-:W-:Y:S01]  /*1c0c0*/  R2UR UR6, R4.reuse ;  /* 0x00000000040672ca */ /* 0x040fe200000e0000 */
[----:B------:R-:W2:Y:S01]  /*1c0d0*/  @P1 LDC.64 R6, c[0x0][0x9c8] ;  /* 0x00027200ff061b82 */ /* 0x000ea20000000a00 */
[----:B------:R-:W-:Y:S01]  /*1c0e0*/  VIADD R4, R4, 0x2 ;  /* 0x0000000204047836 */ /* 0x000fe20000000000 */
[----:B01----:R-:W-:-:S10]  /*1c0f0*/  @P1 SHF.R.S32.HI R2, RZ, 0x1f, R207 ;  /* 0x0000001fff021819 */ /* 0x003fd400000114cf */
[----:B------:R-:W-:Y:S01]  /*1c100*/  QGMMA.64x256x32.F32.E4M3.E4M3 R24, R188, gdesc[UR4], R24, gsb0 ;  /* 0x03e00004bc187df3 */ /* 0x000fe20008000818 */
[----:B------:R-:W-:Y:S02]  /*1c110*/  R2UR UR6, R4 ;  /* 0x00000000040672ca */ /* 0x000fe400000e0000 */
[----:B------:R-:W-:Y:S02]  /*1c120*/  R2UR UR7, R5 ;  /* 0x00000000050772ca */ /* 0x000fe400000e0000 */
[----:B------:R-:W0:Y:S01]  /*1c130*/  @P1 LDC.64 R4, c[0x0][0x9d0] ;  /* 0x00027400ff041b82 */ /* 0x000e220000000a00 */
[----:B--2---:R-:W-:-:S04]  /*1c140*/  @P1 IMAD R2, R2, R6, RZ ;  /* 0x0000000602021224 */ /* 0x004fc800078e02ff */
[C---:B------:R-:W-:Y:S02]  /*1c150*/  @P1 IMAD R2, R207.reuse, R7, R2 ;  /* 0x00000007cf021224 */ /* 0x040fe400078e0202 */
[----:B------:R-:W-:-:S04]  /*1c160*/  @P1 IMAD.WIDE.U32 R6, R207, R6, RZ ;  /* 0x00000006cf061225 */ /* 0x000fc800078e00ff */
[----:B------:R-:W-:Y:S02]  /*1c170*/  @P1 IMAD.IADD R7, R7, 0x1, R2 ;  /* 0x0000000107071824 */ /* 0x000fe400078e0202 */
[----:B------:R-:W-:Y:S02]  /*1c180*/  IMAD.MOV.U32 R2, RZ, RZ, 0x3f800000 ;  /* 0x3f800000ff027424 */ /* 0x000fe400078e00ff */
[----:B0-----:R-:W-:-:S04]  /*1c190*/  @P1 IMAD.WIDE.U32 R6, R211, R4, R6 ;  /* 0x00000004d3061225 */ /* 0x001fc800078e0006 */
[----:B------:R-:W-:Y:S01]  /*1c1a0*/  @P1 IMAD R5, R211, R5, R7 ;  /* 0x00000005d3051224 */ /* 0x000fe200078e0207 */
[----:B------:R-:W-:-:S04]  /*1c1b0*/  @P1 LEA R4, P2, R6, UR4, 0x2 ;  /* 0x0000000406041c11 */ /* 0x000fc8000f8410ff */
[----:B------:R-:W-:-:S05]  /*1c1c0*/  @P1 LEA.HI.X R5, R6, UR5, R5, 0x2, P2 ;  /* 0x0000000506051c11 */ /* 0x000fca00090f1405 */
[----:B------:R0:W2:Y:S04]  /*1c1d0*/  @P1 LDG.E R2, desc[UR46][R4.64] ;  /* 0x0000002e04021981 */ /* 0x0000a8000c1e1900 */
[----:B0-----:R-:W0:Y:S02]  /*1c1e0*/  SHFL.BFLY PT, R4, R3, 0x2, 0x1f ;  /* 0x0c401f0003047f89 */ /* 0x001e2400000e0000 */
[----:B0-----:R-:W-:-:S05]  /*1c1f0*/  FADD.FTZ R3, R4, R3 ;  /* 0x0000000304037221 */ /* 0x001fca0000010000 */
[----:B------:R-:W0:Y:S04]  /*1c200*/  SHFL.BFLY PT, R5, R3, 0x1, 0x1f ;  /* 0x0c201f0003057f89 */ /* 0x000e2800000e0000 */
[----:B------:R-:W1:Y:S01]  /*1c210*/  SHFL.BFLY PT, R4, R0, 0x2, 0x1f ;  /* 0x0c401f0000047f89 */ /* 0x000e6200000e0000 */
[----:B0-----:R-:W-:-:S04]  /*1c220*/  FADD.FTZ R3, R3, R5 ;  /* 0x0000000503037221 */ /* 0x001fc80000010000 */
[----:B------:R-:W-:-:S05]  /*1c230*/  FMUL.FTZ R6, R3, 0.00390625 ;  /* 0x3b80000003067820 */ /* 0x000fca0000410000 */
[----:B------:R-:W-:Y:S01]  /*1c240*/  FSETP.NE.FTZ.AND P1, PT, R6, RZ, PT ;  /* 0x000000ff0600720b */ /* 0x000fe20003f35000 */
[----:B-1----:R-:W-:-:S05]  /*1c250*/  FADD.FTZ R0, R4, R0 ;  /* 0x0000000004007221 */ /* 0x002fca0000010000 */
[----:B------:R-:W0:Y:S07]  /*1c260*/  SHFL.BFLY PT, R4, R0, 0x1, 0x1f ;  /* 0x0c201f0000047f89 */ /* 0x000e2e00000e0000 */
[----:B------:R-:W1:Y:S01]  /*1c270*/  @P1 MUFU.LG2 R6, R6 ;  /* 0x0000000600061308 */ /* 0x000e620000000c00 */
[----:B------:R-:W-:Y:S01]  /*1c280*/  IMAD.U32 R5, RZ, RZ, UR56 ;  /* 0x00000038ff057e24 */ /* 0x000fe2000f8e00ff */
[----:B------:R-:W-:-:S03]  /*1c290*/  MOV R163, 0xff800000 ;  /* 0xff80000000a37802 */ /* 0x000fc60000000f00 */
[----:B------:R-:W-:Y:S01]  /*1c2a0*/  @P1 FMUL.FTZ R5, R5, 0.69314718246459960938 ;  /* 0x3f31721805051820 */ /* 0x000fe20000410000 */
[----:B-1----:R-:W-:Y:S01]  /*1c2b0*/  @P1 FMUL.FTZ R6, R6, 0.69314718246459960938 ;  /* 0x3f31721806061820 */ /* 0x002fe20000410000 */
[----:B------:R-:W-:Y:S02]  /*1c2c0*/  WARPGROUP.DEPBAR.LE gsb0, 0x0 ;  /* 0x00008000000079c5 */ /* 0x000fe40000010000 */
[----:B------:R-:W-:-:S06]  /*1c2d0*/  WARPGROUP.ARRIVE ;  /* 0x00000000000079c5 */ /* 0x000fcc0000000000 */
[----:B------:R-:W-:Y:S01]  /*1c2e0*/  QGMMA.64x256x32.F32.E4M3.E4M3 R24, R184, gdesc[UR4], R24, gsb0 ;  /* 0x03e00004b8187df3 */ /* 0x000fe20008000818 */
[----:B------:R-:W-:-:S01]  /*1c2f0*/  @P1 FFMA.FTZ R163, R5, R8, R6 ;  /* 0x0000000805a31223 */ /* 0x000fc20000010006 */
[----:B0-----:R-:W-:Y:S01]  /*1c300*/  FADD.FTZ R5, R0, R4 ;  /* 0x0000000400057221 */ /* 0x001fe20000010000 */
[----:B------:R-:W-:-:S03]  /*1c310*/  FSETP.NE.FTZ.AND P1, PT, R3, RZ, PT ;  /* 0x000000ff0300720b */ /* 0x000fc60003f35000 */
[----:B------:R-:W-:Y:S01]  /*1c320*/  FMUL.FTZ R6, R5, 0.00390625 ;  /* 0x3b80000005067820 */ /* 0x000fe20000410000 */
[----:B------:R-:W-:-:S04]  /*1c330*/  IMAD.MOV.U32 R0, RZ, RZ, RZ ;  /* 0x000000ffff007224 */ /* 0x000fc800078e00ff */
[----:B------:R-:W-:-:S05]  /*1c340*/  FSETP.NE.FTZ.AND P2, PT, R6, RZ, PT ;  /* 0x000000ff0600720b */ /* 0x000fca0003f55000 */
[----:B------:R0:W-:Y:S01]  /*1c350*/  @P1 MUFU.RCP R0, R3 ;  /* 0x0000000300001308 */ /* 0x0001e20000001000 */
[----:B------:R-:W-:Y:S01]  /*1c360*/  FSETP.NE.FTZ.AND P1, PT, R5, RZ, PT ;  /* 0x000000ff0500720b */ /* 0x000fe20003f35000 */
[----:B------:R-:W-:-:S06]  /*1c370*/  IMAD.MOV.U32 R4, RZ, RZ, RZ ;  /* 0x000000ffff047224 */ /* 0x000fcc00078e00ff */
[----:B------:R-:W1:Y:S01]  /*1c380*/  @P2 MUFU.LG2 R6, R6 ;  /* 0x0000000600062308 */ /* 0x000e620000000c00 */
[----:B0-----:R-:W-:-:S07]  /*1c390*/  IMAD.U32 R3, RZ, RZ, UR56 ;  /* 0x00000038ff037e24 */ /* 0x001fce000f8e00ff */
[----:B------:R-:W0:Y:S01]  /*1c3a0*/  @P1 MUFU.RCP R4, R5 ;  /* 0x0000000500041308 */ /* 0x000e220000001000 */
[----:B------:R-:W-:Y:S01]  /*1c3b0*/  @P2 FMUL.FTZ R3, R3, 0.69314718246459960938 ;  /* 0x3f31721803032820 */ /* 0x000fe20000410000 */
[----:B------:R-:W-:Y:S02]  /*1c3c0*/  IMAD.MOV.U32 R162, RZ, RZ, -0x800000 ;  /* 0xff800000ffa27424 */ /* 0x000fe400078e00ff */
[----:B-1----:R-:W-:-:S04]  /*1c3d0*/  @P2 FMUL.FTZ R6, R6, 0.69314718246459960938 ;  /* 0x3f31721806062820 */ /* 0x002fc80000410000 */
[----:B------:R-:W-:Y:S01]  /*1c3e0*/  @P2 FFMA.FTZ R162, R3, R9, R6 ;  /* 0x0000000903a22223 */ /* 0x000fe20000010006 */
[-C--:B--2---:R-:W-:Y:S01]  /*1c3f0*/  FMUL.FTZ R3, R0, R2.reuse ;  /* 0x0000000200037220 */ /* 0x084fe20000410000 */
[----:B0-----:R-:W-:Y:S01]  /*1c400*/  FMUL.FTZ R2, R4, R2 ;  /* 0x0000000204027220 */ /* 0x001fe20000410000 */
[----:B------:R-:W-:Y:S02]  /*1c410*/  WARPGROUP.DEPBAR.LE gsb0, 0x0 ;  /* 0x00008000000079c5 */ /* 0x000fe40000010000 */
[----:B------:R-:W-:Y:S05]  /*1c420*/  @!P0 BRA `(.L_x_1620) ;  /* 0x0000000000048947 */ /* 0x000fea0003800000 */
[----:B------:R-:W-:Y:S01]  /*1c430*/  BPT.TRAP 0x1 ;  /* 0x000000040000795c */ /* 0x000fe20000300000 */
.L_x_1620:
[----:B------:R-:W-:Y:S02]  /*1c440*/  VIADD R10, R10, 0x28460 ;  /* 0x000284600a0a7836 */ /* 0x000fe40000000000 */
[-C--:B------:R-:W-:Y:S01]  /*1c450*/  FMUL.FTZ R6, R146, R2.reuse ;  /* 0x0000000292067220 */ /* 0x080fe20000410000 */
[----:B------:R-:W-:Y:S02]  /*1c460*/  IMAD.U32 R0, RZ, RZ, UR42 ;  /* 0x0000002aff007e24 */ /* 0x000fe4000f8e00ff */
[-C--:B------:R-:W-:Y:S01]  /*1c470*/  FMUL.FTZ R152, R31, R2.reuse ;  /* 0x000000021f987220 */ /* 0x080fe20000410000 */
[----:B------:R-:W-:Y:S02]  /*1c480*/  VIADD R200, R200, 0x1 ;  /* 0x00000001c8c87836 */ /* 0x000fe40000000000 */
[-C--:B------:R-:W-:Y:S01]  /*1c490*/  FMUL.FTZ R153, R34, R2.reuse ;  /* 0x0000000222997220 */ /* 0x080fe20000410000 */
[-C--:B------:R-:W-:Y:S01]  /*1c4a0*/  FMUL.FTZ R154, R39, R2.reuse ;  /* 0x00000002279a7220 */ /* 0x080fe20000410000 */
[----:B------:R-:W-:Y:S01]  /*1c4b0*/  PRMT R0, R0, 0x654, R10 ;  /* 0x0000065400007816 */ /* 0x000fe2000000000a */
[-C--:B------:R-:W-:Y:S01]  /*1c4c0*/  FMUL.FTZ R155, R42, R2.reuse ;  /* 0x000000022a9b7220 */ /* 0x080fe20000410000 */
[----:B------:R-:W-:Y:S01]  /*1c4d0*/  ISETP.NE.AND P1, PT, R200, 0x2, PT ;  /* 0x00000002c800780c */ /* 0x000fe20003f25270 */
        /* <DEDUP_REMOVED lines=129> */
.L_x_1490:
[----:B------:R-:W-:Y:S05]  /*1ccf0*/  WARPSYNC.ALL ;  /* 0x0000000000007948 */ /* 0x000fea0003800000 */
[----:B------:R-:W0:Y:S08]  /*1cd00*/  S2UR UR42, SR_CgaCtaId ;  /* 0x00000000002a79c3 */ /* 0x000e300000008800 */
[----:B------:R-:W-:Y:S01]  /*1cd10*/  BAR.SYNC.DEFER_BLOCKING 0x5, 0x180 ;  /* 0x0146000000007b1d */ /* 0x000fe20000010000 */
[----:B------:R-:W-:-:S05]  /*1cd20*/  ISETP.NE.AND P1, PT, R217, RZ, PT ;  /* 0x000000ffd900720c */ /* 0x000fca0003f25270 */
[----:B------:R-:W-:Y:S01]  /*1cd30*/  UMOV UR4, 0x400 ;  /* 0x0000040000047882 */ /* 0x000fe20000000000 */
[----:B------:R-:W-:Y:S07]  /*1cd40*/  BSSY B0, `(.L_x_1621) ;  /* 0x00006da000007945 */ /* 0x000fee0003800000 */
[----:B------:R-:W1:Y:S01]  /*1cd50*/  @!P1 LDC R217, c[0x0][0xad4] ;  /* 0x0002b500ffd99b82 */ /* 0x000e620000000800 */
[----:B0-----:R-:W-:-:S06]  /*1cd60*/  ULEA UR4, UR42, UR4, 0x18 ;  /* 0x000000042a047291 */ /* 0x001fcc000f8ec03f */
[----:B------:R-:W-:-:S05]  /*1cd70*/  IMAD.U32 R16, RZ, RZ, UR4 ;  /* 0x00000004ff107e24 */ /* 0x000fca000f8e00ff */
[----:B------:R0:W2:Y:S01]  /*1cd80*/  LDS.128 R204, [R16+0x284d0] ;  /* 0x0284d00010cc7984 */ /* 0x0000a20000000c00 */
[----:B------:R-:W-:Y:S06]  /*1cd90*/  BAR.ARV 0x4, 0x180 ;  /* 0x0106000000007b1d */ /* 0x000fec0000002000 */
[----:B------:R-:W-:Y:S05]  /*1cda0*/  @P0 BRA `(.L_x_1622) ;  /* 0x0000005c00c00947 */ /* 0x000fea0003800000 */
[----:B------:R-:W3:Y:S01]  /*1cdb0*/  LDL R3, [R1+0xa8] ;  /* 0x0000a80001037983 */ /* 0x000ee20000100800 */
[----:B------:R-:W-:Y:S01]  /*1cdc0*/  ULDC.64 UR4, c[0x4][0x38] ;  /* 0x01000e0000047ab9 */ /* 0x000fe20000000a00 */
[----:B------:R-:W4:Y:S01]  /*1cdd0*/  S2R R2, SR_SWINHI ;  /* 0x0000000000027919 */ /* 0x000f220000002f00 */
[----:B------:R-:W-:Y:S02]  /*1cde0*/  MOV R32, R16 ;  /* 0x0000001000207202 */ /* 0x000fe40000000f00 */
[----:B----4-:R-:W-:-:S03]  /*1cdf0*/  MOV R33, R2 ;  /* 0x0000000200217202 */ /* 0x010fc60000000f00 */
[----:B---3--:R-:W-:-:S03]  /*1ce00*/  IMAD.WIDE R2, R3, 0x2, R32 ;  /* 0x0000000203027825 */ /* 0x008fc600078e0220 */
[C---:B-----5:R-:W-:Y:S02]  /*1ce10*/  IADD3 R38, P5, R2.reuse, 0xc000, RZ ;  /* 0x0000c00002267810 */ /* 0x060fe40007fbe0ff */
[----:B------:R-:W-:Y:S02]  /*1ce20*/  IADD3 R42, P1, R2, 0xc060, RZ ;  /* 0x0000c060022a7810 */ /* 0x000fe40007f3e0ff */
[----:B------:R-:W-:Y:S02]  /*1ce30*/  LOP3.LUT R39, R38, 0x380, RZ, 0xc0, !PT ;  /* 0x0000038026277812 */ /* 0x000fe400078ec0ff */
[----:B------:R-:W-:Y:S01]  /*1ce40*/  LOP3.LUT R4, R42, 0x380, RZ, 0xc0, !PT ;  /* 0x000003802a047812 */ /* 0x000fe200078ec0ff */
[----:B------:R-:W-:Y:S01]  /*1ce50*/  IMAD.X R43, RZ, RZ, R3, P1 ;  /* 0x000000ffff2b7224 */ /* 0x000fe200008e0603 */
[----:B------:R-:W-:Y:S02]  /*1ce60*/  SHF.R.U64 R39, R39, 0x3, RZ ;  /* 0x0000000327277819 */ /* 0x000fe400000012ff */
[----:B------:R-:W-:-:S02]  /*1ce70*/  IADD3 R46, P0, R2, 0xc040, RZ ;  /* 0x0000c040022e7810 */ /* 0x000fc40007f1e0ff */
[----:B------:R-:W-:Y:S01]  /*1ce80*/  LOP3.LUT R38, R39, R38, RZ, 0x3c, !PT ;  /* 0x0000002627267212 */ /* 0x000fe200078e3cff */
[--C-:B------:R-:W-:Y:S01]  /*1ce90*/  IMAD.X R39, RZ, RZ, R3.reuse, P5 ;  /* 0x000000ffff277224 */ /* 0x100fe200028e0603 */
[----:B------:R-:W-:Y:S02]  /*1cea0*/  SHF.R.U64 R4, R4, 0x3, RZ ;  /* 0x0000000304047819 */ /* 0x000fe400000012ff */
[----:B------:R-:W-:Y:S02]  /*1ceb0*/  LOP3.LUT R47, R46, 0x380, RZ, 0xc0, !PT ;  /* 0x000003802e2f7812 */ /* 0x000fe400078ec0ff */
[C---:B------:R-:W-:Y:S02]  /*1cec0*/  IADD3 R20, P5, R2.reuse, 0x4040, RZ ;  /* 0x0000404002147810 */ /* 0x040fe40007fbe0ff */
[----:B------:R-:W-:Y:S02]  /*1ced0*/  IADD3 R26, P4, R2, 0x8060, RZ ;  /* 0x00008060021a7810 */ /* 0x000fe40007f9e0ff */
[----:B------:R-:W-:Y:S01]  /*1cee0*/  LOP3.LUT R42, R4, R42, RZ, 0x3c, !PT ;  /* 0x0000002a042a7212 */ /* 0x000fe200078e3cff */
[----:B------:R-:W-:Y:S01]  /*1cef0*/  IMAD.X R21, RZ, RZ, R3, P5 ;  /* 0x000000ffff157224 */ /* 0x000fe200028e0603 */
[----:B------:R-:W-:-:S02]  /*1cf00*/  SHF.R.U64 R47, R47, 0x3, RZ ;  /* 0x000000032f2f7819 */ /* 0x000fc400000012ff */
[----:B------:R-:W-:Y:S02]  /*1cf10*/  LOP3.LUT R4, R20, 0x380, RZ, 0xc0, !PT ;  /* 0x0000038014047812 */ /* 0x000fe400078ec0ff */
[----:B------:R-:W-:Y:S02]  /*1cf20*/  LOP3.LUT R27, R26, 0x380, RZ, 0xc0, !PT ;  /* 0x000003801a1b7812 */ /* 0x000fe400078ec0ff */
[----:B------:R-:W-:Y:S01]  /*1cf30*/  LOP3.LUT R46, R47, R46, RZ, 0x3c, !PT ;  /* 0x0000002e2f2e7212 */ /* 0x000fe200078e3cff */
[----:B------:R-:W-:Y:S01]  /*1cf40*/  IMAD.X R47, RZ, RZ, R3, P0 ;  /* 0x000000ffff2f7224 */ /* 0x000fe200000e0603 */
[----:B------:R-:W-:Y:S02]  /*1cf50*/  SHF.R.U64 R4, R4, 0x3, RZ ;  /* 0x0000000304047819 */ /* 0x000fe400000012ff */
[----:B------:R-:W-:Y:S02]  /*1cf60*/  IADD3 R34, P3, R2, 0xc020, RZ ;  /* 0x0000c02002227810 */ /* 0x000fe40007f7e0ff */
[----:B------:R-:W-:-:S02]  /*1cf70*/  SHF.R.U64 R27, R27, 0x3, RZ ;  /* 0x000000031b1b7819 */ /* 0x000fc400000012ff */
[----:B------:R-:W-:Y:S02]  /*1cf80*/  LOP3.LUT R20, R4, R20, RZ, 0x3c, !PT ;  /* 0x0000001404147212 */ /* 0x000fe400078e3cff */
[----:B------:R-:W-:Y:S02]  /*1cf90*/  MOV R9, R42 ;  /* 0x0000002a00097202 */ /* 0x000fe40000000f00 */
[----:B------:R-:W-:Y:S02]  /*1cfa0*/  LOP3.LUT R35, R34, 0x380, RZ, 0xc0, !PT ;  /* 0x0000038022237812 */ /* 0x000fe400078ec0ff */
[----:B------:R-:W-:Y:S01]  /*1cfb0*/  LOP3.LUT R26, R27, R26, RZ, 0x3c, !PT ;  /* 0x0000001a1b1a7212 */ /* 0x000fe200078e3cff */
[----:B------:R-:W-:Y:S01]  /*1cfc0*/  IMAD.X R27, RZ, RZ, R3, P4 ;  /* 0x000000ffff1b7224 */ /* 0x000fe200020e0603 */
[----:B------:R-:W-:Y:S01]  /*1cfd0*/  MOV R4, R46 ;  /* 0x0000002e00047202 */ /* 0x000fe20000000f00 */
[----:B------:R-:W-:Y:S01]  /*1cfe0*/  STL [R1+0x90], R9 ;  /* 0x0000900901007387 */ /* 0x000fe20000100800 */
[----:B------:R-:W-:-:S02]  /*1cff0*/  IADD3 R42, P4, R2, 0x4020, RZ ;  /* 0x00004020022a7810 */ /* 0x000fc40007f9e0ff */
[----:B------:R-:W-:Y:S01]  /*1d000*/  IADD3 R30, P2, R2, 0x8040, RZ ;  /* 0x00008040021e7810 */ /* 0x000fe20007f5e0ff */
[----:B------:R3:W-:Y:S01]  /*1d010*/  STL [R1+0x8c], R4 ;  /* 0x00008c0401007387 */ /* 0x0007e20000100800 */
[----:B------:R-:W-:Y:S01]  /*1d020*/  SHF.R.U64 R35, R35, 0x3, RZ ;  /* 0x0000000323237819 */ /* 0x000fe200000012ff */
[--C-:B------:R-:W-:Y:S01]  /*1d030*/  IMAD.X R43, RZ, RZ, R3.reuse, P4 ;  /* 0x000000ffff2b7224 */ /* 0x100fe200020e0603 */
[----:B------:R-:W-:Y:S02]  /*1d040*/  LOP3.LUT R31, R30, 0x380, RZ, 0xc0, !PT ;  /* 0x000003801e1f7812 */ /* 0x000fe400078ec0ff */
[----:B------:R-:W-:Y:S01]  /*1d050*/  LOP3.LUT R34, R35, R34, RZ, 0x3c, !PT ;  /* 0x0000002223227212 */ /* 0x000fe200078e3cff */
[----:B------:R-:W-:Y:S01]  /*1d060*/  IMAD.X R35, RZ, RZ, R3, P3 ;  /* 0x000000ffff237224 */ /* 0x000fe200018e0603 */
[----:B------:R-:W-:Y:S02]  /*1d070*/  SHF.R.U64 R31, R31, 0x3, RZ ;  /* 0x000000031f1f7819 */ /* 0x000fe400000012ff */
[----:B------:R-:W-:-:S02]  /*1d080*/  IADD3 R10, P1, R2, 0x8020, RZ ;  /* 0x00008020020a7810 */ /* 0x000fc40007f3e0ff */
[----:B---3--:R-:W-:Y:S02]  /*1d090*/  LOP3.LUT R4, R42, 0x380, RZ, 0xc0, !PT ;  /* 0x000003802a047812 */ /* 0x008fe400078ec0ff */
[----:B------:R-:W-:Y:S02]  /*1d0a0*/  MOV R9, R34 ;  /* 0x0000002200097202 */ /* 0x000fe40000000f00 */
[----:B------:R-:W-:Y:S02]  /*1d0b0*/  SHF.R.U64 R4, R4, 0x3, RZ ;  /* 0x0000000304047819 */ /* 0x000fe400000012ff */
[----:B------:R-:W-:Y:S01]  /*1d0c0*/  LOP3.LUT R30, R31, R30, RZ, 0x3c, !PT ;  /* 0x0000001e1f1e7212 */ /* 0x000fe200078e3cff */
[----:B------:R-:W-:Y:S01]  /*1d0d0*/  IMAD.X R31, RZ, RZ, R3, P2 ;  /* 0x000000ffff1f7224 */ /* 0x000fe200010e0603 */
[----:B------:R-:W-:Y:S01]  /*1d0e0*/  LOP3.LUT R42, R4, R42, RZ, 0x3c, !PT ;  /* 0x0000002a042a7212 */ /* 0x000fe200078e3cff */
[----:B------:R3:W-:Y:S01]  /*1d0f0*/  STL [R1+0x88], R9 ;  /* 0x0000880901007387 */ /* 0x0007e20000100800 */
[----:B------:R-:W-:-:S02]  /*1d100*/  MOV R4, R38 ;  /* 0x0000002600047202 */ /* 0x000fc40000000f00 */
[----:B------:R-:W-:Y:S02]  /*1d110*/  IADD3 R34, P2, R2, 0x4000, RZ ;  /* 0x0000400002227810 */ /* 0x000fe40007f5e0ff */
[----:B------:R-:W-:Y:S01]  /*1d120*/  LOP3.LUT R11, R10, 0x380, RZ, 0xc0, !PT ;  /* 0x000003800a0b7812 */ /* 0x000fe200078ec0ff */
[----:B------:R4:W-:Y:S01]  /*1d130*/  STL [R1+0x84], R4 ;  /* 0x0000840401007387 */ /* 0x0009e20000100800 */
[----:B------:R-:W-:Y:S01]  /*1d140*/  IADD3 R12, P0, R2, 0x8000, RZ ;  /* 0x00008000020c7810 */ /* 0x000fe20007f1e0ff */
[--C-:B------:R-:W-:Y:S01]  /*1d150*/  IMAD.X R35, RZ, RZ, R3.reuse, P2 ;  /* 0x000000ffff237224 */ /* 0x100fe200010e0603 */
[----:B------:R-:W-:Y:S02]  /*1d160*/  SHF.R.U64 R11, R11, 0x3, RZ ;  /* 0x000000030b0b7819 */ /* 0x000fe400000012ff */
[----:B---3--:R-:W-:Y:S02]  /*1d170*/  MOV R9, R26 ;  /* 0x0000001a00097202 */ /* 0x008fe40000000f00 */
[----:B------:R-:W-:Y:S01]  /*1d180*/  LOP3.LUT R10, R11, R10, RZ, 0x3c, !PT ;  /* 0x0000000a0b0a7212 */ /* 0x000fe200078e3cff */
[----:B------:R-:W-:Y:S01]  /*1d190*/  IMAD.X R11, RZ, RZ, R3, P1 ;  /* 0x000000ffff0b7224 */ /* 0x000fe200008e0603 */
[----:B------:R-:W-:Y:S01]  /*1d1a0*/  LOP3.LUT R13, R12, 0x380, RZ, 0xc0, !PT ;  /* 0x000003800c0d7812 */ /* 0x000fe200078ec0ff */
[----:B------:R3:W-:Y:S01]  /*1d1b0*/  STL [R1+0x80], R9 ;  /* 0x0000800901007387 */ /* 0x0007e20000100800 */
[----:B----4-:R-:W-:-:S02]  /*1d1c0*/  LOP3.LUT R4, R34, 0x380, RZ, 0xc0, !PT ;  /* 0x0000038022047812 */ /* 0x010fc400078ec0ff */
[----:B------:R-:W-:Y:S02]  /*1d1d0*/  IADD3 R14, P3, R2, 0x4060, RZ ;  /* 0x00004060020e7810 */ /* 0x000fe40007f7e0ff */
[----:B------:R-:W-:Y:S02]  /*1d1e0*/  SHF.R.U64 R4, R4, 0x3, RZ ;  /* 0x0000000304047819 */ /* 0x000fe400000012ff */
[----:B------:R-:W-:Y:S02]  /*1d1f0*/  IADD3 R26, P1, R2, 0x60, RZ ;  /* 0x00000060021a7810 */ /* 0x000fe40007f3e0ff */
[----:B------:R-:W-:Y:S02]  /*1d200*/  LOP3.LUT R34, R4, R34, RZ, 0x3c, !PT ;  /* 0x0000002204227212 */ /* 0x000fe400078e3cff */
[----:B------:R-:W-:Y:S01]  /*1d210*/  MOV R4, R30 ;  /* 0x0000001e00047202 */ /* 0x000fe20000000f00 */
[----:B------:R-:W-:Y:S01]  /*1d220*/  IMAD.X R27, RZ, RZ, R3, P1 ;  /* 0x000000ffff1b7224 */ /* 0x000fe200008e0603 */
[----:B------:R-:W-:-:S02]  /*1d230*/  SHF.R.U64 R13, R13, 0x3, RZ ;  /* 0x000000030d0d7819 */ /* 0x000fc400000012ff */
[----:B------:R-:W-:Y:S01]  /*1d240*/  LOP3.LUT R15, R14, 0x380, RZ, 0xc0, !PT ;  /* 0x000003800e0f7812 */ /* 0x000fe200078ec0ff */
[----:B------:R4:W-:Y:S01]  /*1d250*/  STL [R1+0x7c], R4 ;  /* 0x00007c0401007387 */ /* 0x0009e20000100800 */
[----:B------:R-:W-:Y:S01]  /*1d260*/  LOP3.LUT R12, R13, R12, RZ, 0x3c, !PT ;  /* 0x0000000c0d0c7212 */ /* 0x000fe200078e3cff */
[--C-:B------:R-:W-:Y:S01]  /*1d270*/  IMAD.X R13, RZ, RZ, R3.reuse, P0 ;  /* 0x000000ffff0d7224 */ /* 0x100fe200000e0603 */
[----:B------:R-:W-:Y:S02]  /*1d280*/  SHF.R.U64 R15, R15, 0x3, RZ ;  /* 0x000000030f0f7819 */ /* 0x000fe400000012ff */
[----:B---3--:R-:W-:Y:S02]  /*1d290*/  MOV R9, R10 ;  /* 0x0000000a00097202 */ /* 0x008fe40000000f00 */
[----:B------:R-:W-:Y:S01]  /*1d2a0*/  LOP3.LUT R14, R15, R14, RZ, 0x3c, !PT ;  /* 0x0000000e0f0e7212 */ /* 0x000fe200078e3cff */
[----:B------:R-:W-:Y:S01]  /*1d2b0*/  IMAD.X R15, RZ, RZ, R3, P3 ;  /* 0x000000ffff0f7224 */ /* 0x000fe200018e0603 */
[----:B------:R-:W-:Y:S01]  /*1d2c0*/  IADD3 R10, P0, R2, 0x40, RZ ;  /* 0x00000040020a7810 */ /* 0x000fe20007f1e0ff */
[----:B------:R3:W-:Y:S01]  /*1d2d0*/  STL [R1+0x78], R9 ;  /* 0x0000780901007387 */ /* 0x0007e20000100800 */
[----:B----4-:R-:W-:-:S03]  /*1d2e0*/  LOP3.LUT R4, R26, 0x380, RZ, 0xc0, !PT ;  /* 0x000003801a047812 */ /* 0x010fc600078ec0ff */
[----:B------:R-:W-:Y:S01]  /*1d2f0*/  IMAD.X R11, RZ, RZ, R3, P0 ;  /* 0x000000ffff0b7224 */ /* 0x000fe200000e0603 */
[----:B------:R-:W-:-:S04]  /*1d300*/  SHF.R.U64 R4, R4, 0x3, RZ ;  /* 0x0000000304047819 */ /* 0x000fc800000012ff */
[----:B------:R-:W-:Y:S02]  /*1d310*/  LOP3.LUT R26, R4, R26, RZ, 0x3c, !PT ;  /* 0x0000001a041a7212 */ /* 0x000fe400078e3cff */
[----:B------:R-:W-:Y:S02]  /*1d320*/  MOV R4, R12 ;  /* 0x0000000c00047202 */ /* 0x000fe40000000f00 */
[----:B---3--:R-:W-:-:S03]  /*1d330*/  MOV R9, R14 ;  /* 0x0000000e00097202 */ /* 0x008fc60000000f00 */
[----:B------:R3:W-:Y:S04]  /*1d340*/  STL [R1+0x74], R4 ;  /* 0x0000740401007387 */ /* 0x0007e80000100800 */
[----:B------:R4:W-:Y:S01]  /*1d350*/  STL [R1+0x70], R9 ;  /* 0x0000700901007387 */ /* 0x0009e20000100800 */
[----:B---3--:R-:W-:Y:S02]  /*1d360*/  MOV R4, R20 ;  /* 0x0000001400047202 */ /* 0x008fe40000000f00 */
[----:B----4-:R-:W-:-:S03]  /*1d370*/  MOV R9, R42 ;  /* 0x0000002a00097202 */ /* 0x010fc60000000f00 */
[----:B------:R3:W-:Y:S04]  /*1d380*/  STL [R1+0x6c], R4 ;  /* 0x00006c0401007387 */ /* 0x0007e80000100800 */
[----:B------:R4:W-:Y:S01]  /*1d390*/  STL [R1+0x68], R9 ;  /* 0x0000680901007387 */ /* 0x0009e20000100800 */
[----:B---3--:R-:W-:Y:S02]  /*1d3a0*/  MOV R4, R34 ;  /* 0x0000002200047202 */ /* 0x008fe40000000f00 */
[----:B----4-:R-:W-:-:S03]  /*1d3b0*/  MOV R9, R26 ;  /* 0x0000001a00097202 */ /* 0x010fc60000000f00 */
[----:B------:R3:W-:Y:S04]  /*1d3c0*/  STL [R1+0x64], R4 ;  /* 0x0000640401007387 */ /* 0x0007e80000100800 */
[----:B------:R4:W-:Y:S01]  /*1d3d0*/  STL [R1+0x60], R9 ;  /* 0x0000600901007387 */ /* 0x0009e20000100800 */
[----:B---3--:R-:W-:-:S04]  /*1d3e0*/  LOP3.LUT R4, R10, 0x380, RZ, 0xc0, !PT ;  /* 0x000003800a047812 */ /* 0x008fc800078ec0ff */
[----:B------:R-:W-:-:S04]  /*1d3f0*/  SHF.R.U64 R4, R4, 0x3, RZ ;  /* 0x0000000304047819 */ /* 0x000fc800000012ff */
[----:B------:R-:W-:-:S04]  /*1d400*/  LOP3.LUT R10, R4, R10, RZ, 0x3c, !PT ;  /* 0x0000000a040a7212 */ /* 0x000fc800078e3cff */
[----:B----4-:R-:W-:Y:S02]  /*1d410*/  MOV R9, R10 ;  /* 0x0000000a00097202 */ /* 0x010fe40000000f00 */
[----:B------:R-:W-:-:S03]  /*1d420*/  IADD3 R10, P0, R2, 0x20, RZ ;  /* 0x00000020020a7810 */ /* 0x000fc60007f1e0ff */
[----:B------:R3:W-:Y:S01]  /*1d430*/  STL [R1+0x5c], R9 ;  /* 0x00005c0901007387 */ /* 0x0007e20000100800 */
[----:B------:R-:W-:Y:S01]  /*1d440*/  LOP3.LUT R4, R10, 0x380, RZ, 0xc0, !PT ;  /* 0x000003800a047812 */ /* 0x000fe200078ec0ff */
[----:B------:R-:W-:-:S03]  /*1d450*/  IMAD.X R11, RZ, RZ, R3, P0 ;  /* 0x000000ffff0b7224 */ /* 0x000fc600000e0603 */
[----:B------:R-:W-:-:S04]  /*1d460*/  SHF.R.U64 R4, R4, 0x3, RZ ;  /* 0x0000000304047819 */ /* 0x000fc800000012ff */
[----:B------:R-:W-:Y:S02]  /*1d470*/  LOP3.LUT R10, R4, R10, RZ, 0x3c, !PT ;  /* 0x0000000a040a7212 */ /* 0x000fe400078e3cff */
[----:B------:R-:W-:Y:S02]  /*1d480*/  LOP3.LUT R4, R2, 0x380, RZ, 0xc0, !PT ;  /* 0x0000038002047812 */ /* 0x000fe400078ec0ff */
[----:B---3--:R-:W-:Y:S02]  /*1d490*/  MOV R9, R10 ;  /* 0x0000000a00097202 */ /* 0x008fe40000000f00 */
[----:B------:R-:W-:-:S03]  /*1d4a0*/  SHF.R.U64 R4, R4, 0x3, RZ ;  /* 0x0000000304047819 */ /* 0x000fc600000012ff */
[----:B------:R3:W-:Y:S01]  /*1d4b0*/  STL [R1+0x58], R9 ;  /* 0x0000580901007387 */ /* 0x0007e20000100800 */
[----:B------:R-:W-:-:S04]  /*1d4c0*/  LOP3.LUT R2, R4, R2, RZ, 0x3c, !PT ;  /* 0x0000000204027212 */ /* 0x000fc800078e3cff */
[----:B------:R-:W-:Y:S01]  /*1d4d0*/  MOV R3, R2 ;  /* 0x0000000200037202 */ /* 0x000fe20000000f00 */
[----:B---3--:R-:W3:Y:S04]  /*1d4e0*/  S2R R9, SR_TID.X ;  /* 0x0000000000097919 */ /* 0x008ee80000002100 */
[----:B------:R4:W-:Y:S01]  /*1d4f0*/  STL [R1+0x50], R3 ;  /* 0x0000500301007387 */ /* 0x0009e20000100800 */
[----:B---3--:R-:W-:-:S04]  /*1d500*/  LOP3.LUT P0, R2, R9, 0x3, RZ, 0xc0, !PT ;  /* 0x0000000309027812 */ /* 0x008fc8000780c0ff */
[----:B------:R-:W-:Y:S01]  /*1d510*/  ISETP.EQ.OR P0, PT, R2, 0x3, !P0 ;  /* 0x000000030200780c */ /* 0x000fe20004702670 */
[----:B------:R-:W-:-:S03]  /*1d520*/  IMAD.SHL.U32 R2, R9, 0x4, RZ ;  /* 0x0000000409027824 */ /* 0x000fc600078e00ff */
[----:B------:R-:W-:Y:S02]  /*1d530*/  SEL R13, R28, R0, P0 ;  /* 0x000000001c0d7207 */ /* 0x000fe40000000000 */
[----:B------:R-:W-:Y:S02]  /*1d540*/  LOP3.LUT R2, R2, 0xc, RZ, 0xc0, !PT ;  /* 0x0000000c02027812 */ /* 0x000fe400078ec0ff */
[----:B------:R-:W-:Y:S02]  /*1d550*/  SEL R21, R0, R28, P0 ;  /* 0x0000001c00157207 */ /* 0x000fe40000000000 */
[----:B------:R-:W-:Y:S02]  /*1d560*/  IADD3 R2, P1, R2, UR4, RZ ;  /* 0x0000000402027c10 */ /* 0x000fe4000ff3e0ff */
[----:B------:R-:W-:Y:S01]  /*1d570*/  SEL R4, R5, R25, P0 ;  /* 0x0000001905047207 */ /* 0x000fe20000000000 */
[----:B------:R-:W-:Y:S01]  /*1d580*/  UMOV UR4, 0xffffffff ;  /* 0xffffffff00047882 */ /* 0x000fe20000000000 */
[----:B------:R-:W-:Y:S01]  /*1d590*/  SEL R5, R25, R5, P0 ;  /* 0x0000000519057207 */ /* 0x000fe20000000000 */
[----:B----4-:R-:W-:-:S05]  /*1d5a0*/  IMAD.X R3, RZ, RZ, UR5, P1 ;  /* 0x00000005ff037e24 */ /* 0x010fca00088e06ff */
[----:B------:R3:W5:Y:S01]  /*1d5b0*/  LDG.E.CONSTANT R0, desc[UR46][R2.64] ;  /* 0x0000002e02007981 */ /* 0x000762000c1e9900 */
[----:B------:R-:W-:Y:S05]  /*1d5c0*/  BRA.DIV UR4, `(.L_x_1623) ;  /* 0x000000fe041c7947 */ /* 0x000fea000b800000 */
[----:B---3-5:R-:W-:Y:S01]  /*1d5d0*/  LOP3.LUT R2, R0, 0x2, RZ, 0x3c, !PT ;  /* 0x0000000200027812 */ /* 0x028fe200078e3cff */
[----:B------:R-:W-:Y:S01]  /*1d5e0*/  SHFL.IDX PT, R4, R4, R0, 0x1c1f ;  /* 0x001c1f0004047589 */ /* 0x000fe200000e0000 */
[----:B------:R-:W-:Y:S02]  /*1d5f0*/  SEL R47, R104, R105, P0 ;  /* 0x00000069682f7207 */ /* 0x000fe40000000000 */
[----:B------:R-:W-:Y:S01]  /*1d600*/  SEL R104, R105, R104, P0 ;  /* 0x0000006869687207 */ /* 0x000fe20000000000 */
[----:B------:R-:W3:Y:S01]  /*1d610*/  SHFL.IDX PT, R5, R5, R2, 0x1c1f ;  /* 0x001c1f0205057589 */ /* 0x000ee200000e0000 */
        /* <DEDUP_REMOVED lines=17> */
[----:B------:R-:W-:Y:S01]  /*1d730*/  SHFL.IDX PT, R55, R55, R2, 0x1c1f ;  /* 0x001c1f0237377589 */ /* 0x000fe200000e0000 */
[----:B---3--:R-:W-:Y:S02]  /*1d740*/  SEL R9, R4, R5, P0 ;  /* 0x0000000504097207 */ /* 0x008fe40000000000 */
[----:B------:R-:W-:Y:S01]  /*1d750*/  SEL R62, R66, R67, P0 ;  /* 0x00000043423e7207 */ /* 0x000fe20000000000 */
[----:B------:R-:W-:Y:S01]  /*1d760*/  SHFL.IDX PT, R54, R54, R0, 0x1c1f ;  /* 0x001c1f0036367589 */ /* 0x000fe200000e0000 */
[----:B------:R-:W-:-:S02]  /*1d770*/  SEL R30, R29, R57, P0 ;  /* 0x000000391d1e7207 */ /* 0x000fc40000000000 */
[----:B------:R-:W-:Y:S01]  /*1d780*/  SEL R67, R67, R66, P0 ;  /* 0x0000004243437207 */ /* 0x000fe20000000000 */
[----:B------:R3:W-:Y:S01]  /*1d790*/  STL [R1+0x24], R9 ;  /* 0x0000240901007387 */ /* 0x0007e20000100800 */
[----:B------:R-:W-:Y:S02]  /*1d7a0*/  SEL R38, R52, R53, P0 ;  /* 0x0000003534267207 */ /* 0x000fe40000000000 */
[----:B------:R-:W-:Y:S01]  /*1d7b0*/  SEL R29, R57, R29, P0 ;  /* 0x0000001d391d7207 */ /* 0x000fe20000000000 */
[----:B------:R-:W-:Y:S01]  /*1d7c0*/  SHFL.IDX PT, R59, R59, R2, 0x1c1f ;  /* 0x001c1f023b3b7589 */ /* 0x000fe200000e0000 */
[----:B------:R-:W-:Y:S02]  /*1d7d0*/  SEL R66, R70, R71, P0 ;  /* 0x0000004746427207 */ /* 0x000fe40000000000 */
[----:B------:R-:W-:Y:S01]  /*1d7e0*/  SEL R34, R48, R49, P0 ;  /* 0x0000003130227207 */ /* 0x000fe20000000000 */
[----:B------:R-:W-:Y:S01]  /*1d7f0*/  SHFL.IDX PT, R58, R58, R0, 0x1c1f ;  /* 0x001c1f003a3a7589 */ /* 0x000fe200000e0000 */
[----:B------:R-:W-:-:S02]  /*1d800*/  SEL R31, R49, R48, P0 ;  /* 0x00000030311f7207 */ /* 0x000fc40000000000 */
[----:B---3--:R-:W-:Y:S01]  /*1d810*/  SEL R9, R8, R7, P0 ;  /* 0x0000000708097207 */ /* 0x008fe20000000000 */
        /* <DEDUP_REMOVED lines=81> */
[----:B------:R-:W2:Y:S01]  /*1dd30*/  SHFL.IDX PT, R96, R96, R2, 0x1c1f ;  /* 0x001c1f0260607589 */ /* 0x000ea200000e0000 */
        /* <DEDUP_REMOVED lines=72> */
[----:B----4-:R-:W-:Y:S02]  /*1e1c0*/  SEL R4, R3, R6, P0 ;  /* 0x0000000603047207 */ /* 0x010fe40000000000 */
[----:B------:R-:W-:Y:S01]  /*1e1d0*/  SEL R3, R6, R3, P0 ;  /* 0x0000000306037207 */ /* 0x000fe20000000000 */
[----:B------:R-:W-:Y:S01]  /*1e1e0*/  SHFL.IDX PT, R61, R61, R0, 0x1c1f ;  /* 0x001c1f003d3d7589 */ /* 0x000fe200000e0000 */
[----:B---3--:R-:W-:Y:S02]  /*1e1f0*/  SEL R180, R36, R68, P0 ;  /* 0x0000004424b47207 */ /* 0x008fe40000000000 */
[----:B------:R-:W-:Y:S01]  /*1e200*/  SEL R179, R68, R36, P0 ;  /* 0x0000002444b37207 */ /* 0x000fe20000000000 */
[----:B------:R-:W-:Y:S01]  /*1e210*/  SHFL.IDX PT, R124, R124, R2, 0x1c1f ;  /* 0x001c1f027c7c7589 */ /* 0x000fe200000e0000 */
[----:B0-----:R-:W-:-:S02]  /*1e220*/  SEL R174, R39, R80, P0 ;  /* 0x0000005027ae7207 */ /* 0x001fc40000000000 */
[----:B------:R-:W-:Y:S01]  /*1e230*/  SEL R173, R80, R39, P0 ;  /* 0x0000002750ad7207 */ /* 0x000fe20000000000 */
[----:B------:R-:W-:Y:S01]  /*1e240*/  SHFL.IDX PT, R64, R64, R0, 0x1c1f ;  /* 0x001c1f0040407589 */ /* 0x000fe200000e0000 */
[----:B------:R-:W-:Y:S02]  /*1e250*/  SEL R172, R41, R84, P0 ;  /* 0x0000005429ac7207 */ /* 0x000fe40000000000 */
[----:B------:R-:W-:Y:S01]  /*1e260*/  SEL R171, R84, R41, P0 ;  /* 0x0000002954ab7207 */ /* 0x000fe20000000000 */
[----:B------:R-:W-:Y:S01]  /*1e270*/  SHFL.IDX PT, R128, R128, R2, 0x1c1f ;  /* 0x001c1f0280807589 */ /* 0x000fe200000e0000 */
[----:B-1----:R-:W-:Y:S02]  /*1e280*/  SEL R170, R42, R88, P0 ;  /* 0x000000582aaa7207 */ /* 0x002fe40000000000 */
[----:B------:R-:W-:Y:S01]  /*1e290*/  SEL R169, R88, R42, P0 ;  /* 0x0000002a58a97207 */ /* 0x000fe20000000000 */
[----:B------:R-:W-:Y:S01]  /*1e2a0*/  SHFL.IDX PT, R65, R65, R0, 0x1c1f ;  /* 0x001c1f0041417589 */ /* 0x000fe200000e0000 */
[----:B--2---:R-:W-:-:S02]  /*1e2b0*/  SEL R168, R43, R92, P0 ;  /* 0x0000005c2ba87207 */ /* 0x004fc40000000000 */
[----:B------:R-:W-:Y:S01]  /*1e2c0*/  SEL R167, R92, R43, P0 ;  /* 0x0000002b5ca77207 */ /* 0x000fe20000000000 */
[----:B------:R-:W0:Y:S01]  /*1e2d0*/  SHFL.IDX PT, R132, R132, R2, 0x1c1f ;  /* 0x001c1f0284847589 */ /* 0x000e2200000e0000 */
        /* <DEDUP_REMOVED lines=41> */
[----:B------:R-:W3:Y:S01]  /*1e570*/  SHFL.IDX PT, R153, R153, R2, 0x1c1f ;  /* 0x001c1f0299997589 */ /* 0x000ee200000e0000 */
        /* <DEDUP_REMOVED lines=16> */
[----:B0-----:R-:W-:Y:S01]  /*1e680*/  SEL R6, R65, R132, P0 ;  /* 0x0000008441067207 */ /* 0x001fe20000000000 */
[----:B------:R-:W0:Y:S01]  /*1e690*/  SHFL.IDX PT, R51, R51, R2, 0x1c1f ;  /* 0x001c1f0233337589 */ /* 0x000e2200000e0000 */
[----:B-1----:R-:W-:-:S02]  /*1e6a0*/  SEL R20, R85, R157, P0 ;  /* 0x0000009d55147207 */ /* 0x002fc40000000000 */
[----:B--2---:R-:W-:Y:S01]  /*1e6b0*/  SEL R21, R56, R146, P0 ;  /* 0x0000009238157207 */ /* 0x004fe20000000000 */
[----:B------:R-:W-:Y:S01]  /*1e6c0*/  SHFL.IDX PT, R66, R66, R0, 0x1c1f ;  /* 0x001c1f0042427589 */ /* 0x000fe200000e0000 */
[----:B---3--:R-:W-:Y:S02]  /*1e6d0*/  SEL R34, R89, R153, P0 ;  /* 0x0000009959227207 */ /* 0x008fe40000000000 */
[----:B------:R-:W-:Y:S01]  /*1e6e0*/  SEL R63, R114, R111, P0 ;  /* 0x0000006f723f7207 */ /* 0x000fe20000000000 */
[----:B------:R-:W1:Y:S01]  /*1e6f0*/  SHFL.IDX PT, R71, R71, R2, 0x1c1f ;  /* 0x001c1f0247477589 */ /* 0x000e6200000e0000 */
[----:B----4-:R-:W-:Y:S02]  /*1e700*/  SEL R35, R93, R154, P0 ;  /* 0x0000009a5d237207 */ /* 0x010fe40000000000 */
        /* <DEDUP_REMOVED lines=11> */
[----:B0-----:R-:W-:-:S02]  /*1e7c0*/  SEL R38, R105, R51, P0 ;  /* 0x0000003369267207 */ /* 0x001fc40000000000 */
[----:B------:R-:W-:Y:S01]  /*1e7d0*/  SEL R97, R156, R97, P0 ;  /* 0x000000619c617207 */ /* 0x000fe20000000000 */
[----:B------:R-:W-:Y:S01]  /*1e7e0*/  SHFL.IDX PT, R79, R79, R0, 0x1c1f ;  /* 0x001c1f004f4f7589 */ /* 0x000fe200000e0000 */
[----:B------:R-:W-:Y:S02]  /*1e7f0*/  SEL R51, R51, R105, P0 ;  /* 0x0000006933337207 */ /* 0x000fe40000000000 */
[----:B------:R-:W-:Y:S01]  /*1e800*/  SEL R111, R111, R114, P0 ;  /* 0x000000726f6f7207 */ /* 0x000fe20000000000 */
[----:B------:R-:W0:Y:S01]  /*1e810*/  SHFL.IDX PT, R86, R86, R2, 0x1c1f ;  /* 0x001c1f0256567589 */ /* 0x000e2200000e0000 */
[----:B-1----:R-:W-:Y:S02]  /*1e820*/  SEL R44, R66, R71, P0 ;  /* 0x00000047422c7207 */ /* 0x002fe40000000000 */
[----:B------:R-:W-:Y:S01]  /*1e830*/  SEL R66, R71, R66, P0 ;  /* 0x0000004247427207 */ /* 0x000fe20000000000 */
[----:B------:R-:W-:Y:S01]  /*1e840*/  SHFL.IDX PT, R125, R125, R0, 0x1c1f ;  /* 0x001c1f007d7d7589 */ /* 0x000fe200000e0000 */
[----:B------:R-:W-:-:S03]  /*1e850*/  SEL R115, R119, R115, P0 ;  /* 0x0000007377737207 */ /* 0x000fc60000000000 */
[----:B------:R-:W1:Y:S01]  /*1e860*/  SHFL.IDX PT, R121, R121, R2, 0x1c1f ;  /* 0x001c1f0279797589 */ /* 0x000e6200000e0000 */
[----:B--2---:R-:W-:Y:S02]  /*1e870*/  SEL R45, R109, R75, P0 ;  /* 0x0000004b6d2d7207 */ /* 0x004fe40000000000 */
[----:B------:R-:W-:Y:S01]  /*1e880*/  SEL R75, R75, R109, P0 ;  /* 0x0000006d4b4b7207 */ /* 0x000fe20000000000 */
[----:B------:R-:W-:Y:S04]  /*1e890*/  SHFL.IDX PT, R82, R82, R0, 0x1c1f ;  /* 0x001c1f0052527589 */ /* 0x000fe800000e0000 */
[----:B------:R-:W2:Y:S01]  /*1e8a0*/  SHFL.IDX PT, R94, R94, R2, 0x1c1f ;  /* 0x001c1f025e5e7589 */ /* 0x000ea200000e0000 */
[----:B---3--:R-:W-:Y:S02]  /*1e8b0*/  SEL R47, R113, R117, P0 ;  /* 0x00000075712f7207 */ /* 0x008fe40000000000 */
[----:B------:R-:W-:Y:S01]  /*1e8c0*/  SEL R113, R117, R113, P0 ;  /* 0x0000007175717207 */ /* 0x000fe20000000000 */
[----:B------:R-:W-:Y:S04]  /*1e8d0*/  SHFL.IDX PT, R83, R83, R0, 0x1c1f ;  /* 0x001c1f0053537589 */ /* 0x000fe800000e0000 */
[----:B------:R-:W3:Y:S01]  /*1e8e0*/  SHFL.IDX PT, R98, R98, R2, 0x1c1f ;  /* 0x001c1f0262627589 */ /* 0x000ee200000e0000 */
[----:B0-----:R-:W-:-:S02]  /*1e8f0*/  SEL R48, R79, R86, P0 ;  /* 0x000000564f307207 */ /* 0x001fc40000000000 */
[----:B------:R-:W-:Y:S01]  /*1e900*/  SEL R79, R86, R79, P0 ;  /* 0x0000004f564f7207 */ /* 0x000fe20000000000 */
[----:B------:R-:W-:Y:S04]  /*1e910*/  SHFL.IDX PT, R87, R87, R0, 0x1c1f ;  /* 0x001c1f0057577589 */ /* 0x000fe800000e0000 */
[----:B------:R-:W0:Y:S01]  /*1e920*/  SHFL.IDX PT, R102, R102, R2, 0x1c1f ;  /* 0x001c1f0266667589 */ /* 0x000e2200000e0000 */
[----:B-1----:R-:W-:Y:S02]  /*1e930*/  SEL R49, R125, R121, P0 ;  /* 0x000000797d317207 */ /* 0x002fe40000000000 */
[----:B------:R-:W-:Y:S01]  /*1e940*/  SEL R121, R121, R125, P0 ;  /* 0x0000007d79797207 */ /* 0x000fe20000000000 */
[----:B------:R-:W1:Y:S04]  /*1e950*/  SHFL.IDX PT, R107, R107, R2, 0x1c1f ;  /* 0x001c1f026b6b7589 */ /* 0x000e6800000e0000 */
[----:B------:R-:W-:Y:S01]  /*1e960*/  SHFL.IDX PT, R90, R90, R0, 0x1c1f ;  /* 0x001c1f005a5a7589 */ /* 0x000fe200000e0000 */
[----:B--2---:R-:W-:-:S02]  /*1e970*/  SEL R52, R82, R94, P0 ;  /* 0x0000005e52347207 */ /* 0x004fc40000000000 */
[----:B------:R-:W-:Y:S01]  /*1e980*/  SEL R82, R94, R82, P0 ;  /* 0x000000525e527207 */ /* 0x000fe20000000000 */
[----:B------:R-:W2:Y:S04]  /*1e990*/  SHFL.IDX PT, R110, R110, R2, 0x1c1f ;  /* 0x001c1f026e6e7589 */ /* 0x000ea800000e0000 */
[----:B------:R-:W-:Y:S01]  /*1e9a0*/  SHFL.IDX PT, R91, R91, R0, 0x1c1f ;  /* 0x001c1f005b5b7589 */ /* 0x000fe200000e0000 */
[----:B---3--:R-:W-:Y:S02]  /*1e9b0*/  SEL R53, R83, R98, P0 ;  /* 0x0000006253357207 */ /* 0x008fe40000000000 */
[----:B------:R-:W-:Y:S01]  /*1e9c0*/  SEL R83, R98, R83, P0 ;  /* 0x0000005362537207 */ /* 0x000fe20000000000 */
[----:B------:R-:W3:Y:S04]  /*1e9d0*/  SHFL.IDX PT, R118, R118, R2, 0x1c1f ;  /* 0x001c1f0276767589 */ /* 0x000ee800000e0000 */
[----:B------:R-:W-:Y:S01]  /*1e9e0*/  SHFL.IDX PT, R95, R95, R0, 0x1c1f ;  /* 0x001c1f005f5f7589 */ /* 0x000fe200000e0000 */
[----:B0-----:R-:W-:-:S02]  /*1e9f0*/  SEL R55, R87, R102, P0 ;  /* 0x0000006657377207 */ /* 0x001fc40000000000 */
[----:B------:R-:W-:Y:S01]  /*1ea00*/  SEL R87, R102, R87, P0 ;  /* 0x0000005766577207 */ /* 0x000fe20000000000 */
[----:B------:R-:W0:Y:S01]  /*1ea10*/  SHFL.IDX PT, R126, R126, R2, 0x1c1f ;  /* 0x001c1f027e7e7589 */ /* 0x000e2200000e0000 */
[----:B-1----:R-:W-:Y:S02]  /*1ea20*/  SEL R59, R106, R107, P0 ;  /* 0x0000006b6a3b7207 */ /* 0x002fe40000000000 */
[----:B------:R-:W-:Y:S01]  /*1ea30*/  SEL R106, R107, R106, P0 ;  /* 0x0000006a6b6a7207 */ /* 0x000fe20000000000 */
[----:B------:R-:W-:Y:S04]  /*1ea40*/  SHFL.IDX PT, R123, R123, R0, 0x1c1f ;  /* 0x001c1f007b7b7589 */ /* 0x000fe800000e0000 */
[----:B------:R-:W1:Y:S01]  /*1ea50*/  SHFL.IDX PT, R122, R130, R2, 0x1c1f ;  /* 0x001c1f02827a7589 */ /* 0x000e6200000e0000 */
[----:B--2---:R-:W-:-:S02]  /*1ea60*/  SEL R60, R90, R110, P0 ;  /* 0x0000006e5a3c7207 */ /* 0x004fc40000000000 */
        /* <DEDUP_REMOVED lines=21> */
[----:B------:R-:W3:Y:S04]  /*1ebc0*/  SHFL.IDX PT, R150, R150, R2, 0x1c1f ;  /* 0x001c1f0296967589 */ /* 0x000ee800000e0000 */
[----:B------:R4:W-:Y:S01]  /*1ebd0*/  STL [R1+0x28], R5 ;  /* 0x0000280501007387 */ /* 0x0009e20000100800 */
[----:B0-----:R-:W-:-:S02]  /*1ebe0*/  SEL R84, R101, R142, P0 ;  /* 0x0000008e65547207 */ /* 0x001fc40000000000 */
[----:B------:R-:W-:Y:S01]  /*1ebf0*/  SEL R101, R142, R101, P0 ;  /* 0x000000658e657207 */ /* 0x000fe20000000000 */
[----:B------:R0:W-:Y:S04]  /*1ec00*/  STL [R1+0x18], R4 ;  /* 0x0000180401007387 */ /* 0x0001e80000100800 */
[----:B------:R2:W-:Y:S01]  /*1ec10*/  STL [R1+0x20], R3 ;  /* 0x0000200301007387 */ /* 0x0005e20000100800 */
[----:B-1----:R-:W-:Y:S02]  /*1ec20*/  SEL R185, R30, R29, P0 ;  /* 0x0000001d1eb97207 */ /* 0x002fe40000000000 */
[----:B----4-:R-:W-:Y:S01]  /*1ec30*/  SEL R5, R64, R128, P0 ;  /* 0x0000008040057207 */ /* 0x010fe20000000000 */
[----:B------:R-:W1:Y:S01]  /*1ec40*/  SHFL.IDX PT, R70, R12, R0, 0x1c1f ;  /* 0x001c1f000c467589 */ /* 0x000e6200000e0000 */
[----:B------:R-:W-:-:S02]  /*1ec50*/  SEL R186, R29, R30, P0 ;  /* 0x0000001e1dba7207 */ /* 0x000fc40000000000 */
[----:B0-----:R-:W-:Y:S01]  /*1ec60*/  SEL R4, R9, R8, P0 ;  /* 0x0000000809047207 */ /* 0x001fe20000000000 */
[----:B------:R-:W0:Y:S01]  /*1ec70*/  SHFL.IDX PT, R103, R103, R0, 0x1c1f ;  /* 0x001c1f0067677589 */ /* 0x000e2200000e0000 */
[----:B--2---:R-:W-:Y:S02]  /*1ec80*/  SEL R182, R28, R27, P0 ;  /* 0x0000001b1cb67207 */ /* 0x004fe40000000000 */
[----:B------:R-:W-:Y:S01]  /*1ec90*/  SEL R3, R8, R9, P0 ;  /* 0x0000000908037207 */ /* 0x000fe20000000000 */
[----:B------:R2:W4:Y:S01]  /*1eca0*/  SHFL.IDX PT, R0, R11, R2, 0x1c1f ;  /* 0x001c1f020b007589 */ /* 0x00052200000e0000 */
[----:B------:R-:W-:Y:S02]  /*1ecb0*/  SEL R8, R73, R140, P0 ;  /* 0x0000008c49087207 */ /* 0x000fe40000000000 */
[----:B------:R-:W-:Y:S01]  /*1ecc0*/  SEL R9, R77, R144, P0 ;  /* 0x000000904d097207 */ /* 0x000fe20000000000 */
[----:B------:R3:W-:Y:S01]  /*1ecd0*/  STL [R1+0x10], R3 ;  /* 0x0000100301007387 */ /* 0x0007e20000100800 */
[----:B------:R-:W-:-:S02]  /*1ece0*/  SEL R181, R27, R28, P0 ;  /* 0x0000001c1bb57207 */ /* 0x000fc40000000000 */
[----:B------:R-:W-:Y:S01]  /*1ecf0*/  SEL R64, R128, R64, P0 ;  /* 0x0000004080407207 */ /* 0x000fe20000000000 */
[----:B------:R1:W-:Y:S01]  /*1ed00*/  STL [R1+0x14], R4 ;  /* 0x0000140401007387 */ /* 0x0003e20000100800 */
[----:B------:R-:W-:Y:S01]  /*1ed10*/  SEL R73, R140, R73, P0 ;  /* 0x000000498c497207 */ /* 0x000fe20000000000 */
[----:B--2---:R-:W-:Y:S01]  /*1ed20*/  IMAD.MOV.U32 R11, RZ, RZ, RZ ;  /* 0x000000ffff0b7224 */ /* 0x004fe200078e00ff */
[----:B------:R-:W-:Y:S02]  /*1ed30*/  SEL R77, R144, R77, P0 ;  /* 0x0000004d904d7207 */ /* 0x000fe40000000000 */
[----:B---3--:R-:W-:Y:S02]  /*1ed40*/  SEL R3, R10, R7, P0 ;  /* 0x000000070a037207 */ /* 0x008fe40000000000 */
[----:B------:R-:W-:Y:S02]  /*1ed50*/  SEL R7, R69, R136, P0 ;  /* 0x0000008845077207 */ /* 0x000fe40000000000 */
[----:B-1----:R-:W-:Y:S01]  /*1ed60*/  SEL R4, R61, R124, P0 ;  /* 0x0000007c3d047207 */ /* 0x002fe20000000000 */
[----:B------:R1:W-:Y:S01]  /*1ed70*/  STL [R1+0xc], R3 ;  /* 0x00000c0301007387 */ /* 0x0003e20000100800 */
[----:B------:R-:W-:-:S02]  /*1ed80*/  SEL R10, R81, R148, P0 ;  /* 0x00000094510a7207 */ /* 0x000fc40000000000 */
[----:B------:R-:W-:Y:S02]  /*1ed90*/  SEL R61, R124, R61, P0 ;  /* 0x0000003d7c3d7207 */ /* 0x000fe40000000000 */
[----:B------:R-:W-:Y:S02]  /*1eda0*/  SEL R69, R136, R69, P0 ;  /* 0x0000004588457207 */ /* 0x000fe40000000000 */
[----:B------:R-:W-:Y:S02]  /*1edb0*/  SEL R81, R148, R81, P0 ;  /* 0x0000005194517207 */ /* 0x000fe40000000000 */
[----:B-1----:R-:W-:Y:S02]  /*1edc0*/  SEL R3, R57, R120, P0 ;  /* 0x0000007839037207 */ /* 0x002fe40000000000 */
[----:B0---4-:R-:W-:-:S07]  /*1edd0*/  SEL R57, R120, R57, P0 ;  /* 0x0000003978397207 */ /* 0x011fce0000000000 */
.L_x_1990:
[----:B------:R-:W2:Y:S01]  /*1ede0*/  LDL.LU R24, [R1+0x50] ;  /* 0x0000500001187983 */ /* 0x000ea20000300800 */
[----:B------:R-:W-:Y:S05]  /*1edf0*/  WARPSYNC.ALL ;  /* 0x0000000000007948 */ /* 0x000fea0003800000 */
[----:B------:R-:W3:Y:S01]  /*1ee00*/  LDL.LU R28, [R1+0x58] ;  /* 0x00005800011c7983 */ /* 0x000ee20000300800 */
[----:B------:R-:W-:Y:S01]  /*1ee10*/  F2FP.BF16.F32.PACK_AB R13, R21, R20 ;  /* 0x00000014150d723e */ /* 0x000fe200000010ff */
[----:B------:R-:W-:Y:S01]  /*1ee20*/  ULDC.64 UR4, c[0x0][0xc00] ;  /* 0x0003000000047ab9 */ /* 0x000fe20000000a00 */
[----:B------:R-:W-:Y:S01]  /*1ee30*/  F2FP.BF16.F32.PACK_AB R15, R56, R85 ;  /* 0x00000055380f723e */ /* 0x000fe200000010ff */
[----:B------:R-:W4:Y:S01]  /*1ee40*/  LDL.LU R71, [R1+0x5c] ;  /* 0x00005c0001477983 */ /* 0x000f220000300800 */
[----:B------:R-:W-:Y:S01]  /*1ee50*/  F2FP.BF16.F32.PACK_AB R25, R35, R34 ;  /* 0x000000222319723e */ /* 0x000fe200000010ff */
[----:B------:R-:W-:Y:S01]  /*1ee60*/  ULDC.64 UR6, c[0x0][0xc08] ;  /* 0x0003020000067ab9 */ /* 0x000fe20000000a00 */
[----:B------:R-:W-:Y:S01]  /*1ee70*/  F2FP.BF16.F32.PACK_AB R27, R93, R89 ;  /* 0x000000595d1b723e */ /* 0x000fe200000010ff */
[----:B------:R-:W4:Y:S01]  /*1ee80*/  LDL.LU R2, [R1+0x60] ;  /* 0x0000600001027983 */ /* 0x000f220000300800 */
[----:B------:R-:W-:Y:S01]  /*1ee90*/  F2FP.BF16.F32.PACK_AB R29, R37, R36 ;  /* 0x00000024251d723e */ /* 0x000fe200000010ff */
[----:B------:R-:W0:Y:S02]  /*1eea0*/  LDC R107, c[0x0][0xbe8] ;  /* 0x0002fa00ff6b7b82 */ /* 0x000e240000000800 */
[----:B------:R-:W4:Y:S04]  /*1eeb0*/  LDL.LU R102, [R1+0x64] ;  /* 0x0000640001667983 */ /* 0x000f280000300800 */
[----:B------:R-:W4:Y:S04]  /*1eec0*/  LDL.LU R98, [R1+0x68] ;  /* 0x0000680001627983 */ /* 0x000f280000300800 */
[----:B------:R-:W2:Y:S04]  /*1eed0*/  LDL R120, [R1+0x18] ;  /* 0x0000180001787983 */ /* 0x000ea80000100800 */
[----:B------:R-:W2:Y:S04]  /*1eee0*/  LDL R119, [R1+0x24] ;  /* 0x0000240001777983 */ /* 0x000ea80000100800 */
[----:B------:R-:W3:Y:S04]  /*1eef0*/  LDL R118, [R1+0x20] ;  /* 0x0000200001767983 */ /* 0x000ee80000100800 */
[----:B------:R-:W3:Y:S04]  /*1ef00*/  LDL R117, [R1+0x28] ;  /* 0x0000280001757983 */ /* 0x000ee80000100800 */
[----:B------:R-:W4:Y:S04]  /*1ef10*/  LDL R114, [R1+0x10] ;  /* 0x0000100001727983 */ /* 0x000f280000100800 */
[----:B------:R-:W4:Y:S04]  /*1ef20*/  LDL R110, [R1+0xc] ;  /* 0x00000c00016e7983 */ /* 0x000f280000100800 */
[----:B------:R-:W4:Y:S01]  /*1ef30*/  LDL R109, [R1+0x14] ;  /* 0x00001400016d7983 */ /* 0x000f220000100800 */
[----:B------:R-:W-:-:S02]  /*1ef40*/  F2FP.BF16.F32.PACK_AB R30, R195, R201 ;  /* 0x000000c9c31e723e */ /* 0x000fc400000010ff */
[----:B------:R-:W-:Y:S01]  /*1ef50*/  F2FP.BF16.F32.PACK_AB R31, R97, R40 ;  /* 0x00000028611f723e */ /* 0x000fe200000010ff */
[----:B------:R-:W4:Y:S04]  /*1ef60*/  LDL.LU R94, [R1+0x6c] ;  /* 0x00006c00015e7983 */ /* 0x000f280000300800 */
[----:B------:R-:W4:Y:S01]  /*1ef70*/  LDL.LU R86, [R1+0x70] ;  /* 0x0000700001567983 */ /* 0x000f220000300800 */
[----:B------:R-:W-:Y:S01]  /*1ef80*/  BAR.SYNC.DEFER_BLOCKING 0x1, 0x100 ;  /* 0x0044000000007b1d */ /* 0x000fe20000010000 */
[----:B--2---:R-:W-:Y:S02]  /*1ef90*/  F2FP.BF16.F32.PACK_AB R12, R120, R119 ;  /* 0x00000077780c723e */ /* 0x004fe400000010ff */
[----:B---3--:R-:W-:-:S05]  /*1efa0*/  F2FP.BF16.F32.PACK_AB R14, R118, R117 ;  /* 0x00000075760e723e */ /* 0x008fca00000010ff */
[----:B------:R1:W-:Y:S01]  /*1efb0*/  STSM.16.M88.4 [R24], R12 ;  /* 0x0000000c18007844 */ /* 0x0003e20000000200 */
[----:B----4-:R-:W-:Y:S02]  /*1efc0*/  F2FP.BF16.F32.PACK_AB R26, R110, R109 ;  /* 0x0000006d6e1a723e */ /* 0x010fe400000010ff */
[----:B-1----:R-:W-:-:S05]  /*1efd0*/  F2FP.BF16.F32.PACK_AB R24, R204, R114 ;  /* 0x00000072cc18723e */ /* 0x002fca00000010ff */
[----:B------:R1:W-:Y:S01]  /*1efe0*/  STSM.16.M88.4 [R28], R24 ;  /* 0x000000181c007844 */ /* 0x0003e20000000200 */
[----:B------:R-:W-:Y:S02]  /*1eff0*/  F2FP.BF16.F32.PACK_AB R12, R187, R189 ;  /* 0x000000bdbb0c723e */ /* 0x000fe400000010ff */
[----:B------:R-:W-:Y:S02]  /*1f000*/  F2FP.BF16.F32.PACK_AB R13, R39, R38 ;  /* 0x00000026270d723e */ /* 0x000fe400000010ff */
[----:B------:R-:W-:Y:S02]  /*1f010*/  F2FP.BF16.F32.PACK_AB R14, R188, R190 ;  /* 0x000000bebc0e723e */ /* 0x000fe400000010ff */
[----:B-1----:R-:W-:-:S05]  /*1f020*/  F2FP.BF16.F32.PACK_AB R28, R191, R197 ;  /* 0x000000c5bf1c723e */ /* 0x002fca00000010ff */
[----:B------:R1:W-:Y:S01]  /*1f030*/  STSM.16.M88.4 [R71], R28 ;  /* 0x0000001c47007844 */ /* 0x0003e20000000200 */
[----:B------:R-:W-:-:S05]  /*1f040*/  F2FP.BF16.F32.PACK_AB R15, R50, R51 ;  /* 0x00000033320f723e */ /* 0x000fca00000010ff */
[----:B------:R2:W-:Y:S04]  /*1f050*/  STSM.16.M88.4 [R2], R12 ;  /* 0x0000000c02007844 */ /* 0x0005e80000000200 */
[----:B-1----:R-:W3:Y:S04]  /*1f060*/  LDL.LU R71, [R1+0x74] ;  /* 0x0000740001477983 */ /* 0x002ee80000300800 */
[----:B--2---:R-:W2:Y:S01]  /*1f070*/  LDL.LU R2, [R1+0x78] ;  /* 0x0000780001027983 */ /* 0x004ea20000300800 */
[----:B------:R-:W-:Y:S02]  /*1f080*/  F2FP.BF16.F32.PACK_AB R24, R183, R185 ;  /* 0x000000b9b718723e */ /* 0x000fe400000010ff */
[----:B------:R-:W-:-:S02]  /*1f090*/  F2FP.BF16.F32.PACK_AB R25, R42, R41 ;  /* 0x000000292a19723e */ /* 0x000fc400000010ff */
[----:B------:R-:W-:Y:S02]  /*1f0a0*/  F2FP.BF16.F32.PACK_AB R26, R184, R186 ;  /* 0x000000bab81a723e */ /* 0x000fe400000010ff */
[----:B------:R-:W-:Y:S02]  /*1f0b0*/  F2FP.BF16.F32.PACK_AB R27, R58, R54 ;  /* 0x000000363a1b723e */ /* 0x000fe400000010ff */
[----:B------:R-:W-:Y:S02]  /*1f0c0*/  F2FP.BF16.F32.PACK_AB R28, R180, R182 ;  /* 0x000000b6b41c723e */ /* 0x000fe400000010ff */
[----:B------:R-:W-:Y:S02]  /*1f0d0*/  F2FP.BF16.F32.PACK_AB R29, R44, R43 ;  /* 0x0000002b2c1d723e */ /* 0x000fe400000010ff */
[----:B------:R-:W-:Y:S02]  /*1f0e0*/  F2FP.BF16.F32.PACK_AB R30, R179, R181 ;  /* 0x000000b5b31e723e */ /* 0x000fe400000010ff */
[----:B------:R-:W-:Y:S01]  /*1f0f0*/  F2FP.BF16.F32.PACK_AB R31, R66, R62 ;  /* 0x0000003e421f723e */ /* 0x000fe200000010ff */
[----:B------:R1:W-:Y:S01]  /*1f100*/  STSM.16.M88.4 [R102], R24 ;  /* 0x0000001866007844 */ /* 0x0003e20000000200 */
[----:B------:R-:W-:-:S02]  /*1f110*/  F2FP.BF16.F32.PACK_AB R12, R176, R178 ;  /* 0x000000b2b00c723e */ /* 0x000fc400000010ff */
[----:B------:R-:W-:Y:S01]  /*1f120*/  F2FP.BF16.F32.PACK_AB R13, R46, R45 ;  /* 0x0000002d2e0d723e */ /* 0x000fe200000010ff */
[----:B------:R4:W-:Y:S01]  /*1f130*/  STSM.16.M88.4 [R98], R28 ;  /* 0x0000001c62007844 */ /* 0x0009e20000000200 */
[----:B------:R-:W-:Y:S02]  /*1f140*/  F2FP.BF16.F32.PACK_AB R14, R175, R177 ;  /* 0x000000b1af0e723e */ /* 0x000fe400000010ff */
[----:B------:R-:W-:-:S05]  /*1f150*/  F2FP.BF16.F32.PACK_AB R15, R74, R75 ;  /* 0x0000004b4a0f723e */ /* 0x000fca00000010ff */
[----:B------:R0:W-:Y:S04]  /*1f160*/  STSM.16.M88.4 [R94], R12 ;  /* 0x0000000c5e007844 */ /* 0x0001e80000000200 */
[----:B-1----:R-:W2:Y:S01]  /*1f170*/  LDL.LU R102, [R1+0x7c] ;  /* 0x00007c0001667983 */ /* 0x002ea20000300800 */
[----:B------:R-:W-:Y:S02]  /*1f180*/  F2FP.BF16.F32.PACK_AB R24, R172, R174 ;  /* 0x000000aeac18723e */ /* 0x000fe400000010ff */
[----:B------:R-:W-:Y:S01]  /*1f190*/  F2FP.BF16.F32.PACK_AB R25, R48, R47 ;  /* 0x0000002f3019723e */ /* 0x000fe200000010ff */
[----:B----4-:R-:W4:Y:S01]  /*1f1a0*/  LDL.LU R98, [R1+0x80] ;  /* 0x0000800001627983 */ /* 0x010f220000300800 */
[----:B------:R-:W-:Y:S02]  /*1f1b0*/  F2FP.BF16.F32.PACK_AB R26, R171, R173 ;  /* 0x000000adab1a723e */ /* 0x000fe400000010ff */
[----:B------:R-:W-:-:S02]  /*1f1c0*/  F2FP.BF16.F32.PACK_AB R27, R79, R113 ;  /* 0x000000714f1b723e */ /* 0x000fc400000010ff */
[----:B------:R-:W-:Y:S02]  /*1f1d0*/  F2FP.BF16.F32.PACK_AB R28, R168, R170 ;  /* 0x000000aaa81c723e */ /* 0x000fe400000010ff */
[----:B------:R-:W-:Y:S01]  /*1f1e0*/  F2FP.BF16.F32.PACK_AB R29, R52, R49 ;  /* 0x00000031341d723e */ /* 0x000fe200000010ff */
[----:B0-----:R-:W4:Y:S01]  /*1f1f0*/  LDL.LU R94, [R1+0x84] ;  /* 0x00008400015e7983 */ /* 0x001f220000300800 */
[----:B------:R-:W-:Y:S02]  /*1f200*/  F2FP.BF16.F32.PACK_AB R30, R167, R169 ;  /* 0x000000a9a71e723e */ /* 0x000fe400000010ff */
[----:B------:R-:W-:Y:S01]  /*1f210*/  F2FP.BF16.F32.PACK_AB R31, R82, R121 ;  /* 0x00000079521f723e */ /* 0x000fe200000010ff */
[----:B------:R0:W-:Y:S01]  /*1f220*/  STSM.16.M88.4 [R86], R24 ;  /* 0x0000001856007844 */ /* 0x0001e20000000200 */
[----:B------:R-:W-:Y:S02]  /*1f230*/  F2FP.BF16.F32.PACK_AB R12, R164, R166 ;  /* 0x000000a6a40c723e */ /* 0x000fe400000010ff */
[----:B------:R-:W-:-:S02]  /*1f240*/  F2FP.BF16.F32.PACK_AB R13, R55, R53 ;  /* 0x00000035370d723e */ /* 0x000fc400000010ff */
[----:B------:R-:W-:Y:S02]  /*1f250*/  F2FP.BF16.F32.PACK_AB R14, R147, R165 ;  /* 0x000000a5930e723e */ /* 0x000fe400000010ff */
[----:B------:R-:W-:Y:S01]  /*1f260*/  F2FP.BF16.F32.PACK_AB R15, R87, R83 ;  /* 0x00000053570f723e */ /* 0x000fe200000010ff */
[----:B0-----:R-:W4:Y:S04]  /*1f270*/  LDL.LU R86, [R1+0x88] ;  /* 0x0000880001567983 */ /* 0x001f280000300800 */
[----:B---3--:R0:W-:Y:S04]  /*1f280*/  STSM.16.M88.4 [R71], R28 ;  /* 0x0000001c47007844 */ /* 0x0081e80000000200 */
[----:B--2---:R1:W-:Y:S04]  /*1f290*/  STSM.16.M88.4 [R2], R12 ;  /* 0x0000000c02007844 */ /* 0x0043e80000000200 */
[----:B0-----:R-:W2:Y:S04]  /*1f2a0*/  LDL.LU R71, [R1+0x8c] ;  /* 0x00008c0001477983 */ /* 0x001ea80000300800 */
[----:B-1----:R-:W3:Y:S01]  /*1f2b0*/  LDL.LU R2, [R1+0x90] ;  /* 0x0000900001027983 */ /* 0x002ee20000300800 */
[----:B------:R-:W-:-:S02]  /*1f2c0*/  F2FP.BF16.F32.PACK_AB R24, R96, R100 ;  /* 0x000000646018723e */ /* 0x000fc400000010ff */
[----:B------:R-:W-:Y:S02]  /*1f2d0*/  F2FP.BF16.F32.PACK_AB R25, R60, R59 ;  /* 0x0000003b3c19723e */ /* 0x000fe400000010ff */
[----:B------:R-:W-:Y:S02]  /*1f2e0*/  F2FP.BF16.F32.PACK_AB R26, R108, R104 ;  /* 0x000000686c1a723e */ /* 0x000fe400000010ff */
[----:B------:R-:W-:Y:S02]  /*1f2f0*/  F2FP.BF16.F32.PACK_AB R27, R90, R106 ;  /* 0x0000006a5a1b723e */ /* 0x000fe400000010ff */
[----:B------:R-:W-:Y:S02]  /*1f300*/  F2FP.BF16.F32.PACK_AB R28, R88, R92 ;  /* 0x0000005c581c723e */ /* 0x000fe400000010ff */
[----:B------:R-:W-:Y:S02]  /*1f310*/  F2FP.BF16.F32.PACK_AB R29, R67, R63 ;  /* 0x0000003f431d723e */ /* 0x000fe400000010ff */
[----:B------:R-:W-:-:S02]  /*1f320*/  F2FP.BF16.F32.PACK_AB R30, R116, R112 ;  /* 0x00000070741e723e */ /* 0x000fc400000010ff */
[----:B------:R-:W-:Y:S01]  /*1f330*/  F2FP.BF16.F32.PACK_AB R31, R91, R111 ;  /* 0x0000006f5b1f723e */ /* 0x000fe200000010ff */
[----:B------:R0:W-:Y:S01]  /*1f340*/  STSM.16.M88.4 [R102], R24 ;  /* 0x0000001866007844 */ /* 0x0001e20000000200 */
[----:B------:R-:W-:Y:S02]  /*1f350*/  F2FP.BF16.F32.PACK_AB R12, R4, R3 ;  /* 0x00000003040c723e */ /* 0x000fe400000010ff */
[----:B------:R-:W-:Y:S01]  /*1f360*/  F2FP.BF16.F32.PACK_AB R13, R72, R68 ;  /* 0x00000044480d723e */ /* 0x000fe200000010ff */
[----:B----4-:R1:W-:Y:S01]  /*1f370*/  STSM.16.M88.4 [R98], R28 ;  /* 0x0000001c62007844 */ /* 0x0103e20000000200 */
[----:B------:R-:W-:Y:S02]  /*1f380*/  F2FP.BF16.F32.PACK_AB R14, R61, R57 ;  /* 0x000000393d0e723e */ /* 0x000fe400000010ff */
[----:B------:R-:W-:-:S05]  /*1f390*/  F2FP.BF16.F32.PACK_AB R15, R95, R115 ;  /* 0x000000735f0f723e */ /* 0x000fca00000010ff */
[----:B------:R4:W-:Y:S01]  /*1f3a0*/  STSM.16.M88.4 [R94], R12 ;  /* 0x0000000c5e007844 */ /* 0x0009e20000000200 */
[----:B0-----:R-:W-:Y:S02]  /*1f3b0*/  F2FP.BF16.F32.PACK_AB R24, R6, R5 ;  /* 0x000000050618723e */ /* 0x001fe400000010ff */
[----:B------:R-:W-:Y:S02]  /*1f3c0*/  F2FP.BF16.F32.PACK_AB R25, R78, R76 ;  /* 0x0000004c4e19723e */ /* 0x000fe400000010ff */
[----:B------:R-:W-:Y:S02]  /*1f3d0*/  F2FP.BF16.F32.PACK_AB R26, R65, R64 ;  /* 0x00000040411a723e */ /* 0x000fe400000010ff */
[----:B------:R-:W-:Y:S02]  /*1f3e0*/  F2FP.BF16.F32.PACK_AB R27, R99, R122 ;  /* 0x0000007a631b723e */ /* 0x000fe400000010ff */
[----:B-1----:R-:W-:Y:S02]  /*1f3f0*/  F2FP.BF16.F32.PACK_AB R28, R8, R7 ;  /* 0x00000007081c723e */ /* 0x002fe400000010ff */
[----:B------:R-:W-:-:S02]  /*1f400*/  F2FP.BF16.F32.PACK_AB R29, R84, R80 ;  /* 0x00000050541d723e */ /* 0x000fc400000010ff */
[----:B------:R-:W-:Y:S02]  /*1f410*/  F2FP.BF16.F32.PACK_AB R30, R73, R69 ;  /* 0x00000045491e723e */ /* 0x000fe400000010ff */
[----:B------:R-:W-:Y:S01]  /*1f420*/  F2FP.BF16.F32.PACK_AB R31, R101, R127 ;  /* 0x0000007f651f723e */ /* 0x000fe200000010ff */
[----:B------:R0:W-:Y:S01]  /*1f430*/  STSM.16.M88.4 [R86], R24 ;  /* 0x0000001856007844 */ /* 0x0001e20000000200 */
[----:B----4-:R-:W-:Y:S02]  /*1f440*/  F2FP.BF16.F32.PACK_AB R12, R10, R9 ;  /* 0x000000090a0c723e */ /* 0x010fe400000010ff */
[----:B------:R-:W-:Y:S02]  /*1f450*/  F2FP.BF16.F32.PACK_AB R14, R81, R77 ;  /* 0x0000004d510e723e */ /* 0x000fe400000010ff */
[----:B0-----:R-:W-:Y:S02]  /*1f460*/  SEL R24, R70, R0, P0 ;  /* 0x0000000046187207 */ /* 0x001fe40000000000 */
[----:B------:R-:W-:-:S02]  /*1f470*/  SEL R70, R0, R70, P0 ;  /* 0x0000004600467207 */ /* 0x000fc40000000000 */
[----:B------:R-:W-:-:S04]  /*1f480*/  SEL R25, R103, R150, P0 ;  /* 0x0000009667197207 */ /* 0x000fc80000000000 */
[----:B------:R-:W-:Y:S02]  /*1f490*/  F2FP.BF16.F32.PACK_AB R13, R25, R24 ;  /* 0x00000018190d723e */ /* 0x000fe400000010ff */
[----:B------:R-:W-:-:S04]  /*1f4a0*/  ISETP.NE.U32.AND P3, PT, RZ, UR4, PT ;  /* 0x00000004ff007c0c */ /* 0x000fc8000bf65070 */
[----:B------:R-:W-:Y:S01]  /*1f4b0*/  ISETP.NE.AND.EX P3, PT, RZ, UR5, PT, P3 ;  /* 0x00000005ff007c0c */ /* 0x000fe2000bf65330 */
[----:B--2---:R0:W-:Y:S02]  /*1f4c0*/  STSM.16.M88.4 [R71], R28 ;  /* 0x0000001c47007844 */ /* 0x0041e40000000200 */
[----:B0-----:R-:W-:-:S04]  /*1f4d0*/  SEL R71, R150, R103, P0 ;  /* 0x0000006796477207 */ /* 0x001fc80000000000 */
[----:B------:R-:W-:-:S05]  /*1f4e0*/  F2FP.BF16.F32.PACK_AB R15, R71, R70 ;  /* 0x00000046470f723e */ /* 0x000fca00000010ff */
[----:B---3--:R0:W-:Y:S02]  /*1f4f0*/  STSM.16.M88.4 [R2], R12 ;  /* 0x0000000c02007844 */ /* 0x0081e40000000200 */
[----:B0-----:R-:W0:Y:S02]  /*1f500*/  LDC.64 R12, c[0x0][0xc00] ;  /* 0x00030000ff0c7b82 */ /* 0x001e240000000a00 */
[----:B0-----:R-:W-:-:S06]  /*1f510*/  IMAD.WIDE R12, R218, 0x4, R12 ;  /* 0x00000004da0c7825 */ /* 0x001fcc00078e020c */
[----:B------:R-:W-:Y:S06]  /*1f520*/  BAR.SYNC.DEFER_BLOCKING 0x1, 0x100 ;  /* 0x0044000000007b1d */ /* 0x000fec0000010000 */
[----:B------:R-:W5:Y:S01]  /*1f530*/  @P3 LDG.E R11, desc[UR46][R12.64] ;  /* 0x0000002e0c0b3981 */ /* 0x000f62000c1e1900 */
[----:B------:R-:W-:-:S04]  /*1f540*/  ISETP.NE.U32.AND P0, PT, RZ, UR6, PT ;  /* 0x00000006ff007c0c */ /* 0x000fc8000bf05070 */
[----:B------:R-:W-:-:S13]  /*1f550*/  ISETP.NE.AND.EX P0, PT, RZ, UR7, PT, P0 ;  /* 0x00000007ff007c0c */ /* 0x000fda000bf05300 */
[----:B------:R-:W0:Y:S01]  /*1f560*/  @P0 LDC.64 R14, c[0x0][0xc08] ;  /* 0x00030200ff0e0b82 */ /* 0x000e220000000a00 */
[----:B------:R-:W-:Y:S01]  /*1f570*/  ULDC UR6, c[0x0][0xa88] ;  /* 0x0002a20000067ab9 */ /* 0x000fe20000000800 */
[----:B------:R-:W-:Y:S01]  /*1f580*/  IMAD.MOV.U32 R30, RZ, RZ, 0x9b8 ;  /* 0x000009b8ff1e7424 */ /* 0x000fe200078e00ff */
[----:B------:R-:W-:Y:S02]  /*1f590*/  ISETP.GT.AND P1, PT, R217, 0x1, PT ;  /* 0x00000001d900780c */ /* 0x000fe40003f24270 */
[----:B------:R-:W-:Y:S02]  /*1f5a0*/  MOV R0, UR6 ;  /* 0x0000000600007c02 */ /* 0x000fe40008000f00 */
[----:B------:R-:W-:-:S04]  /*1f5b0*/  SEL R30, R30, 0x978, P1 ;  /* 0x000009781e1e7807 */ /* 0x000fc80000800000 */
[----:B------:R1:W2:Y:S01]  /*1f5c0*/  LDC.64 R28, c[0x0][R30+0x218] ;  /* 0x000086001e1c7b82 */ /* 0x0002a20000000a00 */
[----:B0-----:R-:W-:-:S07]  /*1f5d0*/  @P0 IMAD.WIDE R14, R218, 0x4, R14 ;  /* 0x00000004da0e0825 */ /* 0x001fce00078e020e */
[----:B------:R1:W0:Y:S01]  /*1f5e0*/  LDC.64 R26, c[0x0][R30+0x228] ;  /* 0x00008a001e1a7b82 */ /* 0x0002220000000a00 */
[----:B------:R3:W5:Y:S07]  /*1f5f0*/  @P0 LDG.E R0, desc[UR46][R14.64] ;  /* 0x0000002e0e000981 */ /* 0x00076e000c1e1900 */
[----:B---3--:R1:W3:Y:S01]  /*1f600*/  LDC.64 R14, c[0x0][R30+0x220] ;  /* 0x000088001e0e7b82 */ /* 0x0082e20000000a00 */
[----:B------:R-:W-:-:S13]  /*1f610*/  ISETP.NE.AND P2, PT, R107, 0x1, PT ;  /* 0x000000016b00780c */ /* 0x000fda0003f45270 */
[----:B------:R-:W4:Y:S08]  /*1f620*/  @P2 LDC R2, c[0x0][0xbec] ;  /* 0x0002fb00ff022b82 */ /* 0x000f300000000800 */
[----:B------:R-:W0:Y:S01]  /*1f630*/  @P2 LDC R31, c[0x0][0xbf0] ;  /* 0x0002fc00ff1f2b82 */ /* 0x000e220000000800 */
[----:B-12---:R-:W-:Y:S05]  /*1f640*/  @P0 BRA `(.L_x_1624) ;  /* 0x0000000000100947 */ /* 0x006fea0003800000 */
[----:B------:R-:W-:Y:S05]  /*1f650*/  @!P3 BRA `(.L_x_1624) ;  /* 0x00000000000cb947 */ /* 0x000fea0003800000 */
[----:B-----5:R-:W2:Y:S04]  /*1f660*/  LDG.E R0, desc[UR46][R12.64] ;  /* 0x0000002e0c007981 */ /* 0x020ea8000c1e1900 */
[----:B------:R-:W2:Y:S02]  /*1f670*/  LDG.E R12, desc[UR46][R12.64+0x4] ;  /* 0x0000042e0c0c7981 */ /* 0x000ea4000c1e1900 */
[----:B--2---:R-:W-:-:S07]  /*1f680*/  IMAD.IADD R0, R12, 0x1, -R0 ;  /* 0x000000010c007824 */ /* 0x004fce00078e0a00 */
.L_x_1624:
[----:B------:R-:W2:Y:S04]  /*1f690*/  LDL R124, [R1+0xa4] ;  /* 0x0000a400017c7983 */ /* 0x000ea80000100800 */
[----:B------:R-:W2:Y:S01]  /*1f6a0*/  LDL R123, [R1+0x94] ;  /* 0x00009400017b7983 */ /* 0x000ea20000100800 */
[----:B------:R-:W-:Y:S01]  /*1f6b0*/  IMAD.IADD R98, R202, 0x1, R199 ;  /* 0x00000001ca627824 */ /* 0x000fe200078e02c7 */
[----:B------:R-:W-:Y:S01]  /*1f6c0*/  ISETP.NE.U32.AND P0, PT, RZ, UR4, PT ;  /* 0x00000004ff007c0c */ /* 0x000fe2000bf05070 */
[----:B------:R-:W-:Y:S01]  /*1f6d0*/  IMAD R102, R29, R211, RZ ;  /* 0x000000d31d667224 */ /* 0x000fe200078e02ff */
[----:B------:R-:W-:Y:S01]  /*1f6e0*/  SEL R105, R222, RZ, P1 ;  /* 0x000000ffde697207 */ /* 0x000fe20000800000 */
[----:B----4-:R-:W-:Y:S01]  /*1f6f0*/  @P2 IMAD.HI.U32 R12, R98, R2, RZ ;  /* 0x00000002620c2227 */ /* 0x010fe200078e00ff */
[----:B------:R-:W-:-:S03]  /*1f700*/  ISETP.NE.AND.EX P0, PT, RZ, UR5, PT, P0 ;  /* 0x00000005ff007c0c */ /* 0x000fc6000bf05300 */
[----:B------:R-:W-:Y:S01]  /*1f710*/  IMAD.MOV.U32 R2, RZ, RZ, R98 ;  /* 0x000000ffff027224 */ /* 0x000fe200078e0062 */
[----:B0-----:R-:W-:Y:S01]  /*1f720*/  @P2 SHF.R.U32.HI R2, RZ, R31, R12 ;  /* 0x0000001fff022219 */ /* 0x001fe2000001160c */
[----:B------:R-:W-:Y:S01]  /*1f730*/  IMAD.WIDE.U32 R28, R28, R211, RZ ;  /* 0x000000d31c1c7225 */ /* 0x000fe200078e00ff */
[----:B------:R-:W-:Y:S01]  /*1f740*/  SHF.R.S32.HI R31, RZ, 0x1f, R218 ;  /* 0x0000001fff1f7819 */ /* 0x000fe200000114da */
[----:B------:R0:W1:Y:S01]  /*1f750*/  LDC.64 R12, c[0x0][R30+0x210] ;  /* 0x000084001e0c7b82 */ /* 0x0000620000000a00 */
[----:B------:R-:W-:Y:S01]  /*1f760*/  SEL R86, R218, RZ, !P0 ;  /* 0x000000ffda567207 */ /* 0x000fe20004000000 */
[-C--:B------:R-:W-:Y:S01]  /*1f770*/  IMAD R103, R27, R105.reuse, RZ ;  /* 0x000000691b677224 */ /* 0x080fe200078e02ff */
[----:B------:R-:W-:Y:S01]  /*1f780*/  SEL R31, R31, RZ, !P0 ;  /* 0x000000ff1f1f7207 */ /* 0x000fe20004000000 */
[----:B------:R-:W-:-:S04]  /*1f790*/  IMAD.WIDE.U32 R26, R26, R105, RZ ;  /* 0x000000691a1a7225 */ /* 0x000fc800078e00ff */
[-C--:B---3--:R-:W-:Y:S02]  /*1f7a0*/  IMAD R94, R15, R86.reuse, RZ ;  /* 0x000000560f5e7224 */ /* 0x088fe400078e02ff */
[----:B------:R-:W-:Y:S02]  /*1f7b0*/  IMAD.IADD R102, R29, 0x1, R102 ;  /* 0x000000011d667824 */ /* 0x000fe400078e0266 */
[C---:B------:R-:W-:Y:S02]  /*1f7c0*/  IMAD R94, R14.reuse, R31, R94 ;  /* 0x0000001f0e5e7224 */ /* 0x040fe400078e025e */
[----:B0-----:R-:W0:Y:S01]  /*1f7d0*/  LDC.64 R30, c[0x0][0xba8] ;  /* 0x0002ea00ff1e7b82 */ /* 0x001e220000000a00 */
[----:B------:R-:W-:-:S04]  /*1f7e0*/  IMAD.WIDE.U32 R14, R14, R86, RZ ;  /* 0x000000560e0e7225 */ /* 0x000fc800078e00ff */
[----:B------:R-:W-:Y:S01]  /*1f7f0*/  IMAD.IADD R15, R15, 0x1, R94 ;  /* 0x000000010f0f7824 */ /* 0x000fe200078e025e */
[----:B-----5:R-:W-:Y:S01]  /*1f800*/  IADD3 R14, P0, P3, R14, R28, R11 ;  /* 0x0000001c0e0e7210 */ /* 0x020fe20007b1e00b */
[----:B------:R-:W-:Y:S01]  /*1f810*/  IMAD.IADD R103, R27, 0x1, R103 ;  /* 0x000000011b677824 */ /* 0x000fe200078e0267 */
[----:B------:R-:W-:Y:S01]  /*1f820*/  SHF.R.S32.HI R94, RZ, 0x1f, R11 ;  /* 0x0000001fff5e7819 */ /* 0x000fe2000001140b */
[----:B------:R-:W-:Y:S01]  /*1f830*/  IMAD R0, R0, R107, RZ ;  /* 0x0000006b00007224 */ /* 0x000fe200078e02ff */
[----:B------:R-:W-:Y:S02]  /*1f840*/  IADD3 R26, P4, P5, R2, R14, R26 ;  /* 0x0000000e021a7210 */ /* 0x000fe40007d9e01a */
[----:B------:R-:W-:Y:S02]  /*1f850*/  IADD3.X R15, R15, R102, R94, P0, P3 ;  /* 0x000000660f0f7210 */ /* 0x000fe400007e645e */
[----:B------:R-:W-:-:S04]  /*1f860*/  SHF.R.S32.HI R14, RZ, 0x1f, R2 ;  /* 0x0000001fff0e7819 */ /* 0x000fc80000011402 */
[----:B------:R-:W-:Y:S01]  /*1f870*/  IADD3.X R27, R14, R15, R103, P4, P5 ;  /* 0x0000000f0e1b7210 */ /* 0x000fe200027ea467 */
[----:B------:R-:W-:-:S04]  /*1f880*/  IMAD.MOV R14, RZ, RZ, -R2 ;  /* 0x000000ffff0e7224 */ /* 0x000fc800078e0a02 */
[----:B------:R-:W-:Y:S01]  /*1f890*/  IMAD R14, R107, R14, R98 ;  /* 0x0000000e6b0e7224 */ /* 0x000fe200078e0262 */
[----:B0-----:R-:W0:Y:S04]  /*1f8a0*/  @!P1 LDC R30, c[0x0][0xb50] ;  /* 0x0002d400ff1e9b82 */ /* 0x001e280000000800 */
[----:B------:R-:W-:-:S04]  /*1f8b0*/  SHF.R.S32.HI R2, RZ, 0x1f, R14 ;  /* 0x0000001fff027819 */ /* 0x000fc8000001140e */
[----:B------:R-:W3:Y:S01]  /*1f8c0*/  @!P1 LDC R31, c[0x0][0xb54] ;  /* 0x0002d500ff1f9b82 */ /* 0x000ee20000000800 */
[-C--:B-1----:R-:W-:Y:S02]  /*1f8d0*/  IMAD R13, R13, R14.reuse, RZ ;  /* 0x0000000e0d0d7224 */ /* 0x082fe400078e02ff */
[----:B------:R-:W-:-:S04]  /*1f8e0*/  IMAD.WIDE.U32 R26, R12, R14, R26 ;  /* 0x0000000e0c1a7225 */ /* 0x000fc800078e001a */
[----:B------:R-:W-:-:S04]  /*1f8f0*/  IMAD R2, R12, R2, R13 ;  /* 0x000000020c027224 */ /* 0x000fc800078e020d */
[----:B------:R-:W-:Y:S01]  /*1f900*/  IMAD.IADD R2, R27, 0x1, R2 ;  /* 0x000000011b027824 */ /* 0x000fe200078e0202 */
[----:B0-----:R-:W-:-:S05]  /*1f910*/  LEA R30, P0, R26, R30, 0x2 ;  /* 0x0000001e1a1e7211 */ /* 0x001fca00078010ff */
[----:B------:R-:W-:Y:S01]  /*1f920*/  SHFL.IDX PT, R12, R30, RZ, 0x1c1f ;  /* 0x001c1fff1e0c7589 */ /* 0x000fe200000e0000 */
[----:B---3--:R-:W-:-:S03]  /*1f930*/  LEA.HI.X R2, R26, R31, R2, 0x2, P0 ;  /* 0x0000001f1a027211 */ /* 0x008fc600000f1402 */
[----:B------:R-:W-:Y:S04]  /*1f940*/  SHFL.IDX PT, R14, R30, 0x1, 0x1c1f ;  /* 0x003c1f001e0e7f89 */ /* 0x000fe800000e0000 */
[----:B------:R-:W0:Y:S04]  /*1f950*/  SHFL.IDX PT, R13, R2, RZ, 0x1c1f ;  /* 0x001c1fff020d7589 */ /* 0x000e2800000e0000 */
[----:B------:R1:W3:Y:S01]  /*1f960*/  SHFL.IDX PT, R15, R2, 0x1, 0x1c1f ;  /* 0x003c1f00020f7f89 */ /* 0x0002e200000e0000 */
[----:B--2---:R-:W-:Y:S01]  /*1f970*/  IMAD.IADD R26, R124, 0x1, R199 ;  /* 0x000000017c1a7824 */ /* 0x004fe200078e02c7 */
[----:B------:R-:W-:-:S03]  /*1f980*/  LOP3.LUT P0, RZ, R123, 0x3, RZ, 0xc0, !PT ;  /* 0x000000037bff7812 */ /* 0x000fc6000780c0ff */
[C---:B-1----:R-:W-:Y:S01]  /*1f990*/  VIADD R2, R26.reuse, 0x8 ;  /* 0x000000081a027836 */ /* 0x042fe20000000000 */
[----:B------:R-:W-:-:S04]  /*1f9a0*/  ISETP.GE.OR P3, PT, R26, R0, P0 ;  /* 0x000000001a00720c */ /* 0x000fc80000766670 */
[----:B------:R-:W-:-:S09]  /*1f9b0*/  ISETP.GE.OR P0, PT, R2, R0, P0 ;  /* 0x000000000200720c */ /* 0x000fd20000706670 */
[----:B0-----:R0:W-:Y:S04]  /*1f9c0*/  @!P3 ST.E desc[UR46][R12.64], R163 ;  /* 0x000000a30c00b985 */ /* 0x0011e8000c10192e */
[----:B---3--:R0:W-:Y:S01]  /*1f9d0*/  @!P0 ST.E desc[UR46][R14.64], R162 ;  /* 0x000000a20e008985 */ /* 0x0081e2000c10192e */
[----:B------:R-:W-:Y:S05]  /*1f9e0*/  @P1 BRA `(.L_x_1625) ;  /* 0x0000000c00fc1947 */ /* 0x000fea0003800000 */
[----:B------:R-:W1:Y:S01]  /*1f9f0*/  S2R R123, SR_TID.X ;  /* 0x00000000007b7919 */ /* 0x000e620000002100 */
[----:B------:R-:W2:Y:S01]  /*1fa00*/  @P2 LDC R10, c[0x0][0xbec] ;  /* 0x0002fb00ff0a2b82 */ /* 0x000ea20000000800 */
[----:B------:R-:W-:-:S07]  /*1fa10*/  ULDC.64 UR4, c[0x0][0xaa0] ;  /* 0x0002a80000047ab9 */ /* 0x000fce0000000a00 */
[----:B0-----:R-:W0:Y:S01]  /*1fa20*/  @P2 LDC R15, c[0x0][0xbf0] ;  /* 0x0002fc00ff0f2b82 */ /* 0x001e220000000800 */
[----:B-1----:R-:W-:-:S05]  /*1fa30*/  VIADD R8, R123, 0xffffff80 ;  /* 0xffffff807b087836 */ /* 0x002fca0000000000 */
[----:B------:R-:W-:-:S04]  /*1fa40*/  SHF.R.S32.HI R3, RZ, 0x1f, R8 ;  /* 0x0000001fff037819 */ /* 0x000fc80000011408 */
[----:B------:R-:W-:-:S04]  /*1fa50*/  LEA.HI R3, R3, R8, RZ, 0x3 ;  /* 0x0000000803037211 */ /* 0x000fc800078f18ff */
[----:B------:R-:W-:-:S05]  /*1fa60*/  LOP3.LUT R3, R3, 0xfffffff8, RZ, 0xc0, !PT ;  /* 0xfffffff803037812 */ /* 0x000fca00078ec0ff */
[----:B------:R-:W-:-:S04]  /*1fa70*/  IMAD.IADD R8, R8, 0x1, -R3 ;  /* 0x0000000108087824 */ /* 0x000fc800078e0a03 */
[----:B------:R-:W-:-:S04]  /*1fa80*/  IMAD R3, R17, 0x8, R8 ;  /* 0x0000000811037824 */ /* 0x000fc800078e0208 */
[----:B------:R-:W-:-:S04]  /*1fa90*/  IMAD.SHL.U32 R3, R3, 0x8, RZ ;  /* 0x0000000803037824 */ /* 0x000fc800078e00ff */
[----:B------:R-:W-:-:S03]  /*1faa0*/  IMAD.WIDE R2, R3, 0x2, R32 ;  /* 0x0000000203027825 */ /* 0x000fc600078e0220 */
[C---:B------:R-:W-:Y:S02]  /*1fab0*/  IADD3 R25, P0, R2.reuse, 0x1000, RZ ;  /* 0x0000100002197810 */ /* 0x040fe40007f1e0ff */
[C---:B------:R-:W-:Y:S02]  /*1fac0*/  IADD3 R29, P1, R2.reuse, 0x2000, RZ ;  /* 0x00002000021d7810 */ /* 0x040fe40007f3e0ff */
[C---:B------:R-:W-:Y:S02]  /*1fad0*/  IADD3 R33, P3, R2.reuse, 0x3000, RZ ;  /* 0x0000300002217810 */ /* 0x040fe40007f7e0ff */
[C---:B------:R-:W-:Y:S02]  /*1fae0*/  IADD3 R37, P4, R2.reuse, 0x4000, RZ ;  /* 0x0000400002257810 */ /* 0x040fe40007f9e0ff */
[----:B------:R-:W-:Y:S02]  /*1faf0*/  IADD3 R41, P5, R2, 0x5000, RZ ;  /* 0x0000500002297810 */ /* 0x000fe40007fbe0ff */
[----:B------:R-:W-:-:S02]  /*1fb00*/  LOP3.LUT R24, R25, 0x380, RZ, 0xc0, !PT ;  /* 0x0000038019187812 */ /* 0x000fc400078ec0ff */
[----:B------:R-:W-:Y:S02]  /*1fb10*/  LOP3.LUT R28, R29, 0x380, RZ, 0xc0, !PT ;  /* 0x000003801d1c7812 */ /* 0x000fe400078ec0ff */
[----:B------:R-:W-:Y:S02]  /*1fb20*/  LOP3.LUT R32, R33, 0x380, RZ, 0xc0, !PT ;  /* 0x0000038021207812 */ /* 0x000fe400078ec0ff */
[----:B------:R-:W-:Y:S02]  /*1fb30*/  LOP3.LUT R36, R37, 0x380, RZ, 0xc0, !PT ;  /* 0x0000038025247812 */ /* 0x000fe400078ec0ff */
[----:B------:R-:W-:Y:S02]  /*1fb40*/  LOP3.LUT R40, R41, 0x380, RZ, 0xc0, !PT ;  /* 0x0000038029287812 */ /* 0x000fe400078ec0ff */
[----:B------:R-:W-:Y:S02]  /*1fb50*/  SHF.R.U64 R24, R24, 0x3, RZ ;  /* 0x0000000318187819 */ /* 0x000fe400000012ff */
[----:B------:R-:W-:-:S02]  /*1fb60*/  SHF.R.U64 R28, R28, 0x3, RZ ;  /* 0x000000031c1c7819 */ /* 0x000fc400000012ff */
        /* <DEDUP_REMOVED lines=13> */
[----:B------:R-:W-:Y:S01]  /*1fc40*/  IADD3 R45, P0, R2, 0x6000, RZ ;  /* 0x00006000022d7810 */ /* 0x000fe20007f1e0ff */
[----:B------:R-:W-:Y:S01]  /*1fc50*/  IMAD R94, R94, UR4, RZ ;  /* 0x000000045e5e7c24 */ /* 0x000fe2000f8e02ff */
[----:B------:R-:W-:Y:S01]  /*1fc60*/  IADD3 R49, P1, R2, 0x7000, RZ ;  /* 0x0000700002317810 */ /* 0x000fe20007f3e0ff */
[----:B------:R-:W-:Y:S01]  /*1fc70*/  IMAD R8, R8, 0x20, R17 ;  /* 0x0000002008087824 */ /* 0x000fe200078e0211 */
[C---:B------:R-:W-:Y:S01]  /*1fc80*/  IADD3 R53, P3, R2.reuse, 0x8000, RZ ;  /* 0x0000800002357810 */ /* 0x040fe20007f7e0ff */
[----:B------:R-:W5:Y:S01]  /*1fc90*/  LD.E.128 R24, desc[UR46][R24.64] ;  /* 0x0000002e18187980 */ /* 0x000f62000c101d00 */
[----:B------:R-:W-:-:S02]  /*1fca0*/  IADD3 R57, P4, R2, 0x9000, RZ ;  /* 0x0000900002397810 */ /* 0x000fc40007f9e0ff */
[----:B------:R-:W-:Y:S01]  /*1fcb0*/  IADD3 R61, P5, R2, 0xa000, RZ ;  /* 0x0000a000023d7810 */ /* 0x000fe20007fbe0ff */
        /* <DEDUP_REMOVED lines=25> */
[C---:B------:R-:W-:Y:S01]  /*1fe50*/  LOP3.LUT R9, R2.reuse, 0x380, RZ, 0xc0, !PT ;  /* 0x0000038002097812 */ /* 0x040fe200078ec0ff */
[----:B------:R-:W-:Y:S01]  /*1fe60*/  IMAD.IADD R13, R199, 0x1, R8 ;  /* 0x00000001c70d7824 */ /* 0x000fe200078e0208 */
[C---:B------:R-:W-:Y:S01]  /*1fe70*/  IADD3 R69, P1, R2.reuse, 0xc000, RZ ;  /* 0x0000c00002457810 */ /* 0x040fe20007f3e0ff */
[----:B------:R-:W5:Y:S01]  /*1fe80*/  LD.E.128 R44, desc[UR46][R44.64] ;  /* 0x0000002e2c2c7980 */ /* 0x000f62000c101d00 */
[C---:B------:R-:W-:Y:S02]  /*1fe90*/  IADD3 R73, P3, R2.reuse, 0xd000, RZ ;  /* 0x0000d00002497810 */ /* 0x040fe40007f7e0ff */
[C---:B------:R-:W-:Y:S01]  /*1fea0*/  IADD3 R77, P4, R2.reuse, 0xe000, RZ ;  /* 0x0000e000024d7810 */ /* 0x040fe20007f9e0ff */
[----:B------:R-:W5:Y:S01]  /*1feb0*/  LD.E.128 R48, desc[UR46][R48.64] ;  /* 0x0000002e30307980 */ /* 0x000f62000c101d00 */
[----:B------:R-:W-:Y:S02]  /*1fec0*/  IADD3 R7, P5, R2, 0xf000, RZ ;  /* 0x0000f00002077810 */ /* 0x000fe40007fbe0ff */
[----:B------:R-:W-:Y:S01]  /*1fed0*/  LOP3.LUT R64, R65, 0x380, RZ, 0xc0, !PT ;  /* 0x0000038041407812 */ /* 0x000fe200078ec0ff */
[----:B------:R-:W5:Y:S01]  /*1fee0*/  LD.E.128 R52, desc[UR46][R52.64] ;  /* 0x0000002e34347980 */ /* 0x000f62000c101d00 */
[----:B------:R-:W-:Y:S01]  /*1fef0*/  LOP3.LUT R68, R69, 0x380, RZ, 0xc0, !PT ;  /* 0x0000038045447812 */ /* 0x000fe200078ec0ff */
[----:B------:R-:W-:Y:S01]  /*1ff00*/  IMAD.X R81, RZ, RZ, R3, P5 ;  /* 0x000000ffff517224 */ /* 0x000fe200028e0603 */
[----:B------:R-:W-:Y:S01]  /*1ff10*/  LOP3.LUT R72, R73, 0x380, RZ, 0xc0, !PT ;  /* 0x0000038049487812 */ /* 0x000fe200078ec0ff */
[----:B------:R-:W5:Y:S01]  /*1ff20*/  LD.E.128 R56, desc[UR46][R56.64] ;  /* 0x0000002e38387980 */ /* 0x000f62000c101d00 */
[----:B------:R-:W-:-:S02]  /*1ff30*/  LOP3.LUT R76, R77, 0x380, RZ, 0xc0, !PT ;  /* 0x000003804d4c7812 */ /* 0x000fc400078ec0ff */
[----:B------:R-:W-:Y:S01]  /*1ff40*/  SHF.R.U64 R9, R9, 0x3, RZ ;  /* 0x0000000309097819 */ /* 0x000fe200000012ff */
[----:B------:R-:W5:Y:S01]  /*1ff50*/  LD.E.128 R60, desc[UR46][R60.64] ;  /* 0x0000002e3c3c7980 */ /* 0x000f62000c101d00 */
[----:B------:R-:W-:Y:S02]  /*1ff60*/  LOP3.LUT R5, R7, 0x380, RZ, 0xc0, !PT ;  /* 0x0000038007057812 */ /* 0x000fe400078ec0ff */
[----:B------:R-:W-:Y:S02]  /*1ff70*/  SHF.R.U64 R64, R64, 0x3, RZ ;  /* 0x0000000340407819 */ /* 0x000fe400000012ff */
[----:B------:R-:W-:Y:S02]  /*1ff80*/  SHF.R.U64 R68, R68, 0x3, RZ ;  /* 0x0000000344447819 */ /* 0x000fe400000012ff */
[----:B------:R-:W-:Y:S02]  /*1ff90*/  SHF.R.U64 R72, R72, 0x3, RZ ;  /* 0x0000000348487819 */ /* 0x000fe400000012ff */
[----:B------:R-:W-:-:S02]  /*1ffa0*/  SHF.R.U64 R76, R76, 0x3, RZ ;  /* 0x000000034c4c7819 */ /* 0x000fc400000012ff */
[----:B------:R-:W-:Y:S02]  /*1ffb0*/  LOP3.LUT R4, R9, R2, RZ, 0x3c, !PT ;  /* 0x0000000209047212 */ /* 0x000fe400078e3cff */
[----:B------:R-:W-:Y:S01]  /*1ffc0*/  SHF.R.U64 R2, R5, 0x3, RZ ;  /* 0x0000000305027819 */ /* 0x000fe200000012ff */
[--C-:B------:R-:W-:Y:S01]  /*1ffd0*/  IMAD.MOV.U32 R5, RZ, RZ, R3.reuse ;  /* 0x000000ffff057224 */ /* 0x100fe200078e0003 */
        /* <DEDUP_REMOVED lines=8> */
[C---:B------:R-:W-:Y:S01]  /*20060*/  IMAD R9, R11.reuse, UR5, R94 ;  /* 0x000000050b097c24 */ /* 0x040fe2000f8e025e */
[----:B------:R-:W-:Y:S01]  /*20070*/  LOP3.LUT R80, R2, R7, RZ, 0x3c, !PT ;  /* 0x0000000702507212 */ /* 0x000fe200078e3cff */
[----:B------:R-:W-:Y:S01]  /*20080*/  IMAD.WIDE.U32 R2, R11, UR4, RZ ;  /* 0x000000040b027c25 */ /* 0x000fe2000f8e00ff */
[----:B------:R-:W-:Y:S01]  /*20090*/  ULDC.64 UR4, c[0x0][0xae8] ;  /* 0x0002ba0000047ab9 */ /* 0x000fe20000000a00 */
[----:B------:R-:W5:Y:S02]  /*200a0*/  LD.E.128 R4, desc[UR46][R4.64] ;  /* 0x0000002e04047980 */ /* 0x000f64000c101d00 */
[----:B------:R-:W-:-:S02]  /*200b0*/  IMAD.IADD R3, R3, 0x1, R9 ;  /* 0x0000000103037824 */ /* 0x000fc400078e0209 */
[----:B------:R-:W5:Y:S01]  /*200c0*/  LD.E.128 R64, desc[UR46][R64.64] ;  /* 0x0000002e40407980 */ /* 0x000f62000c101d00 */
[----:B--2---:R-:W-:-:S03]  /*200d0*/  @P2 IMAD.HI.U32 R8, R13, R10, RZ ;  /* 0x0000000a0d082227 */ /* 0x004fc600078e00ff */
[----:B------:R-:W5:Y:S01]  /*200e0*/  LD.E.128 R68, desc[UR46][R68.64] ;  /* 0x0000002e44447980 */ /* 0x000f62000c101d00 */
[----:B------:R-:W-:-:S03]  /*200f0*/  IMAD.WIDE.U32 R2, R211, UR4, R2 ;  /* 0x00000004d3027c25 */ /* 0x000fc6000f8e0002 */
[----:B------:R-:W5:Y:S01]  /*20100*/  LD.E.128 R72, desc[UR46][R72.64] ;  /* 0x0000002e48487980 */ /* 0x000f62000c101d00 */
[----:B------:R-:W-:-:S03]  /*20110*/  SHF.R.S32.HI R11, RZ, 0x1f, R86 ;  /* 0x0000001fff0b7819 */ /* 0x000fc60000011456 */
[----:B------:R-:W5:Y:S04]  /*20120*/  LD.E.128 R76, desc[UR46][R76.64] ;  /* 0x0000002e4c4c7980 */ /* 0x000f68000c101d00 */
[----:B------:R-:W5:Y:S01]  /*20130*/  LD.E.128 R80, desc[UR46][R80.64] ;  /* 0x0000002e50507980 */ /* 0x000f62000c101d00 */
[----:B------:R-:W-:Y:S01]  /*20140*/  @!PT LDS RZ, [RZ] ;  /* 0x00000000fffff984 */ /* 0x000fe20000000800 */
[----:B------:R-:W-:Y:S01]  /*20150*/  @!PT LDS RZ, [RZ] ;  /* 0x00000000fffff984 */ /* 0x000fe20000000800 */
[----:B------:R-:W-:Y:S01]  /*20160*/  @!PT LDS RZ, [RZ] ;  /* 0x00000000fffff984 */ /* 0x000fe20000000800 */
[----:B------:R-:W-:Y:S01]  /*20170*/  @!PT LDS RZ, [RZ] ;  /* 0x00000000fffff984 */ /* 0x000fe20000000800 */
[----:B------:R1:W-:Y:S06]  /*20180*/  MEMBAR.ALL.CTA ;  /* 0x0000000000007992 */ /* 0x0003ec0000008000 */
[----:B-1----:R-:W1:Y:S01]  /*20190*/  FENCE.VIEW.ASYNC.S ;  /* 0x00000000000073c6 */ /* 0x002e620000000000 */
[----:B------:R-:W-:Y:S01]  /*201a0*/  IMAD R3, R211, UR5, R3 ;  /* 0x00000005d3037c24 */ /* 0x000fe2000f8e0203 */
[----:B------:R-:W-:Y:S01]  /*201b0*/  ULDC.64 UR4, c[0x0][0xaf0] ;  /* 0x0002bc0000047ab9 */ /* 0x000fe20000000a00 */
[----:B------:R-:W-:Y:S01]  /*201c0*/  IMAD.MOV.U32 R9, RZ, RZ, R13 ;  /* 0x000000ffff097224 */ /* 0x000fe200078e000d */
[----:B0-----:R-:W-:Y:S01]  /*201d0*/  @P2 SHF.R.U32.HI R9, RZ, R15, R8 ;  /* 0x0000000fff092219 */ /* 0x001fe20000011608 */
[----:B------:R-:W-:-:S03]  /*201e0*/  IMAD R11, R11, UR4, RZ ;  /* 0x000000040b0b7c24 */ /* 0x000fc6000f8e02ff */
[----:B------:R-:W-:Y:S01]  /*201f0*/  SHF.R.S32.HI R8, RZ, 0x1f, R9 ;  /* 0x0000001fff087819 */ /* 0x000fe20000011409 */
[C---:B------:R-:W-:Y:S02]  /*20200*/  IMAD R11, R86.reuse, UR5, R11 ;  /* 0x00000005560b7c24 */ /* 0x040fe4000f8e020b */
[----:B------:R-:W-:Y:S01]  /*20210*/  IMAD.WIDE.U32 R2, R86, UR4, R2 ;  /* 0x0000000456027c25 */ /* 0x000fe2000f8e0002 */
[----:B------:R-:W-:-:S03]  /*20220*/  ULDC.64 UR4, c[0x0][0xae0] ;  /* 0x0002b80000047ab9 */ /* 0x000fc60000000a00 */
[----:B------:R-:W-:Y:S02]  /*20230*/  IMAD.MOV R12, RZ, RZ, -R9 ;  /* 0x000000ffff0c7224 */ /* 0x000fe400078e0a09 */
[----:B------:R-:W-:Y:S02]  /*20240*/  IMAD R10, R8, UR4, RZ ;  /* 0x00000004080a7c24 */ /* 0x000fe4000f8e02ff */
[----:B------:R-:W-:Y:S02]  /*20250*/  IMAD.IADD R3, R3, 0x1, R11 ;  /* 0x0000000103037824 */ /* 0x000fe400078e020b */
        /* <DEDUP_REMOVED lines=13> */
[----:B------:R-:W-:Y:S01]  /*20330*/  LEA R20, P0, R2, UR4, 0x1 ;  /* 0x0000000402147c11 */ /* 0x000fe2000f8008ff */
[----:B------:R-:W-:Y:S01]  /*20340*/  IMAD.IADD R3, R3, 0x1, R107 ;  /* 0x0000000103037824 */ /* 0x000fe200078e026b */
[----:B------:R-:W-:Y:S01]  /*20350*/  UMOV UR4, 0xffffffff ;  /* 0xffffffff00047882 */ /* 0x000fe20000000000 */
[----:B------:R-:W-:-:S03]  /*20360*/  IMAD.IADD R199, R17, 0x1, R199 ;  /* 0x0000000111c77824 */ /* 0x000fc600078e02c7 */
[----:B------:R-:W-:Y:S01]  /*20370*/  LEA.HI.X R84, R2, UR5, R3, 0x1, P0 ;  /* 0x0000000502547c11 */ /* 0x000fe200080f0c03 */
[----:B------:R-:W-:Y:S06]  /*20380*/  BRA.DIV UR4, `(.L_x_1626) ;  /* 0x0000010a04b87947 */ /* 0x000fec000b800000 */
[----:B------:R0:W1:Y:S04]  /*20390*/  SHFL.IDX PT, R21, R84, RZ, 0x181f ;  /* 0x00181fff54157589 */ /* 0x00006800000e0000 */
[----:B------:R0:W2:Y:S02]  /*203a0*/  SHFL.IDX PT, R14, R20, RZ, 0x181f ;  /* 0x00181fff140e7589 */ /* 0x0000a400000e0000 */
.L_x_1993:
[----:B------:R-:W-:Y:S01]  /*203b0*/  ISETP.GE.AND P0, PT, R199, R0, PT ;  /* 0x00000000c700720c */ /* 0x000fe20003f06270 */
[----:B------:R-:W-:-:S12]  /*203c0*/  BSSY B1, `(.L_x_1627) ;  /* 0x0000013000017945 */ /* 0x000fd80003800000 */
[----:B------:R-:W-:Y:S05]  /*203d0*/  @P0 BRA `(.L_x_1628) ;  /* 0x0000000000440947 */ /* 0x000fea0003800000 */
[----:B------:R-:W-:Y:S02]  /*203e0*/  ULDC UR4, c[0x0][0xac8] ;  /* 0x0002b20000047ab9 */ /* 0x000fe40000000800 */
[----:B------:R-:W-:Y:S02]  /*203f0*/  ISETP.GE.AND P3, PT, R18, UR4, PT ;  /* 0x0000000412007c0c */ /* 0x000fe4000bf66270 */
[----:B------:R-:W-:Y:S02]  /*20400*/  ISETP.GE.AND P2, PT, R194, UR4, PT ;  /* 0x00000004c2007c0c */ /* 0x000fe4000bf46270 */
[----:B------:R-:W-:Y:S02]  /*20410*/  ISETP.GE.AND P1, PT, R208, UR4, PT ;  /* 0x00000004d0007c0c */ /* 0x000fe4000bf26270 */
[----:B------:R-:W-:-:S07]  /*20420*/  ISETP.GE.AND P0, PT, R210, UR4, PT ;  /* 0x00000004d2007c0c */ /* 0x000fce000bf06270 */
[-C--:B--2---:R-:W-:Y:S02]  /*20430*/  @!P3 LEA R2, P5, R18, R14.reuse, 0x1 ;  /* 0x0000000e1202b211 */ /* 0x084fe400078a08ff */
[-C--:B------:R-:W-:Y:S02]  /*20440*/  @!P2 LEA R8, P4, R194, R14.reuse, 0x1 ;  /* 0x0000000ec208a211 */ /* 0x080fe400078808ff */
[-C--:B-1----:R-:W-:Y:S02]  /*20450*/  @!P3 LEA.HI.X R3, R18, R21.reuse, R19, 0x1, P5 ;  /* 0x000000151203b211 */ /* 0x082fe400028f0c13 */
[-C--:B------:R-:W-:Y:S02]  /*20460*/  @!P1 LEA R10, P5, R208, R14.reuse, 0x1 ;  /* 0x0000000ed00a9211 */ /* 0x080fe400078a08ff */
[----:B------:R-:W-:Y:S01]  /*20470*/  @!P2 LEA.HI.X R9, R194, R21, R216, 0x1, P4 ;  /* 0x00000015c209a211 */ /* 0x000fe200020f0cd8 */
[----:B-----5:R3:W-:Y:S01]  /*20480*/  @!P3 ST.E.128 desc[UR46][R2.64], R4 ;  /* 0x000000040200b985 */ /* 0x0207e2000c101d2e */
[----:B------:R-:W-:-:S02]  /*20490*/  @!P0 LEA R12, P4, R210, R14, 0x1 ;  /* 0x0000000ed20c8211 */ /* 0x000fc400078808ff */
[-C--:B------:R-:W-:Y:S01]  /*204a0*/  @!P1 LEA.HI.X R11, R208, R21.reuse, R221, 0x1, P5 ;  /* 0x00000015d00b9211 */ /* 0x080fe200028f0cdd */
[----:B------:R3:W-:Y:S01]  /*204b0*/  @!P2 ST.E.128 desc[UR46][R8.64], R36 ;  /* 0x000000240800a985 */ /* 0x0007e2000c101d2e */
[----:B------:R-:W-:-:S03]  /*204c0*/  @!P0 LEA.HI.X R13, R210, R21, R220, 0x1, P4 ;  /* 0x00000015d20d8211 */ /* 0x000fc600020f0cdc */
[----:B------:R3:W-:Y:S04]  /*204d0*/  @!P1 ST.E.128 desc[UR46][R10.64], R52 ;  /* 0x000000340a009985 */ /* 0x0007e8000c101d2e */
[----:B------:R3:W-:Y:S02]  /*204e0*/  @!P0 ST.E.128 desc[UR46][R12.64], R68 ;  /* 0x000000440c008985 */ /* 0x0007e4000c101d2e */
.L_x_1628:
[----:B------:R-:W-:Y:S05]  /*204f0*/  BSYNC B1 ;  /* 0x0000000000017941 */ /* 0x000fea0003800000 */
.L_x_1627:
[----:B------:R-:W-:-:S03]  /*20500*/  UMOV UR4, 0xffffffff ;  /* 0xffffffff00047882 */ /* 0x000fc60000000000 */
[----:B------:R-:W-:Y:S05]  /*20510*/  BRA.DIV UR4, `(.L_x_1629) ;  /* 0x0000010a04887947 */ /* 0x000fea000b800000 */
[----:B---3--:R3:W4:Y:S04]  /*20520*/  SHFL.IDX PT, R9, R84, 0x1, 0x181f ;  /* 0x00381f0054097f89 */ /* 0x00872800000e0000 */
[----:B--2---:R3:W2:Y:S02]  /*20530*/  SHFL.IDX PT, R14, R20, 0x1, 0x181f ;  /* 0x00381f00140e7f89 */ /* 0x0046a400000e0000 */
.L_x_1997:
[----:B------:R-:W-:Y:S01]  /*20540*/  VIADD R3, R199, 0x20 ;  /* 0x00000020c7037836 */ /* 0x000fe20000000000 */
[----:B------:R-:W-:Y:S04]  /*20550*/  BSSY B1, `(.L_x_1630) ;  /* 0x0000014000017945 */ /* 0x000fe80003800000 */
[----:B------:R-:W-:-:S13]  /*20560*/  ISETP.GE.AND P0, PT, R3, R0, PT ;  /* 0x000000000300720c */ /* 0x000fda0003f06270 */
[----:B------:R-:W-:Y:S05]  /*20570*/  @P0 BRA `(.L_x_1631) ;  /* 0x0000000000440947 */ /* 0x000fea0003800000 */
[----:B------:R-:W-:Y:S02]  /*20580*/  ULDC UR4, c[0x0][0xac8] ;  /* 0x0002b20000047ab9 */ /* 0x000fe40000000800 */
[----:B------:R-:W-:Y:S02]  /*20590*/  ISETP.GE.AND P3, PT, R18, UR4, PT ;  /* 0x0000000412007c0c */ /* 0x000fe4000bf66270 */
[----:B------:R-:W-:Y:S02]  /*205a0*/  ISETP.GE.AND P2, PT, R194, UR4, PT ;  /* 0x00000004c2007c0c */ /* 0x000fe4000bf46270 */
[----:B------:R-:W-:Y:S02]  /*205b0*/  ISETP.GE.AND P1, PT, R208, UR4, PT ;  /* 0x00000004d0007c0c */ /* 0x000fe4000bf26270 */
[----:B------:R-:W-:-:S07]  /*205c0*/  ISETP.GE.AND P0, PT, R210, UR4, PT ;  /* 0x00000004d2007c0c */ /* 0x000fce000bf06270 */
[-C--:B--2---:R-:W-:Y:S02]  /*205d0*/  @!P3 LEA R2, P5, R18, R14.reuse, 0x1 ;  /* 0x0000000e1202b211 */ /* 0x084fe400078a08ff */
[-C--:B-----5:R-:W-:Y:S02]  /*205e0*/  @!P2 LEA R4, P4, R194, R14.reuse, 0x1 ;  /* 0x0000000ec204a211 */ /* 0x0a0fe400078808ff */
[-C--:B----4-:R-:W-:Y:S02]  /*205f0*/  @!P3 LEA.HI.X R3, R18, R9.reuse, R19, 0x1, P5 ;  /* 0x000000091203b211 */ /* 0x090fe400028f0c13 */
[-C--:B------:R-:W-:Y:S02]  /*20600*/  @!P1 LEA R6, P5, R208, R14.reuse, 0x1 ;  /* 0x0000000ed0069211 */ /* 0x080fe400078a08ff */
        /* <DEDUP_REMOVED lines=8> */
.L_x_1631:
[----:B------:R-:W-:Y:S05]  /*20690*/  BSYNC B1 ;  /* 0x0000000000017941 */ /* 0x000fea0003800000 */
.L_x_1630:
[----:B------:R-:W-:-:S03]  /*206a0*/  UMOV UR4, 0xffffffff ;  /* 0xffffffff00047882 */ /* 0x000fc60000000000 */
[----:B------:R-:W-:Y:S05]  /*206b0*/  BRA.DIV UR4, `(.L_x_1632) ;  /* 0x0000010a04687947 */ /* 0x000fea000b800000 */
[----:B--2-4-:R2:W4:Y:S04]  /*206c0*/  SHFL.IDX PT, R9, R84, 0x2, 0x181f ;  /* 0x00581f0054097f89 */ /* 0x01452800000e0000 */
[----:B------:R2:W0:Y:S02]  /*206d0*/  SHFL.IDX PT, R14, R20, 0x2, 0x181f ;  /* 0x00581f00140e7f89 */ /* 0x00042400000e0000 */
.L_x_2001:
        /* <DEDUP_REMOVED lines=9> */
[-C--:B0-----:R-:W-:Y:S02]  /*20770*/  @!P3 LEA R2, P5, R18, R14.reuse, 0x1 ;  /* 0x0000000e1202b211 */ /* 0x081fe400078a08ff */
        /* <DEDUP_REMOVED lines=11> */
.L_x_1634:
[----:B------:R-:W-:Y:S05]  /*20830*/  BSYNC B1 ;  /* 0x0000000000017941 */ /* 0x000fea0003800000 */
.L_x_1633:
[----:B------:R-:W-:-:S03]  /*20840*/  UMOV UR4, 0xffffffff ;  /* 0xffffffff00047882 */ /* 0x000fc60000000000 */
[----:B------:R-:W-:Y:S05]  /*20850*/  BRA.DIV UR4, `(.L_x_1635) ;  /* 0x0000010a04487947 */ /* 0x000fea000b800000 */
[----:B0-----:R0:W0:Y:S04]  /*20860*/  SHFL.IDX PT, R3, R84, 0x3, 0x181f ;  /* 0x00781f0054037f89 */ /* 0x00102800000e0000 */
[----:B------:R0:W0:Y:S02]  /*20870*/  SHFL.IDX PT, R14, R20, 0x3, 0x181f ;  /* 0x00781f00140e7f89 */ /* 0x00002400000e0000 */
.L_x_2005:
[----:B-----5:R-:W-:-:S05]  /*20880*/  VIADD R5, R199, 0x60 ;  /* 0x00000060c7057836 */ /* 0x020fca0000000000 */
[----:B------:R-:W-:-:S13]  /*20890*/  ISETP.GE.AND P0, PT, R5, R0, PT ;  /* 0x000000000500720c */ /* 0x000fda0003f06270 */
[----:B------:R-:W-:Y:S05]  /*208a0*/  @P0 BRA `(.L_x_1636) ;  /* 0x00000030008c0947 */ /* 0x000fea0003800000 */
        /* <DEDUP_REMOVED lines=15> */
[----:B------:R-:W-:-:S04]  /*209a0*/  LEA R14, P0, R210, R14, 0x1 ;  /* 0x0000000ed20e7211 */ /* 0x000fc800078008ff */
[----:B------:R-:W-:-:S05]  /*209b0*/  LEA.HI.X R15, R210, R3, R220, 0x1, P0 ;  /* 0x00000003d20f7211 */ /* 0x000fca00000f0cdc */
[----:B------:R4:W-:Y:S01]  /*209c0*/  ST.E.128 desc[UR46][R14.64], R80 ;  /* 0x000000500e007985 */ /* 0x0009e2000c101d2e */
[----:B------:R-:W-:Y:S05]  /*209d0*/  BRA `(.L_x_1636) ;  /* 0x0000003000407947 */ /* 0x000fea0003800000 */
.L_x_1625:
        /* <DEDUP_REMOVED lines=11> */
[----:B------:R-:W-:Y:S01]  /*20a90*/  IMAD.IADD R13, R13, 0x1, R15 ;  /* 0x000000010d0d7824 */ /* 0x000fe200078e020f */
[----:B------:R-:W-:Y:S01]  /*20aa0*/  SHF.R.S32.HI R15, RZ, 0x1f, R14 ;  /* 0x0000001fff0f7819 */ /* 0x000fe2000001140e */
[----:B------:R-:W-:-:S04]  /*20ab0*/  IMAD.WIDE.U32 R12, R211, UR4, R12 ;  /* 0x00000004d30c7c25 */ /* 0x000fc8000f8e000c */
[----:B------:R-:W-:Y:S01]  /*20ac0*/  IMAD R13, R211, UR5, R13 ;  /* 0x00000005d30d7c24 */ /* 0x000fe2000f8e020d */
[----:B------:R-:W-:Y:S02]  /*20ad0*/  ULDC.64 UR4, c[0x0][0xb40] ;  /* 0x0002d00000047ab9 */ /* 0x000fe40000000a00 */
[----:B------:R-:W-:Y:S02]  /*20ae0*/  IMAD R11, R11, UR4, RZ ;  /* 0x000000040b0b7c24 */ /* 0x000fe4000f8e02ff */
[----:B------:R-:W-:-:S04]  /*20af0*/  IMAD.WIDE.U32 R12, R86, UR4, R12 ;  /* 0x00000004560c7c25 */ /* 0x000fc8000f8e000c */
[----:B------:R-:W-:Y:S01]  /*20b00*/  IMAD R11, R86, UR5, R11 ;  /* 0x00000005560b7c24 */ /* 0x000fe2000f8e020b */
[----:B------:R-:W-:-:S03]  /*20b10*/  ULDC.64 UR4, c[0x0][0xb48] ;  /* 0x0002d20000047ab9 */ /* 0x000fc60000000a00 */
[----:B------:R-:W-:Y:S02]  /*20b20*/  IMAD.IADD R13, R13, 0x1, R11 ;  /* 0x000000010d0d7824 */ /* 0x000fe400078e020b */
[----:B------:R-:W-:Y:S02]  /*20b30*/  IMAD.MOV R11, RZ, RZ, -R14 ;  /* 0x000000ffff0b7224 */ /* 0x000fe400078e0a0e */
        /* <DEDUP_REMOVED lines=9> */
[----:B------:R-:W-:-:S03]  /*20bd0*/  IMAD.IADD R13, R13, 0x1, R15 ;  /* 0x000000010d0d7824 */ /* 0x000fc600078e020f */
[----:B------:R-:W-:Y:S01]  /*20be0*/  PRMT R14, RZ, 0x654, R14 ;  /* 0x00000654ff0e7816 */ /* 0x000fe2000000000e */
[----:B------:R-:W-:-:S03]  /*20bf0*/  IMAD.WIDE.U32 R12, R11, UR4, R12 ;  /* 0x000000040b0c7c25 */ /* 0x000fc6000f8e000c */
[----:B------:R0:W-:Y:S02]  /*20c00*/  SYNCS.ARRIVE.TRANS64.RED.A1T0 RZ, [R14+URZ], RZ ;  /* 0x000000ff0eff79a7 */ /* 0x0001e4000810043f */
[----:B0-----:R-:W-:-:S05]  /*20c10*/  SHF.R.S32.HI R14, RZ, 0x1f, R11 ;  /* 0x0000001fff0e7819 */ /* 0x001fca000001140b */
[----:B------:R-:W-:-:S04]  /*20c20*/  IMAD R14, R14, UR4, RZ ;  /* 0x000000040e0e7c24 */ /* 0x000fc8000f8e02ff */
[----:B------:R-:W-:Y:S01]  /*20c30*/  IMAD R14, R11, UR5, R14 ;  /* 0x000000050b0e7c24 */ /* 0x000fe2000f8e020e */
[----:B------:R-:W-:Y:S02]  /*20c40*/  ULDC.64 UR4, c[0x0][0xb00] ;  /* 0x0002c00000047ab9 */ /* 0x000fe40000000a00 */
[----:B------:R-:W-:Y:S01]  /*20c50*/  LEA R30, P0, R12, UR4, 0x2 ;  /* 0x000000040c1e7c11 */ /* 0x000fe2000f8010ff */
[----:B------:R-:W-:Y:S01]  /*20c60*/  IMAD.IADD R14, R13, 0x1, R14 ;  /* 0x000000010d0e7824 */ /* 0x000fe200078e020e */
[----:B------:R-:W-:-:S04]  /*20c70*/  UMOV UR4, 0xffffffff ;  /* 0xffffffff00047882 */ /* 0x000fc80000000000 */
[----:B------:R-:W-:Y:S01]  /*20c80*/  LEA.HI.X R31, R12, UR5, R14, 0x2, P0 ;  /* 0x000000050c1f7c11 */ /* 0x000fe200080f140e */
[----:B------:R-:W-:Y:S06]  /*20c90*/  BRA.DIV UR4, `(.L_x_1637) ;  /* 0x0000010604807947 */ /* 0x000fec000b800000 */
[----:B------:R0:W1:Y:S04]  /*20ca0*/  SHFL.IDX PT, R32, R31, RZ, 0x1c1f ;  /* 0x001c1fff1f207589 */ /* 0x00006800000e0000 */
[----:B------:R0:W2:Y:S02]  /*20cb0*/  SHFL.IDX PT, R11, R30, RZ, 0x1c1f ;  /* 0x001c1fff1e0b7589 */ /* 0x0000a400000e0000 */
.L_x_2008:
[----:B------:R-:W-:Y:S01]  /*20cc0*/  ISETP.GE.AND P0, PT, R26, R0, PT ;  /* 0x000000001a00720c */ /* 0x000fe20003f06270 */
[----:B------:R-:W-:-:S12]  /*20cd0*/  BSSY B1, `(.L_x_1638) ;  /* 0x0000103000017945 */ /* 0x000fd80003800000 */
[----:B------:R-:W-:Y:S05]  /*20ce0*/  @P0 BRA `(.L_x_1639) ;  /* 0x0000001000040947 */ /* 0x000fea0003800000 */
[----:B------:R-:W-:Y:S01]  /*20cf0*/  ULDC UR4, c[0x0][0xac8] ;  /* 0x0002b20000047ab9 */ /* 0x000fe20000000800 */
[----:B------:R-:W-:Y:S01]  /*20d00*/  SHF.R.S32.HI R14, RZ, 0x1f, R196 ;  /* 0x0000001fff0e7819 */ /* 0x000fe200000114c4 */
[C---:B------:R-:W-:Y:S01]  /*20d10*/  VIADD R27, R196.reuse, 0x8 ;  /* 0x00000008c41b7836 */ /* 0x040fe20000000000 */
[C---:B------:R-:W-:Y:S01]  /*20d20*/  ISETP.GE.AND P0, PT, R196.reuse, UR4, PT ;  /* 0x00000004c4007c0c */ /* 0x040fe2000bf06270 */
[C---:B------:R-:W-:Y:S02]  /*20d30*/  VIADD R28, R196.reuse, 0x8 ;  /* 0x00000008c41c7836 */ /* 0x040fe40000000000 */
[C---:B------:R-:W-:Y:S02]  /*20d40*/  VIADD R29, R196.reuse, 0x10 ;  /* 0x00000010c41d7836 */ /* 0x040fe40000000000 */
[C---:B------:R-:W-:Y:S01]  /*20d50*/  VIADD R33, R196.reuse, 0x10 ;  /* 0x00000010c4217836 */ /* 0x040fe20000000000 */
[----:B------:R-:W-:Y:S01]  /*20d60*/  SHF.R.S32.HI R28, RZ, 0x1f, R28 ;  /* 0x0000001fff1c7819 */ /* 0x000fe2000001141c */
[----:B------:R-:W-:-:S02]  /*20d70*/  VIADD R26, R196, 0x40 ;  /* 0x00000040c41a7836 */ /* 0x000fc40000000000 */
[C---:B------:R-:W-:Y:S01]  /*20d80*/  VIADD R86, R196.reuse, 0x58 ;  /* 0x00000058c4567836 */ /* 0x040fe20000000000 */
[----:B------:R-:W-:Y:S01]  /*20d90*/  SHF.R.S32.HI R33, RZ, 0x1f, R33 ;  /* 0x0000001fff217819 */ /* 0x000fe20000011421 */
[C---:B------:R-:W-:Y:S02]  /*20da0*/  VIADD R98, R196.reuse, 0x60 ;  /* 0x00000060c4627836 */ /* 0x040fe40000000000 */
[C---:B--2---:R-:W-:Y:S01]  /*20db0*/  @!P0 LEA R12, P1, R196.reuse, R11, 0x2 ;  /* 0x0000000bc40c8211 */ /* 0x044fe200078210ff */
[C---:B------:R-:W-:Y:S01]  /*20dc0*/  VIADD R94, R196.reuse, 0x70 ;  /* 0x00000070c45e7836 */ /* 0x040fe20000000000 */
[----:B------:R-:W-:Y:S02]  /*20dd0*/  @!P0 MOV R15, R120 ;  /* 0x00000078000f8202 */ /* 0x000fe40000000f00 */
[----:B-1----:R-:W-:Y:S01]  /*20de0*/  @!P0 LEA.HI.X R13, R196, R32, R14, 0x2, P1 ;  /* 0x00000020c40d8211 */ /* 0x002fe200008f140e */
[----:B------:R-:W-:Y:S01]  /*20df0*/  @!P0 IMAD.MOV.U32 R14, RZ, RZ, R119 ;  /* 0x000000ffff0e8224 */ /* 0x000fe200078e0077 */
[----:B------:R-:W-:-:S02]  /*20e00*/  SHF.R.S32.HI R86, RZ, 0x1f, R86 ;  /* 0x0000001fff567819 */ /* 0x000fc40000011456 */
[----:B------:R-:W-:Y:S02]  /*20e10*/  SHF.R.S32.HI R98, RZ, 0x1f, R98 ;  /* 0x0000001fff627819 */ /* 0x000fe40000011462 */
[----:B------:R1:W-:Y:S01]  /*20e20*/  @!P0 ST.E.64 desc[UR46][R12.64], R14 ;  /* 0x0000000e0c008985 */ /* 0x0003e2000c101b2e */
[----:B------:R-:W-:-:S13]  /*20e30*/  ISETP.GE.AND P0, PT, R27, UR4, PT ;  /* 0x000000041b007c0c */ /* 0x000fda000bf06270 */
[C---:B-1----:R-:W-:Y:S01]  /*20e40*/  @!P0 LEA R12, P1, R27.reuse, R11, 0x2 ;  /* 0x0000000b1b0c8211 */ /* 0x042fe200078210ff */
[----:B------:R-:W-:Y:S02]  /*20e50*/  @!P0 IMAD.MOV.U32 R14, RZ, RZ, R117 ;  /* 0x000000ffff0e8224 */ /* 0x000fe400078e0075 */
[----:B------:R-:W-:Y:S01]  /*20e60*/  @!P0 IMAD.MOV.U32 R15, RZ, RZ, R118 ;  /* 0x000000ffff0f8224 */ /* 0x000fe200078e0076 */
[----:B------:R-:W-:Y:S01]  /*20e70*/  @!P0 LEA.HI.X R13, R27, R32, R28, 0x2, P1 ;  /* 0x000000201b0d8211 */ /* 0x000fe200008f141c */
[C---:B------:R-:W-:Y:S02]  /*20e80*/  VIADD R27, R196.reuse, 0x18 ;  /* 0x00000018c41b7836 */ /* 0x040fe40000000000 */
[----:B------:R-:W-:Y:S02]  /*20e90*/  VIADD R28, R196, 0x20 ;  /* 0x00000020c41c7836 */ /* 0x000fe40000000000 */
[----:B------:R1:W-:Y:S01]  /*20ea0*/  @!P0 ST.E.64 desc[UR46][R12.64], R14 ;  /* 0x0000000e0c008985 */ /* 0x0003e2000c101b2e */
[----:B------:R-:W-:-:S02]  /*20eb0*/  ISETP.GE.AND P0, PT, R29, UR4, PT ;  /* 0x000000041d007c0c */ /* 0x000fc4000bf06270 */
[----:B------:R-:W-:-:S11]  /*20ec0*/  ISETP.GE.AND P1, PT, R27, UR4, PT ;  /* 0x000000041b007c0c */ /* 0x000fd6000bf26270 */
        /* <DEDUP_REMOVED lines=8> */
[----:B------:R-:W-:Y:S02]  /*20f50*/  SHF.R.S32.HI R33, RZ, 0x1f, R33 ;  /* 0x0000001fff217819 */ /* 0x000fe40000011421 */
[C---:B-1----:R-:W-:Y:S01]  /*20f60*/  @!P1 LEA R12, P2, R27.reuse, R11, 0x2 ;  /* 0x0000000b1b0c9211 */ /* 0x042fe200078410ff */
[----:B------:R-:W-:Y:S02]  /*20f70*/  @!P1 IMAD.MOV.U32 R14, RZ, RZ, R109 ;  /* 0x000000ffff0e9224 */ /* 0x000fe400078e006d */
[----:B------:R-:W-:Y:S01]  /*20f80*/  @!P1 IMAD.MOV.U32 R15, RZ, RZ, R110 ;  /* 0x000000ffff0f9224 */ /* 0x000fe200078e006e */
[----:B------:R-:W-:Y:S01]  /*20f90*/  @!P1 LEA.HI.X R13, R27, R32, R33, 0x2, P2 ;  /* 0x000000201b0d9211 */ /* 0x000fe200010f1421 */
[C---:B------:R-:W-:Y:S02]  /*20fa0*/  VIADD R33, R196.reuse, 0x20 ;  /* 0x00000020c4217836 */ /* 0x040fe40000000000 */
[----:B------:R-:W-:Y:S02]  /*20fb0*/  VIADD R27, R196, 0x30 ;  /* 0x00000030c41b7836 */ /* 0x000fe40000000000 */
[----:B------:R1:W-:Y:S01]  /*20fc0*/  @!P1 ST.E.64 desc[UR46][R12.64], R14 ;  /* 0x0000000e0c009985 */ /* 0x0003e2000c101b2e */
[----:B------:R-:W-:-:S02]  /*20fd0*/  SHF.R.S32.HI R33, RZ, 0x1f, R33 ;  /* 0x0000001fff217819 */ /* 0x000fc40000011421 */
[----:B------:R-:W-:Y:S02]  /*20fe0*/  ISETP.GE.AND P1, PT, R29, UR4, PT ;  /* 0x000000041d007c0c */ /* 0x000fe4000bf26270 */
        /* <DEDUP_REMOVED lines=22> */
[C---:B------:R-:W-:Y:S01]  /*21150*/  VIADD R29, R196.reuse, 0x38 ;  /* 0x00000038c41d7836 */ /* 0x040fe20000000000 */
[----:B------:R-:W-:-:S03]  /*21160*/  IADD3 R27, R196, 0x48, RZ ;  /* 0x00000048c41b7810 */ /* 0x000fc60007ffe0ff */
[----:B------:R1:W-:Y:S01]  /*21170*/  @!P0 ST.E.64 desc[UR46][R12.64], R14 ;  /* 0x0000000e0c008985 */ /* 0x0003e2000c101b2e */
[----:B------:R-:W-:Y:S02]  /*21180*/  ISETP.GE.AND P0, PT, R26, UR4, PT ;  /* 0x000000041a007c0c */ /* 0x000fe4000bf06270 */
[----:B------:R-:W-:Y:S02]  /*21190*/  SHF.R.S32.HI R29, RZ, 0x1f, R29 ;  /* 0x0000001fff1d7819 */ /* 0x000fe4000001141d */
[C---:B-1----:R-:W-:Y:S01]  /*211a0*/  @!P1 LEA R12, P2, R28.reuse, R11, 0x2 ;  /* 0x0000000b1c0c9211 */ /* 0x042fe200078410ff */
[----:B------:R-:W-:Y:S02]  /*211b0*/  @!P1 IMAD.MOV.U32 R14, RZ, RZ, R190 ;  /* 0x000000ffff0e9224 */ /* 0x000fe400078e00be */
[----:B------:R-:W-:Y:S01]  /*211c0*/  @!P1 IMAD.MOV.U32 R15, RZ, RZ, R188 ;  /* 0x000000ffff0f9224 */ /* 0x000fe200078e00bc */
[----:B------:R-:W-:Y:S01]  /*211d0*/  @!P1 LEA.HI.X R13, R28, R32, R29, 0x2, P2 ;  /* 0x000000201c0d9211 */ /* 0x000fe200010f141d */
[C---:B------:R-:W-:Y:S01]  /*211e0*/  VIADD R28, R196.reuse, 0x40 ;  /* 0x00000040c41c7836 */ /* 0x040fe20000000000 */
[----:B------:R-:W-:Y:S01]  /*211f0*/  ISETP.GE.AND P2, PT, R27, UR4, PT ;  /* 0x000000041b007c0c */ /* 0x000fe2000bf46270 */
[----:B------:R-:W-:-:S02]  /*21200*/  VIADD R29, R196, 0x58 ;  /* 0x00000058c41d7836 */ /* 0x000fc40000000000 */
[----:B------:R1:W-:Y:S01]  /*21210*/  @!P1 ST.E.64 desc[UR46][R12.64], R14 ;  /* 0x0000000e0c009985 */ /* 0x0003e2000c101b2e */
        /* <DEDUP_REMOVED lines=9> */
[----:B------:R-:W-:Y:S02]  /*212b0*/  ISETP.GE.AND P0, PT, R26, UR4, PT ;  /* 0x000000041a007c0c */ /* 0x000fe4000bf06270 */
[----:B------:R-:W-:Y:S02]  /*212c0*/  SHF.R.S32.HI R28, RZ, 0x1f, R28 ;  /* 0x0000001fff1c7819 */ /* 0x000fe4000001141c */
[C---:B-1----:R-:W-:Y:S01]  /*212d0*/  @!P2 LEA R12, P3, R27.reuse, R11, 0x2 ;  /* 0x0000000b1b0ca211 */ /* 0x042fe200078610ff */
[----:B------:R-:W-:Y:S02]  /*212e0*/  @!P2 IMAD.MOV.U32 R14, RZ, RZ, R186 ;  /* 0x000000ffff0ea224 */ /* 0x000fe400078e00ba */
[----:B------:R-:W-:Y:S01]  /*212f0*/  @!P2 IMAD.MOV.U32 R15, RZ, RZ, R184 ;  /* 0x000000ffff0fa224 */ /* 0x000fe200078e00b8 */
[----:B------:R-:W-:Y:S01]  /*21300*/  @!P2 LEA.HI.X R13, R27, R32, R28, 0x2, P3 ;  /* 0x000000201b0da211 */ /* 0x000fe200018f141c */
[----:B------:R-:W-:-:S02]  /*21310*/  VIADD R27, R196, 0x50 ;  /* 0x00000050c41b7836 */ /* 0x000fc40000000000 */
[----:B------:R-:W-:Y:S02]  /*21320*/  VIADD R28, R196, 0x68 ;  /* 0x00000068c41c7836 */ /* 0x000fe40000000000 */
[----:B------:R1:W-:Y:S01]  /*21330*/  @!P2 ST.E.64 desc[UR46][R12.64], R14 ;  /* 0x0000000e0c00a985 */ /* 0x0003e2000c101b2e */
[----:B------:R-:W-:Y:S02]  /*21340*/  SHF.R.S32.HI R27, RZ, 0x1f, R27 ;  /* 0x0000001fff1b7819 */ /* 0x000fe4000001141b */
[----:B------:R-:W-:Y:S02]  /*21350*/  ISETP.GE.AND P2, PT, R33, UR4, PT ;  /* 0x0000000421007c0c */ /* 0x000fe4000bf46270 */
[----:B------:R-:W-:Y:S02]  /*21360*/  ISETP.GE.AND P3, PT, R28, UR4, PT ;  /* 0x000000041c007c0c */ /* 0x000fe4000bf66270 */
[-C--:B-1----:R-:W-:Y:S02]  /*21370*/  @!P0 LEA R14, P4, R26, R11.reuse, 0x2 ;  /* 0x0000000b1a0e8211 */ /* 0x082fe400078810ff */
[----:B------:R-:W-:-:S02]  /*21380*/  @!P1 LEA R12, P5, R29, R11, 0x2 ;  /* 0x0000000b1d0c9211 */ /* 0x000fc400078a10ff */
[-C--:B------:R-:W-:Y:S01]  /*21390*/  @!P0 LEA.HI.X R15, R26, R32.reuse, R27, 0x2, P4 ;  /* 0x000000201a0f8211 */ /* 0x080fe200020f141b */
[----:B------:R-:W-:Y:S01]  /*213a0*/  @!P0 IMAD.MOV.U32 R26, RZ, RZ, R182 ;  /* 0x000000ffff1a8224 */ /* 0x000fe200078e00b6 */
[----:B------:R-:W-:Y:S01]  /*213b0*/  @!P1 LEA.HI.X R13, R29, R32, R86, 0x2, P5 ;  /* 0x000000201d0d9211 */ /* 0x000fe200028f1456 */
[----:B------:R-:W-:Y:S02]  /*213c0*/  @!P0 IMAD.MOV.U32 R27, RZ, RZ, R180 ;  /* 0x000000ffff1b8224 */ /* 0x000fe400078e00b4 */
[C---:B------:R-:W-:Y:S02]  /*213d0*/  VIADD R29, R196.reuse, 0x78 ;  /* 0x00000078c41d7836 */ /* 0x040fe40000000000 */
[----:B------:R-:W-:Y:S01]  /*213e0*/  VIADD R86, R196, 0x68 ;  /* 0x00000068c4567836 */ /* 0x000fe20000000000 */
[----:B------:R1:W-:Y:S01]  /*213f0*/  @!P0 ST.E.64 desc[UR46][R14.64], R26 ;  /* 0x0000001a0e008985 */ /* 0x0003e2000c101b2e */
[----:B------:R-:W-:-:S03]  /*21400*/  ISETP.GE.AND P0, PT, R94, UR4, PT ;  /* 0x000000045e007c0c */ /* 0x000fc6000bf06270 */
[----:B------:R-:W-:Y:S01]  /*21410*/  SHF.R.S32.HI R86, RZ, 0x1f, R86 ;  /* 0x0000001fff567819 */ /* 0x000fe20000011456 */
[----:B-1----:R-:W-:Y:S01]  /*21420*/  @!P1 IMAD.MOV.U32 R26, RZ, RZ, R181 ;  /* 0x000000ffff1a9224 */ /* 0x002fe200078e00b5 */
[----:B------:R-:W-:Y:S01]  /*21430*/  @!P2 LEA R14, P4, R33, R11, 0x2 ;  /* 0x0000000b210ea211 */ /* 0x000fe200078810ff */
[----:B------:R-:W-:-:S03]  /*21440*/  @!P1 IMAD.MOV.U32 R27, RZ, RZ, R179 ;  /* 0x000000ffff1b9224 */ /* 0x000fc600078e00b3 */
[----:B------:R-:W-:Y:S01]  /*21450*/  @!P2 LEA.HI.X R15, R33, R32, R98, 0x2, P4 ;  /* 0x00000020210fa211 */ /* 0x000fe200020f1462 */
[C---:B------:R-:W-:Y:S01]  /*21460*/  VIADD R33, R196.reuse, 0x80 ;  /* 0x00000080c4217836 */ /* 0x040fe20000000000 */
[----:B------:R1:W-:Y:S01]  /*21470*/  @!P1 ST.E.64 desc[UR46][R12.64], R26 ;  /* 0x0000001a0c009985 */ /* 0x0003e2000c101b2e */
[----:B------:R-:W-:Y:S01]  /*21480*/  ISETP.GE.AND P1, PT, R29, UR4, PT ;  /* 0x000000041d007c0c */ /* 0x000fe2000bf26270 */
[----:B------:R-:W-:-:S05]  /*21490*/  VIADD R98, R196, 0x70 ;  /* 0x00000070c4627836 */ /* 0x000fca0000000000 */
        /* <DEDUP_REMOVED lines=8> */
[----:B------:R-:W-:Y:S02]  /*21520*/  VIADD R28, R196, 0x88 ;  /* 0x00000088c41c7836 */ /* 0x000fe40000000000 */
[----:B------:R-:W-:Y:S02]  /*21530*/  SHF.R.S32.HI R86, RZ, 0x1f, R86 ;  /* 0x0000001fff567819 */ /* 0x000fe40000011456 */
[----:B-1----:R-:W-:Y:S01]  /*21540*/  @!P3 MOV R26, R177 ;  /* 0x000000b1001ab202 */ /* 0x002fe20000000f00 */
[----:B------:R-:W-:Y:S01]  /*21550*/  @!P3 IMAD.MOV.U32 R27, RZ, RZ, R175 ;  /* 0x000000ffff1bb224 */ /* 0x000fe200078e00af */
[----:B------:R-:W-:-:S04]  /*21560*/  @!P0 LEA R14, P4, R94, R11, 0x2 ;  /* 0x0000000b5e0e8211 */ /* 0x000fc800078810ff */
[----:B------:R1:W-:Y:S01]  /*21570*/  @!P3 ST.E.64 desc[UR46][R12.64], R26 ;  /* 0x0000001a0c00b985 */ /* 0x0003e2000c101b2e */
[-C--:B------:R-:W-:Y:S02]  /*21580*/  @!P0 LEA.HI.X R15, R94, R32.reuse, R98, 0x2, P4 ;  /* 0x000000205e0f8211 */ /* 0x080fe400020f1462 */
[----:B------:R-:W-:Y:S02]  /*21590*/  ISETP.GE.AND P3, PT, R28, UR4, PT ;  /* 0x000000041c007c0c */ /* 0x000fe4000bf66270 */
[C---:B-1----:R-:W-:Y:S01]  /*215a0*/  @!P1 LEA R12, P5, R29.reuse, R11, 0x2 ;  /* 0x0000000b1d0c9211 */ /* 0x042fe200078a10ff */
[----:B------:R-:W-:Y:S02]  /*215b0*/  @!P0 IMAD.MOV.U32 R26, RZ, RZ, R174 ;  /* 0x000000ffff1a8224 */ /* 0x000fe400078e00ae */
[----:B------:R-:W-:Y:S01]  /*215c0*/  @!P0 IMAD.MOV.U32 R27, RZ, RZ, R172 ;  /* 0x000000ffff1b8224 */ /* 0x000fe200078e00ac */
[----:B------:R-:W-:Y:S01]  /*215d0*/  @!P1 LEA.HI.X R13, R29, R32, R86, 0x2, P5 ;  /* 0x000000201d0d9211 */ /* 0x000fe200028f1456 */
[----:B------:R-:W-:-:S02]  /*215e0*/  VIADD R86, R196, 0x80 ;  /* 0x00000080c4567836 */ /* 0x000fc40000000000 */
[----:B------:R-:W-:Y:S01]  /*215f0*/  VIADD R29, R196, 0x88 ;  /* 0x00000088c41d7836 */ /* 0x000fe20000000000 */
[----:B------:R1:W-:Y:S01]  /*21600*/  @!P0 ST.E.64 desc[UR46][R14.64], R26 ;  /* 0x0000001a0e008985 */ /* 0x0003e2000c101b2e */
[----:B------:R-:W-:Y:S02]  /*21610*/  ISETP.GE.AND P0, PT, R237, UR4, PT ;  /* 0x00000004ed007c0c */ /* 0x000fe4000bf06270 */
[----:B------:R-:W-:Y:S02]  /*21620*/  SHF.R.S32.HI R86, RZ, 0x1f, R86 ;  /* 0x0000001fff567819 */ /* 0x000fe40000011456 */
[----:B------:R-:W-:Y:S01]  /*21630*/  SHF.R.S32.HI R29, RZ, 0x1f, R29 ;  /* 0x0000001fff1d7819 */ /* 0x000fe2000001141d */
[----:B-1----:R-:W-:Y:S01]  /*21640*/  @!P1 IMAD.MOV.U32 R26, RZ, RZ, R173 ;  /* 0x000000ffff1a9224 */ /* 0x002fe200078e00ad */
[----:B------:R-:W-:Y:S01]  /*21650*/  @!P2 LEA R14, P4, R33, R11, 0x2 ;  /* 0x0000000b210ea211 */ /* 0x000fe200078810ff */
[----:B------:R-:W-:-:S03]  /*21660*/  @!P1 IMAD.MOV.U32 R27, RZ, RZ, R171 ;  /* 0x000000ffff1b9224 */ /* 0x000fc600078e00ab */
[----:B------:R-:W-:Y:S02]  /*21670*/  @!P2 LEA.HI.X R15, R33, R32, R86, 0x2, P4 ;  /* 0x00000020210fa211 */ /* 0x000fe400020f1456 */
[----:B------:R1:W-:Y:S01]  /*21680*/  @!P1 ST.E.64 desc[UR46][R12.64], R26 ;  /* 0x0000001a0c009985 */ /* 0x0003e2000c101b2e */
[----:B------:R-:W-:Y:S02]  /*21690*/  ISETP.GE.AND P1, PT, R236, UR4, PT ;  /* 0x00000004ec007c0c */ /* 0x000fe4000bf26270 */
        /* <DEDUP_REMOVED lines=16> */
[----:B------:R-:W-:Y:S01]  /*217a0*/  SHF.R.S32.HI R29, RZ, 0x1f, R235 ;  /* 0x0000001fff1d7819 */ /* 0x000fe200000114eb */
[----:B-1----:R-:W-:Y:S01]  /*217b0*/  @!P0 IMAD.MOV.U32 R26, RZ, RZ, R166 ;  /* 0x000000ffff1a8224 */ /* 0x002fe200078e00a6 */
[----:B------:R-:W-:Y:S01]  /*217c0*/  @!P1 LEA R12, P3, R236, R11, 0x2 ;  /* 0x0000000bec0c9211 */ /* 0x000fe200078610ff */
[----:B------:R-:W-:-:S03]  /*217d0*/  @!P0 IMAD.MOV.U32 R27, RZ, RZ, R164 ;  /* 0x000000ffff1b8224 */ /* 0x000fc600078e00a4 */
[----:B------:R-:W-:Y:S02]  /*217e0*/  @!P1 LEA.HI.X R13, R236, R32, R28, 0x2, P3 ;  /* 0x00000020ec0d9211 */ /* 0x000fe400018f141c */
[----:B------:R1:W-:Y:S01]  /*217f0*/  @!P0 ST.E.64 desc[UR46][R14.64], R26 ;  /* 0x0000001a0e008985 */ /* 0x0003e2000c101b2e */
[----:B------:R-:W-:Y:S02]  /*21800*/  ISETP.GE.AND P0, PT, R233, UR4, PT ;  /* 0x00000004e9007c0c */ /* 0x000fe4000bf06270 */
        /* <DEDUP_REMOVED lines=18> */
[-C--:B------:R-:W-:Y:S02]  /*21930*/  @!P0 LEA.HI.X R15, R233, R32.reuse, R29, 0x2, P3 ;  /* 0x00000020e90f8211 */ /* 0x080fe400018f141d */
[----:B------:R1:W-:Y:S01]  /*21940*/  @!P4 ST.E.64 desc[UR46][R12.64], R26 ;  /* 0x0000001a0c00c985 */ /* 0x0003e2000c101b2e */
[----:B------:R-:W-:Y:S02]  /*21950*/  ISETP.GE.AND P4, PT, R230, UR4, PT ;  /* 0x00000004e6007c0c */ /* 0x000fe4000bf86270 */
[----:B------:R-:W-:Y:S01]  /*21960*/  ISETP.GE.AND P3, PT, R229, UR4, PT ;  /* 0x00000004e5007c0c */ /* 0x000fe2000bf66270 */
[----:B-1----:R-:W-:Y:S01]  /*21970*/  @!P0 IMAD.MOV.U32 R26, RZ, RZ, R92 ;  /* 0x000000ffff1a8224 */ /* 0x002fe200078e005c */
[C---:B------:R-:W-:Y:S01]  /*21980*/  @!P1 LEA R12, P5, R232.reuse, R11, 0x2 ;  /* 0x0000000be80c9211 */ /* 0x040fe200078a10ff */
[----:B------:R-:W-:Y:S01]  /*21990*/  @!P0 IMAD.MOV.U32 R27, RZ, RZ, R88 ;  /* 0x000000ffff1b8224 */ /* 0x000fe200078e0058 */
[----:B------:R-:W-:Y:S02]  /*219a0*/  SHF.R.S32.HI R88, RZ, 0x1f, R226 ;  /* 0x0000001fff587819 */ /* 0x000fe400000114e2 */
[----:B------:R-:W-:-:S02]  /*219b0*/  @!P1 LEA.HI.X R13, R232, R32, R28, 0x2, P5 ;  /* 0x00000020e80d9211 */ /* 0x000fc400028f141c */
        /* <DEDUP_REMOVED lines=8> */
[-C--:B------:R-:W-:Y:S02]  /*21a40*/  @!P3 LEA R28, P5, R229, R11.reuse, 0x2 ;  /* 0x0000000be51cb211 */ /* 0x080fe400078a10ff */
[C---:B-1----:R-:W-:Y:S01]  /*21a50*/  @!P4 LEA R12, P1, R230.reuse, R11, 0x2 ;  /* 0x0000000be60cc211 */ /* 0x042fe200078210ff */
[----:B------:R-:W-:Y:S01]  /*21a60*/  @!P2 IMAD.MOV.U32 R14, RZ, RZ, R3 ;  /* 0x000000ffff0ea224 */ /* 0x000fe200078e0003 */
[----:B------:R-:W-:Y:S01]  /*21a70*/  @!P2 MOV R15, R4 ;  /* 0x00000004000fa202 */ /* 0x000fe20000000f00 */
[----:B------:R-:W-:Y:S01]  /*21a80*/  @!P3 IMAD.MOV.U32 R4, RZ, RZ, R5 ;  /* 0x000000ffff04b224 */ /* 0x000fe200078e0005 */
[----:B------:R-:W-:Y:S01]  /*21a90*/  @!P4 LEA.HI.X R13, R230, R32, R33, 0x2, P1 ;  /* 0x00000020e60dc211 */ /* 0x000fe200008f1421 */
[----:B------:R-:W-:Y:S01]  /*21aa0*/  @!P3 IMAD.MOV.U32 R5, RZ, RZ, R6 ;  /* 0x000000ffff05b224 */ /* 0x000fe200078e0006 */
[----:B------:R-:W-:Y:S01]  /*21ab0*/  ISETP.GE.AND P1, PT, R227, UR4, PT ;  /* 0x00000004e3007c0c */ /* 0x000fe2000bf26270 */
[----:B------:R1:W-:Y:S01]  /*21ac0*/  @!P2 ST.E.64 desc[UR46][R26.64], R14 ;  /* 0x0000000e1a00a985 */ /* 0x0003e2000c101b2e */
[----:B------:R-:W-:-:S04]  /*21ad0*/  SHF.R.S32.HI R33, RZ, 0x1f, R229 ;  /* 0x0000001fff217819 */ /* 0x000fc800000114e5 */
[----:B------:R-:W-:Y:S02]  /*21ae0*/  @!P3 LEA.HI.X R29, R229, R32, R33, 0x2, P5 ;  /* 0x00000020e51db211 */ /* 0x000fe400028f1421 */
[----:B------:R-:W-:Y:S02]  /*21af0*/  ISETP.GE.AND P5, PT, R225, UR4, PT ;  /* 0x00000004e1007c0c */ /* 0x000fe4000bfa6270 */
[----:B------:R-:W-:-:S03]  /*21b00*/  SHF.R.S32.HI R33, RZ, 0x1f, R227 ;  /* 0x0000001fff217819 */ /* 0x000fc600000114e3 */
[----:B------:R-:W-:Y:S02]  /*21b10*/  @!P1 IMAD.MOV.U32 R6, RZ, RZ, R7 ;  /* 0x000000ffff069224 */ /* 0x000fe400078e0007 */
[----:B-1----:R-:W-:Y:S02]  /*21b20*/  @!P4 IMAD.MOV.U32 R14, RZ, RZ, R57 ;  /* 0x000000ffff0ec224 */ /* 0x002fe400078e0039 */
[----:B------:R-:W-:Y:S02]  /*21b30*/  @!P4 IMAD.MOV.U32 R15, RZ, RZ, R61 ;  /* 0x000000ffff0fc224 */ /* 0x000fe400078e003d */
[----:B------:R-:W-:-:S03]  /*21b40*/  @!P1 IMAD.MOV.U32 R7, RZ, RZ, R8 ;  /* 0x000000ffff079224 */ /* 0x000fc600078e0008 */
[----:B------:R1:W-:Y:S01]  /*21b50*/  @!P4 ST.E.64 desc[UR46][R12.64], R14 ;  /* 0x0000000e0c00c985 */ /* 0x0003e2000c101b2e */
[----:B------:R-:W-:-:S03]  /*21b60*/  ISETP.GE.AND P4, PT, R226, UR4, PT ;  /* 0x00000004e2007c0c */ /* 0x000fc6000bf86270 */
[----:B------:R2:W-:Y:S01]  /*21b70*/  @!P3 ST.E.64 desc[UR46][R28.64], R4 ;  /* 0x000000041c00b985 */ /* 0x0005e2000c101b2e */
[----:B------:R-:W-:Y:S02]  /*21b80*/  ISETP.GE.AND P3, PT, R224, UR4, PT ;  /* 0x00000004e0007c0c */ /* 0x000fe4000bf66270 */
[----:B-1----:R-:W-:-:S07]  /*21b90*/  @!P0 LEA R12, P2, R228, R11, 0x2 ;  /* 0x0000000be40c8211 */ /* 0x002fce00078410ff */
[----:B------:R-:W-:Y:S02]  /*21ba0*/  @!P4 IMAD.MOV.U32 R14, RZ, RZ, R69 ;  /* 0x000000ffff0ec224 */ /* 0x000fe400078e0045 */
[----:B------:R-:W-:Y:S01]  /*21bb0*/  @!P4 IMAD.MOV.U32 R15, RZ, RZ, R73 ;  /* 0x000000ffff0fc224 */ /* 0x000fe200078e0049 */
[-C--:B------:R-:W-:Y:S01]  /*21bc0*/  @!P0 LEA.HI.X R13, R228, R32.reuse, R86, 0x2, P2 ;  /* 0x00000020e40d8211 */ /* 0x080fe200010f1456 */
[----:B------:R-:W-:Y:S01]  /*21bd0*/  @!P3 IMAD.MOV.U32 R8, RZ, RZ, R77 ;  /* 0x000000ffff08b224 */ /* 0x000fe200078e004d */
[C---:B--2---:R-:W-:Y:S02]  /*21be0*/  @!P1 LEA R4, P2, R227.reuse, R11, 0x2 ;  /* 0x0000000be3049211 */ /* 0x044fe400078410ff */
[----:B------:R-:W-:Y:S01]  /*21bf0*/  SHF.R.S32.HI R86, RZ, 0x1f, R225 ;  /* 0x0000001fff567819 */ /* 0x000fe200000114e1 */
[----:B------:R1:W-:Y:S01]  /*21c00*/  @!P0 ST.E.64 desc[UR46][R12.64], R64 ;  /* 0x000000400c008985 */ /* 0x0003e2000c101b2e */
[----:B------:R-:W-:Y:S02]  /*21c10*/  @!P1 LEA.HI.X R5, R227, R32, R33, 0x2, P2 ;  /* 0x00000020e3059211 */ /* 0x000fe400010f1421 */
[----:B------:R-:W-:-:S03]  /*21c20*/  SHF.R.S32.HI R33, RZ, 0x1f, R224 ;  /* 0x0000001fff217819 */ /* 0x000fc600000114e0 */
[----:B------:R2:W-:Y:S01]  /*21c30*/  @!P1 ST.E.64 desc[UR46][R4.64], R6 ;  /* 0x0000000604009985 */ /* 0x0005e2000c101b2e */
[----:B-1----:R-:W-:-:S04]  /*21c40*/  @!P4 LEA R12, P0, R226, R11, 0x2 ;  /* 0x0000000be20cc211 */ /* 0x002fc800078010ff */
[-C--:B------:R-:W-:Y:S02]  /*21c50*/  @!P4 LEA.HI.X R13, R226, R32.reuse, R88, 0x2, P0 ;  /* 0x00000020e20dc211 */ /* 0x080fe400000f1458 */
[CC--:B--2---:R-:W-:Y:S02]  /*21c60*/  @!P5 LEA R4, P1, R225.reuse, R11.reuse, 0x2 ;  /* 0x0000000be104d211 */ /* 0x0c4fe400078210ff */
[C---:B------:R-:W-:Y:S01]  /*21c70*/  @!P3 LEA R6, P2, R224.reuse, R11, 0x2 ;  /* 0x0000000be006b211 */ /* 0x040fe200078410ff */
[----:B------:R-:W-:Y:S01]  /*21c80*/  @!P5 IMAD.MOV.U32 R11, RZ, RZ, R10 ;  /* 0x000000ffff0bd224 */ /* 0x000fe200078e000a */
[-C--:B------:R-:W-:Y:S01]  /*21c90*/  @!P5 LEA.HI.X R5, R225, R32.reuse, R86, 0x2, P1 ;  /* 0x00000020e105d211 */ /* 0x080fe200008f1456 */
[----:B------:R-:W-:Y:S01]  /*21ca0*/  @!P5 IMAD.MOV.U32 R10, RZ, RZ, R9 ;  /* 0x000000ffff0ad224 */ /* 0x000fe200078e0009 */
[----:B------:R-:W-:Y:S01]  /*21cb0*/  @!P3 LEA.HI.X R7, R224, R32, R33, 0x2, P2 ;  /* 0x00000020e007b211 */ /* 0x000fe200010f1421 */
[----:B------:R-:W-:Y:S01]  /*21cc0*/  @!P3 IMAD.MOV.U32 R9, RZ, RZ, R81 ;  /* 0x000000ffff09b224 */ /* 0x000fe200078e0051 */
[----:B------:R3:W-:Y:S04]  /*21cd0*/  @!P4 ST.E.64 desc[UR46][R12.64], R14 ;  /* 0x0000000e0c00c985 */ /* 0x0007e8000c101b2e */
[----:B------:R3:W-:Y:S04]  /*21ce0*/  @!P5 ST.E.64 desc[UR46][R4.64], R10 ;  /* 0x0000000a0400d985 */ /* 0x0007e8000c101b2e */
[----:B------:R3:W-:Y:S02]  /*21cf0*/  @!P3 ST.E.64 desc[UR46][R6.64], R8 ;  /* 0x000000080600b985 */ /* 0x0007e4000c101b2e */
.L_x_1639:
[----:B------:R-:W-:Y:S05]  /*21d00*/  BSYNC B1 ;  /* 0x0000000000017941 */ /* 0x000fea0003800000 */
.L_x_1638:
[----:B------:R-:W-:-:S03]  /*21d10*/  UMOV UR4, 0xffffffff ;  /* 0xffffffff00047882 */ /* 0x000fc60000000000 */
[----:B------:R-:W-:Y:S05]  /*21d20*/  BRA.DIV UR4, `(.L_x_1640) ;  /* 0x000000f604947947 */ /* 0x000fea000b800000 */
[----:B0-----:R-:W0:Y:S04]  /*21d30*/  SHFL.IDX PT, R31, R31, 0x1, 0x1c1f ;  /* 0x003c1f001f1f7f89 */ /* 0x001e2800000e0000 */
[----:B------:R-:W4:Y:S02]  /*21d40*/  SHFL.IDX PT, R30, R30, 0x1, 0x1c1f ;  /* 0x003c1f001e1e7f89 */ /* 0x000f2400000e0000 */
.L_x_2012:
[----:B------:R-:W-:-:S13]  /*21d50*/  ISETP.GE.AND P0, PT, R2, R0, PT ;  /* 0x000000000200720c */ /* 0x000fda0003f06270 */
[----:B------:R-:W-:Y:S05]  /*21d60*/  @P0 BRA `(.L_x_1636) ;  /* 0x0000001c005c0947 */ /* 0x000fea0003800000 */
[----:B------:R-:W-:Y:S01]  /*21d70*/  ULDC UR4, c[0x0][0xac8] ;  /* 0x0002b20000047ab9 */ /* 0x000fe20000000800 */
[C---:B---3--:R-:W-:Y:S01]  /*21d80*/  VIADD R9, R196.reuse, 0x8 ;  /* 0x00000008c4097836 */ /* 0x048fe20000000000 */
[C---:B------:R-:W-:Y:S01]  /*21d90*/  ISETP.GE.AND P5, PT, R196.reuse, UR4, PT ;  /* 0x00000004c4007c0c */ /* 0x040fe2000bfa6270 */
[C---:B------:R-:W-:Y:S01]  /*21da0*/  VIADD R7, R196.reuse, 0x10 ;  /* 0x00000010c4077836 */ /* 0x040fe20000000000 */
[----:B------:R-:W-:Y:S01]  /*21db0*/  SHF.R.S32.HI R4, RZ, 0x1f, R196 ;  /* 0x0000001fff047819 */ /* 0x000fe200000114c4 */
[C---:B------:R-:W-:Y:S01]  /*21dc0*/  VIADD R6, R196.reuse, 0x18 ;  /* 0x00000018c4067836 */ /* 0x040fe20000000000 */
[----:B------:R-:W-:Y:S01]  /*21dd0*/  ISETP.GE.AND P0, PT, R9, UR4, PT ;  /* 0x0000000409007c0c */ /* 0x000fe2000bf06270 */
[C---:B--2---:R-:W-:Y:S01]  /*21de0*/  VIADD R11, R196.reuse, 0x8 ;  /* 0x00000008c40b7836 */ /* 0x044fe20000000000 */
[----:B------:R-:W-:Y:S01]  /*21df0*/  ISETP.GE.AND P3, PT, R7, UR4, PT ;  /* 0x0000000407007c0c */ /* 0x000fe2000bf66270 */
[----:B------:R-:W-:Y:S01]  /*21e00*/  VIADD R10, R196, 0x10 ;  /* 0x00000010c40a7836 */ /* 0x000fe20000000000 */
[----:B------:R-:W-:Y:S01]  /*21e10*/  ISETP.GE.AND P2, PT, R6, UR4, PT ;  /* 0x0000000406007c0c */ /* 0x000fe2000bf46270 */
[C---:B------:R-:W-:Y:S01]  /*21e20*/  VIADD R8, R196.reuse, 0x20 ;  /* 0x00000020c4087836 */ /* 0x040fe20000000000 */
[----:B------:R-:W-:Y:S01]  /*21e30*/  SHF.R.S32.HI R11, RZ, 0x1f, R11 ;  /* 0x0000001fff0b7819 */ /* 0x000fe2000001140b */
[C---:B------:R-:W-:Y:S01]  /*21e40*/  VIADD R12, R196.reuse, 0x20 ;  /* 0x00000020c40c7836 */ /* 0x040fe20000000000 */
[----:B------:R-:W-:Y:S01]  /*21e50*/  SHF.R.S32.HI R10, RZ, 0x1f, R10 ;  /* 0x0000001fff0a7819 */ /* 0x000fe2000001140a */
[C---:B------:R-:W-:Y:S01]  /*21e60*/  VIADD R13, R196.reuse, 0x28 ;  /* 0x00000028c40d7836 */ /* 0x040fe20000000000 */
[----:B----4-:R-:W-:-:S02]  /*21e70*/  @!P5 LEA R2, P1, R196, R30, 0x2 ;  /* 0x0000001ec402d211 */ /* 0x010fc400078210ff */
[----:B------:R-:W-:Y:S01]  /*21e80*/  SHF.R.S32.HI R12, RZ, 0x1f, R12 ;  /* 0x0000001fff0c7819 */ /* 0x000fe2000001140c */
[----:B------:R-:W-:Y:S01]  /*21e90*/  @!P0 IMAD.MOV.U32 R57, RZ, RZ, R56 ;  /* 0x000000ffff398224 */ /* 0x000fe200078e0038 */
[-C--:B0-----:R-:W-:Y:S01]  /*21ea0*/  @!P5 LEA.HI.X R3, R196, R31.reuse, R4, 0x2, P1 ;  /* 0x0000001fc403d211 */ /* 0x081fe200008f1404 */
[----:B------:R-:W-:Y:S01]  /*21eb0*/  @!P0 IMAD.MOV.U32 R56, RZ, RZ, R85 ;  /* 0x000000ffff388224 */ /* 0x000fe200078e0055 */
[C---:B------:R-:W-:Y:S02]  /*21ec0*/  @!P0 LEA R4, P4, R9.reuse, R30, 0x2 ;  /* 0x0000001e09048211 */ /* 0x040fe400078810ff */
[----:B------:R-:W-:Y:S01]  /*21ed0*/  ISETP.GE.AND P1, PT, R8, UR4, PT ;  /* 0x0000000408007c0c */ /* 0x000fe2000bf26270 */
[----:B------:R0:W-:Y:S01]  /*21ee0*/  @!P5 ST.E.64 desc[UR46][R2.64], R20 ;  /* 0x000000140200d985 */ /* 0x0001e2000c101b2e */
[----:B------:R-:W-:Y:S01]  /*21ef0*/  @!P0 LEA.HI.X R5, R9, R31, R11, 0x2, P4 ;  /* 0x0000001f09058211 */ /* 0x000fe200020f140b */
[C---:B------:R-:W-:Y:S01]  /*21f00*/  VIADD R9, R196.reuse, 0x28 ;  /* 0x00000028c4097836 */ /* 0x040fe20000000000 */
[----:B------:R-:W-:Y:S01]  /*21f10*/  SHF.R.S32.HI R13, RZ, 0x1f, R13 ;  /* 0x0000001fff0d7819 */ /* 0x000fe2000001140d */
[----:B------:R-:W-:Y:S01]  /*21f20*/  VIADD R11, R196, 0x38 ;  /* 0x00000038c40b7836 */ /* 0x000fe20000000000 */
[----:B------:R-:W-:Y:S01]  /*21f30*/  SHF.R.S32.HI R14, RZ, 0x1f, R227 ;  /* 0x0000001fff0e7819 */ /* 0x000fe200000114e3 */
[----:B------:R2:W-:Y:S01]  /*21f40*/  @!P0 ST.E.64 desc[UR46][R4.64], R56 ;  /* 0x0000003804008985 */ /* 0x0005e2000c101b2e */
[----:B------:R-:W-:-:S02]  /*21f50*/  ISETP.GE.AND P0, PT, R9, UR4, PT ;  /* 0x0000000409007c0c */ /* 0x000fc4000bf06270 */
[----:B0-----:R-:W-:-:S04]  /*21f60*/  @!P3 LEA R2, P5, R7, R30, 0x2 ;  /* 0x0000001e0702b211 */ /* 0x001fc800078a10ff */
[-C--:B------:R-:W-:Y:S01]  /*21f70*/  @!P3 LEA.HI.X R3, R7, R31.reuse, R10, 0x2, P5 ;  /* 0x0000001f0703b211 */ /* 0x080fe200028f140a */
[----:B------:R-:W-:Y:S01]  /*21f80*/  VIADD R7, R196, 0x18 ;  /* 0x00000018c4077836 */ /* 0x000fe20000000000 */
[----:B--2---:R-:W-:Y:S01]  /*21f90*/  @!P2 LEA R4, P4, R6, R30, 0x2 ;  /* 0x0000001e0604a211 */ /* 0x004fe200078810ff */
[----:B------:R-:W-:Y:S02]  /*21fa0*/  VIADD R10, R196, 0x30 ;  /* 0x00000030c40a7836 */ /* 0x000fe40000000000 */
[----:B------:R0:W-:Y:S01]  /*21fb0*/  @!P3 ST.E.64 desc[UR46][R2.64], R34 ;  /* 0x000000220200b985 */ /* 0x0001e2000c101b2e */
[----:B------:R-:W-:Y:S02]  /*21fc0*/  SHF.R.S32.HI R7, RZ, 0x1f, R7 ;  /* 0x0000001fff077819 */ /* 0x000fe40000011407 */
[----:B------:R-:W-:Y:S02]  /*21fd0*/  ISETP.GE.AND P3, PT, R10, UR4, PT ;  /* 0x000000040a007c0c */ /* 0x000fe4000bf66270 */
[----:B------:R-:W-:Y:S01]  /*21fe0*/  @!P2 LEA.HI.X R5, R6, R31, R7, 0x2, P4 ;  /* 0x0000001f0605a211 */ /* 0x000fe200020f1407 */
[----:B------:R-:W-:Y:S01]  /*21ff0*/  @!P2 IMAD.MOV.U32 R6, RZ, RZ, R89 ;  /* 0x000000ffff06a224 */ /* 0x000fe200078e0059 */
[----:B------:R-:W-:-:S05]  /*22000*/  @!P2 MOV R7, R93 ;  /* 0x0000005d0007a202 */ /* 0x000fca0000000f00 */
[----:B------:R2:W-:Y:S01]  /*22010*/  @!P2 ST.E.64 desc[UR46][R4.64], R6 ;  /* 0x000000060400a985 */ /* 0x0005e2000c101b2e */
[----:B------:R-:W-:Y:S02]  /*22020*/  ISETP.GE.AND P2, PT, R11, UR4, PT ;  /* 0x000000040b007c0c */ /* 0x000fe4000bf46270 */
[----:B0-----:R-:W-:-:S04]  /*22030*/  @!P1 LEA R2, P5, R8, R30, 0x2 ;  /* 0x0000001e08029211 */ /* 0x001fc800078a10ff */
[----:B------:R-:W-:Y:S01]  /*22040*/  @!P1 LEA.HI.X R3, R8, R31, R12, 0x2, P5 ;  /* 0x0000001f08039211 */ /* 0x000fe200028f140c */
[C---:B------:R-:W-:Y:S02]  /*22050*/  VIADD R8, R196.reuse, 0x40 ;  /* 0x00000040c4087836 */ /* 0x040fe40000000000 */
[----:B------:R-:W-:Y:S02]  /*22060*/  VIADD R12, R196, 0x30 ;  /* 0x00000030c40c7836 */ /* 0x000fe40000000000 */
[----:B------:R0:W-:Y:S01]  /*22070*/  @!P1 ST.E.64 desc[UR46][R2.64], R36 ;  /* 0x0000002402009985 */ /* 0x0001e2000c101b2e */
[----:B------:R-:W-:Y:S01]  /*22080*/  ISETP.GE.AND P1, PT, R8, UR4, PT ;  /* 0x0000000408007c0c */ /* 0x000fe2000bf26270 */
[----:B--2---:R-:W-:Y:S01]  /*22090*/  @!P0 IMAD.MOV.U32 R6, RZ, RZ, R40 ;  /* 0x000000ffff068224 */ /* 0x004fe200078e0028 */
[----:B------:R-:W-:Y:S01]  /*220a0*/  @!P0 LEA R4, P4, R9, R30, 0x2 ;  /* 0x0000001e09048211 */ /* 0x000fe200078810ff */
[----:B------:R-:W-:Y:S01]  /*220b0*/  @!P0 IMAD.MOV.U32 R7, RZ, RZ, R97 ;  /* 0x000000ffff078224 */ /* 0x000fe200078e0061 */
[----:B------:R-:W-:-:S02]  /*220c0*/  SHF.R.S32.HI R12, RZ, 0x1f, R12 ;  /* 0x0000001fff0c7819 */ /* 0x000fc4000001140c */
[----:B------:R-:W-:Y:S01]  /*220d0*/  @!P0 LEA.HI.X R5, R9, R31, R13, 0x2, P4 ;  /* 0x0000001f09058211 */ /* 0x000fe200020f140d */
[C---:B------:R-:W-:Y:S01]  /*220e0*/  VIADD R9, R196.reuse, 0x48 ;  /* 0x00000048c4097836 */ /* 0x040fe20000000000 */
[----:B------:R-:W-:Y:S01]  /*220f0*/  @!P2 LOP3.LUT R51, R51, R50, RZ, 0x3c, !PT ;  /* 0x000000323333a212 */ /* 0x000fe200078e3cff */
[----:B------:R-:W-:Y:S02]  /*22100*/  VIADD R13, R196, 0x38 ;  /* 0x00000038c40d7836 */ /* 0x000fe40000000000 */
[----:B------:R2:W-:Y:S01]  /*22110*/  @!P0 ST.E.64 desc[UR46][R4.64], R6 ;  /* 0x0000000604008985 */ /* 0x0005e2000c101b2e */
[----:B------:R-:W-:Y:S02]  /*22120*/  ISETP.GE.AND P0, PT, R9, UR4, PT ;  /* 0x0000000409007c0c */ /* 0x000fe4000bf06270 */
[----:B0-----:R-:W-:Y:S02]  /*22130*/  @!P3 LEA R2, P5, R10, R30, 0x2 ;  /* 0x0000001e0a02b211 */ /* 0x001fe400078a10ff */
[----:B------:R-:W-:-:S02]  /*22140*/  SHF.R.S32.HI R13, RZ, 0x1f, R13 ;  /* 0x0000001fff0d7819 */ /* 0x000fc4000001140d */
[----:B------:R-:W-:Y:S01]  /*22150*/  @!P3 LEA.HI.X R3, R10, R31, R12, 0x2, P5 ;  /* 0x0000001f0a03b211 */ /* 0x000fe200028f140c */
[C---:B------:R-:W-:Y:S01]  /*22160*/  VIADD R10, R196.reuse, 0x50 ;  /* 0x00000050c40a7836 */ /* 0x040fe20000000000 */
[C---:B------:R-:W-:Y:S01]  /*22170*/  @!P2 LOP3.LUT R50, R51.reuse, R50, RZ, 0x3c, !PT ;  /* 0x000000323332a212 */ /* 0x040fe200078e3cff */
[----:B------:R-:W-:Y:S02]  /*22180*/  VIADD R12, R196, 0x40 ;  /* 0x00000040c40c7836 */ /* 0x000fe40000000000 */
[----:B------:R0:W-:Y:S01]  /*22190*/  @!P3 ST.E.64 desc[UR46][R2.64], R38 ;  /* 0x000000260200b985 */ /* 0x0001e2000c101b2e */
[----:B------:R-:W-:Y:S02]  /*221a0*/  @!P2 LOP3.LUT R51, R51, R50, RZ, 0x3c, !PT ;  /* 0x000000323333a212 */ /* 0x000fe400078e3cff */
[----:B--2---:R-:W-:Y:S02]  /*221b0*/  @!P2 LEA R4, P4, R11, R30, 0x2 ;  /* 0x0000001e0b04a211 */ /* 0x004fe400078810ff */
[----:B------:R-:W-:-:S02]  /*221c0*/  ISETP.GE.AND P3, PT, R10, UR4, PT ;  /* 0x000000040a007c0c */ /* 0x000fc4000bf66270 */
[----:B------:R-:W-:Y:S01]  /*221d0*/  @!P2 LEA.HI.X R5, R11, R31, R13, 0x2, P4 ;  /* 0x0000001f0b05a211 */ /* 0x000fe200020f140d */
[C---:B------:R-:W-:Y:S01]  /*221e0*/  VIADD R11, R196.reuse, 0x58 ;  /* 0x00000058c40b7836 */ /* 0x040fe20000000000 */
[----:B------:R-:W-:Y:S01]  /*221f0*/  SHF.R.S32.HI R12, RZ, 0x1f, R12 ;  /* 0x0000001fff0c7819 */ /* 0x000fe2000001140c */
[----:B------:R-:W-:Y:S01]  /*22200*/  VIADD R13, R196, 0x48 ;  /* 0x00000048c40d7836 */ /* 0x000fe20000000000 */
[-C--:B------:R-:W-:Y:S01]  /*22210*/  @!P0 LEA R6, P4, R9, R30.reuse, 0x2 ;  /* 0x0000001e09068211 */ /* 0x080fe200078810ff */
[----:B------:R2:W-:Y:S01]  /*22220*/  @!P2 ST.E.64 desc[UR46][R4.64], R50 ;  /* 0x000000320400a985 */ /* 0x0005e2000c101b2e */
[----:B------:R-:W-:Y:S02]  /*22230*/  ISETP.GE.AND P2, PT, R11, UR4, PT ;  /* 0x000000040b007c0c */ /* 0x000fe4000bf46270 */
[----:B0-----:R-:W-:Y:S02]  /*22240*/  @!P1 LEA R2, P5, R8, R30, 0x2 ;  /* 0x0000001e08029211 */ /* 0x001fe400078a10ff */
[----:B------:R-:W-:-:S02]  /*22250*/  SHF.R.S32.HI R13, RZ, 0x1f, R13 ;  /* 0x0000001fff0d7819 */ /* 0x000fc4000001140d */
[-C--:B------:R-:W-:Y:S01]  /*22260*/  @!P1 LEA.HI.X R3, R8, R31.reuse, R12, 0x2, P5 ;  /* 0x0000001f08039211 */ /* 0x080fe200028f140c */
[C---:B------:R-:W-:Y:S01]  /*22270*/  VIADD R8, R196.reuse, 0x60 ;  /* 0x00000060c4087836 */ /* 0x040fe20000000000 */
[----:B------:R-:W-:Y:S01]  /*22280*/  @!P0 LEA.HI.X R7, R9, R31, R13, 0x2, P4 ;  /* 0x0000001f09078211 */ /* 0x000fe200020f140d */
[C---:B------:R-:W-:Y:S02]  /*22290*/  VIADD R12, R196.reuse, 0x50 ;  /* 0x00000050c40c7836 */ /* 0x040fe40000000000 */
[C---:B------:R-:W-:Y:S02]  /*222a0*/  VIADD R9, R196.reuse, 0x68 ;  /* 0x00000068c4097836 */ /* 0x040fe40000000000 */
[----:B--2---:R-:W-:Y:S01]  /*222b0*/  @!P1 IMAD.MOV.U32 R4, RZ, RZ, R41 ;  /* 0x000000ffff049224 */ /* 0x004fe200078e0029 */
[----:B------:R-:W-:Y:S01]  /*222c0*/  SHF.R.S32.HI R12, RZ, 0x1f, R12 ;  /* 0x0000001fff0c7819 */ /* 0x000fe2000001140c */
[----:B------:R-:W-:Y:S02]  /*222d0*/  @!P1 IMAD.MOV.U32 R5, RZ, RZ, R42 ;  /* 0x000000ffff059224 */ /* 0x000fe400078e002a */
[----:B------:R-:W-:-:S03]  /*222e0*/  VIADD R13, R196, 0x58 ;  /* 0x00000058c40d7836 */ /* 0x000fc60000000000 */
[----:B------:R0:W-:Y:S01]  /*222f0*/  @!P1 ST.E.64 desc[UR46][R2.64], R4 ;  /* 0x0000000402009985 */ /* 0x0001e2000c101b2e */
[----:B------:R-:W-:Y:S02]  /*22300*/  ISETP.GE.AND P1, PT, R8, UR4, PT ;  /* 0x0000000408007c0c */ /* 0x000fe4000bf26270 */
[----:B------:R-:W-:Y:S01]  /*22310*/  SHF.R.S32.HI R13, RZ, 0x1f, R13 ;  /* 0x0000001fff0d7819 */ /* 0x000fe2000001140d */
[----:B0-----:R-:W-:Y:S01]  /*22320*/  @!P0 IMAD.MOV.U32 R4, RZ, RZ, R54 ;  /* 0x000000ffff048224 */ /* 0x001fe200078e0036 */
        /* <DEDUP_REMOVED lines=8> */
[----:B0-----:R-:W-:Y:S01]  /*223b0*/  @!P3 IMAD.MOV.U32 R4, RZ, RZ, R43 ;  /* 0x000000ffff04b224 */ /* 0x001fe200078e002b */
[----:B------:R-:W-:Y:S01]  /*223c0*/  @!P2 LEA R6, P4, R11, R30, 0x2 ;  /* 0x0000001e0b06a211 */ /* 0x000fe200078810ff */
[----:B------:R-:W-:-:S04]  /*223d0*/  @!P3 IMAD.MOV.U32 R5, RZ, RZ, R44 ;  /* 0x000000ffff05b224 */ /* 0x000fc800078e002c */
[-C--:B------:R-:W-:Y:S02]  /*223e0*/  @!P0 LOP3.LUT R75, R75, R74.reuse, RZ, 0x3c, !PT ;  /* 0x0000004a4b4b8212 */ /* 0x080fe400078e3cff */
[----:B------:R-:W-:Y:S01]  /*223f0*/  @!P2 LEA.HI.X R7, R11, R31, R13, 0x2, P4 ;  /* 0x0000001f0b07a211 */ /* 0x000fe200020f140d */
[----:B------:R-:W-:Y:S01]  /*22400*/  VIADD R11, R196, 0x78 ;  /* 0x00000078c40b7836 */ /* 0x000fe20000000000 */
[----:B------:R0:W-:Y:S01]  /*22410*/  @!P3 ST.E.64 desc[UR46][R2.64], R4 ;  /* 0x000000040200b985 */ /* 0x0001e2000c101b2e */
[----:B------:R-:W-:Y:S01]  /*22420*/  ISETP.GE.AND P3, PT, R10, UR4, PT ;  /* 0x000000040a007c0c */ /* 0x000fe2000bf66270 */
[----:B------:R-:W-:Y:S01]  /*22430*/  VIADD R13, R196, 0x68 ;  /* 0x00000068c40d7836 */ /* 0x000fe20000000000 */
[----:B------:R-:W-:-:S04]  /*22440*/  @!P0 LOP3.LUT R74, R75, R74, RZ, 0x3c, !PT ;  /* 0x0000004a4b4a8212 */ /* 0x000fc800078e3cff */
[----:B------:R-:W-:Y:S02]  /*22450*/  SHF.R.S32.HI R13, RZ, 0x1f, R13 ;  /* 0x0000001fff0d7819 */ /* 0x000fe4000001140d */
[----:B------:R-:W-:Y:S01]  /*22460*/  @!P0 LOP3.LUT R75, R75, R74, RZ, 0x3c, !PT ;  /* 0x0000004a4b4b8212 */ /* 0x000fe200078e3cff */
[----:B0-----:R-:W-:Y:S01]  /*22470*/  @!P2 IMAD.MOV.U32 R4, RZ, RZ, R62 ;  /* 0x000000ffff04a224 */ /* 0x001fe200078e003e */
[----:B------:R-:W-:Y:S01]  /*22480*/  @!P1 LEA R2, P5, R8, R30, 0x2 ;  /* 0x0000001e08029211 */ /* 0x000fe200078a10ff */
[----:B------:R-:W-:-:S03]  /*22490*/  @!P2 IMAD.MOV.U32 R5, RZ, RZ, R66 ;  /* 0x000000ffff05a224 */ /* 0x000fc600078e0042 */
[----:B------:R-:W-:Y:S01]  /*224a0*/  @!P1 LEA.HI.X R3, R8, R31, R12, 0x2, P5 ;  /* 0x0000001f08039211 */ /* 0x000fe200028f140c */
[C---:B------:R-:W-:Y:S01]  /*224b0*/  VIADD R12, R196.reuse, 0x70 ;  /* 0x00000070c40c7836 */ /* 0x040fe20000000000 */
[----:B------:R0:W-:Y:S01]  /*224c0*/  @!P2 ST.E.64 desc[UR46][R6.64], R4 ;  /* 0x000000040600a985 */ /* 0x0001e2000c101b2e */
[----:B------:R-:W-:Y:S02]  /*224d0*/  IADD3 R8, R196, 0x80, RZ ;  /* 0x00000080c4087810 */ /* 0x000fe40007ffe0ff */
[----:B------:R-:W-:Y:S02]  /*224e0*/  ISETP.GE.AND P2, PT, R11, UR4, PT ;  /* 0x000000040b007c0c */ /* 0x000fe4000bf46270 */
[----:B------:R-:W-:Y:S01]  /*224f0*/  SHF.R.S32.HI R12, RZ, 0x1f, R12 ;  /* 0x0000001fff0c7819 */ /* 0x000fe2000001140c */
[----:B0-----:R-:W-:Y:S01]  /*22500*/  @!P1 IMAD.MOV.U32 R4, RZ, RZ, R45 ;  /* 0x000000ffff049224 */ /* 0x001fe200078e002d */
[----:B------:R-:W-:Y:S01]  /*22510*/  @!P0 LEA R6, P4, R9, R30, 0x2 ;  /* 0x0000001e09068211 */ /* 0x000fe200078810ff */
[----:B------:R-:W-:-:S03]  /*22520*/  @!P1 IMAD.MOV.U32 R5, RZ, RZ, R46 ;  /* 0x000000ffff059224 */ /* 0x000fc600078e002e */
[----:B------:R-:W-:Y:S01]  /*22530*/  @!P0 LEA.HI.X R7, R9, R31, R13, 0x2, P4 ;  /* 0x0000001f09078211 */ /* 0x000fe200020f140d */
[----:B------:R-:W-:Y:S01]  /*22540*/  VIADD R9, R196, 0x88 ;  /* 0x00000088c4097836 */ /* 0x000fe20000000000 */
[----:B------:R0:W-:Y:S01]  /*22550*/  @!P1 ST.E.64 desc[UR46][R2.64], R4 ;  /* 0x0000000402009985 */ /* 0x0001e2000c101b2e */
[----:B------:R-:W-:Y:S02]  /*22560*/  ISETP.GE.AND P1, PT, R8, UR4, PT ;  /* 0x0000000408007c0c */ /* 0x000fe4000bf26270 */
[----:B------:R-:W-:Y:S01]  /*22570*/  SHF.R.S32.HI R13, RZ, 0x1f, R229 ;  /* 0x0000001fff0d7819 */ /* 0x000fe200000114e5 */
[----:B------:R2:W-:Y:S01]  /*22580*/  @!P0 ST.E.64 desc[UR46][R6.64], R74 ;  /* 0x0000004a06008985 */ /* 0x0005e2000c101b2e */
[----:B------:R-:W-:Y:S02]  /*22590*/  ISETP.GE.AND P0, PT, R9, UR4, PT ;  /* 0x0000000409007c0c */ /* 0x000fe4000bf06270 */
[----:B0-----:R-:W-:Y:S01]  /*225a0*/  @!P3 LEA R2, P5, R10, R30, 0x2 ;  /* 0x0000001e0a02b211 */ /* 0x001fe200078a10ff */
[----:B------:R-:W-:-:S02]  /*225b0*/  @!P3 IMAD.MOV.U32 R4, RZ, RZ, R47 ;  /* 0x000000ffff04b224 */ /* 0x000fc400078e002f */
[----:B------:R-:W-:Y:S01]  /*225c0*/  @!P3 IMAD.MOV.U32 R5, RZ, RZ, R48 ;  /* 0x000000ffff05b224 */ /* 0x000fe200078e0030 */
[-C--:B------:R-:W-:Y:S01]  /*225d0*/  @!P3 LEA.HI.X R3, R10, R31.reuse, R12, 0x2, P5 ;  /* 0x0000001f0a03b211 */ /* 0x080fe200028f140c */
[C---:B------:R-:W-:Y:S01]  /*225e0*/  VIADD R12, R196.reuse, 0x78 ;  /* 0x00000078c40c7836 */ /* 0x040fe20000000000 */
[C---:B--2---:R-:W-:Y:S01]  /*225f0*/  @!P2 LEA R6, P4, R11.reuse, R30, 0x2 ;  /* 0x0000001e0b06a211 */ /* 0x044fe200078810ff */
[----:B------:R-:W-:Y:S02]  /*22600*/  VIADD R10, R196, 0x80 ;  /* 0x00000080c40a7836 */ /* 0x000fe40000000000 */
[----:B------:R0:W-:Y:S01]  /*22610*/  @!P3 ST.E.64 desc[UR46][R2.64], R4 ;  /* 0x000000040200b985 */ /* 0x0001e2000c101b2e */
[----:B------:R-:W-:Y:S02]  /*22620*/  SHF.R.S32.HI R12, RZ, 0x1f, R12 ;  /* 0x0000001fff0c7819 */ /* 0x000fe4000001140c */
[----:B------:R-:W-:Y:S02]  /*22630*/  SHF.R.S32.HI R10, RZ, 0x1f, R10 ;  /* 0x0000001fff0a7819 */ /* 0x000fe4000001140a */
[----:B------:R-:W-:-:S02]  /*22640*/  @!P2 LEA.HI.X R7, R11, R31, R12, 0x2, P4 ;  /* 0x0000001f0b07a211 */ /* 0x000fc400020f140c */
[----:B------:R-:W-:Y:S02]  /*22650*/  ISETP.GE.AND P3, PT, R237, UR4, PT ;  /* 0x00000004ed007c0c */ /* 0x000fe4000bf66270 */
[----:B------:R-:W-:Y:S02]  /*22660*/  SHF.R.S32.HI R12, RZ, 0x1f, R228 ;  /* 0x0000001fff0c7819 */ /* 0x000fe400000114e4 */
[C---:B0-----:R-:W-:Y:S01]  /*22670*/  @!P1 LEA R2, P5, R8.reuse, R30, 0x2 ;  /* 0x0000001e08029211 */ /* 0x041fe200078a10ff */
[----:B------:R-:W-:Y:S02]  /*22680*/  @!P2 IMAD.MOV.U32 R4, RZ, RZ, R113 ;  /* 0x000000ffff04a224 */ /* 0x000fe400078e0071 */
[----:B------:R-:W-:Y:S01]  /*22690*/  @!P2 IMAD.MOV.U32 R5, RZ, RZ, R79 ;  /* 0x000000ffff05a224 */ /* 0x000fe200078e004f */
[----:B------:R-:W-:Y:S01]  /*226a0*/  @!P1 LEA.HI.X R3, R8, R31, R10, 0x2, P5 ;  /* 0x0000001f08039211 */ /* 0x000fe200028f140a */
[----:B------:R-:W-:Y:S01]  /*226b0*/  VIADD R10, R196, 0x88 ;  /* 0x00000088c40a7836 */ /* 0x000fe20000000000 */
[----:B------:R-:W-:-:S02]  /*226c0*/  SHF.R.S32.HI R8, RZ, 0x1f, R237 ;  /* 0x0000001fff087819 */ /* 0x000fc400000114ed */
[----:B------:R0:W-:Y:S01]  /*226d0*/  @!P2 ST.E.64 desc[UR46][R6.64], R4 ;  /* 0x000000040600a985 */ /* 0x0001e2000c101b2e */
[----:B------:R-:W-:Y:S02]  /*226e0*/  ISETP.GE.AND P2, PT, R236, UR4, PT ;  /* 0x00000004ec007c0c */ /* 0x000fe4000bf46270 */
[----:B------:R-:W-:Y:S01]  /*226f0*/  SHF.R.S32.HI R10, RZ, 0x1f, R10 ;  /* 0x0000001fff0a7819 */ /* 0x000fe2000001140a */
[----:B0-----:R-:W-:Y:S01]  /*22700*/  @!P1 IMAD.MOV.U32 R4, RZ, RZ, R49 ;  /* 0x000000ffff049224 */ /* 0x001fe200078e0031 */
[----:B------:R-:W-:Y:S01]  /*22710*/  @!P0 LEA R6, P4, R9, R30, 0x2 ;  /* 0x0000001e09068211 */ /* 0x000fe200078810ff */
[----:B------:R-:W-:-:S03]  /*22720*/  @!P1 IMAD.MOV.U32 R5, RZ, RZ, R52 ;  /* 0x000000ffff059224 */ /* 0x000fc600078e0034 */
[----:B------:R-:W-:Y:S02]  /*22730*/  @!P0 LEA.HI.X R7, R9, R31, R10, 0x2, P4 ;  /* 0x0000001f09078211 */ /* 0x000fe400020f140a */
[----:B------:R0:W-:Y:S01]  /*22740*/  @!P1 ST.E.64 desc[UR46][R2.64], R4 ;  /* 0x0000000402009985 */ /* 0x0001e2000c101b2e */
[----:B------:R-:W-:Y:S02]  /*22750*/  ISETP.GE.AND P1, PT, R235, UR4, PT ;  /* 0x00000004eb007c0c */ /* 0x000fe4000bf26270 */
[----:B------:R-:W-:Y:S02]  /*22760*/  SHF.R.S32.HI R9, RZ, 0x1f, R236 ;  /* 0x0000001fff097819 */ /* 0x000fe400000114ec */
[----:B------:R-:W-:Y:S01]  /*22770*/  SHF.R.S32.HI R10, RZ, 0x1f, R231 ;  /* 0x0000001fff0a7819 */ /* 0x000fe200000114e7 */
[----:B0-----:R-:W-:Y:S01]  /*22780*/  @!P0 IMAD.MOV.U32 R4, RZ, RZ, R121 ;  /* 0x000000ffff048224 */ /* 0x001fe200078e0079 */
[----:B------:R-:W-:Y:S01]  /*22790*/  @!P3 LEA R2, P5, R237, R30, 0x2 ;  /* 0x0000001eed02b211 */ /* 0x000fe200078a10ff */
[----:B------:R-:W-:-:S06]  /*227a0*/  @!P0 IMAD.MOV.U32 R5, RZ, RZ, R82 ;  /* 0x000000ffff058224 */ /* 0x000fcc00078e0052 */
[----:B------:R-:W-:Y:S01]  /*227b0*/  @!P1 IMAD.MOV.U32 R61, RZ, RZ, R60 ;  /* 0x000000ffff3d9224 */ /* 0x000fe200078e003c */
[----:B------:R-:W-:Y:S01]  /*227c0*/  @!P3 LEA.HI.X R3, R237, R31, R8, 0x2, P5 ;  /* 0x0000001fed03b211 */ /* 0x000fe200028f1408 */
[----:B------:R-:W-:Y:S01]  /*227d0*/  @!P1 IMAD.MOV.U32 R60, RZ, RZ, R59 ;  /* 0x000000ffff3c9224 */ /* 0x000fe200078e003b */
[----:B------:R0:W-:Y:S01]  /*227e0*/  @!P0 ST.E.64 desc[UR46][R6.64], R4 ;  /* 0x0000000406008985 */ /* 0x0001e2000c101b2e */
[----:B------:R-:W-:Y:S02]  /*227f0*/  ISETP.GE.AND P0, PT, R234, UR4, PT ;  /* 0x00000004ea007c0c */ /* 0x000fe4000bf06270 */
[----:B------:R-:W-:Y:S01]  /*22800*/  SHF.R.S32.HI R8, RZ, 0x1f, R235 ;  /* 0x0000001fff087819 */ /* 0x000fe200000114eb */
[----:B0-----:R-:W-:Y:S01]  /*22810*/  @!P3 IMAD.MOV.U32 R4, RZ, RZ, R53 ;  /* 0x000000ffff04b224 */ /* 0x001fe200078e0035 */
[----:B------:R-:W-:Y:S01]  /*22820*/  @!P2 LEA R6, P4, R236, R30, 0x2 ;  /* 0x0000001eec06a211 */ /* 0x000fe200078810ff */
[----:B------:R-:W-:-:S08]  /*22830*/  @!P3 IMAD.MOV.U32 R5, RZ, RZ, R55 ;  /* 0x000000ffff05b224 */ /* 0x000fd000078e0037 */
[----:B------:R-:W-:Y:S01]  /*22840*/  @!P0 IMAD.MOV.U32 R107, RZ, RZ, R90 ;  /* 0x000000ffff6b8224 */ /* 0x000fe200078e005a */
[----:B------:R-:W-:Y:S01]  /*22850*/  @!P2 LEA.HI.X R7, R236, R31, R9, 0x2, P4 ;  /* 0x0000001fec07a211 */ /* 0x000fe200020f1409 */
        /* <DEDUP_REMOVED lines=9> */
[----:B------:R-:W-:Y:S01]  /*228f0*/  SHF.R.S32.HI R8, RZ, 0x1f, R233 ;  /* 0x0000001fff087819 */ /* 0x000fe200000114e9 */
[----:B------:R2:W-:Y:S01]  /*22900*/  @!P1 ST.E.64 desc[UR46][R2.64], R60 ;  /* 0x0000003c02009985 */ /* 0x0005e2000c101b2e */
[----:B------:R-:W-:Y:S02]  /*22910*/  ISETP.GE.AND P1, PT, R231, UR4, PT ;  /* 0x00000004e7007c0c */ /* 0x000fe4000bf26270 */
[----:B0-----:R-:W-:-:S04]  /*22920*/  @!P0 LEA R4, P4, R234, R30, 0x2 ;  /* 0x0000001eea048211 */ /* 0x001fc800078810ff */
[----:B------:R-:W-:-:S07]  /*22930*/  @!P0 LEA.HI.X R5, R234, R31, R9, 0x2, P4 ;  /* 0x0000001fea058211 */ /* 0x000fce00020f1409 */
[----:B------:R-:W-:Y:S01]  /*22940*/  @!P1 IMAD.MOV.U32 R69, RZ, RZ, R72 ;  /* 0x000000ffff459224 */ /* 0x000fe200078e0048 */
[CC--:B--2---:R-:W-:Y:S02]  /*22950*/  @!P3 LEA R2, P5, R233.reuse, R30.reuse, 0x2 ;  /* 0x0000001ee902b211 */ /* 0x0c4fe400078a10ff */
[----:B------:R-:W-:Y:S01]  /*22960*/  ISETP.GE.AND P4, PT, R230, UR4, PT ;  /* 0x00000004e6007c0c */ /* 0x000fe2000bf86270 */
[----:B------:R0:W-:Y:S01]  /*22970*/  @!P0 ST.E.64 desc[UR46][R4.64], R106 ;  /* 0x0000006a04008985 */ /* 0x0001e2000c101b2e */
[----:B------:R-:W-:Y:S02]  /*22980*/  @!P3 LEA.HI.X R3, R233, R31, R8, 0x2, P5 ;  /* 0x0000001fe903b211 */ /* 0x000fe400028f1408 */
[----:B------:R-:W-:Y:S02]  /*22990*/  SHF.R.S32.HI R8, RZ, 0x1f, R232 ;  /* 0x0000001fff087819 */ /* 0x000fe400000114e8 */
[----:B------:R-:W-:-:S04]  /*229a0*/  @!P2 LEA R6, P0, R232, R30, 0x2 ;  /* 0x0000001ee806a211 */ /* 0x000fc800078010ff */
[----:B------:R-:W-:Y:S02]  /*229b0*/  @!P2 LEA.HI.X R7, R232, R31, R8, 0x2, P0 ;  /* 0x0000001fe807a211 */ /* 0x000fe400000f1408 */
[----:B------:R-:W-:Y:S01]  /*229c0*/  ISETP.GE.AND P0, PT, R229, UR4, PT ;  /* 0x00000004e5007c0c */ /* 0x000fe2000bf06270 */
[----:B------:R-:W-:Y:S02]  /*229d0*/  @!P4 IMAD.MOV.U32 R94, RZ, RZ, R115 ;  /* 0x000000ffff5ec224 */ /* 0x000fe400078e0073 */
[----:B0-----:R-:W-:Y:S02]  /*229e0*/  @!P3 IMAD.MOV.U32 R4, RZ, RZ, R63 ;  /* 0x000000ffff04b224 */ /* 0x001fe400078e003f */
[----:B------:R-:W-:-:S05]  /*229f0*/  @!P3 IMAD.MOV.U32 R5, RZ, RZ, R67 ;  /* 0x000000ffff05b224 */ /* 0x000fca00078e0043 */
[----:B------:R0:W-:Y:S01]  /*22a00*/  @!P3 ST.E.64 desc[UR46][R2.64], R4 ;  /* 0x000000040200b985 */ /* 0x0001e2000c101b2e */
[-C--:B------:R-:W-:Y:S02]  /*22a10*/  @!P4 LEA R8, P3, R230, R30.reuse, 0x2 ;  /* 0x0000001ee608c211 */ /* 0x080fe400078610ff */
[----:B------:R-:W-:Y:S02]  /*22a20*/  @!P0 IMAD.MOV.U32 R77, RZ, RZ, R78 ;  /* 0x000000ffff4d8224 */ /* 0x000fe400078e004e */
[----:B0-----:R-:W-:Y:S01]  /*22a30*/  @!P2 IMAD.MOV.U32 R4, RZ, RZ, R111 ;  /* 0x000000ffff04a224 */ /* 0x001fe200078e006f */
[----:B------:R-:W-:Y:S02]  /*22a40*/  @!P2 MOV R5, R91 ;  /* 0x0000005b0005a202 */ /* 0x000fe40000000f00 */
[----:B------:R-:W-:-:S03]  /*22a50*/  @!P1 LEA R2, P5, R231, R30, 0x2 ;  /* 0x0000001ee7029211 */ /* 0x000fc600078a10ff */
[----:B------:R0:W-:Y:S01]  /*22a60*/  @!P2 ST.E.64 desc[UR46][R6.64], R4 ;  /* 0x000000040600a985 */ /* 0x0001e2000c101b2e */
[-C--:B------:R-:W-:Y:S02]  /*22a70*/  @!P1 LEA.HI.X R3, R231, R31.reuse, R10, 0x2, P5 ;  /* 0x0000001fe7039211 */ /* 0x080fe400028f140a */
[----:B------:R-:W-:Y:S02]  /*22a80*/  SHF.R.S32.HI R10, RZ, 0x1f, R230 ;  /* 0x0000001fff0a7819 */ /* 0x000fe400000114e6 */
[----:B------:R-:W-:Y:S01]  /*22a90*/  ISETP.GE.AND P2, PT, R228, UR4, PT ;  /* 0x00000004e4007c0c */ /* 0x000fe2000bf46270 */
[----:B------:R2:W-:Y:S01]  /*22aa0*/  @!P1 ST.E.64 desc[UR46][R2.64], R68 ;  /* 0x0000004402009985 */ /* 0x0005e2000c101b2e */
[----:B------:R-:W-:Y:S02]  /*22ab0*/  @!P4 LEA.HI.X R9, R230, R31, R10, 0x2, P3 ;  /* 0x0000001fe609c211 */ /* 0x000fe400018f140a */
[----:B------:R-:W-:Y:S02]  /*22ac0*/  ISETP.GE.AND P3, PT, R227, UR4, PT ;  /* 0x00000004e3007c0c */ /* 0x000fe4000bf66270 */
[----:B------:R-:W-:Y:S01]  /*22ad0*/  @!P0 LEA R10, P1, R229, R30, 0x2 ;  /* 0x0000001ee50a8211 */ /* 0x000fe200078210ff */
[----:B------:R3:W-:Y:S01]  /*22ae0*/  @!P4 ST.E.64 desc[UR46][R8.64], R94 ;  /* 0x0000005e0800c985 */ /* 0x0007e2000c101b2e */
[----:B------:R-:W-:-:S02]  /*22af0*/  ISETP.GE.AND P5, PT, R226, UR4, PT ;  /* 0x00000004e2007c0c */ /* 0x000fc4000bfa6270 */
[----:B------:R-:W-:Y:S02]  /*22b00*/  ISETP.GE.AND P4, PT, R225, UR4, PT ;  /* 0x00000004e1007c0c */ /* 0x000fe4000bf86270 */
[-C--:B------:R-:W-:Y:S01]  /*22b10*/  @!P0 LEA.HI.X R11, R229, R31.reuse, R13, 0x2, P1 ;  /* 0x0000001fe50b8211 */ /* 0x080fe200008f140d */
[----:B------:R-:W-:Y:S01]  /*22b20*/  @!P2 IMAD.MOV.U32 R123, RZ, RZ, R99 ;  /* 0x000000ffff7ba224 */ /* 0x000fe200078e0063 */
[CC--:B0-----:R-:W-:Y:S02]  /*22b30*/  @!P2 LEA R4, P1, R228.reuse, R30.reuse, 0x2 ;  /* 0x0000001ee404a211 */ /* 0x0c1fe400078210ff */
[----:B------:R-:W-:Y:S01]  /*22b40*/  SHF.R.S32.HI R13, RZ, 0x1f, R226 ;  /* 0x0000001fff0d7819 */ /* 0x000fe200000114e2 */
[----:B------:R0:W-:Y:S01]  /*22b50*/  @!P0 ST.E.64 desc[UR46][R10.64], R76 ;  /* 0x0000004c0a008985 */ /* 0x0001e2000c101b2e */
[----:B------:R-:W-:Y:S01]  /*22b60*/  @!P2 LEA.HI.X R5, R228, R31, R12, 0x2, P1 ;  /* 0x0000001fe405a211 */ /* 0x000fe200008f140c */
[----:B------:R-:W-:Y:S01]  /*22b70*/  @!P3 IMAD.MOV.U32 R81, RZ, RZ, R84 ;  /* 0x000000ffff51b224 */ /* 0x000fe200078e0054 */
[-C--:B--2---:R-:W-:Y:S01]  /*22b80*/  @!P3 LEA R2, P0, R227, R30.reuse, 0x2 ;  /* 0x0000001ee302b211 */ /* 0x084fe200078010ff */
[----:B------:R-:W-:Y:S01]  /*22b90*/  @!P5 IMAD.MOV.U32 R100, RZ, RZ, R127 ;  /* 0x000000ffff64d224 */ /* 0x000fe200078e007f */
[-C--:B------:R-:W-:Y:S01]  /*22ba0*/  @!P5 LEA R6, P1, R226, R30.reuse, 0x2 ;  /* 0x0000001ee206d211 */ /* 0x080fe200078210ff */
[----:B------:R0:W-:Y:S01]  /*22bb0*/  @!P2 ST.E.64 desc[UR46][R4.64], R122 ;  /* 0x0000007a0400a985 */ /* 0x0001e2000c101b2e */
[----:B---3--:R-:W-:-:S02]  /*22bc0*/  @!P4 LEA R8, P2, R225, R30, 0x2 ;  /* 0x0000001ee108c211 */ /* 0x008fc400078410ff */
[----:B------:R-:W-:Y:S02]  /*22bd0*/  SHF.R.S32.HI R12, RZ, 0x1f, R225 ;  /* 0x0000001fff0c7819 */ /* 0x000fe400000114e1 */
[-C--:B------:R-:W-:Y:S02]  /*22be0*/  @!P3 LEA.HI.X R3, R227, R31.reuse, R14, 0x2, P0 ;  /* 0x0000001fe303b211 */ /* 0x080fe400000f140e */
[-C--:B------:R-:W-:Y:S02]  /*22bf0*/  @!P5 LEA.HI.X R7, R226, R31.reuse, R13, 0x2, P1 ;  /* 0x0000001fe207d211 */ /* 0x080fe400008f140d */
[----:B------:R-:W-:Y:S01]  /*22c00*/  @!P4 LEA.HI.X R9, R225, R31, R12, 0x2, P2 ;  /* 0x0000001fe109c211 */ /* 0x000fe200010f140c */
[----:B------:R0:W-:Y:S01]  /*22c10*/  @!P3 ST.E.64 desc[UR46][R2.64], R80 ;  /* 0x000000500200b985 */ /* 0x0001e2000c101b2e */
[----:B------:R-:W-:-:S03]  /*22c20*/  ISETP.GE.AND P0, PT, R224, UR4, PT ;  /* 0x00000004e0007c0c */ /* 0x000fc6000bf06270 */
[----:B------:R0:W-:Y:S04]  /*22c30*/  @!P5 ST.E.64 desc[UR46][R6.64], R100 ;  /* 0x000000640600d985 */ /* 0x0001e8000c101b2e */
[----:B------:R0:W-:Y:S06]  /*22c40*/  @!P4 ST.E.64 desc[UR46][R8.64], R24 ;  /* 0x000000180800c985 */ /* 0x0001ec000c101b2e */
[----:B------:R-:W-:Y:S05]  /*22c50*/  @P0 BRA `(.L_x_1636) ;  /* 0x0000000c00a00947 */ /* 0x000fea0003800000 */
[----:B------:R-:W-:Y:S02]  /*22c60*/  SHF.R.S32.HI R12, RZ, 0x1f, R224 ;  /* 0x0000001fff0c7819 */ /* 0x000fe400000114e0 */
[----:B------:R-:W-:-:S04]  /*22c70*/  LEA R30, P0, R224, R30, 0x2 ;  /* 0x0000001ee01e7211 */ /* 0x000fc800078010ff */
[----:B------:R-:W-:-:S05]  /*22c80*/  LEA.HI.X R31, R224, R31, R12, 0x2, P0 ;  /* 0x0000001fe01f7211 */ /* 0x000fca00000f140c */
[----:B------:R2:W-:Y:S01]  /*22c90*/  ST.E.64 desc[UR46][R30.64], R70 ;  /* 0x000000461e007985 */ /* 0x0005e2000c101b2e */
[----:B------:R-:W-:Y:S05]  /*22ca0*/  BRA `(.L_x_1636) ;  /* 0x0000000c008c7947 */ /* 0x000fea0003800000 */
.L_x_1622:
[----:B------:R-:W-:Y:S01]  /*22cb0*/  ULDC.64 UR4, c[0x0][0xc08] ;  /* 0x0003020000047ab9 */ /* 0x000fe20000000a00 */
[----:B------:R-:W3:Y:S01]  /*22cc0*/  LDC.64 R2, c[0x0][0xc00] ;  /* 0x00030000ff027b82 */ /* 0x000ee20000000a00 */
[----:B------:R-:W-:Y:S01]  /*22cd0*/  ISETP.NE.U32.AND P0, PT, RZ, UR4, PT ;  /* 0x00000004ff007c0c */ /* 0x000fe2000bf05070 */
[----:B------:R-:W-:-:S03]  /*22ce0*/  IMAD.MOV.U32 R15, RZ, RZ, RZ ;  /* 0x000000ffff0f7224 */ /* 0x000fc600078e00ff */
[----:B------:R-:W-:Y:S01]  /*22cf0*/  ISETP.NE.AND.EX P1, PT, RZ, UR5, PT, P0 ;  /* 0x00000005ff007c0c */ /* 0x000fe2000bf25300 */
[----:B------:R-:W-:Y:S02]  /*22d00*/  ULDC.64 UR4, c[0x0][0xc00] ;  /* 0x0003000000047ab9 */ /* 0x000fe40000000a00 */
[----:B------:R-:W-:-:S04]  /*22d10*/  ISETP.NE.U32.AND P0, PT, RZ, UR4, PT ;  /* 0x00000004ff007c0c */ /* 0x000fc8000bf05070 */
[----:B------:R-:W-:-:S06]  /*22d20*/  ISETP.NE.AND.EX P0, PT, RZ, UR5, PT, P0 ;  /* 0x00000005ff007c0c */ /* 0x000fcc000bf05300 */
[----:B------:R-:W4:Y:S01]  /*22d30*/  @P1 LDC.64 R4, c[0x0][0xc08] ;  /* 0x00030200ff041b82 */ /* 0x000f220000000a00 */
[----:B------:R-:W-:Y:S02]  /*22d40*/  ULDC UR4, c[0x0][0xa88] ;  /* 0x0002a20000047ab9 */ /* 0x000fe40000000800 */
[----:B------:R-:W-:Y:S02]  /*22d50*/  IMAD.U32 R20, RZ, RZ, UR4 ;  /* 0x00000004ff147e24 */ /* 0x000fe4000f8e00ff */
[----:B---3--:R-:W-:-:S05]  /*22d60*/  IMAD.WIDE R2, R218, 0x4, R2 ;  /* 0x00000004da027825 */ /* 0x008fca00078e0202 */
[----:B------:R3:W5:Y:S01]  /*22d70*/  @P0 LDG.E R15, desc[UR46][R2.64] ;  /* 0x0000002e020f0981 */ /* 0x000762000c1e1900 */
[----:B------:R-:W0:Y:S01]  /*22d80*/  S2R R28, SR_TID.X ;  /* 0x00000000001c7919 */ /* 0x000e220000002100 */
[----:B----4-:R-:W-:-:S05]  /*22d90*/  @P1 IMAD.WIDE R4, R218, 0x4, R4 ;  /* 0x00000004da041825 */ /* 0x010fca00078e0204 */
[----:B------:R3:W5:Y:S01]  /*22da0*/  @P1 LDG.E R20, desc[UR46][R4.64] ;  /* 0x0000002e04141981 */ /* 0x000762000c1e1900 */
[----:B-1----:R-:W-:Y:S02]  /*22db0*/  ISETP.GT.AND P2, PT, R217, 0x1, PT ;  /* 0x00000001d900780c */ /* 0x002fe40003f44270 */
[----:B------:R-:W-:Y:S01]  /*22dc0*/  SHF.R.S32.HI R24, RZ, 0x1f, R218 ;  /* 0x0000001fff187819 */ /* 0x000fe200000114da */
[----:B0-----:R-:W-:-:S05]  /*22dd0*/  VIADD R0, R28, 0xffffff80 ;  /* 0xffffff801c007836 */ /* 0x001fca0000000000 */
[----:B------:R-:W-:Y:S01]  /*22de0*/  ISETP.GT.AND P3, PT, R0, 0x7f, PT ;  /* 0x0000007f0000780c */ /* 0x000fe20003f64270 */
[----:B---3--:R-:W-:-:S12]  /*22df0*/  @P1 BRA `(.L_x_1641) ;  /* 0x0000000000101947 */ /* 0x008fd80003800000 */
[----:B------:R-:W-:Y:S05]  /*22e00*/  @!P0 BRA `(.L_x_1641) ;  /* 0x00000000000c8947 */ /* 0x000fea0003800000 */
[----:B------:R-:W3:Y:S04]  /*22e10*/  LDG.E R5, desc[UR46][R2.64] ;  /* 0x0000002e02057981 */ /* 0x000ee8000c1e1900 */
[----:B-----5:R-:W3:Y:S02]  /*22e20*/  LDG.E R20, desc[UR46][R2.64+0x4] ;  /* 0x0000042e02147981 */ /* 0x020ee4000c1e1900 */
[----:B---3--:R-:W-:-:S07]  /*22e30*/  IMAD.IADD R20, R20, 0x1, -R5 ;  /* 0x0000000114147824 */ /* 0x008fce00078e0a05 */
.L_x_1641:
[----:B------:R-:W-:Y:S01]  /*22e40*/  BSSY B1, `(.L_x_1642) ;  /* 0x0000035000017945 */ /* 0x000fe20003800000 */
[----:B------:R-:W-:Y:S02]  /*22e50*/  SEL R25, R218, RZ, !P0 ;  /* 0x000000ffda197207 */ /* 0x000fe40004000000 */
[----:B------:R-:W-:Y:S02]  /*22e60*/  SEL R24, R24, RZ, !P0 ;  /* 0x000000ff18187207 */ /* 0x000fe40004000000 */
[----:B-----5:R-:W-:Y:S01]  /*22e70*/  SHF.R.S32.HI R14, RZ, 0x1f, R15 ;  /* 0x0000001fff0e7819 */ /* 0x020fe2000001140f */
[----:B------:R-:W-:Y:S06]  /*22e80*/  @P3 BRA `(.L_x_1643) ;  /* 0x0000000000c03947 */ /* 0x000fec0003800000 */
[----:B------:R-:W0:Y:S01]  /*22e90*/  LDC R29, c[0x0][0xbe8] ;  /* 0x0002fa00ff1d7b82 */ /* 0x000e220000000800 */
[----:B------:R-:W-:Y:S01]  /*22ea0*/  IADD3 R27, R199, -0x80, R28 ;  /* 0xffffff80c71b7810 */ /* 0x000fe20007ffe01c */
[----:B0-----:R-:W-:-:S05]  /*22eb0*/  IMAD R0, R20, R29, RZ ;  /* 0x0000001d14007224 */ /* 0x001fca00078e02ff */
[----:B------:R-:W-:-:S13]  /*22ec0*/  ISETP.GE.AND P0, PT, R27, R0, PT ;  /* 0x000000001b00720c */ /* 0x000fda0003f06270 */
[----:B------:R-:W-:Y:S05]  /*22ed0*/  @P0 BRA `(.L_x_1643) ;  /* 0x0000000000ac0947 */ /* 0x000fea0003800000 */
[----:B------:R-:W-:Y:S01]  /*22ee0*/  IMAD.MOV.U32 R0, RZ, RZ, 0x9b8 ;  /* 0x000009b8ff007424 */ /* 0x000fe200078e00ff */
[----:B------:R-:W-:Y:S01]  /*22ef0*/  ISETP.GT.AND P3, PT, R217, 0x1, PT ;  /* 0x00000001d900780c */ /* 0x000fe20003f64270 */
[----:B------:R-:W0:Y:S01]  /*22f00*/  LDC.64 R2, c[0x0][0xba8] ;  /* 0x0002ea00ff027b82 */ /* 0x000e220000000a00 */
[----:B------:R-:W-:Y:S01]  /*22f10*/  ISETP.NE.AND P0, PT, R29, 0x1, PT ;  /* 0x000000011d00780c */ /* 0x000fe20003f05270 */
[----:B------:R-:W-:Y:S01]  /*22f20*/  IMAD.MOV.U32 R21, RZ, RZ, R27 ;  /* 0x000000ffff157224 */ /* 0x000fe200078e001b */
[----:B------:R-:W-:-:S05]  /*22f30*/  SEL R26, R0, 0x978, P3 ;  /* 0x00000978001a7807 */ /* 0x000fca0001800000 */
[----:B------:R-:W1:Y:S08]  /*22f40*/  LDC.64 R10, c[0x0][R26+0x220] ;  /* 0x000088001a0a7b82 */ /* 0x000e700000000a00 */
[----:B------:R-:W3:Y:S08]  /*22f50*/  LDC.64 R12, c[0x0][R26+0x218] ;  /* 0x000086001a0c7b82 */ /* 0x000ef00000000a00 */
[----:B------:R-:W4:Y:S08]  /*22f60*/  LDC.64 R6, c[0x0][R26+0x228] ;  /* 0x00008a001a067b82 */ /* 0x000f300000000a00 */
[----:B------:R-:W5:Y:S08]  /*22f70*/  LDC.64 R4, c[0x0][R26+0x210] ;  /* 0x000084001a047b82 */ /* 0x000f700000000a00 */
[----:B------:R-:W2:Y:S08]  /*22f80*/  @P0 LDC R0, c[0x0][0xbec] ;  /* 0x0002fb00ff000b82 */ /* 0x000eb00000000800 */
[----:B------:R-:W4:Y:S01]  /*22f90*/  @P0 LDC R33, c[0x0][0xbf0] ;  /* 0x0002fc00ff210b82 */ /* 0x000f220000000800 */
[----:B-1----:R-:W-:-:S07]  /*22fa0*/  IMAD R11, R11, R25, RZ ;  /* 0x000000190b0b7224 */ /* 0x002fce00078e02ff */
[----:B0-----:R-:W0:Y:S01]  /*22fb0*/  @!P3 LDC R2, c[0x0][0xb50] ;  /* 0x0002d400ff02bb82 */ /* 0x001e220000000800 */
[----:B------:R-:W-:-:S04]  /*22fc0*/  IMAD.WIDE.U32 R8, R10, R25, RZ ;  /* 0x000000190a087225 */ /* 0x000fc800078e00ff */
[----:B------:R-:W-:Y:S02]  /*22fd0*/  IMAD R11, R10, R24, R11 ;  /* 0x000000180a0b7224 */ /* 0x000fe400078e020b */
[----:B--2---:R-:W-:Y:S01]  /*22fe0*/  @P0 IMAD.HI.U32 R0, R27, R0, RZ ;  /* 0x000000001b000227 */ /* 0x004fe200078e00ff */
[----:B------:R-:W1:Y:S03]  /*22ff0*/  @!P3 LDC R3, c[0x0][0xb54] ;  /* 0x0002d500ff03bb82 */ /* 0x000e660000000800 */
[-C--:B---3--:R-:W-:Y:S02]  /*23000*/  IMAD R31, R13, R211.reuse, RZ ;  /* 0x000000d30d1f7224 */ /* 0x088fe400078e02ff */
[----:B------:R-:W-:Y:S01]  /*23010*/  IMAD.WIDE.U32 R12, R12, R211, RZ ;  /* 0x000000d30c0c7225 */ /* 0x000fe200078e00ff */
[----:B----4-:R-:W-:Y:S02]  /*23020*/  @P0 SHF.R.U32.HI R21, RZ, R33, R0 ;  /* 0x00000021ff150219 */ /* 0x010fe40000011600 */
[----:B------:R-:W-:Y:S01]  /*23030*/  SEL R33, R222, RZ, P3 ;  /* 0x000000ffde217207 */ /* 0x000fe20001800000 */
[----:B------:R-:W-:Y:S01]  /*23040*/  IMAD.IADD R13, R31, 0x1, R13 ;  /* 0x000000011f0d7824 */ /* 0x000fe200078e020d */
[----:B------:R-:W-:Y:S01]  /*23050*/  IADD3 R12, P0, P1, R8, R12, R15 ;  /* 0x0000000c080c7210 */ /* 0x000fe2000791e00f */
[----:B------:R-:W-:-:S02]  /*23060*/  IMAD.MOV R0, RZ, RZ, -R21 ;  /* 0x000000ffff007224 */ /* 0x000fc400078e0a15 */
[----:B------:R-:W-:Y:S02]  /*23070*/  IMAD.IADD R11, R9, 0x1, R11 ;  /* 0x00000001090b7824 */ /* 0x000fe400078e020b */
[-C--:B------:R-:W-:Y:S02]  /*23080*/  IMAD R31, R7, R33.reuse, RZ ;  /* 0x00000021071f7224 */ /* 0x080fe400078e02ff */
[----:B------:R-:W-:-:S04]  /*23090*/  IMAD.WIDE.U32 R6, R6, R33, RZ ;  /* 0x0000002106067225 */ /* 0x000fc800078e00ff */
[----:B------:R-:W-:Y:S01]  /*230a0*/  IMAD R9, R29, R0, R27 ;  /* 0x000000001d097224 */ /* 0x000fe200078e021b */
[----:B------:R-:W-:Y:S01]  /*230b0*/  IADD3.X R0, R11, R13, R14, P0, P1 ;  /* 0x0000000d0b007210 */ /* 0x000fe200007e240e */
[----:B------:R-:W-:Y:S01]  /*230c0*/  IMAD.IADD R7, R31, 0x1, R7 ;  /* 0x000000011f077824 */ /* 0x000fe200078e0207 */
[----:B------:R-:W-:Y:S02]  /*230d0*/  IADD3 R6, P0, P1, R21, R12, R6 ;  /* 0x0000000c15067210 */ /* 0x000fe4000791e006 */
[----:B------:R-:W-:Y:S02]  /*230e0*/  SHF.R.S32.HI R21, RZ, 0x1f, R21 ;  /* 0x0000001fff157819 */ /* 0x000fe40000011415 */
[----:B------:R-:W-:Y:S02]  /*230f0*/  SHF.R.S32.HI R11, RZ, 0x1f, R9 ;  /* 0x0000001fff0b7819 */ /* 0x000fe40000011409 */
[----:B------:R-:W-:Y:S01]  /*23100*/  IADD3.X R7, R21, R0, R7, P0, P1 ;  /* 0x0000000015077210 */ /* 0x000fe200007e2407 */
[----:B-----5:R-:W-:-:S04]  /*23110*/  IMAD R0, R5, R9, RZ ;  /* 0x0000000905007224 */ /* 0x020fc800078e02ff */
[C---:B------:R-:W-:Y:S02]  /*23120*/  IMAD R11, R4.reuse, R11, R0 ;  /* 0x0000000b040b7224 */ /* 0x040fe400078e0200 */
[----:B------:R-:W-:-:S04]  /*23130*/  IMAD.WIDE.U32 R4, R4, R9, R6 ;  /* 0x0000000904047225 */ /* 0x000fc800078e0006 */
[----:B------:R-:W-:Y:S01]  /*23140*/  IMAD.IADD R0, R5, 0x1, R11 ;  /* 0x0000000105007824 */ /* 0x000fe200078e020b */
[----:B0-----:R-:W-:Y:S01]  /*23150*/  LEA R2, P0, R4, R2, 0x2 ;  /* 0x0000000204027211 */ /* 0x001fe200078010ff */
[----:B------:R-:W-:-:S03]  /*23160*/  IMAD.MOV.U32 R5, RZ, RZ, -0x800000 ;  /* 0xff800000ff057424 */ /* 0x000fc600078e00ff */
[----:B-1----:R-:W-:-:S05]  /*23170*/  LEA.HI.X R3, R4, R3, R0, 0x2, P0 ;  /* 0x0000000304037211 */ /* 0x002fca00000f1400 */
[----:B------:R0:W-:Y:S04]  /*23180*/  STG.E desc[UR46][R2.64], R5 ;  /* 0x0000000502007986 */ /* 0x0001e8000c10192e */
.L_x_1643:
[----:B------:R-:W-:Y:S05]  /*23190*/  BSYNC B1 ;  /* 0x0000000000017941 */ /* 0x000fea0003800000 */
.L_x_1642:
[----:B------:R-:W-:Y:S05]  /*231a0*/  @P2 BRA `(.L_x_1636) ;  /* 0x00000008004c2947 */ /* 0x000fea0003800000 */
[----:B------:R-:W1:Y:S01]  /*231b0*/  LDC R9, c[0x0][0xbe8] ;  /* 0x0002fa00ff097b82 */ /* 0x000e620000000800 */
[----:B------:R-:W-:Y:S01]  /*231c0*/  VIADD R4, R28, 0xffffff80 ;  /* 0xffffff801c047836 */ /* 0x000fe20000000000 */
[----:B------:R-:W-:Y:S02]  /*231d0*/  ULDC.64 UR4, c[0x0][0xaa0] ;  /* 0x0002a80000047ab9 */ /* 0x000fe40000000a00 */
[----:B------:R-:W-:Y:S02]  /*231e0*/  IMAD R0, R14, UR4, RZ ;  /* 0x000000040e007c24 */ /* 0x000fe4000f8e02ff */
[----:B------:R-:W-:Y:S01]  /*231f0*/  SHF.R.S32.HI R11, RZ, 0x1f, R4 ;  /* 0x0000001fff0b7819 */ /* 0x000fe20000011404 */
[----:B0-----:R-:W-:-:S04]  /*23200*/  IMAD.WIDE.U32 R2, R15, UR4, RZ ;  /* 0x000000040f027c25 */ /* 0x001fc8000f8e00ff */
[----:B------:R-:W-:Y:S01]  /*23210*/  IMAD R5, R15, UR5, R0 ;  /* 0x000000050f057c24 */ /* 0x000fe2000f8e0200 */
[----:B------:R-:W-:Y:S01]  /*23220*/  LEA.HI R0, R11, R4, RZ, 0x3 ;  /* 0x000000040b007211 */ /* 0x000fe200078f18ff */
[----:B------:R-:W-:Y:S02]  /*23230*/  ULDC.64 UR4, c[0x0][0xae8] ;  /* 0x0002ba0000047ab9 */ /* 0x000fe40000000a00 */
[----:B------:R-:W-:Y:S01]  /*23240*/  IMAD.IADD R3, R3, 0x1, R5 ;  /* 0x0000000103037824 */ /* 0x000fe200078e0205 */
[----:B------:R-:W-:Y:S01]  /*23250*/  LOP3.LUT R13, R0, 0xfffffff8, RZ, 0xc0, !PT ;  /* 0xfffffff8000d7812 */ /* 0x000fe200078ec0ff */
[----:B------:R-:W-:-:S04]  /*23260*/  IMAD.WIDE.U32 R2, R211, UR4, R2 ;  /* 0x00000004d3027c25 */ /* 0x000fc8000f8e0002 */
[----:B------:R-:W-:Y:S01]  /*23270*/  IMAD.IADD R0, R4, 0x1, -R13 ;  /* 0x0000000104007824 */ /* 0x000fe200078e0a0d */
[----:B-1----:R-:W-:Y:S01]  /*23280*/  ISETP.NE.AND P0, PT, R9, 0x1, PT ;  /* 0x000000010900780c */ /* 0x002fe20003f05270 */
[----:B------:R-:W-:Y:S01]  /*23290*/  IMAD R3, R211, UR5, R3 ;  /* 0x00000005d3037c24 */ /* 0x000fe2000f8e0203 */
[----:B------:R-:W-:Y:S01]  /*232a0*/  ULDC.64 UR4, c[0x0][0xaf0] ;  /* 0x0002bc0000047ab9 */ /* 0x000fe20000000a00 */
[----:B------:R-:W-:Y:S02]  /*232b0*/  IMAD R0, R0, 0x20, R17 ;  /* 0x0000002000007824 */ /* 0x000fe400078e0211 */
[----:B------:R-:W-:Y:S02]  /*232c0*/  IMAD R4, R24, UR4, RZ ;  /* 0x0000000418047c24 */ /* 0x000fe4000f8e02ff */
[----:B------:R-:W-:Y:S02]  /*232d0*/  IMAD.IADD R6, R199, 0x1, R0 ;  /* 0x00000001c7067824 */ /* 0x000fe400078e0200 */
[----:B------:R-:W-:-:S04]  /*232e0*/  IMAD.WIDE.U32 R2, R25, UR4, R2 ;  /* 0x0000000419027c25 */ /* 0x000fc8000f8e0002 */
[----:B------:R-:W0:Y:S01]  /*232f0*/  @P0 LDC R7, c[0x0][0xbec] ;  /* 0x0002fb00ff070b82 */ /* 0x000e220000000800 */
[----:B------:R-:W-:Y:S02]  /*23300*/  IMAD.MOV.U32 R5, RZ, RZ, R6 ;  /* 0x000000ffff057224 */ /* 0x000fe400078e0006 */
[----:B------:R-:W-:-:S05]  /*23310*/  IMAD.IADD R199, R17, 0x1, R199 ;  /* 0x0000000111c77824 */ /* 0x000fca00078e02c7 */
[----:B------:R-:W1:Y:S01]  /*23320*/  @P0 LDC R11, c[0x0][0xbf0] ;  /* 0x0002fc00ff0b0b82 */ /* 0x000e620000000800 */
[----:B0-----:R-:W-:-:S04]  /*23330*/  @P0 IMAD.HI.U32 R0, R6, R7, RZ ;  /* 0x0000000706000227 */ /* 0x001fc800078e00ff */
[----:B------:R-:W-:Y:S01]  /*23340*/  IMAD R7, R25, UR5, R4 ;  /* 0x0000000519077c24 */ /* 0x000fe2000f8e0204 */
[----:B------:R-:W-:Y:S01]  /*23350*/  ULDC.64 UR4, c[0x0][0xae0] ;  /* 0x0002b80000047ab9 */ /* 0x000fe20000000a00 */
[----:B-1----:R-:W-:Y:S02]  /*23360*/  @P0 SHF.R.U32.HI R5, RZ, R11, R0 ;  /* 0x0000000bff050219 */ /* 0x002fe40000011600 */
[----:B------:R-:W-:Y:S02]  /*23370*/  IMAD.IADD R3, R3, 0x1, R7 ;  /* 0x0000000103037824 */ /* 0x000fe400078e0207 */
[--C-:B------:R-:W-:Y:S01]  /*23380*/  SHF.R.S32.HI R0, RZ, 0x1f, R5.reuse ;  /* 0x0000001fff007819 */ /* 0x100fe20000011405 */
[----:B------:R-:W-:Y:S02]  /*23390*/  IMAD.MOV R7, RZ, RZ, -R5 ;  /* 0x000000ffff077224 */ /* 0x000fe400078e0a05 */
[----:B------:R-:W-:-:S04]  /*233a0*/  IMAD.WIDE.U32 R2, R5, UR4, R2 ;  /* 0x0000000405027c25 */ /* 0x000fc8000f8e0002 */
[----:B------:R-:W-:Y:S02]  /*233b0*/  IMAD R0, R0, UR4, RZ ;  /* 0x0000000400007c24 */ /* 0x000fe4000f8e02ff */
[----:B------:R-:W-:Y:S02]  /*233c0*/  IMAD R7, R9, R7, R6 ;  /* 0x0000000709077224 */ /* 0x000fe400078e0206 */
[----:B------:R-:W-:Y:S01]  /*233d0*/  IMAD R5, R5, UR5, R0 ;  /* 0x0000000505057c24 */ /* 0x000fe2000f8e0200 */
[----:B------:R-:W-:Y:S02]  /*233e0*/  ULDC.64 UR4, c[0x0][0xad8] ;  /* 0x0002b60000047ab9 */ /* 0x000fe40000000a00 */
[----:B------:R-:W-:Y:S02]  /*233f0*/  SHF.R.S32.HI R0, RZ, 0x1f, R7 ;  /* 0x0000001fff007819 */ /* 0x000fe40000011407 */
[----:B------:R-:W-:-:S03]  /*23400*/  IADD3 R3, R3, R5, RZ ;  /* 0x0000000503037210 */ /* 0x000fc60007ffe0ff */
[----:B------:R-:W-:Y:S02]  /*23410*/  IMAD R0, R0, UR4, RZ ;  /* 0x0000000400007c24 */ /* 0x000fe4000f8e02ff */
[----:B------:R-:W-:-:S04]  /*23420*/  IMAD.WIDE.U32 R2, R7, UR4, R2 ;  /* 0x0000000407027c25 */ /* 0x000fc8000f8e0002 */
        /* <DEDUP_REMOVED lines=8> */
[----:B------:R0:W3:Y:S02]  /*234b0*/  SHFL.IDX PT, R14, R0, RZ, 0x181f ;  /* 0x00181fff000e7589 */ /* 0x0000e400000e0000 */
.L_x_2015:
[----:B------:R-:W-:Y:S01]  /*234c0*/  IMAD R9, R20, R9, RZ ;  /* 0x0000000914097224 */ /* 0x000fe200078e02ff */
        /* <DEDUP_REMOVED lines=8> */
[-C--:B---3--:R-:W-:Y:S02]  /*23550*/  @!P3 LEA R4, P5, R18, R14.reuse, 0x1 ;  /* 0x0000000e1204b211 */ /* 0x088fe400078a08ff */
[-C--:B------:R-:W-:Y:S02]  /*23560*/  @!P2 LEA R6, P4, R194, R14.reuse, 0x1 ;  /* 0x0000000ec206a211 */ /* 0x080fe400078808ff */
[-C--:B-1----:R-:W-:Y:S02]  /*23570*/  @!P3 LEA.HI.X R5, R18, R3.reuse, R19, 0x1, P5 ;  /* 0x000000031205b211 */ /* 0x082fe400028f0c13 */
[-C--:B------:R-:W-:Y:S02]  /*23580*/  @!P1 LEA R10, P5, R208, R14.reuse, 0x1 ;  /* 0x0000000ed00a9211 */ /* 0x080fe400078a08ff */
        /* <DEDUP_REMOVED lines=8> */
.L_x_1646:
[----:B------:R-:W-:Y:S05]  /*23610*/  BSYNC B1 ;  /* 0x0000000000017941 */ /* 0x000fea0003800000 */
.L_x_1645:
[----:B------:R-:W-:-:S03]  /*23620*/  UMOV UR4, 0xffffffff ;  /* 0xffffffff00047882 */ /* 0x000fc60000000000 */
[----:B------:R-:W-:Y:S05]  /*23630*/  BRA.DIV UR4, `(.L_x_1647) ;  /* 0x000000de04d07947 */ /* 0x000fea000b800000 */
[----:B-1----:R1:W0:Y:S04]  /*23640*/  SHFL.IDX PT, R3, R2, 0x1, 0x181f ;  /* 0x00381f0002037f89 */ /* 0x00222800000e0000 */
[----:B---34-:R1:W3:Y:S02]  /*23650*/  SHFL.IDX PT, R14, R0, 0x1, 0x181f ;  /* 0x00381f00000e7f89 */ /* 0x0182e400000e0000 */
.L_x_2019:
        /* <DEDUP_REMOVED lines=11> */
[-C--:B0-----:R-:W-:Y:S02]  /*23710*/  @!P3 LEA.HI.X R5, R18, R3.reuse, R19, 0x1, P5 ;  /* 0x000000031205b211 */ /* 0x081fe400028f0c13 */
        /* <DEDUP_REMOVED lines=9> */
.L_x_1649:
[----:B------:R-:W-:Y:S05]  /*237b0*/  BSYNC B1 ;  /* 0x0000000000017941 */ /* 0x000fea0003800000 */
.L_x_1648:
[----:B------:R-:W-:-:S03]  /*237c0*/  UMOV UR4, 0xffffffff ;  /* 0xffffffff00047882 */ /* 0x000fc60000000000 */
[----:B------:R-:W-:Y:S05]  /*237d0*/  BRA.DIV UR4, `(.L_x_1650) ;  /* 0x000000de04b07947 */ /* 0x000fea000b800000 */
[----:B0-----:R0:W0:Y:S04]  /*237e0*/  SHFL.IDX PT, R3, R2, 0x2, 0x181f ;  /* 0x00581f0002037f89 */ /* 0x00102800000e0000 */
[----:B---34-:R3:W4:Y:S02]  /*237f0*/  SHFL.IDX PT, R14, R0, 0x2, 0x181f ;  /* 0x00581f00000e7f89 */ /* 0x01872400000e0000 */
.L_x_2023:
        /* <DEDUP_REMOVED lines=21> */
.L_x_1652:
[----:B------:R-:W-:Y:S05]  /*23950*/  BSYNC B1 ;  /* 0x0000000000017941 */ /* 0x000fea0003800000 */
.L_x_1651:
[----:B------:R-:W-:-:S03]  /*23960*/  UMOV UR4, 0xffffffff ;  /* 0xffffffff00047882 */ /* 0x000fc60000000000 */
[----:B------:R-:W-:Y:S05]  /*23970*/  BRA.DIV UR4, `(.L_x_1653) ;  /* 0x000000de04907947 */ /* 0x000fea000b800000 */
[----:B0-----:R0:W0:Y:S04]  /*23980*/  SHFL.IDX PT, R3, R2, 0x3, 0x181f ;  /* 0x00781f0002037f89 */ /* 0x00102800000e0000 */
[----:B----4-:R4:W0:Y:S02]  /*23990*/  SHFL.IDX PT, R14, R0, 0x3, 0x181f ;  /* 0x00781f00000e7f89 */ /* 0x01082400000e0000 */
.L_x_2027:
[----:B-1-34-:R-:W-:-:S05]  /*239a0*/  VIADD R0, R199, 0x60 ;  /* 0x00000060c7007836 */ /* 0x01afca0000000000 */
        /* <DEDUP_REMOVED lines=9> */
[-C--:B------:R-:W-:Y:S02]  /*23a40*/  @!P3 LEA.HI.X R5, R18, R3.reuse, R19, 0x1, P5 ;  /* 0x000000031205b211 */ /* 0x080fe400028f0c13 */
        /* <DEDUP_REMOVED lines=9> */
.L_x_1636:
[----:B------:R-:W-:Y:S05]  /*23ae0*/  BSYNC B0 ;  /* 0x0000000000007941 */ /* 0x000fea0003800000 */
.L_x_1621:
[----:B------:R-:W-:Y:S02]  /*23af0*/  ULDC UR4, c[0x0][0xc3c] ;  /* 0x00030f0000047ab9 */ /* 0x000fe40000000800 */
[----:B--2---:R-:W-:-:S13]  /*23b00*/  ISETP.GE.AND P0, PT, R207, UR4, PT ;  /* 0x00000004cf007c0c */ /* 0x004fda000bf06270 */
[----:B------:R-:W-:Y:S05]  /*23b10*/  @!P0 BRA `(.L_x_1654) ;  /* 0xfffffdd800b88947 */ /* 0x000fea000383ffff */
[----:B------:R-:W-:Y:S05]  /*23b20*/  BRA `(.L_x_1412) ;  /* 0x0000008000807947 */ /* 0x000fea0003800000 */
.L_x_1410:
        /* <DEDUP_REMOVED lines=20> */
.L_x_1655:
[----:B------:R-:W1:Y:S01]  /*23c70*/  S2R R0, SR_TID.X ;  /* 0x0000000000007919 */ /* 0x000e620000002100 */
[----:B------:R-:W-:Y:S01]  /*23c80*/  ULDC UR4, c[0x0][0xc3c] ;  /* 0x00030f0000047ab9 */ /* 0x000fe20000000800 */
        /* <DEDUP_REMOVED lines=9> */
[----:B-1----:R-:W-:-:S04]  /*23d20*/  @!P1 IMAD.WIDE.U32 R2, R0, 0x4, R4 ;  /* 0x0000000400029825 */ /* 0x002fc800078e0004 */
[----:B------:R-:W-:-:S06]  /*23d30*/  IMAD.MOV.U32 R5, RZ, RZ, RZ ;  /* 0x000000ffff057224 */ /* 0x000fcc00078e00ff */
        /* <DEDUP_REMOVED lines=25> */
[----:B------:R-:W-:Y:S01]  /*23ed0*/  IMAD.MOV.U32 R4, RZ, RZ, R7 ;  /* 0x000000ffff047224 */ /* 0x000fe200078e0007 */
[----:B--2---:R-:W-:-:S13]  /*23ee0*/  ISETP.GT.AND P6, PT, R7, UR6, PT ;  /* 0x0000000607007c0c */ /* 0x004fda000bfc4270 */
[----:B------:R-:W-:Y:S05]  /*23ef0*/  @P6 BRA `(.L_x_1657) ;  /* 0x0000000000a86947 */ /* 0x000fea0003800000 */
[----:B------:R-:W-:Y:S01]  /*23f00*/  IMAD.MOV.U32 R7, RZ, RZ, R4 ;  /* 0x000000ffff077224 */ /* 0x000fe200078e0004 */
[----:B------:R-:W-:Y:S01]  /*23f10*/  UMOV UR4, URZ ;  /* 0x0000003f00047c82 */ /* 0x000fe20008000000 */
[----:B------:R-:W-:-:S05]  /*23f20*/  ULDC UR5, c[0x0][0xc38] ;  /* 0x00030e0000057ab9 */ /* 0x000fca0000000800 */
.L_x_1659:
[----:B------:R-:W0:Y:S01]  /*23f30*/  LDC R2, c[0x0][0xc3c] ;  /* 0x00030f00ff027b82 */ /* 0x000e220000000800 */
[----:B------:R-:W-:Y:S01]  /*23f40*/  ULDC UR7, c[0x0][0xc3c] ;  /* 0x00030f0000077ab9 */ /* 0x000fe20000000800 */
[----:B------:R-:W-:Y:S01]  /*23f50*/  UIADD3 UR4, UR4, 0x1f, URZ ;  /* 0x0000001f04047890 */ /* 0x000fe2000fffe03f */
[----:B------:R-:W-:-:S05]  /*23f60*/  IMAD.U32 R3, RZ, RZ, UR7 ;  /* 0x00000007ff037e24 */ /* 0x000fca000f8e00ff */
[----:B------:R1:W-:Y:S01]  /*23f70*/  STL [R1+0xc], R3 ;  /* 0x00000c0301007387 */ /* 0x0003e20000100800 */
[----:B0-----:R-:W-:-:S13]  /*23f80*/  ISETP.LE.AND P6, PT, R2, UR4, PT ;  /* 0x0000000402007c0c */ /* 0x001fda000bfc3270 */
[----:B-1----:R-:W-:Y:S05]  /*23f90*/  @P6 BRA `(.L_x_1658) ;  /* 0x0000000800b06947 */ /* 0x002fea0003800000 */
[----:B------:R-:W-:Y:S02]  /*23fa0*/  VIADD R9, R0, UR4 ;  /* 0x0000000400097c36 */ /* 0x000fe40008000000 */
[----:B------:R-:W-:-:S03]  /*23fb0*/  IMAD.MOV.U32 R6, RZ, RZ, RZ ;  /* 0x000000ffff067224 */ /* 0x000fc600078e00ff */
        /* <DEDUP_REMOVED lines=29> */
[----:B------:R-:W-:-:S07]  /*24190*/  IMAD.MOV.U32 R3, RZ, RZ, R2 ;  /* 0x000000ffff037224 */ /* 0x000fce00078e0002 */
.L_x_1657:
[----:B------:R-:W-:Y:S01]  /*241a0*/  IMAD.IADD R9, R7, 0x1, -R4 ;  /* 0x0000000107097824 */ /* 0x000fe200078e0a04 */
[----:B------:R-:W-:-:S03]  /*241b0*/  MOV R8, RZ ;  /* 0x000000ff00087202 */ /* 0x000fc60000000f00 */
[----:B------:R-:W-:-:S05]  /*241c0*/  IMAD R2, R3, UR5, R9 ;  /* 0x0000000503027c24 */ /* 0x000fca000f8e0209 */
[----:B------:R-:W-:-:S13]  /*241d0*/  ISETP.GT.AND P0, PT, R2, UR6, PT ;  /* 0x0000000602007c0c */ /* 0x000fda000bf04270 */
[----:B------:R-:W-:-:S04]  /*241e0*/  VOTE.ANY R2, PT, !P0 ;  /* 0x0000000000027806 */ /* 0x000fc800040e0100 */
[----:B------:R-:W0:Y:S01]  /*241f0*/  POPC R10, R2 ;  /* 0x00000002000a7309 */ /* 0x000e220000000000 */
[----:B------:R-:W-:Y:S01]  /*24200*/  ISETP.NE.AND P0, PT, R2, RZ, PT ;  /* 0x000000ff0200720c */ /* 0x000fe20003f05270 */
[----:B0-----:R0:W1:Y:S04]  /*24210*/  SHFL.IDX PT, R7, R5, R10, 0x1f ;  /* 0x00001f0a05077589 */ /* 0x00106800000e0000 */
[----:B------:R0:W2:Y:S08]  /*24220*/  SHFL.IDX PT, R4, R6, R10, 0x1f ;  /* 0x00001f0a06047589 */ /* 0x0000b000000e0000 */
[----:B------:R-:W-:Y:S05]  /*24230*/  @!P0 BRA `(.L_x_1660) ;  /* 0x0000000000088947 */ /* 0x000fea0003800000 */
[----:B------:R-:W-:-:S06]  /*24240*/  VIADD R8, R10, 0xffffffff ;  /* 0xffffffff0a087836 */ /* 0x000fcc0000000000 */
[----:B------:R3:W4:Y:S02]  /*24250*/  SHFL.IDX PT, R8, R3, R8, 0x1f ;  /* 0x00001f0803087589 */ /* 0x00072400000e0000 */
.L_x_1660:
[----:B----4-:R-:W-:Y:S01]  /*24260*/  IMAD R2, R8, UR5, R9 ;  /* 0x0000000508027c24 */ /* 0x010fe2000f8e0209 */
[----:B-1----:R-:W-:Y:S01]  /*24270*/  ISETP.NE.AND P0, PT, R7, 0x1, PT ;  /* 0x000000010700780c */ /* 0x002fe20003f05270 */
[----:B------:R-:W-:-:S03]  /*24280*/  VIADD R12, R10, UR4 ;  /* 0x000000040a0c7c36 */ /* 0x000fc60008000000 */
[----:B------:R1:W-:Y:S01]  /*24290*/  STL [R1], R2 ;  /* 0x0000000201007387 */ /* 0x0003e20000100800 */
[----:B0-----:R-:W-:-:S03]  /*242a0*/  IADD3 R5, -R2, UR6, RZ ;  /* 0x0000000602057c10 */ /* 0x001fc6000fffe1ff */
[----:B------:R1:W-:Y:S05]  /*242b0*/  STL [R1+0xc], R12 ;  /* 0x00000c0c01007387 */ /* 0x0003ea0000100800 */
[----:B------:R-:W-:Y:S05]  /*242c0*/  @!P0 BRA `(.L_x_1661) ;  /* 0x0000000000e08947 */ /* 0x000fea0003800000 */
[-C--:B--2---:R-:W-:Y:S02]  /*242d0*/  IABS R6, R4.reuse ;  /* 0x0000000400067213 */ /* 0x084fe40000000000 */
[----:B------:R-:W-:Y:S02]  /*242e0*/  IABS R8, R7 ;  /* 0x0000000700087213 */ /* 0x000fe40000000000 */
[----:B------:R-:W0:Y:S08]  /*242f0*/  I2F.RP R9, R6 ;  /* 0x0000000600097306 */ /* 0x000e300000209400 */
[----:B------:R-:W2:Y:S08]  /*24300*/  I2F.RP R10, R8 ;  /* 0x00000008000a7306 */ /* 0x000eb00000209400 */
[----:B0-----:R-:W1:Y:S08]  /*24310*/  MUFU.RCP R9, R9 ;  /* 0x0000000900097308 */ /* 0x001e700000001000 */
[----:B--2---:R-:W-:Y:S01]  /*24320*/  MUFU.RCP R10, R10 ;  /* 0x0000000a000a7308 */ /* 0x004fe20000001000 */
[----:B-1----:R-:W-:Y:S01]  /*24330*/  VIADD R2, R9, 0xffffffe ;  /* 0x0ffffffe09027836 */ /* 0x002fe20000000000 */
[----:B------:R-:W-:-:S06]  /*24340*/  IABS R9, R4 ;  /* 0x0000000400097213 */ /* 0x000fcc0000000000 */
[----:B---3--:R0:W1:Y:S02]  /*24350*/  F2I.FTZ.U32.TRUNC.NTZ R3, R2 ;  /* 0x0000000200037305 */ /* 0x008064000021f000 */
[----:B0-----:R-:W-:Y:S02]  /*24360*/  IMAD.MOV.U32 R2, RZ, RZ, RZ ;  /* 0x000000ffff027224 */ /* 0x001fe400078e00ff */
[----:B-1----:R-:W-:-:S04]  /*24370*/  IMAD.MOV R11, RZ, RZ, -R3 ;  /* 0x000000ffff0b7224 */ /* 0x002fc800078e0a03 */
[----:B------:R-:W-:-:S04]  /*24380*/  IMAD R11, R11, R6, RZ ;  /* 0x000000060b0b7224 */ /* 0x000fc800078e02ff */
[----:B------:R-:W-:Y:S01]  /*24390*/  IMAD.HI.U32 R3, R3, R11, R2 ;  /* 0x0000000b03037227 */ /* 0x000fe200078e0002 */
[----:B------:R-:W-:-:S03]  /*243a0*/  IABS R2, R5 ;  /* 0x0000000500027213 */ /* 0x000fc60000000000 */
[----:B------:R-:W-:Y:S02]  /*243b0*/  IMAD.MOV R11, RZ, RZ, -R9 ;  /* 0x000000ffff0b7224 */ /* 0x000fe400078e0a09 */
[----:B------:R-:W-:-:S04]  /*243c0*/  IMAD.HI.U32 R9, R3, R2, RZ ;  /* 0x0000000203097227 */ /* 0x000fc800078e00ff */
[----:B------:R-:W-:Y:S02]  /*243d0*/  IMAD R11, R9, R11, R2 ;  /* 0x0000000b090b7224 */ /* 0x000fe400078e0202 */
[----:B------:R-:W-:Y:S02]  /*243e0*/  VIADD R3, R10, 0xffffffe ;  /* 0x0ffffffe0a037836 */ /* 0x000fe40000000000 */
[----:B------:R-:W-:Y:S01]  /*243f0*/  IMAD.MOV.U32 R2, RZ, RZ, RZ ;  /* 0x000000ffff027224 */ /* 0x000fe200078e00ff */
[----:B------:R-:W-:-:S03]  /*24400*/  ISETP.GT.U32.AND P1, PT, R6, R11, PT ;  /* 0x0000000b0600720c */ /* 0x000fc60003f24070 */
[----:B------:R-:W0:Y:S10]  /*24410*/  F2I.FTZ.U32.TRUNC.NTZ R3, R3 ;  /* 0x0000000300037305 */ /* 0x000e34000021f000 */
[----:B------:R-:W-:-:S02]  /*24420*/  @!P1 IMAD.IADD R11, R11, 0x1, -R6 ;  /* 0x000000010b0b9824 */ /* 0x000fc400078e0a06 */
[----:B------:R-:W-:Y:S01]  /*24430*/  @!P1 VIADD R9, R9, 0x1 ;  /* 0x0000000109099836 */ /* 0x000fe20000000000 */
[----:B------:R-:W-:Y:S02]  /*24440*/  ISETP.NE.AND P1, PT, R4, RZ, PT ;  /* 0x000000ff0400720c */ /* 0x000fe40003f25270 */
[----:B------:R-:W-:Y:S01]  /*24450*/  ISETP.GE.U32.AND P0, PT, R11, R6, PT ;  /* 0x000000060b00720c */ /* 0x000fe20003f06070 */
[----:B0-----:R-:W-:-:S04]  /*24460*/  IMAD.MOV R11, RZ, RZ, -R3 ;  /* 0x000000ffff0b7224 */ /* 0x001fc800078e0a03 */
[----:B------:R-:W-:-:S04]  /*24470*/  IMAD R11, R11, R8, RZ ;  /* 0x000000080b0b7224 */ /* 0x000fc800078e02ff */
[----:B------:R-:W-:Y:S01]  /*24480*/  IMAD.HI.U32 R6, R3, R11, R2 ;  /* 0x0000000b03067227 */ /* 0x000fe200078e0002 */
[----:B------:R-:W-:-:S03]  /*24490*/  LOP3.LUT R2, R5, R4, RZ, 0x3c, !PT ;  /* 0x0000000405027212 */ /* 0x000fc600078e3cff */
[----:B------:R-:W-:Y:S01]  /*244a0*/  @P0 VIADD R9, R9, 0x1 ;  /* 0x0000000109090836 */ /* 0x000fe20000000000 */
[----:B------:R-:W-:Y:S02]  /*244b0*/  ISETP.GE.AND P2, PT, R2, RZ, PT ;  /* 0x000000ff0200720c */ /* 0x000fe40003f46270 */
[----:B------:R-:W-:-:S05]  /*244c0*/  IABS R2, R7 ;  /* 0x0000000700027213 */ /* 0x000fca0000000000 */
[----:B------:R-:W-:-:S06]  /*244d0*/  IMAD.MOV R2, RZ, RZ, -R2 ;  /* 0x000000ffff027224 */ /* 0x000fcc00078e0a02 */
[----:B------:R-:W-:Y:S01]  /*244e0*/  @!P2 IMAD.MOV R9, RZ, RZ, -R9 ;  /* 0x000000ffff09a224 */ /* 0x000fe200078e0a09 */
[----:B------:R-:W-:-:S04]  /*244f0*/  @!P1 LOP3.LUT R9, RZ, R4, RZ, 0x33, !PT ;  /* 0x00000004ff099212 */ /* 0x000fc800078e33ff */
[----:B------:R-:W-:-:S05]  /*24500*/  IABS R3, R9 ;  /* 0x0000000900037213 */ /* 0x000fca0000000000 */
        /* <DEDUP_REMOVED lines=20> */
.L_x_1661:
[----:B-1-3--:R-:W0:Y:S02]  /*24650*/  LDC.64 R2, c[0x0][0xc90] ;  /* 0x00032400ff027b82 */ /* 0x00ae240000000a00 */
[----:B0-----:R-:W-:-:S05]  /*24660*/  IMAD.WIDE R2, R12, 0x4, R2 ;  /* 0x000000040c027825 */ /* 0x001fca00078e0202 */
        /* <DEDUP_REMOVED lines=15> */
[----:B------:R-:W-:-:S05]  /*24760*/  IMAD R3, R2, R3, R11 ;  /* 0x0000000302037224 */ /* 0x000fca00078e020b */
[----:B------:R-:W-:-:S13]  /*24770*/  ISETP.GT.U32.AND P1, PT, R8, R3, PT ;  /* 0x000000030800720c */ /* 0x000fda0003f24070 */
[-C--:B------:R-:W-:Y:S01]  /*24780*/  @!P1 IADD3 R3, R3, -R8.reuse, RZ ;  /* 0x8000000803039210 */ /* 0x080fe20007ffe0ff */
        /* <DEDUP_REMOVED lines=12> */
[----:B------:R-:W-:-:S04]  /*24850*/  VIADDMNMX R7, R10, UR5, R7, PT ;  /* 0x000000050a077c46 */ /* 0x000fc8000b800107 */
        /* <DEDUP_REMOVED lines=28> */
.L_x_1662:
[----:B01----:R-:W-:-:S05]  /*24a20*/  LOP3.LUT R3, RZ, R2, RZ, 0x33, !PT ;  /* 0x00000002ff037212 */ /* 0x003fca00078e33ff */
[----:B------:R-:W-:-:S05]  /*24a30*/  IMAD.IADD R2, R4, 0x1, R3 ;  /* 0x0000000104027824 */ /* 0x000fca00078e0203 */
[----:B------:R1:W-:Y:S01]  /*24a40*/  STL [R1+0x4], R2 ;  /* 0x0000040201007387 */ /* 0x0003e20000100800 */
[----:B------:R-:W-:Y:S05]  /*24a50*/  BRA `(.L_x_1663) ;  /* 0x0000000000107947 */ /* 0x000fea0003800000 */
.L_x_1658:
[----:B------:R-:W-:Y:S01]  /*24a60*/  IMAD.U32 R2, RZ, RZ, UR6 ;  /* 0x00000006ff027e24 */ /* 0x000fe2000f8e00ff */
[----:B------:R0:W-:Y:S04]  /*24a70*/  STL [R1+0x4], RZ ;  /* 0x000004ff01007387 */ /* 0x0001e80000100800 */
[----:B------:R0:W-:Y:S04]  /*24a80*/  STL [R1+0x8], RZ ;  /* 0x000008ff01007387 */ /* 0x0001e80000100800 */
[----:B------:R0:W-:Y:S02]  /*24a90*/  STL [R1], R2 ;  /* 0x0000000201007387 */ /* 0x0001e40000100800 */
.L_x_1663:
[----:B------:R-:W2:Y:S04]  /*24aa0*/  LDL R4, [R1] ;  /* 0x0000000001047983 */ /* 0x000ea80000100800 */
[----:B------:R-:W2:Y:S04]  /*24ab0*/  LDL R5, [R1+0x4] ;  /* 0x0000040001057983 */ /* 0x000ea80000100800 */
[----:B------:R-:W2:Y:S04]  /*24ac0*/  LDL R6, [R1+0x8] ;  /* 0x0000080001067983 */ /* 0x000ea80000100800 */
[----:B------:R-:W2:Y:S01]  /*24ad0*/  LDL R7, [R1+0xc] ;  /* 0x00000c0001077983 */ /* 0x000ea20000100800 */
[----:B------:R-:W-:-:S13]  /*24ae0*/  ISETP.NE.AND P0, PT, R0, RZ, PT ;  /* 0x000000ff0000720c */ /* 0x000fda0003f05270 */
[----:B------:R-:W3:Y:S01]  /*24af0*/  @!P0 S2R R3, SR_CgaCtaId ;  /* 0x0000000000038919 */ /* 0x000ee20000008800 */
[----:B------:R-:W-:-:S04]  /*24b00*/  @!P0 MOV R0, 0x400 ;  /* 0x0000040000008802 */ /* 0x000fc80000000f00 */
[----:B---3--:R-:W-:-:S05]  /*24b10*/  @!P0 LEA R0, R3, R0, 0x18 ;  /* 0x0000000003008211 */ /* 0x008fca00078ec0ff */
[----:B--2---:R2:W-:Y:S01]  /*24b20*/  @!P0 STS.128 [R0+0x284d0], R4 ;  /* 0x0284d00400008388 */ /* 0x0045e20000000c00 */
[----:B------:R-:W-:Y:S06]  /*24b30*/  BAR.ARV 0x5, 0x180 ;  /* 0x0146000000007b1d */ /* 0x000fec0000002000 */
.L_x_1656:
        /* <DEDUP_REMOVED lines=8> */
[----:B------:R-:W0:Y:S01]  /*24bc0*/  S2R R8, SR_TID.X ;  /* 0x0000000000087919 */ /* 0x000e220000002100 */
        /* <DEDUP_REMOVED lines=8> */
[----:B------:R-:W-:Y:S01]  /*24c50*/  MOV R18, UR4 ;  /* 0x0000000400127c02 */ /* 0x000fe20008000f00 */
[C---:B01----:R-:W-:Y:S01]  /*24c60*/  IMAD.SHL.U32 R2, R8.reuse, 0x80, RZ ;  /* 0x0000008008027824 */ /* 0x043fe200078e00ff */
[C---:B------:R-:W-:Y:S01]  /*24c70*/  LOP3.LUT R6, R8.reuse, 0x7f, RZ, 0xc0, !PT ;  /* 0x0000007f08067812 */ /* 0x040fe200078ec0ff */
[C---:B------:R-:W-:Y:S01]  /*24c80*/  IMAD.SHL.U32 R5, R8.reuse, 0x8, RZ ;  /* 0x0000000808057824 */ /* 0x040fe200078e00ff */
[----:B------:R-:W-:-:S03]  /*24c90*/  LOP3.LUT P0, RZ, R8, 0x4, RZ, 0xc0, !PT ;  /* 0x0000000408ff7812 */ /* 0x000fc6000780c0ff */
[----:B---3--:R-:W-:-:S05]  /*24ca0*/  IMAD.SHL.U32 R0, R6, 0x20, RZ ;  /* 0x0000002006007824 */ /* 0x008fca00078e00ff */
[----:B------:R-:W-:Y:S01]  /*24cb0*/  LOP3.LUT R3, R0, 0xc00, RZ, 0xc0, !PT ;  /* 0x00000c0000037812 */ /* 0x000fe200078ec0ff */
[----:B------:R-:W-:-:S05]  /*24cc0*/  IMAD.SHL.U32 R0, R8, 0x40, RZ ;  /* 0x0000004008007824 */ /* 0x000fca00078e00ff */
[--C-:B------:R-:W-:Y:S02]  /*24cd0*/  LOP3.LUT R3, R3, 0x40, R0.reuse, 0xf8, !PT ;  /* 0x0000004003037812 */ /* 0x100fe400078ef800 */
[----:B------:R-:W-:Y:S02]  /*24ce0*/  LOP3.LUT R4, R0, 0x180, RZ, 0xc0, !PT ;  /* 0x0000018000047812 */ /* 0x000fe400078ec0ff */
[----:B------:R-:W-:Y:S02]  /*24cf0*/  LOP3.LUT R7, R3, 0x200, R0, 0xf8, !PT ;  /* 0x0000020003077812 */ /* 0x000fe400078ef800 */
[--C-:B------:R-:W-:Y:S02]  /*24d00*/  SHF.R.U32.HI R3, RZ, 0x1, R8.reuse ;  /* 0x00000001ff037819 */ /* 0x100fe40000011608 */
[----:B------:R-:W-:Y:S02]  /*24d10*/  LOP3.LUT R0, R2, 0x380, RZ, 0xc0, !PT ;  /* 0x0000038002007812 */ /* 0x000fe400078ec0ff */
[----:B------:R-:W-:-:S02]  /*24d20*/  LOP3.LUT R4, R4, 0x10, R8, 0xf8, !PT ;  /* 0x0000001004047812 */ /* 0x000fc400078ef808 */
[----:B------:R-:W-:Y:S01]  /*24d30*/  LOP3.LUT R3, R0, 0x30, R3, 0xf8, !PT ;  /* 0x0000003000037812 */ /* 0x000fe200078ef803 */
[----:B------:R-:W-:Y:S01]  /*24d40*/  IMAD.SHL.U32 R0, R8, 0x10, RZ ;  /* 0x0000001008007824 */ /* 0x000fe200078e00ff */
[----:B------:R-:W-:-:S04]  /*24d50*/  LOP3.LUT R4, R4, 0x30, R5, 0x78, !PT ;  /* 0x0000003004047812 */ /* 0x000fc800078e7805 */
[----:B------:R-:W-:Y:S02]  /*24d60*/  LOP3.LUT R3, R3, 0x70, R0, 0x78, !PT ;  /* 0x0000007003037812 */ /* 0x000fe400078e7800 */
[----:B------:R-:W-:Y:S02]  /*24d70*/  LOP3.LUT R5, R7, R4, RZ, 0xfc, !PT ;  /* 0x0000000407057212 */ /* 0x000fe400078efcff */
[----:B------:R-:W-:Y:S01]  /*24d80*/  LOP3.LUT R4, R3, 0xc00, R2, 0xf8, !PT ;  /* 0x00000c0003047812 */ /* 0x000fe200078ef802 */
[----:B------:R-:W-:Y:S01]  /*24d90*/  IMAD.SHL.U32 R3, R8, 0x2, RZ ;  /* 0x0000000208037824 */ /* 0x000fe200078e00ff */
[----:B------:R-:W-:Y:S01]  /*24da0*/  LOP3.LUT R2, R0, 0x3f0, RZ, 0xc0, !PT ;  /* 0x000003f000027812 */ /* 0x000fe200078ec0ff */
[----:B------:R0:W-:Y:S03]  /*24db0*/  STL [R1+0x2c], R5 ;  /* 0x00002c0501007387 */ /* 0x0001e60000100800 */
[----:B------:R-:W-:Y:S01]  /*24dc0*/  LOP3.LUT R3, R2, 0x70, R3, 0x78, !PT ;  /* 0x0000007002037812 */ /* 0x000fe200078e7803 */
[----:B------:R-:W-:Y:S01]  /*24dd0*/  IMAD.SHL.U32 R2, R6, 0x10, RZ ;  /* 0x0000001006027824 */ /* 0x000fe200078e00ff */
[----:B------:R1:W-:Y:S04]  /*24de0*/  STL [R1+0x34], R4 ;  /* 0x0000340401007387 */ /* 0x0003e80000100800 */
[----:B------:R-:W-:Y:S01]  /*24df0*/  LOP3.LUT R3, R3, 0x400, R2, 0xf8, !PT ;  /* 0x0000040003037812 */ /* 0x000fe200078ef802 */
[----:B------:R-:W-:Y:S01]  /*24e00*/  IMAD.MOV.U32 R2, RZ, RZ, 0x40 ;  /* 0x00000040ff027424 */ /* 0x000fe200078e00ff */
[----:B0-----:R-:W-:-:S03]  /*24e10*/  SHF.R.U32.HI R5, RZ, 0x3, R6 ;  /* 0x00000003ff057819 */ /* 0x001fc60000011606 */
[----:B------:R-:W-:Y:S01]  /*24e20*/  IMAD.IADD R3, R18, 0x1, R3 ;  /* 0x0000000112037824 */ /* 0x000fe200078e0203 */
[----:B------:R-:W-:Y:S01]  /*24e30*/  SEL R7, R2, 0xffffffc0, !P0 ;  /* 0xffffffc002077807 */ /* 0x000fe20004000000 */
[----:B-1----:R-:W-:-:S04]  /*24e40*/  IMAD.MOV.U32 R4, RZ, RZ, 0x20 ;  /* 0x00000020ff047424 */ /* 0x002fc800078e00ff */
[----:B------:R-:W-:Y:S01]  /*24e50*/  STL [R1+0x38], R7 ;  /* 0x0000380701007387 */ /* 0x000fe20000100800 */
[----:B------:R-:W-:Y:S02]  /*24e60*/  SEL R2, R4, 0xffffffe0, !P0 ;  /* 0xffffffe004027807 */ /* 0x000fe40004000000 */
[----:B------:R-:W-:-:S03]  /*24e70*/  LOP3.LUT R4, R5, 0x70, R0, 0xf8, !PT ;  /* 0x0000007005047812 */ /* 0x000fc600078ef800 */
[----:B------:R0:W-:Y:S04]  /*24e80*/  STL [R1+0x30], R2 ;  /* 0x0000300201007387 */ /* 0x0001e80000100800 */
[----:B------:R1:W-:Y:S04]  /*24e90*/  STL [R1+0x3c], R3 ;  /* 0x00003c0301007387 */ /* 0x0003e80000100800 */
[----:B------:R-:W-:Y:S01]  /*24ea0*/  STL [R1+0x54], RZ ;  /* 0x000054ff01007387 */ /* 0x000fe20000100800 */
[----:B0-----:R-:W-:Y:S01]  /*24eb0*/  LOP3.LUT R2, R0, 0x70, RZ, 0xc0, !PT ;  /* 0x0000007000027812 */ /* 0x001fe200078ec0ff */
[----:B------:R-:W-:-:S02]  /*24ec0*/  IMAD.MOV.U32 R0, RZ, RZ, 0x1 ;  /* 0x00000001ff007424 */ /* 0x000fc400078e00ff */
[----:B-1----:R-:W-:-:S03]  /*24ed0*/  IMAD.MOV.U32 R3, RZ, RZ, 0x1 ;  /* 0x00000001ff037424 */ /* 0x002fc600078e00ff */
[----:B------:R0:W-:Y:S04]  /*24ee0*/  STL [R1+0x1c], R0 ;  /* 0x00001c0001007387 */ /* 0x0001e80000100800 */
[----:B------:R1:W-:Y:S04]  /*24ef0*/  STL [R1+0x14], RZ ;  /* 0x000014ff01007387 */ /* 0x0003e80000100800 */
[----:B------:R1:W-:Y:S01]  /*24f00*/  STL [R1+0x10], RZ ;  /* 0x000010ff01007387 */ /* 0x0003e20000100800 */
[----:B0-----:R-:W-:-:S03]  /*24f10*/  LOP3.LUT R0, R2, 0x80, RZ, 0xfc, !PT ;  /* 0x0000008002007812 */ /* 0x001fc600078efcff */
[----:B------:R1:W-:Y:S04]  /*24f20*/  STL [R1+0x18], R3 ;  /* 0x0000180301007387 */ /* 0x0003e80000100800 */
.L_x_1794:
[----:B--2---:R-:W2:Y:S01]  /*24f30*/  LDL R14, [R1+0xc] ;  /* 0x00000c00010e7983 */ /* 0x004ea20000100800 */
[----:B------:R-:W-:Y:S05]  /*24f40*/  YIELD ;  /* 0x0000000000007946 */ /* 0x000fea0003800000 */
[----:B------:R-:W-:Y:S01]  /*24f50*/  ULDC.64 UR4, c[0x0][0xa28] ;  /* 0x00028a0000047ab9 */ /* 0x000fe20000000a00 */
[----:B-1----:R-:W-:Y:S02]  /*24f60*/  CS2R R6, SRZ ;  /* 0x0000000000067805 */ /* 0x002fe4000001ff00 */
[----:B------:R-:W-:Y:S01]  /*24f70*/  ISETP.NE.U32.AND P0, PT, RZ, UR4, PT ;  /* 0x00000004ff007c0c */ /* 0x000fe2000bf05070 */
[----:B0-----:R-:W0:Y:S01]  /*24f80*/  LDC.64 R12, c[0x0][0xa00] ;  /* 0x00028000ff0c7b82 */ /* 0x001e220000000a00 */
[----:B------:R-:W-:Y:S01]  /*24f90*/  ULDC.64 UR6, c[0x0][0xa08] ;  /* 0x0002820000067ab9 */ /* 0x000fe20000000a00 */
[----:B------:R-:W-:Y:S01]  /*24fa0*/  ULDC.64 UR8, c[0x0][0xa10] ;  /* 0x0002840000087ab9 */ /* 0x000fe20000000a00 */
[----:B------:R-:W-:Y:S01]  /*24fb0*/  ISETP.NE.AND.EX P0, PT, RZ, UR5, PT, P0 ;  /* 0x00000005ff007c0c */ /* 0x000fe2000bf05300 */
[----:B------:R-:W-:-:S04]  /*24fc0*/  ULDC.64 UR4, c[0x0][0xa18] ;  /* 0x0002860000047ab9 */ /* 0x000fc80000000a00 */
[----:B------:R-:W3:Y:S08]  /*24fd0*/  LDC.64 R4, c[0x0][0xa08] ;  /* 0x00028200ff047b82 */ /* 0x000ef00000000a00 */
[----:B-1----:R-:W2:Y:S02]  /*24fe0*/  @P0 LDC.64 R2, c[0x0][0xa28] ;  /* 0x00028a00ff020b82 */ /* 0x002ea40000000a00 */
[----:B--2---:R-:W-:-:S05]  /*24ff0*/  @P0 IMAD.WIDE R2, R14, 0x4, R2 ;  /* 0x000000040e020825 */ /* 0x004fca00078e0202 */
[----:B------:R1:W5:Y:S01]  /*25000*/  @P0 LDG.E R6, desc[UR46][R2.64] ;  /* 0x0000002e02060981 */ /* 0x000362000c1e1900 */
[----:B------:R-:W-:Y:S01]  /*25010*/  ISETP.NE.U32.AND P0, PT, RZ, UR4, PT ;  /* 0x00000004ff007c0c */ /* 0x000fe2000bf05070 */
[----:B0-----:R-:W-:Y:S01]  /*25020*/  IMAD.WIDE R12, R14, 0x4, R12 ;  /* 0x000000040e0c7825 */ /* 0x001fe200078e020c */
[----:B------:R-:W-:Y:S02]  /*25030*/  ISETP.NE.U32.AND P2, PT, RZ, UR6, PT ;  /* 0x00000006ff007c0c */ /* 0x000fe4000bf45070 */
[----:B------:R-:W-:Y:S01]  /*25040*/  ISETP.NE.AND.EX P0, PT, RZ, UR5, PT, P0 ;  /* 0x00000005ff007c0c */ /* 0x000fe2000bf05300 */
[----:B------:R-:W-:Y:S01]  /*25050*/  ULDC.64 UR4, c[0x0][0xa00] ;  /* 0x0002800000047ab9 */ /* 0x000fe20000000a00 */
[----:B------:R-:W-:Y:S01]  /*25060*/  ISETP.NE.U32.AND P4, PT, RZ, UR8, PT ;  /* 0x00000008ff007c0c */ /* 0x000fe2000bf85070 */
[----:B------:R-:W-:Y:S01]  /*25070*/  IMAD.MOV.U32 R8, RZ, RZ, RZ ;  /* 0x000000ffff087224 */ /* 0x000fe200078e00ff */
[----:B------:R-:W-:Y:S01]  /*25080*/  ISETP.NE.U32.AND P1, PT, RZ, UR4, PT ;  /* 0x00000004ff007c0c */ /* 0x000fe2000bf25070 */
[----:B-1----:R-:W0:Y:S01]  /*25090*/  LDC.64 R2, c[0x0][0xa10] ;  /* 0x00028400ff027b82 */ /* 0x002e220000000a00 */
[----:B------:R-:W-:-:S02]  /*250a0*/  IMAD.MOV.U32 R0, RZ, RZ, RZ ;  /* 0x000000ffff007224 */ /* 0x000fc400078e00ff */
[----:B------:R-:W-:Y:S01]  /*250b0*/  ISETP.NE.AND.EX P3, PT, RZ, UR5, PT, P1 ;  /* 0x00000005ff007c0c */ /* 0x000fe2000bf65310 */
[----:B---3--:R-:W-:-:S04]  /*250c0*/  IMAD.WIDE R4, R14, 0x4, R4 ;  /* 0x000000040e047825 */ /* 0x008fc800078e0204 */
[----:B------:R-:W1:Y:S01]  /*250d0*/  @P0 LDC.64 R10, c[0x0][0xa18] ;  /* 0x00028600ff0a0b82 */ /* 0x000e620000000a00 */
[----:B------:R-:W-:Y:S01]  /*250e0*/  ULDC UR4, c[0x0][0x288] ;  /* 0x0000a20000047ab9 */ /* 0x000fe20000000800 */
[----:B------:R-:W-:Y:S02]  /*250f0*/  ISETP.NE.AND.EX P1, PT, RZ, UR7, PT, P2 ;  /* 0x00000007ff007c0c */ /* 0x000fe4000bf25320 */
[----:B------:R-:W-:-:S04]  /*25100*/  ISETP.NE.AND.EX P2, PT, RZ, UR9, PT, P4 ;  /* 0x00000009ff007c0c */ /* 0x000fc8000bf45340 */
[----:B------:R-:W2:Y:S07]  /*25110*/  @P3 LDG.E R7, desc[UR46][R12.64] ;  /* 0x0000002e0c073981 */ /* 0x000eae000c1e1900 */
[----:B------:R-:W5:Y:S01]  /*25120*/  @P1 LDG.E R8, desc[UR46][R4.64] ;  /* 0x0000002e04081981 */ /* 0x000f62000c1e1900 */
[----:B0-----:R-:W-:-:S05]  /*25130*/  IMAD.WIDE R2, R14, 0x4, R2 ;  /* 0x000000040e027825 */ /* 0x001fca00078e0202 */
[----:B------:R-:W5:Y:S01]  /*25140*/  @P2 LDG.E R0, desc[UR46][R2.64] ;  /* 0x0000002e02002981 */ /* 0x000f62000c1e1900 */
[----:B-1----:R-:W-:-:S03]  /*25150*/  @P0 IMAD.WIDE R10, R14, 0x4, R10 ;  /* 0x000000040e0a0825 */ /* 0x002fc600078e020a */
[----:B--2---:R0:W-:Y:S02]  /*25160*/  STL [R1+0x48], R7 ;  /* 0x0000480701007387 */ /* 0x0041e40000100800 */
[----:B0-----:R-:W-:Y:S01]  /*25170*/  IMAD.U32 R7, RZ, RZ, UR4 ;  /* 0x00000004ff077e24 */ /* 0x001fe2000f8e00ff */
        /* <DEDUP_REMOVED lines=10> */
[----:B--2---:R0:W-:Y:S01]  /*25220*/  STL [R1+0x40], R7 ;  /* 0x0000400701007387 */ /* 0x0041e20000100800 */
[----:B------:R-:W-:Y:S02]  /*25230*/  IMAD.MOV.U32 R15, RZ, RZ, R7 ;  /* 0x000000ffff0f7224 */ /* 0x000fe400078e0007 */
[----:B0-----:R-:W-:Y:S01]  /*25240*/  IMAD.U32 R7, RZ, RZ, UR4 ;  /* 0x00000004ff077e24 */ /* 0x001fe2000f8e00ff */
[----:B------:R-:W-:Y:S06]  /*25250*/  @P0 BRA `(.L_x_1665) ;  /* 0x0000000000140947 */ /* 0x000fec0003800000 */
[----:B------:R-:W-:Y:S05]  /*25260*/  @!P3 BRA `(.L_x_1665) ;  /* 0x000000000010b947 */ /* 0x000fea0003800000 */
[----:B------:R-:W2:Y:S04]  /*25270*/  LDG.E R9, desc[UR46][R12.64] ;  /* 0x0000002e0c097981 */ /* 0x000ea8000c1e1900 */
[----:B------:R-:W2:Y:S02]  /*25280*/  LDG.E R12, desc[UR46][R12.64+0x4] ;  /* 0x0000042e0c0c7981 */ /* 0x000ea4000c1e1900 */
[----:B--2---:R-:W-:-:S05]  /*25290*/  IMAD.IADD R15, R12, 0x1, -R9 ;  /* 0x000000010c0f7824 */ /* 0x004fca00078e0a09 */
[----:B------:R0:W-:Y:S02]  /*252a0*/  STL [R1+0x40], R15 ;  /* 0x0000400f01007387 */ /* 0x0001e40000100800 */
.L_x_1665:
[----:B------:R-:W2:Y:S01]  /*252b0*/  LDL.LU R10, [R1+0x8] ;  /* 0x00000800010a7983 */ /* 0x000ea20000300800 */
[----:B-----5:R-:W-:Y:S01]  /*252c0*/  IMAD.IADD R8, R8, 0x1, R6 ;  /* 0x0000000108087824 */ /* 0x020fe200078e0206 */
[----:B------:R-:W-:Y:S02]  /*252d0*/  ULDC.64 UR4, c[0x0][0xa20] ;  /* 0x0002880000047ab9 */ /* 0x000fe40000000a00 */
[----:B------:R-:W-:Y:S02]  /*252e0*/  ISETP.NE.U32.AND P0, PT, RZ, UR4, PT ;  /* 0x00000004ff007c0c */ /* 0x000fe4000bf05070 */
[----:B------:R1:W-:Y:S02]  /*252f0*/  STL [R1+0x28], R8 ;  /* 0x0000280801007387 */ /* 0x0003e40000100800 */
[----:B------:R-:W-:Y:S02]  /*25300*/  ISETP.NE.AND.EX P0, PT, RZ, UR5, PT, P0 ;  /* 0x00000005ff007c0c */ /* 0x000fe4000bf05300 */
[----:B--2---:R-:W-:-:S02]  /*25310*/  LOP3.LUT R12, R10, 0xff000000, RZ, 0xc0, !PT ;  /* 0xff0000000a0c7812 */ /* 0x004fc400078ec0ff */
[C---:B------:R-:W-:Y:S02]  /*25320*/  LOP3.LUT R9, R10.reuse, 0xff0000, RZ, 0xc0, !PT ;  /* 0x00ff00000a097812 */ /* 0x040fe400078ec0ff */
[----:B------:R-:W-:Y:S02]  /*25330*/  SHF.R.U32.HI R12, RZ, 0x8, R12 ;  /* 0x00000008ff0c7819 */ /* 0x000fe4000001160c */
[----:B------:R-:W-:Y:S02]  /*25340*/  LOP3.LUT R16, R10, 0xffff, RZ, 0xc0, !PT ;  /* 0x0000ffff0a107812 */ /* 0x000fe400078ec0ff */
[----:B------:R-:W-:-:S03]  /*25350*/  LEA.HI R12, R9, R12, RZ, 0x10 ;  /* 0x0000000c090c7211 */ /* 0x000fc600078f80ff */
[----:B-1----:R-:W-:Y:S05]  /*25360*/  @!P0 BRA `(.L_x_1666) ;  /* 0x0000000000108947 */ /* 0x002fea0003800000 */
[----:B------:R-:W1:Y:S02]  /*25370*/  LDC.64 R4, c[0x0][0xa20] ;  /* 0x00028800ff047b82 */ /* 0x000e640000000a00 */
[----:B-1----:R-:W-:-:S05]  /*25380*/  IMAD.WIDE R4, R14, 0x4, R4 ;  /* 0x000000040e047825 */ /* 0x002fca00078e0204 */
[----:B------:R1:W5:Y:S01]  /*25390*/  LDG.E R7, desc[UR46][R4.64] ;  /* 0x0000002e04077981 */ /* 0x000362000c1e1900 */
[----:B------:R-:W-:Y:S05]  /*253a0*/  BRA `(.L_x_1667) ;  /* 0x0000000000107947 */ /* 0x000fea0003800000 */
.L_x_1666:
[----:B------:R-:W-:Y:S05]  /*253b0*/  @!P1 BRA `(.L_x_1667) ;  /* 0x00000000000c9947 */ /* 0x000fea0003800000 */
[----:B------:R-:W2:Y:S04]  /*253c0*/  LDG.E R7, desc[UR46][R4.64] ;  /* 0x0000002e04077981 */ /* 0x000ea8000c1e1900 */
[----:B------:R-:W2:Y:S02]  /*253d0*/  LDG.E R4, desc[UR46][R4.64+0x4] ;  /* 0x0000042e04047981 */ /* 0x000ea4000c1e1900 */
[----:B--2---:R-:W-:-:S07]  /*253e0*/  IMAD.IADD R7, R4, 0x1, -R7 ;  /* 0x0000000104077824 */ /* 0x004fce00078e0a07 */
.L_x_1667:
[----:B------:R-:W2:Y:S04]  /*253f0*/  LDL.LU R8, [R1+0x4] ;  /* 0x0000040001087983 */ /* 0x000ea80000300800 */
[----:B-1----:R-:W3:Y:S04]  /*25400*/  @P2 LDG.E R4, desc[UR46][R2.64] ;  /* 0x0000002e02042981 */ /* 0x002ee8000c1e1900 */
[----:B------:R1:W3:Y:S01]  /*25410*/  @P2 LDG.E R2, desc[UR46][R2.64+0x4] ;  /* 0x0000042e02022981 */ /* 0x0002e2000c1e1900 */
[----:B-----5:R-:W-:Y:S01]  /*25420*/  IMAD.IADD R10, R7, 0x1, -R6 ;  /* 0x00000001070a7824 */ /* 0x020fe200078e0a06 */
[----:B-1----:R-:W1:Y:S02]  /*25430*/  LDC R3, c[0x0][0x448] ;  /* 0x00011200ff037b82 */ /* 0x002e640000000800 */
[----:B-1----:R-:W-:-:S13]  /*25440*/  ISETP.NE.AND P1, PT, R3, 0x1, PT ;  /* 0x000000010300780c */ /* 0x002fda0003f25270 */
[----:B------:R-:W1:Y:S08]  /*25450*/  @P1 LDC R3, c[0x0][0x44c] ;  /* 0x00011300ff031b82 */ /* 0x000e700000000800 */
[----:B------:R-:W4:Y:S01]  /*25460*/  @P1 LDC R5, c[0x0][0x450] ;  /* 0x00011400ff051b82 */ /* 0x000f220000000800 */
[----:B--2---:R-:W-:Y:S02]  /*25470*/  IMAD.SHL.U32 R19, R8, 0x80, RZ ;  /* 0x0000008008137824 */ /* 0x004fe400078e00ff */
[----:B---3--:R-:W-:-:S02]  /*25480*/  @P2 IMAD.IADD R11, R2, 0x1, -R4 ;  /* 0x00000001020b2824 */ /* 0x008fc400078e0a04 */
[----:B------:R-:W-:Y:S02]  /*25490*/  VIADD R2, R19, 0x7f ;  /* 0x0000007f13027836 */ /* 0x000fe40000000000 */
[----:B------:R-:W-:Y:S02]  /*254a0*/  IMAD.IADD R7, R10, 0x1, R11 ;  /* 0x000000010a077824 */ /* 0x000fe400078e020b */
[----:B-1----:R-:W-:-:S03]  /*254b0*/  @P1 IMAD.HI.U32 R3, R2, R3, RZ ;  /* 0x0000000302031227 */ /* 0x002fc600078e00ff */
[C---:B------:R-:W-:Y:S01]  /*254c0*/  IADD3 R17, R7.reuse, 0x1, -R15 ;  /* 0x0000000107117810 */ /* 0x040fe20007ffe80f */
[----:B------:R-:W-:Y:S01]  /*254d0*/  IMAD.MOV.U32 R6, RZ, RZ, R2 ;  /* 0x000000ffff067224 */ /* 0x000fe200078e0002 */
[----:B----4-:R-:W-:Y:S01]  /*254e0*/  @P1 SHF.R.U32.HI R6, RZ, R5, R3 ;  /* 0x00000005ff061219 */ /* 0x010fe20000011603 */
[----:B------:R-:W-:-:S04]  /*254f0*/  VIADD R2, R7, 0x3f ;  /* 0x0000003f07027836 */ /* 0x000fc80000000000 */
[----:B------:R-:W-:Y:S01]  /*25500*/  IMAD.IADD R6, R17, 0x1, R6 ;  /* 0x0000000111067824 */ /* 0x000fe200078e0206 */
[----:B------:R-:W-:-:S04]  /*25510*/  SHF.R.S32.HI R3, RZ, 0x1f, R2 ;  /* 0x0000001fff037819 */ /* 0x000fc80000011402 */
[----:B------:R-:W-:Y:S02]  /*25520*/  LEA.HI R21, R3, R2, RZ, 0x6 ;  /* 0x0000000203157211 */ /* 0x000fe400078f30ff */
[----:B------:R-:W1:Y:S02]  /*25530*/  LDC.64 R2, c[0x0][0x9e0] ;  /* 0x00027800ff027b82 */ /* 0x000e640000000a00 */
[----:B------:R-:W-:Y:S02]  /*25540*/  SHF.R.S32.HI R21, RZ, 0x6, R21 ;  /* 0x00000006ff157819 */ /* 0x000fe40000011415 */
[----:B-1----:R-:W-:Y:S01]  /*25550*/  ISETP.GE.AND P3, PT, R3, 0x1, PT ;  /* 0x000000010300780c */ /* 0x002fe20003f66270 */
[----:B------:R-:W-:-:S12]  /*25560*/  IMAD.IADD R8, R6, 0x1, R2 ;  /* 0x0000000106087824 */ /* 0x000fd800078e0202 */
[----:B------:R-:W-:Y:S05]  /*25570*/  @!P3 BRA `(.L_x_1668) ;  /* 0x000000000048b947 */ /* 0x000fea0003800000 */
[C---:B------:R-:W-:Y:S01]  /*25580*/  ISETP.GT.AND P0, PT, R6.reuse, RZ, PT ;  /* 0x000000ff0600720c */ /* 0x040fe20003f04270 */
[----:B------:R-:W-:Y:S01]  /*25590*/  BSSY B0, `(.L_x_1669) ;  /* 0x000000e000007945 */ /* 0x000fe20003800000 */
[----:B------:R-:W-:-:S11]  /*255a0*/  VIADD R2, R6, 0xffffffff ;  /* 0xffffffff06027836 */ /* 0x000fd60000000000 */
[----:B------:R-:W-:Y:S05]  /*255b0*/  @P0 BRA `(.L_x_1670) ;  /* 0x00000000001c0947 */ /* 0x000fea0003800000 */
[----:B------:R-:W-:Y:S01]  /*255c0*/  ISETP.NE.AND P0, PT, R3, 0x1, PT ;  /* 0x000000010300780c */ /* 0x000fe20003f05270 */
[----:B------:R-:W-:-:S12]  /*255d0*/  IMAD.MOV R2, RZ, RZ, -R6 ;  /* 0x000000ffff027224 */ /* 0x000fd800078e0a06 */
[----:B------:R-:W1:Y:S02]  /*255e0*/  @P0 LDC.64 R4, c[0x0][0x9e8] ;  /* 0x00027a00ff040b82 */ /* 0x000e640000000a00 */
[----:B-1----:R-:W-:-:S05]  /*255f0*/  @P0 IMAD.HI.U32 R4, R2, R4, RZ ;  /* 0x0000000402040227 */ /* 0x002fca00078e00ff */
[----:B------:R-:W-:-:S04]  /*25600*/  @P0 SHF.R.U32.HI R2, RZ, R5, R4 ;  /* 0x00000005ff020219 */ /* 0x000fc80000011604 */
[----:B------:R-:W-:Y:S01]  /*25610*/  LOP3.LUT R2, RZ, R2, RZ, 0x33, !PT ;  /* 0x00000002ff027212 */ /* 0x000fe200078e33ff */
[----:B------:R-:W-:Y:S06]  /*25620*/  BRA `(.L_x_1671) ;  /* 0x0000000000107947 */ /* 0x000fec0003800000 */
.L_x_1670:
[----:B------:R-:W-:-:S13]  /*25630*/  ISETP.NE.AND P0, PT, R3, 0x1, PT ;  /* 0x000000010300780c */ /* 0x000fda0003f05270 */
[----:B------:R-:W1:Y:S02]  /*25640*/  @P0 LDC.64 R4, c[0x0][0x9e8] ;  /* 0x00027a00ff040b82 */ /* 0x000e640000000a00 */
[----:B-1----:R-:W-:-:S05]  /*25650*/  @P0 IMAD.HI.U32 R4, R2, R4, RZ ;  /* 0x0000000402040227 */ /* 0x002fca00078e00ff */
[----:B------:R-:W-:-:S07]  /*25660*/  @P0 SHF.R.U32.HI R2, RZ, R5, R4 ;  /* 0x00000005ff020219 */ /* 0x000fce0000011604 */
.L_x_1671:
[----:B------:R-:W-:Y:S05]  /*25670*/  BSYNC B0 ;  /* 0x0000000000007941 */ /* 0x000fea0003800000 */
.L_x_1669:
[----:B------:R-:W-:-:S05]  /*25680*/  IMAD R2, R2, R3, R3 ;  /* 0x0000000302027224 */ /* 0x000fca00078e0203 */
[----:B------:R-:W-:-:S07]  /*25690*/  VIMNMX R8, R8, R2, PT ;  /* 0x0000000208087248 */ /* 0x000fce0003fe0100 */
.L_x_1668:
[----:B------:R-:W1:Y:S01]  /*256a0*/  @P1 LDC R4, c[0x0][0x44c] ;  /* 0x00011300ff041b82 */ /* 0x000e620000000800 */
[----:B------:R-:W-:Y:S01]  /*256b0*/  VIADD R8, R8, 0x3f ;  /* 0x0000003f08087836 */ /* 0x000fe20000000000 */
[----:B------:R-:W-:Y:S01]  /*256c0*/  ULDC UR4, c[0x0][0x9dc] ;  /* 0x0002770000047ab9 */ /* 0x000fe20000000800 */
[----:B------:R-:W-:Y:S02]  /*256d0*/  IMAD.MOV.U32 R2, RZ, RZ, R19 ;  /* 0x000000ffff027224 */ /* 0x000fe400078e0013 */
[----:B------:R-:W-:Y:S01]  /*256e0*/  IMAD.IADD R20, R7, 0x1, -R15 ;  /* 0x0000000107147824 */ /* 0x000fe200078e0a0f */
[----:B------:R-:W-:Y:S02]  /*256f0*/  SHF.R.S32.HI R9, RZ, 0x1f, R8 ;  /* 0x0000001fff097819 */ /* 0x000fe40000011408 */
[----:B------:R-:W2:Y:S02]  /*25700*/  @P1 LDC R5, c[0x0][0x450] ;  /* 0x00011400ff051b82 */ /* 0x000ea40000000800 */
[----:B------:R-:W-:-:S04]  /*25710*/  LEA.HI R9, R9, R8, RZ, 0x6 ;  /* 0x0000000809097211 */ /* 0x000fc800078f30ff */
[----:B------:R-:W-:-:S04]  /*25720*/  SHF.R.S32.HI R9, RZ, 0x6, R9 ;  /* 0x00000006ff097819 */ /* 0x000fc80000011409 */
[----:B------:R-:W-:Y:S01]  /*25730*/  VIMNMX R9, R21, R9, PT ;  /* 0x0000000915097248 */ /* 0x000fe20003fe0100 */
[----:B-1----:R-:W-:-:S05]  /*25740*/  @P1 IMAD.HI.U32 R4, R19, R4, RZ ;  /* 0x0000000413041227 */ /* 0x002fca00078e00ff */
[----:B--2---:R-:W-:-:S04]  /*25750*/  @P1 SHF.R.U32.HI R2, RZ, R5, R4 ;  /* 0x00000005ff021219 */ /* 0x004fc80000011604 */
[----:B------:R-:W-:-:S05]  /*25760*/  IADD3 R2, R20, R2, RZ ;  /* 0x0000000214027210 */ /* 0x000fca0007ffe0ff */
[----:B------:R-:W-:Y:S01]  /*25770*/  VIADD R6, R2, -UR4 ;  /* 0x8000000402067c36 */ /* 0x000fe20008000000 */
[----:B------:R-:W-:Y:S06]  /*25780*/  @!P3 BRA `(.L_x_1672) ;  /* 0x000000000044b947 */ /* 0x000fec0003800000 */
[----:B------:R-:W-:Y:S01]  /*25790*/  ISETP.GT.AND P0, PT, R2, -0x1, PT ;  /* 0xffffffff0200780c */ /* 0x000fe20003f04270 */
[----:B------:R-:W-:-:S12]  /*257a0*/  BSSY B0, `(.L_x_1673) ;  /* 0x000000d000007945 */ /* 0x000fd80003800000 */
        /* <DEDUP_REMOVED lines=8> */
.L_x_1674:
[----:B------:R-:W-:-:S13]  /*25830*/  ISETP.NE.AND P0, PT, R3, 0x1, PT ;  /* 0x000000010300780c */ /* 0x000fda0003f05270 */
[----:B------:R-:W1:Y:S02]  /*25840*/  @P0 LDC.64 R4, c[0x0][0x9e8] ;  /* 0x00027a00ff040b82 */ /* 0x000e640000000a00 */
[----:B-1----:R-:W-:-:S05]  /*25850*/  @P0 IMAD.HI.U32 R4, R2, R4, RZ ;  /* 0x0000000402040227 */ /* 0x002fca00078e00ff */
[----:B------:R-:W-:-:S07]  /*25860*/  @P0 SHF.R.U32.HI R2, RZ, R5, R4 ;  /* 0x00000005ff020219 */ /* 0x000fce0000011604 */
.L_x_1675:
[----:B------:R-:W-:Y:S05]  /*25870*/  BSYNC B0 ;  /* 0x0000000000007941 */ /* 0x000fea0003800000 */
.L_x_1673:
[----:B------:R-:W-:-:S05]  /*25880*/  IMAD R2, R2, R3, RZ ;  /* 0x0000000302027224 */ /* 0x000fca00078e02ff */
[----:B------:R-:W-:-:S07]  /*25890*/  VIMNMX R6, R6, R2, !PT ;  /* 0x0000000206067248 */ /* 0x000fce0007fe0100 */
.L_x_1672:
[----:B------:R-:W-:Y:S01]  /*258a0*/  SHF.R.S32.HI R8, RZ, 0x1f, R6 ;  /* 0x0000001fff087819 */ /* 0x000fe20000011406 */
[----:B------:R-:W-:Y:S01]  /*258b0*/  BSSY B0, `(.L_x_1676) ;  /* 0x0000028000007945 */ /* 0x000fe20003800000 */
[----:B------:R-:W-:Y:S01]  /*258c0*/  LOP3.LUT R13, R12, 0xff, RZ, 0xc0, !PT ;  /* 0x000000ff0c0d7812 */ /* 0x000fe200078ec0ff */
[----:B------:R-:W-:Y:S01]  /*258d0*/  IMAD.MOV.U32 R5, RZ, RZ, RZ ;  /* 0x000000ffff057224 */ /* 0x000fe200078e00ff */
[----:B------:R-:W-:Y:S02]  /*258e0*/  LEA.HI R8, R8, R6, RZ, 0x6 ;  /* 0x0000000608087211 */ /* 0x000fe400078f30ff */
[----:B------:R-:W-:Y:S01]  /*258f0*/  SHF.R.U32.HI R4, RZ, 0x10, R12 ;  /* 0x00000010ff047819 */ /* 0x000fe2000001160c */
[----:B------:R1:W-:Y:S01]  /*25900*/  STL [R1+0x4], R13 ;  /* 0x0000040d01007387 */ /* 0x0003e20000100800 */
[----:B------:R-:W-:-:S04]  /*25910*/  SHF.R.S32.HI R8, RZ, 0x6, R8 ;  /* 0x00000006ff087819 */ /* 0x000fc80000011408 */
[----:B------:R-:W-:-:S04]  /*25920*/  VIMNMX R8, RZ, R8, !PT ;  /* 0x00000008ff087248 */ /* 0x000fc80007fe0100 */
[----:B------:R-:W-:-:S13]  /*25930*/  ISETP.GT.AND P0, PT, R9, R8, PT ;  /* 0x000000080900720c */ /* 0x000fda0003f04270 */
[----:B-1----:R-:W-:Y:S05]  /*25940*/  @!P0 BRA `(.L_x_1677) ;  /* 0x0000000000788947 */ /* 0x002fea0003800000 */
[----:B------:R-:W-:Y:S01]  /*25950*/  ISETP.NE.AND P0, PT, R4, RZ, PT ;  /* 0x000000ff0400720c */ /* 0x000fe20003f05270 */
[----:B------:R-:W-:-:S03]  /*25960*/  ULDC UR4, c[0x0][0x9f0] ;  /* 0x00027c0000047ab9 */ /* 0x000fc60000000800 */
[----:B------:R-:W-:-:S04]  /*25970*/  SEL R2, R4, UR4, P0 ;  /* 0x0000000404027c07 */ /* 0x000fc80008000000 */
[----:B------:R-:W-:Y:S02]  /*25980*/  IABS R3, R2 ;  /* 0x0000000200037213 */ /* 0x000fe40000000000 */
[----:B------:R-:W-:Y:S02]  /*25990*/  IADD3 R5, R2, -0x1, R9 ;  /* 0xffffffff02057810 */ /* 0x000fe40007ffe009 */
[----:B------:R-:W1:Y:S03]  /*259a0*/  I2F.RP R6, R3 ;  /* 0x0000000300067306 */ /* 0x000e660000209400 */
[----:B------:R-:W-:-:S05]  /*259b0*/  IMAD.IADD R5, R5, 0x1, -R8 ;  /* 0x0000000105057824 */ /* 0x000fca00078e0a08 */
[----:B-1----:R-:W1:Y:S02]  /*259c0*/  MUFU.RCP R6, R6 ;  /* 0x0000000600067308 */ /* 0x002e640000001000 */
[----:B-1----:R-:W-:-:S06]  /*259d0*/  VIADD R6, R6, 0xffffffe ;  /* 0x0ffffffe06067836 */ /* 0x002fcc0000000000 */
[----:B------:R1:W2:Y:S02]  /*259e0*/  F2I.FTZ.U32.TRUNC.NTZ R7, R6 ;  /* 0x0000000600077305 */ /* 0x0002a4000021f000 */
[----:B-1----:R-:W-:-:S04]  /*259f0*/  LOP3.LUT R6, R5, R2, RZ, 0x3c, !PT ;  /* 0x0000000205067212 */ /* 0x002fc800078e3cff */
[----:B------:R-:W-:Y:S01]  /*25a00*/  ISETP.GE.AND P3, PT, R6, RZ, PT ;  /* 0x000000ff0600720c */ /* 0x000fe20003f66270 */
[----:B--2---:R-:W-:-:S04]  /*25a10*/  IMAD.MOV R6, RZ, RZ, -R7 ;  /* 0x000000ffff067224 */ /* 0x004fc800078e0a07 */
[----:B------:R-:W-:Y:S02]  /*25a20*/  IMAD R12, R6, R3, RZ ;  /* 0x00000003060c7224 */ /* 0x000fe400078e02ff */
[----:B------:R-:W-:-:S04]  /*25a30*/  IMAD.MOV.U32 R6, RZ, RZ, RZ ;  /* 0x000000ffff067224 */ /* 0x000fc800078e00ff */
[----:B------:R-:W-:Y:S01]  /*25a40*/  IMAD.HI.U32 R12, R7, R12, R6 ;  /* 0x0000000c070c7227 */ /* 0x000fe200078e0006 */
[----:B------:R-:W-:Y:S02]  /*25a50*/  IABS R6, R5 ;  /* 0x0000000500067213 */ /* 0x000fe40000000000 */
[----:B------:R-:W-:-:S05]  /*25a60*/  IABS R5, R2 ;  /* 0x0000000200057213 */ /* 0x000fca0000000000 */
[----:B------:R-:W-:-:S04]  /*25a70*/  IMAD.MOV R5, RZ, RZ, -R5 ;  /* 0x000000ffff057224 */ /* 0x000fc800078e0a05 */
        /* <DEDUP_REMOVED lines=11> */
.L_x_1677:
[----:B------:R-:W-:Y:S05]  /*25b30*/  BSYNC B0 ;  /* 0x0000000000007941 */ /* 0x000fea0003800000 */
.L_x_1676:
[-C--:B------:R-:W-:Y:S01]  /*25b40*/  IMAD R8, R13, R5.reuse, R8 ;  /* 0x000000050d087224 */ /* 0x080fe200078e0208 */
[----:B------:R-:W-:Y:S03]  /*25b50*/  BSSY B0, `(.L_x_1678) ;  /* 0x0000120000007945 */ /* 0x000fe60003800000 */
[C---:B------:R-:W-:Y:S01]  /*25b60*/  IMAD R3, R8.reuse, 0x40, -R10 ;  /* 0x0000004008037824 */ /* 0x040fe200078e0a0a */
[----:B------:R-:W-:-:S04]  /*25b70*/  VIADDMNMX R2, R8, R5, R9, PT ;  /* 0x0000000508027246 */ /* 0x000fc80003800109 */
[----:B------:R-:W-:Y:S01]  /*25b80*/  VIMNMX R3, RZ, R3, !PT ;  /* 0x00000003ff037248 */ /* 0x000fe20007fe0100 */
[----:B------:R-:W-:-:S05]  /*25b90*/  IMAD R2, R2, 0x40, -R10 ;  /* 0x0000004002027824 */ /* 0x000fca00078e0a0a */
[----:B------:R-:W-:-:S04]  /*25ba0*/  VIMNMX R2, R2, R11, PT ;  /* 0x0000000b02027248 */ /* 0x000fc80003fe0100 */
[----:B------:R-:W-:Y:S02]  /*25bb0*/  ISETP.GT.AND P0, PT, R2, R3, PT ;  /* 0x000000030200720c */ /* 0x000fe40003f04270 */
[----:B------:R-:W-:-:S05]  /*25bc0*/  SHF.R.U32.HI R3, RZ, 0x6, R3 ;  /* 0x00000006ff037819 */ /* 0x000fca0000011603 */
[----:B------:R-:W-:-:S06]  /*25bd0*/  IMAD.MOV.U32 R9, RZ, RZ, R3 ;  /* 0x000000ffff097224 */ /* 0x000fcc00078e0003 */
        /* <DEDUP_REMOVED lines=10> */
[----:B------:R-:W1:Y:S02]  /*25c80*/  S2R R5, SR_TID.X ;  /* 0x0000000000057919 */ /* 0x000e640000002100 */
[----:B-1----:R-:W-:-:S04]  /*25c90*/  SHF.R.U32.HI R5, RZ, 0x5, R5 ;  /* 0x00000005ff057819 */ /* 0x002fc80000011605 */
[----:B------:R-:W-:-:S05]  /*25ca0*/  LOP3.LUT R5, R5, 0x3, RZ, 0xc0, !PT ;  /* 0x0000000305057812 */ /* 0x000fca00078ec0ff */
[----:B------:R1:W2:Y:S02]  /*25cb0*/  SHFL.IDX PT, R14, R5, RZ, 0x1f ;  /* 0x00001fff050e7589 */ /* 0x0002a400000e0000 */
.L_x_2030:
[----:B--2---:R-:W-:Y:S02]  /*25cc0*/  ISETP.NE.AND P0, PT, R14, RZ, PT ;  /* 0x000000ff0e00720c */ /* 0x004fe40003f05270 */
[----:B------:R-:W-:-:S11]  /*25cd0*/  PLOP3.LUT P6, PT, PT, PT, PT, 0x8, 0x0 ;  /* 0x000000000000781c */ /* 0x000fd60003fce170 */
[----:B------:R-:W-:Y:S05]  /*25ce0*/  @P0 BRA `(.L_x_1681) ;  /* 0x00000000000c0947 */ /* 0x000fea0003800000 */
[----:B------:R-:W-:-:S03]  /*25cf0*/  UMOV UR4, 0xffffffff ;  /* 0xffffffff00047882 */ /* 0x000fc60000000000 */
[----:B------:R-:W-:Y:S05]  /*25d00*/  BRA.DIV UR4, `(.L_x_1682) ;  /* 0x000000be04287947 */ /* 0x000fea000b800000 */
[----:B------:R-:W-:-:S13]  /*25d10*/  ELECT P6, URZ, PT ;  /* 0x00000000003f782f */ /* 0x000fda00038c0000 */
.L_x_1681:
[----:B-1----:R-:W2:Y:S01]  /*25d20*/  LDL R5, [R1+0x54] ;  /* 0x0000540001057983 */ /* 0x002ea20000100800 */
[----:B------:R-:W-:Y:S01]  /*25d30*/  BSSY B1, `(.L_x_1683) ;  /* 0x0000008000017945 */ /* 0x000fe20003800000 */
[----:B--2---:R-:W-:-:S05]  /*25d40*/  VIADD R5, R5, 0x1 ;  /* 0x0000000105057836 */ /* 0x004fca0000000000 */
[----:B------:R-:W-:-:S04]  /*25d50*/  LEA.HI R6, R5, R5, RZ, 0x1 ;  /* 0x0000000505067211 */ /* 0x000fc800078f08ff */
[----:B------:R-:W-:-:S05]  /*25d60*/  LOP3.LUT R6, R6, 0xfffffffe, RZ, 0xc0, !PT ;  /* 0xfffffffe06067812 */ /* 0x000fca00078ec0ff */
[----:B------:R-:W-:-:S05]  /*25d70*/  IMAD.IADD R5, R5, 0x1, -R6 ;  /* 0x0000000105057824 */ /* 0x000fca00078e0a06 */
[----:B------:R-:W-:-:S04]  /*25d80*/  SHF.L.U32 R5, R5, 0x1f, RZ ;  /* 0x0000001f05057819 */ /* 0x000fc800000006ff */
[----:B------:R-:W1:Y:S02]  /*25d90*/  SYNCS.PHASECHK.TRANS64.TRYWAIT P0, [R18+URZ+0x28420], R5 ;  /* 0x02842005120075a7 */ /* 0x000e64000800017f */
[----:B-1----:R-:W-:Y:S05]  /*25da0*/  @!P0 BRA `(.L_x_1684) ;  /* 0x000000bc00208947 */ /* 0x002fea0003800000 */
.L_x_2033:
[----:B------:R-:W-:Y:S05]  /*25db0*/  BSYNC B1 ;  /* 0x0000000000017941 */ /* 0x000fea0003800000 */
.L_x_1683:
[----:B------:R-:W-:Y:S04]  /*25dc0*/  BSSY B1, `(.L_x_1685) ;  /* 0x000006f000017945 */ /* 0x000fe80003800000 */
[----:B------:R-:W-:Y:S05]  /*25dd0*/  @!P6 BRA `(.L_x_1686) ;  /* 0x0000000400b4e947 */ /* 0x000fea0003800000 */
[----:B------:R-:W2:Y:S04]  /*25de0*/  LDL R8, [R1+0x14] ;  /* 0x0000140001087983 */ /* 0x000ea80000100800 */
[----:B------:R-:W3:Y:S01]  /*25df0*/  LDL R7, [R1+0x1c] ;  /* 0x00001c0001077983 */ /* 0x000ee20000100800 */
[----:B------:R-:W4:Y:S01]  /*25e00*/  S2R R6, SR_TID.X ;  /* 0x0000000000067919 */ /* 0x000f220000002100 */
[----:B------:R-:W-:Y:S01]  /*25e10*/  BSSY B2, `(.L_x_1687) ;  /* 0x0000007000027945 */ /* 0x000fe20003800000 */
[----:B----4-:R-:W-:-:S04]  /*25e20*/  LOP3.LUT R6, R6, 0x7f, RZ, 0xc0, !PT ;  /* 0x0000007f06067812 */ /* 0x010fc800078ec0ff */
[----:B------:R-:W-:Y:S01]  /*25e30*/  ISETP.NE.AND P1, PT, R6, RZ, PT ;  /* 0x000000ff0600720c */ /* 0x000fe20003f25270 */
[----:B--2---:R-:W-:Y:S01]  /*25e40*/  IMAD R8, R8, 0x8, R18 ;  /* 0x0000000808087824 */ /* 0x004fe200078e0212 */
[----:B---3--:R-:W-:-:S04]  /*25e50*/  SHF.L.U32 R11, R7, 0x1f, RZ ;  /* 0x0000001f070b7819 */ /* 0x008fc800000006ff */
[----:B------:R-:W2:Y:S02]  /*25e60*/  SYNCS.PHASECHK.TRANS64.TRYWAIT P0, [R8+URZ+0x284a0], R11 ;  /* 0x0284a00b080075a7 */ /* 0x000ea4000800017f */
[----:B--2---:R-:W-:Y:S05]  /*25e70*/  @!P0 BRA `(.L_x_1688) ;  /* 0x000000bc00008947 */ /* 0x004fea0003800000 */
.L_x_2034:
[----:B------:R-:W-:Y:S05]  /*25e80*/  BSYNC B2 ;  /* 0x0000000000027941 */ /* 0x000fea0003800000 */
.L_x_1687:
[----:B------:R-:W-:Y:S04]  /*25e90*/  BSSY B2, `(.L_x_1689) ;  /* 0x0000009000027945 */ /* 0x000fe80003800000 */
[----:B------:R-:W-:Y:S05]  /*25ea0*/  @P1 BRA `(.L_x_1690) ;  /* 0x00000000001c1947 */ /* 0x000fea0003800000 */
[----:B-1----:R-:W1:Y:S02]  /*25eb0*/  S2R R5, SR_TID.X ;  /* 0x0000000000057919 */ /* 0x002e640000002100 */
[----:B-1----:R-:W-:Y:S01]  /*25ec0*/  LOP3.LUT R6, R5, 0x1f, RZ, 0xc0, !PT ;  /* 0x0000001f05067812 */ /* 0x002fe200078ec0ff */
[----:B------:R-:W-:-:S03]  /*25ed0*/  IMAD.MOV.U32 R5, RZ, RZ, 0x4000 ;  /* 0x00004000ff057424 */ /* 0x000fc600078e00ff */
[----:B------:R-:W-:Y:S01]  /*25ee0*/  ISETP.NE.AND P0, PT, R6, RZ, PT ;  /* 0x000000ff0600720c */ /* 0x000fe20003f05270 */
[----:B------:R3:W-:-:S12]  /*25ef0*/  SYNCS.ARRIVE.TRANS64 RZ, [R8+URZ+0x28490], R5 ;  /* 0x0284900508ff79a7 */ /* 0x0007d8000800003f */
[----:B---3--:R-:W-:Y:S05]  /*25f00*/  @!P0 BRA `(.L_x_1690) ;  /* 0x0000000000048947 */ /* 0x008fea0003800000 */
[----:B------:R-:W-:Y:S01]  /*25f10*/  BPT.TRAP 0x1 ;  /* 0x000000040000795c */ /* 0x000fe20000300000 */
.L_x_1690:
[----:B------:R-:W-:Y:S05]  /*25f20*/  BSYNC B2 ;  /* 0x0000000000027941 */ /* 0x000fea0003800000 */
.L_x_1689:
[----:B-1----:R-:W3:Y:S01]  /*25f30*/  LDL R5, [R1+0x14] ;  /* 0x0000140001057983 */ /* 0x002ee20000100800 */
[----:B0-----:R-:W-:Y:S01]  /*25f40*/  IMAD.MOV.U32 R15, RZ, RZ, RZ ;  /* 0x000000ffff0f7224 */ /* 0x001fe200078e00ff */
[----:B------:R-:W-:Y:S01]  /*25f50*/  UIADD3 UR4, UP0, UR42, 0x570, URZ ;  /* 0x000005702a047890 */ /* 0x000fe2000ff1e03f */
[----:B------:R-:W-:Y:S01]  /*25f60*/  IMAD R6, R9, 0x40, R0 ;  /* 0x0000004009067824 */ /* 0x000fe200078e0200 */
[----:B------:R-:W-:Y:S01]  /*25f70*/  PLOP3.LUT P0, PT, PT, PT, PT, 0x80, 0x0 ;  /* 0x000000000000781c */ /* 0x000fe20003f0f070 */
[----:B------:R-:W-:Y:S01]  /*25f80*/  UMOV UR6, 0x0 ;  /* 0x0000000000067882 */ /* 0x000fe20000000000 */
[----:B------:R-:W-:Y:S01]  /*25f90*/  R2UR UR10, R15 ;  /* 0x000000000f0a72ca */ /* 0x000fe200000e0000 */
[----:B------:R-:W-:Y:S01]  /*25fa0*/  VIADD R6, R6, 0xffffffc0 ;  /* 0xffffffc006067836 */ /* 0x000fe20000000000 */
[----:B------:R-:W-:Y:S01]  /*25fb0*/  UIADD3.X UR5, URZ, UR43, URZ, UP0, !UPT ;  /* 0x0000002b3f057290 */ /* 0x000fe200087fe43f */
[----:B------:R-:W-:Y:S01]  /*25fc0*/  UMOV UR7, 0x12f00000 ;  /* 0x12f0000000077882 */ /* 0x000fe20000000000 */
[----:B---3--:R-:W-:-:S02]  /*25fd0*/  IMAD R10, R5, 0x4000, R18 ;  /* 0x00004000050a7824 */ /* 0x008fc400078e0212 */
[----:B------:R-:W-:Y:S02]  /*25fe0*/  VIADD R5, R8, 0x28490 ;  /* 0x0002849008057836 */ /* 0x000fe40000000000 */
[----:B------:R-:W-:-:S07]  /*25ff0*/  VIADD R7, R10, 0x20000 ;  /* 0x000200000a077836 */ /* 0x000fce0000000000 */
.L_x_1691:
        /* <DEDUP_REMOVED lines=10> */
[----:B------:R-:W-:Y:S01]  /*260a0*/  MOV R14, 0x80 ;  /* 0x00000080000e7802 */ /* 0x000fe20000000f00 */
[----:B------:R-:W-:Y:S01]  /*260b0*/  VIADD R7, R10, 0x22000 ;  /* 0x000220000a077836 */ /* 0x000fe20000000000 */
[----:B------:R-:W-:Y:S01]  /*260c0*/  PLOP3.LUT P0, PT, PT, PT, PT, 0x80, 0x0 ;  /* 0x000000000000781c */ /* 0x000fe20003f0f070 */
[----:B------:R-:W-:Y:S01]  /*260d0*/  UMOV UR6, 0x0 ;  /* 0x0000000000067882 */ /* 0x000fe20000000000 */
[----:B------:R-:W-:Y:S01]  /*260e0*/  R2UR UR10, R14 ;  /* 0x000000000e0a72ca */ /* 0x000fe200000e0000 */
[----:B------:R-:W-:-:S14]  /*260f0*/  UMOV UR7, 0x12f00000 ;  /* 0x12f0000000077882 */ /* 0x000fdc0000000000 */
.L_x_1692:
        /* <DEDUP_REMOVED lines=13> */
.L_x_2035:
[----:B------:R-:W-:Y:S05]  /*261d0*/  BSYNC B2 ;  /* 0x0000000000027941 */ /* 0x000fea0003800000 */
.L_x_1693:
[----:B------:R-:W-:Y:S01]  /*261e0*/  BSSY B2, `(.L_x_1695) ;  /* 0x000000b000027945 */ /* 0x000fe20003800000 */
[----:B------:R-:W-:Y:S02]  /*261f0*/  IMAD.MOV.U32 R12, RZ, RZ, 0x0 ;  /* 0x00000000ff0c7424 */ /* 0x000fe400078e00ff */
[----:B------:R-:W-:Y:S01]  /*26200*/  IMAD.MOV.U32 R13, RZ, RZ, 0x12f00000 ;  /* 0x12f00000ff0d7424 */ /* 0x000fe200078e00ff */
[----:B------:R-:W-:Y:S06]  /*26210*/  @P1 BRA `(.L_x_1696) ;  /* 0x00000000001c1947 */ /* 0x000fec0003800000 */
[----:B------:R-:W1:Y:S02]  /*26220*/  S2R R5, SR_TID.X ;  /* 0x0000000000057919 */ /* 0x000e640000002100 */
[----:B-1----:R-:W-:Y:S01]  /*26230*/  LOP3.LUT R7, R5, 0x1f, RZ, 0xc0, !PT ;  /* 0x0000001f05077812 */ /* 0x002fe200078ec0ff */
[----:B------:R-:W-:-:S03]  /*26240*/  IMAD.MOV.U32 R5, RZ, RZ, 0x4000 ;  /* 0x00004000ff057424 */ /* 0x000fc600078e00ff */
[----:B------:R-:W-:Y:S01]  /*26250*/  ISETP.NE.AND P0, PT, R7, RZ, PT ;  /* 0x000000ff0700720c */ /* 0x000fe20003f05270 */
[----:B------:R1:W-:-:S12]  /*26260*/  SYNCS.ARRIVE.TRANS64 RZ, [R8+URZ+0x284b0], R5 ;  /* 0x0284b00508ff79a7 */ /* 0x0003d8000800003f */
[----:B-1----:R-:W-:Y:S05]  /*26270*/  @!P0 BRA `(.L_x_1696) ;  /* 0x0000000000048947 */ /* 0x002fea0003800000 */
[----:B------:R-:W-:Y:S01]  /*26280*/  BPT.TRAP 0x1 ;  /* 0x000000040000795c */ /* 0x000fe20000300000 */
.L_x_1696:
[----:B------:R-:W-:Y:S05]  /*26290*/  BSYNC B2 ;  /* 0x0000000000027941 */ /* 0x000fea0003800000 */
.L_x_1695:
[----:B------:R-:W-:Y:S01]  /*262a0*/  R2UR UR10, R15 ;  /* 0x000000000f0a72ca */ /* 0x000fe200000e0000 */
[----:B------:R-:W-:Y:S01]  /*262b0*/  UIADD3 UR4, UP0, UR42, 0x670, URZ ;  /* 0x000006702a047890 */ /* 0x000fe2000ff1e03f */
[----:B------:R-:W-:Y:S01]  /*262c0*/  R2UR UR6, R12 ;  /* 0x000000000c0672ca */ /* 0x000fe200000e0000 */
[----:B------:R-:W-:Y:S01]  /*262d0*/  VIADD R5, R8, 0x284b0 ;  /* 0x000284b008057836 */ /* 0x000fe20000000000 */
[----:B------:R-:W-:Y:S01]  /*262e0*/  R2UR UR7, R13 ;  /* 0x000000000d0772ca */ /* 0x000fe200000e0000 */
[----:B------:R-:W-:Y:S01]  /*262f0*/  VIADD R7, R10, 0x10000 ;  /* 0x000100000a077836 */ /* 0x000fe20000000000 */
[----:B------:R-:W-:Y:S01]  /*26300*/  PLOP3.LUT P0, PT, PT, PT, PT, 0x80, 0x0 ;  /* 0x000000000000781c */ /* 0x000fe20003f0f070 */
[----:B------:R-:W-:-:S12]  /*26310*/  UIADD3.X UR5, URZ, UR43, URZ, UP0, !UPT ;  /* 0x0000002b3f057290 */ /* 0x000fd800087fe43f */
.L_x_1697:
        /* <DEDUP_REMOVED lines=15> */
.L_x_1698:
        /* <DEDUP_REMOVED lines=9> */
[----:B---3--:R-:W-:Y:S05]  /*264a0*/  @P0 BRA.U.ANY `(.L_x_1698) ;  /* 0xfffffffd00d80947 */ /* 0x008fea000393ffff */
.L_x_1686:
[----:B------:R-:W-:Y:S05]  /*264b0*/  BSYNC B1 ;  /* 0x0000000000017941 */ /* 0x000fea0003800000 */
.L_x_1685:
[----:B------:R-:W1:Y:S04]  /*264c0*/  LDL.LU R10, [R1+0x14] ;  /* 0x00001400010a7983 */ /* 0x000e680000300800 */
[----:B0-2---:R-:W2:Y:S01]  /*264d0*/  LDL.LU R8, [R1+0x1c] ;  /* 0x00001c0001087983 */ /* 0x005ea20000300800 */
[----:B------:R-:W-:Y:S01]  /*264e0*/  PLOP3.LUT P0, PT, PT, PT, PT, 0x8, 0x0 ;  /* 0x000000000000781c */ /* 0x000fe20003f0e170 */
[----:B-1----:R-:W-:Y:S02]  /*264f0*/  VIADD R5, R10, 0x1 ;  /* 0x000000010a057836 */ /* 0x002fe40000000000 */
[----:B------:R-:W-:-:S03]  /*26500*/  VIADD R10, R9, 0xfffffffe ;  /* 0xfffffffe090a7836 */ /* 0x000fc60000000000 */
        /* <DEDUP_REMOVED lines=8> */
.L_x_1713:
[----:B------:R-:W-:Y:S05]  /*26590*/  YIELD ;  /* 0x0000000000007946 */ /* 0x000fea0003800000 */
[----:B------:R-:W-:Y:S04]  /*265a0*/  BSSY B1, `(.L_x_1699) ;  /* 0x000006e000017945 */ /* 0x000fe80003800000 */
[----:B--2---:R-:W-:Y:S05]  /*265b0*/  @!P6 BRA `(.L_x_1700) ;  /* 0x0000000400b0e947 */ /* 0x004fea0003800000 */
[----:B------:R-:W2:Y:S04]  /*265c0*/  LDL R7, [R1+0x14] ;  /* 0x0000140001077983 */ /* 0x000ea80000100800 */
[----:B------:R-:W3:Y:S01]  /*265d0*/  LDL R6, [R1+0x1c] ;  /* 0x00001c0001067983 */ /* 0x000ee20000100800 */
[----:B-1----:R-:W0:Y:S01]  /*265e0*/  S2R R5, SR_TID.X ;  /* 0x0000000000057919 */ /* 0x002e220000002100 */
[----:B------:R-:W-:Y:S01]  /*265f0*/  BSSY B2, `(.L_x_1701) ;  /* 0x0000007000027945 */ /* 0x000fe20003800000 */
[----:B0-----:R-:W-:-:S04]  /*26600*/  LOP3.LUT R5, R5, 0x7f, RZ, 0xc0, !PT ;  /* 0x0000007f05057812 */ /* 0x001fc800078ec0ff */
[----:B------:R-:W-:Y:S01]  /*26610*/  ISETP.NE.AND P2, PT, R5, RZ, PT ;  /* 0x000000ff0500720c */ /* 0x000fe20003f45270 */
[----:B--2---:R-:W-:Y:S01]  /*26620*/  IMAD R9, R7, 0x8, R18 ;  /* 0x0000000807097824 */ /* 0x004fe200078e0212 */
[----:B---3--:R-:W-:-:S04]  /*26630*/  SHF.L.U32 R8, R6, 0x1f, RZ ;  /* 0x0000001f06087819 */ /* 0x008fc800000006ff */
[----:B------:R-:W0:Y:S02]  /*26640*/  SYNCS.PHASECHK.TRANS64.TRYWAIT P1, [R9+URZ+0x284a0], R8 ;  /* 0x0284a008090075a7 */ /* 0x000e24000802017f */
[----:B0-----:R-:W-:Y:S05]  /*26650*/  @!P1 BRA `(.L_x_1702) ;  /* 0x000000b400309947 */ /* 0x001fea0003800000 */
.L_x_2036:
[----:B------:R-:W-:Y:S05]  /*26660*/  BSYNC B2 ;  /* 0x0000000000027941 */ /* 0x000fea0003800000 */
.L_x_1701:
        /* <DEDUP_REMOVED lines=9> */
.L_x_1704:
[----:B------:R-:W-:Y:S05]  /*26700*/  BSYNC B2 ;  /* 0x0000000000027941 */ /* 0x000fea0003800000 */
.L_x_1703:
        /* <DEDUP_REMOVED lines=9> */
[----:B--2---:R-:W-:Y:S02]  /*267a0*/  IMAD R7, R5, 0x4000, R18 ;  /* 0x0000400005077824 */ /* 0x004fe400078e0212 */
[----:B------:R-:W-:-:S02]  /*267b0*/  VIADD R5, R9, 0x28490 ;  /* 0x0002849009057836 */ /* 0x000fc40000000000 */
[----:B------:R-:W-:-:S08]  /*267c0*/  VIADD R11, R7, 0x20000 ;  /* 0x00020000070b7836 */ /* 0x000fd00000000000 */
.L_x_1705:
        /* <DEDUP_REMOVED lines=16> */
.L_x_1706:
        /* <DEDUP_REMOVED lines=13> */
.L_x_2037:
[----:B------:R-:W-:Y:S05]  /*269a0*/  BSYNC B2 ;  /* 0x0000000000027941 */ /* 0x000fea0003800000 */
.L_x_1707:
[----:B------:R-:W-:Y:S01]  /*269b0*/  BSSY B2, `(.L_x_1709) ;  /* 0x000000b000027945 */ /* 0x000fe20003800000 */
[----:B------:R-:W-:Y:S02]  /*269c0*/  IMAD.MOV.U32 R12, RZ, RZ, 0x0 ;  /* 0x00000000ff0c7424 */ /* 0x000fe400078e00ff */
[----:B------:R-:W-:Y:S01]  /*269d0*/  IMAD.MOV.U32 R13, RZ, RZ, 0x12f00000 ;  /* 0x12f00000ff0d7424 */ /* 0x000fe200078e00ff */
[----:B------:R-:W-:Y:S06]  /*269e0*/  @P2 BRA `(.L_x_1710) ;  /* 0x00000000001c2947 */ /* 0x000fec0003800000 */
[----:B------:R-:W2:Y:S02]  /*269f0*/  S2R R5, SR_TID.X ;  /* 0x0000000000057919 */ /* 0x000ea40000002100 */
[----:B--2---:R-:W-:Y:S01]  /*26a00*/  LOP3.LUT R11, R5, 0x1f, RZ, 0xc0, !PT ;  /* 0x0000001f050b7812 */ /* 0x004fe200078ec0ff */
[----:B------:R-:W-:-:S03]  /*26a10*/  IMAD.MOV.U32 R5, RZ, RZ, 0x4000 ;  /* 0x00004000ff057424 */ /* 0x000fc600078e00ff */
[----:B------:R-:W-:Y:S01]  /*26a20*/  ISETP.NE.AND P1, PT, R11, RZ, PT ;  /* 0x000000ff0b00720c */ /* 0x000fe20003f25270 */
[----:B------:R2:W-:-:S12]  /*26a30*/  SYNCS.ARRIVE.TRANS64 RZ, [R9+URZ+0x284b0], R5 ;  /* 0x0284b00509ff79a7 */ /* 0x0005d8000800003f */
[----:B--2---:R-:W-:Y:S05]  /*26a40*/  @!P1 BRA `(.L_x_1710) ;  /* 0x0000000000049947 */ /* 0x004fea0003800000 */
[----:B------:R-:W-:Y:S01]  /*26a50*/  BPT.TRAP 0x1 ;  /* 0x000000040000795c */ /* 0x000fe20000300000 */
.L_x_1710:
[----:B------:R-:W-:Y:S05]  /*26a60*/  BSYNC B2 ;  /* 0x0000000000027941 */ /* 0x000fea0003800000 */
.L_x_1709:
        /* <DEDUP_REMOVED lines=8> */
.L_x_1711:
        /* <DEDUP_REMOVED lines=15> */
.L_x_1712:
        /* <DEDUP_REMOVED lines=10> */
.L_x_1700:
[----:B------:R-:W-:Y:S05]  /*26c80*/  BSYNC B1 ;  /* 0x0000000000017941 */ /* 0x000fea0003800000 */
.L_x_1699:
[----:B-1----:R-:W2:Y:S04]  /*26c90*/  LDL.LU R5, [R1+0x14] ;  /* 0x0000140001057983 */ /* 0x002ea80000300800 */
[----:B------:R-:W3:Y:S01]  /*26ca0*/  LDL.LU R8, [R1+0x1c] ;  /* 0x00001c0001087983 */ /* 0x000ee20000300800 */
[C---:B------:R-:W-:Y:S01]  /*26cb0*/  ISETP.GT.AND P2, PT, R10.reuse, R3, PT ;  /* 0x000000030a00720c */ /* 0x040fe20003f44270 */
[----:B------:R-:W-:Y:S02]  /*26cc0*/  VIADD R10, R10, 0xffffffff ;  /* 0xffffffff0a0a7836 */ /* 0x000fe40000000000 */
[----:B--2---:R-:W-:-:S05]  /*26cd0*/  VIADD R5, R5, 0x1 ;  /* 0x0000000105057836 */ /* 0x004fca0000000000 */
[----:B------:R-:W-:-:S04]  /*26ce0*/  ISETP.NE.AND P1, PT, R5, 0x2, PT ;  /* 0x000000020500780c */ /* 0x000fc80003f25270 */
[----:B------:R-:W-:Y:S02]  /*26cf0*/  SEL R6, RZ, 0x1, P1 ;  /* 0x00000001ff067807 */ /* 0x000fe40000800000 */
[----:B------:R-:W-:Y:S02]  /*26d00*/  SEL R5, R5, RZ, P1 ;  /* 0x000000ff05057207 */ /* 0x000fe40000800000 */
[----:B---3--:R-:W-:-:S05]  /*26d10*/  LOP3.LUT R8, R8, R6, RZ, 0x3c, !PT ;  /* 0x0000000608087212 */ /* 0x008fca00078e3cff */
[----:B------:R2:W-:Y:S04]  /*26d20*/  STL [R1+0x1c], R8 ;  /* 0x00001c0801007387 */ /* 0x0005e80000100800 */
[----:B------:R2:W-:Y:S01]  /*26d30*/  STL [R1+0x14], R5 ;  /* 0x0000140501007387 */ /* 0x0005e20000100800 */
[----:B------:R-:W-:Y:S05]  /*26d40*/  @P2 BRA `(.L_x_1713) ;  /* 0xfffffff800102947 */ /* 0x000fea000383ffff */
.L_x_1679:
[----:B------:R-:W-:Y:S05]  /*26d50*/  BSYNC B0 ;  /* 0x0000000000007941 */ /* 0x000fea0003800000 */
.L_x_1678:
[----:B------:R-:W3:Y:S01]  /*26d60*/  LDC R0, c[0x0][0x448] ;  /* 0x00011200ff007b82 */ /* 0x000ee20000000800 */
[----:B------:R-:W-:Y:S07]  /*26d70*/  @!P0 WARPSYNC.ALL ;  /* 0x0000000000008948 */ /* 0x000fee0003800000 */
[----:B------:R-:W-:Y:S01]  /*26d80*/  @!P0 BAR.SYNC.DEFER_BLOCKING 0xc, 0x180 ;  /* 0x0306000000008b1d */ /* 0x000fe20000010000 */
[----:B---3--:R-:W-:Y:S02]  /*26d90*/  ISETP.NE.AND P1, PT, R0, 0x1, PT ;  /* 0x000000010000780c */ /* 0x008fe40003f25270 */
[----:B------:R-:W-:-:S05]  /*26da0*/  IADD3 R0, R19, 0x7f, RZ ;  /* 0x0000007f13007810 */ /* 0x000fca0007ffe0ff */
[----:B-12---:R-:W-:-:S06]  /*26db0*/  IMAD.MOV.U32 R5, RZ, RZ, R0 ;  /* 0x000000ffff057224 */ /* 0x006fcc00078e0000 */
[----:B------:R-:W1:Y:S08]  /*26dc0*/  @P1 LDC R2, c[0x0][0x44c] ;  /* 0x00011300ff021b82 */ /* 0x000e700000000800 */
[----:B------:R-:W2:Y:S01]  /*26dd0*/  @P1 LDC R3, c[0x0][0x450] ;  /* 0x00011400ff031b82 */ /* 0x000ea20000000800 */
[----:B-1----:R-:W-:-:S05]  /*26de0*/  @P1 IMAD.HI.U32 R2, R0, R2, RZ ;  /* 0x0000000200021227 */ /* 0x002fca00078e00ff */
[----:B--2---:R-:W-:Y:S02]  /*26df0*/  @P1 SHF.R.U32.HI R5, RZ, R3, R2 ;  /* 0x00000003ff051219 */ /* 0x004fe40000011602 */
[----:B------:R-:W1:Y:S03]  /*26e00*/  LDC.64 R2, c[0x0][0x9e0] ;  /* 0x00027800ff027b82 */ /* 0x000e660000000a00 */
[----:B------:R-:W-:Y:S01]  /*26e10*/  IMAD.IADD R5, R17, 0x1, R5 ;  /* 0x0000000111057824 */ /* 0x000fe200078e0205 */
[----:B-1----:R-:W-:-:S03]  /*26e20*/  ISETP.GE.AND P2, PT, R3, 0x1, PT ;  /* 0x000000010300780c */ /* 0x002fc60003f46270 */
[----:B------:R-:W-:-:S10]  /*26e30*/  IMAD.IADD R2, R5, 0x1, R2 ;  /* 0x0000000105027824 */ /* 0x000fd400078e0202 */
        /* <DEDUP_REMOVED lines=12> */
.L_x_1716:
[----:B------:R-:W-:-:S13]  /*26f00*/  ISETP.NE.AND P0, PT, R3, 0x1, PT ;  /* 0x000000010300780c */ /* 0x000fda0003f05270 */
[----:B------:R-:W1:Y:S02]  /*26f10*/  @P0 LDC.64 R6, c[0x0][0x9e8] ;  /* 0x00027a00ff060b82 */ /* 0x000e640000000a00 */
[----:B-1----:R-:W-:-:S05]  /*26f20*/  @P0 IMAD.HI.U32 R6, R0, R6, RZ ;  /* 0x0000000600060227 */ /* 0x002fca00078e00ff */
[----:B------:R-:W-:-:S07]  /*26f30*/  @P0 SHF.R.U32.HI R0, RZ, R7, R6 ;  /* 0x00000007ff000219 */ /* 0x000fce0000011606 */
.L_x_1717:
[----:B------:R-:W-:Y:S05]  /*26f40*/  BSYNC B0 ;  /* 0x0000000000007941 */ /* 0x000fea0003800000 */
.L_x_1715:
[----:B------:R-:W-:-:S05]  /*26f50*/  IMAD R0, R0, R3, R3 ;  /* 0x0000000300007224 */ /* 0x000fca00078e0203 */
[----:B------:R-:W-:-:S07]  /*26f60*/  VIMNMX R2, R2, R0, PT ;  /* 0x0000000002027248 */ /* 0x000fce0003fe0100 */
.L_x_1714:
[----:B------:R-:W-:Y:S01]  /*26f70*/  VIADD R2, R2, 0x3f ;  /* 0x0000003f02027836 */ /* 0x000fe20000000000 */
[----:B------:R-:W1:Y:S01]  /*26f80*/  @P1 LDC R5, c[0x0][0x450] ;  /* 0x00011400ff051b82 */ /* 0x000e620000000800 */
[----:B------:R-:W-:Y:S01]  /*26f90*/  IMAD.MOV.U32 R0, RZ, RZ, R19 ;  /* 0x000000ffff007224 */ /* 0x000fe200078e0013 */
[----:B------:R-:W-:Y:S02]  /*26fa0*/  ULDC UR4, c[0x0][0x9dc] ;  /* 0x0002770000047ab9 */ /* 0x000fe40000000800 */
[----:B------:R-:W-:-:S04]  /*26fb0*/  SHF.R.S32.HI R8, RZ, 0x1f, R2 ;  /* 0x0000001fff087819 */ /* 0x000fc80000011402 */
[----:B------:R-:W-:Y:S02]  /*26fc0*/  LEA.HI R8, R8, R2, RZ, 0x6 ;  /* 0x0000000208087211 */ /* 0x000fe400078f30ff */
[----:B------:R-:W2:Y:S02]  /*26fd0*/  @P1 LDC R2, c[0x0][0x44c] ;  /* 0x00011300ff021b82 */ /* 0x000ea40000000800 */
[----:B------:R-:W-:-:S04]  /*26fe0*/  SHF.R.S32.HI R8, RZ, 0x6, R8 ;  /* 0x00000006ff087819 */ /* 0x000fc80000011408 */
[----:B------:R-:W-:Y:S01]  /*26ff0*/  VIMNMX R8, R21, R8, PT ;  /* 0x0000000815087248 */ /* 0x000fe20003fe0100 */
[----:B--2---:R-:W-:-:S05]  /*27000*/  @P1 IMAD.HI.U32 R2, R19, R2, RZ ;  /* 0x0000000213021227 */ /* 0x004fca00078e00ff */
[----:B-1----:R-:W-:-:S05]  /*27010*/  @P1 SHF.R.U32.HI R0, RZ, R5, R2 ;  /* 0x00000005ff001219 */ /* 0x002fca0000011602 */
[----:B------:R-:W-:-:S04]  /*27020*/  IMAD.IADD R0, R20, 0x1, R0 ;  /* 0x0000000114007824 */ /* 0x000fc800078e0200 */
        /* <DEDUP_REMOVED lines=12> */
.L_x_1720:
[----:B------:R-:W-:-:S13]  /*270f0*/  ISETP.NE.AND P0, PT, R3, 0x1, PT ;  /* 0x000000010300780c */ /* 0x000fda0003f05270 */
[----:B------:R-:W1:Y:S02]  /*27100*/  @P0 LDC.64 R6, c[0x0][0x9e8] ;  /* 0x00027a00ff060b82 */ /* 0x000e640000000a00 */
[----:B-1----:R-:W-:-:S05]  /*27110*/  @P0 IMAD.HI.U32 R6, R0, R6, RZ ;  /* 0x0000000600060227 */ /* 0x002fca00078e00ff */
[----:B------:R-:W-:-:S07]  /*27120*/  @P0 SHF.R.U32.HI R0, RZ, R7, R6 ;  /* 0x00000007ff000219 */ /* 0x000fce0000011606 */
.L_x_1721:
[----:B------:R-:W-:Y:S05]  /*27130*/  BSYNC B0 ;  /* 0x0000000000007941 */ /* 0x000fea0003800000 */
.L_x_1719:
[----:B------:R-:W-:-:S05]  /*27140*/  IMAD R0, R0, R3, RZ ;  /* 0x0000000300007224 */ /* 0x000fca00078e02ff */
[----:B------:R-:W-:-:S07]  /*27150*/  VIMNMX R2, R2, R0, !PT ;  /* 0x0000000002027248 */ /* 0x000fce0007fe0100 */
.L_x_1718:
[----:B------:R-:W-:Y:S01]  /*27160*/  ISETP.NE.AND P1, PT, R4, RZ, PT ;  /* 0x000000ff0400720c */ /* 0x000fe20003f25270 */
[----:B------:R-:W-:Y:S01]  /*27170*/  BSSY B0, `(.L_x_1722) ;  /* 0x0000024000007945 */ /* 0x000fe20003800000 */
[----:B------:R-:W-:-:S04]  /*27180*/  SHF.R.S32.HI R0, RZ, 0x1f, R2 ;  /* 0x0000001fff007819 */ /* 0x000fc80000011402 */
[----:B------:R-:W-:Y:S01]  /*27190*/  LEA.HI R0, R0, R2, RZ, 0x6 ;  /* 0x0000000200007211 */ /* 0x000fe200078f30ff */
[----:B------:R-:W-:-:S03]  /*271a0*/  IMAD.MOV.U32 R2, RZ, RZ, RZ ;  /* 0x000000ffff027224 */ /* 0x000fc600078e00ff */
[----:B------:R-:W-:-:S03]  /*271b0*/  SHF.R.S32.HI R0, RZ, 0x6, R0 ;  /* 0x00000006ff007819 */ /* 0x000fc60000011400 */
[----:B------:R-:W1:Y:S01]  /*271c0*/  @!P1 LDC R4, c[0x0][0x9f0] ;  /* 0x00027c00ff049b82 */ /* 0x000e620000000800 */
[----:B------:R-:W-:-:S04]  /*271d0*/  VIMNMX R0, RZ, R0, !PT ;  /* 0x00000000ff007248 */ /* 0x000fc80007fe0100 */
[----:B------:R-:W-:-:S13]  /*271e0*/  ISETP.GT.AND P0, PT, R8, R0, PT ;  /* 0x000000000800720c */ /* 0x000fda0003f04270 */
[----:B------:R-:W-:Y:S05]  /*271f0*/  @!P0 BRA `(.L_x_1723) ;  /* 0x00000000006c8947 */ /* 0x000fea0003800000 */
[----:B-1----:R-:W-:-:S04]  /*27200*/  IABS R5, R4 ;  /* 0x0000000400057213 */ /* 0x002fc80000000000 */
[----:B------:R-:W1:Y:S08]  /*27210*/  I2F.RP R2, R5 ;  /* 0x0000000500027306 */ /* 0x000e700000209400 */
[----:B-1----:R-:W1:Y:S02]  /*27220*/  MUFU.RCP R2, R2 ;  /* 0x0000000200027308 */ /* 0x002e640000001000 */
[----:B-1----:R-:W-:-:S06]  /*27230*/  VIADD R2, R2, 0xffffffe ;  /* 0x0ffffffe02027836 */ /* 0x002fcc0000000000 */
[----:B------:R-:W1:Y:S02]  /*27240*/  F2I.FTZ.U32.TRUNC.NTZ R3, R2 ;  /* 0x0000000200037305 */ /* 0x000e64000021f000 */
[----:B-1----:R-:W-:-:S04]  /*27250*/  IMAD.MOV R2, RZ, RZ, -R3 ;  /* 0x000000ffff027224 */ /* 0x002fc800078e0a03 */
[----:B------:R-:W-:Y:S02]  /*27260*/  IMAD R6, R2, R5, RZ ;  /* 0x0000000502067224 */ /* 0x000fe400078e02ff */
[----:B------:R-:W-:-:S04]  /*27270*/  IMAD.MOV.U32 R2, RZ, RZ, RZ ;  /* 0x000000ffff027224 */ /* 0x000fc800078e00ff */
[----:B------:R-:W-:Y:S01]  /*27280*/  IMAD.HI.U32 R9, R3, R6, R2 ;  /* 0x0000000603097227 */ /* 0x000fe200078e0002 */
[----:B------:R-:W-:Y:S02]  /*27290*/  IADD3 R6, R4, -0x1, R8 ;  /* 0xffffffff04067810 */ /* 0x000fe40007ffe008 */
[----:B------:R-:W-:-:S03]  /*272a0*/  IABS R2, R4 ;  /* 0x0000000400027213 */ /* 0x000fc60000000000 */
[----:B------:R-:W-:Y:S02]  /*272b0*/  IMAD.IADD R6, R6, 0x1, -R0 ;  /* 0x0000000106067824 */ /* 0x000fe400078e0a00 */
[----:B------:R-:W-:-:S03]  /*272c0*/  IMAD.MOV R2, RZ, RZ, -R2 ;  /* 0x000000ffff027224 */ /* 0x000fc600078e0a02 */
[----:B------:R-:W-:Y:S01]  /*272d0*/  IABS R3, R6 ;  /* 0x0000000600037213 */ /* 0x000fe20000000000 */
[----:B------:R-:W-:Y:S01]  /*272e0*/  IMAD.MOV.U32 R7, RZ, RZ, R2 ;  /* 0x000000ffff077224 */ /* 0x000fe200078e0002 */
        /* <DEDUP_REMOVED lines=12> */
.L_x_1723:
[----:B------:R-:W-:Y:S05]  /*273b0*/  BSYNC B0 ;  /* 0x0000000000007941 */ /* 0x000fea0003800000 */
.L_x_1722:
[----:B------:R-:W2:Y:S02]  /*273c0*/  LDL.LU R3, [R1+0x4] ;  /* 0x0000040001037983 */ /* 0x000ea40000300800 */
[----:B--2---:R-:W-:-:S05]  /*273d0*/  IMAD R0, R3, R2, R0 ;  /* 0x0000000203007224 */ /* 0x004fca00078e0200 */
        /* <DEDUP_REMOVED lines=11> */
[----:B-1----:R-:W1:Y:S01]  /*27490*/  LDC.64 R4, c[0x0][0xc60] ;  /* 0x00031800ff047b82 */ /* 0x002e620000000a00 */
[----:B------:R-:W2:Y:S02]  /*274a0*/  FLO.U32 R0, UR4 ;  /* 0x0000000400007d00 */ /* 0x000ea400080e0000 */
[----:B--2---:R-:W-:-:S06]  /*274b0*/  ISETP.EQ.U32.AND P0, PT, R0, R2, PT ;  /* 0x000000020000720c */ /* 0x004fcc0003f02070 */
[----:B------:R-:W1:Y:S07]  /*274c0*/  POPC R2, UR4 ;  /* 0x0000000400027d09 */ /* 0x000e6e0008000000 */
[----:B-1----:R-:W2:Y:S04]  /*274d0*/  @P0 ATOMG.E.ADD.STRONG.GPU PT, R2, desc[UR46][R4.64], R2 ;  /* 0x00000002040209a8 */ /* 0x002ea800081ee1ee */
[----:B--2---:R1:W2:Y:S02]  /*274e0*/  SHFL.IDX PT, R2, R2, R0, 0x1f ;  /* 0x00001f0002027589 */ /* 0x0042a400000e0000 */
[----:B-1----:R-:W1:Y:S02]  /*274f0*/  S2R R0, SR_LTMASK ;  /* 0x0000000000007919 */ /* 0x002e640000003900 */
[----:B-1----:R-:W-:-:S06]  /*27500*/  LOP3.LUT R0, R0, UR4, RZ, 0xc0, !PT ;  /* 0x0000000400007c12 */ /* 0x002fcc000f8ec0ff */
[----:B------:R-:W2:Y:S02]  /*27510*/  POPC R0, R0 ;  /* 0x0000000000007309 */ /* 0x000ea40000000000 */
[----:B--2---:R-:W-:-:S05]  /*27520*/  IADD3 R0, R2, UR37, R0 ;  /* 0x0000002502007c10 */ /* 0x004fca000fffe000 */
[----:B------:R3:W-:Y:S01]  /*27530*/  STL [R1], R0 ;  /* 0x0000000001007387 */ /* 0x0007e20000100800 */
[----:B------:R-:W-:Y:S05]  /*27540*/  BRA `(.L_x_1725) ;  /* 0x0000003000687947 */ /* 0x000fea0003800000 */
.L_x_1724:
        /* <DEDUP_REMOVED lines=8> */
[----:B-1----:R-:W-:Y:S01]  /*275d0*/  IMAD.U32 R4, RZ, RZ, UR6 ;  /* 0x00000006ff047e24 */ /* 0x002fe2000f8e00ff */
[----:B------:R-:W-:Y:S01]  /*275e0*/  MOV R11, UR5 ;  /* 0x00000005000b7c02 */ /* 0x000fe20008000f00 */
[----:B------:R-:W1:Y:S01]  /*275f0*/  LDC.64 R2, c[0x4][R2] ;  /* 0x0100000002027b82 */ /* 0x000e620000000a00 */
[----:B------:R-:W-:Y:S02]  /*27600*/  IMAD.U32 R5, RZ, RZ, UR7 ;  /* 0x00000007ff057e24 */ /* 0x000fe4000f8e00ff */
[----:B------:R-:W-:Y:S02]  /*27610*/  IMAD.U32 R6, RZ, RZ, UR8 ;  /* 0x00000008ff067e24 */ /* 0x000fe4000f8e00ff */
[----:B------:R-:W-:-:S02]  /*27620*/  IMAD.U32 R7, RZ, RZ, UR9 ;  /* 0x00000009ff077e24 */ /* 0x000fc4000f8e00ff */
[----:B------:R-:W-:Y:S02]  /*27630*/  IMAD.U32 R10, RZ, RZ, UR4 ;  /* 0x00000004ff0a7e24 */ /* 0x000fe4000f8e00ff */
[----:B------:R-:W-:Y:S02]  /*27640*/  IMAD.MOV.U32 R8, RZ, RZ, 0x70 ;  /* 0x00000070ff087424 */ /* 0x000fe400078e00ff */
[----:B------:R-:W-:Y:S02]  /*27650*/  IMAD.MOV.U32 R12, RZ, RZ, 0x1 ;  /* 0x00000001ff0c7424 */ /* 0x000fe400078e00ff */
[----:B------:R-:W-:-:S07]  /*27660*/  IMAD.MOV.U32 R13, RZ, RZ, RZ ;  /* 0x000000ffff0d7224 */ /* 0x000fce00078e00ff */
[----:B------:R-:W-:-:S07]  /*27670*/  LEPC R20, `(.L_x_1727) ;  /* 0x000000001014794e */ /* 0x000fce0000000000 */
[----:B01----:R-:W-:Y:S05]  /*27680*/  CALL.ABS.NOINC R2 ;  /* 0x0000000002007343 */ /* 0x003fea0003c00000 */
.L_x_1727:
[----:B------:R-:W-:Y:S05]  /*27690*/  BSYNC B6 ;  /* 0x0000000000067941 */ /* 0x000fea0003800000 */
.L_x_1726:
        /* <DEDUP_REMOVED lines=12> */
[----:B-1----:R-:W-:Y:S02]  /*27760*/  IMAD.U32 R4, RZ, RZ, UR6 ;  /* 0x00000006ff047e24 */ /* 0x002fe4000f8e00ff */
[----:B------:R-:W1:Y:S01]  /*27770*/  LDC.64 R2, c[0x4][R2] ;  /* 0x0100000002027b82 */ /* 0x000e620000000a00 */
        /* <DEDUP_REMOVED lines=10> */
.L_x_1729:
[----:B------:R-:W-:Y:S05]  /*27820*/  BSYNC B6 ;  /* 0x0000000000067941 */ /* 0x000fea0003800000 */
.L_x_1728:
        /* <DEDUP_REMOVED lines=20> */
.L_x_1731:
[----:B------:R-:W-:Y:S05]  /*27970*/  BSYNC B6 ;  /* 0x0000000000067941 */ /* 0x000fea0003800000 */
.L_x_1730:
[----:B------:R-:W-:Y:S01]  /*27980*/  LOP3.LUT P6, RZ, R17, 0x1, RZ, 0xc0, !PT ;  /* 0x0000000111ff7812 */ /* 0x000fe200078cc0ff */
[----:B------:R-:W-:-:S12]  /*27990*/  BSSY B6, `(.L_x_1732) ;  /* 0x0000012000067945 */ /* 0x000fd80003800000 */
        /* <DEDUP_REMOVED lines=16> */
[----:B012---:R-:W-:Y:S05]  /*27aa0*/  CALL.ABS.NOINC R2 ;  /* 0x0000000002007343 */ /* 0x007fea0003c00000 */
.L_x_1733:
[----:B------:R-:W-:Y:S05]  /*27ab0*/  BSYNC B6 ;  /* 0x0000000000067941 */ /* 0x000fea0003800000 */
.L_x_1732:
[----:B--2---:R-:W2:Y:S01]  /*27ac0*/  LDL R17, [R1+0xc] ;  /* 0x00000c0001117983 */ /* 0x004ea20000100800 */
[----:B------:R-:W-:Y:S02]  /*27ad0*/  ULDC.64 UR4, c[0x0][0x9f8] ;  /* 0x00027e0000047ab9 */ /* 0x000fe40000000a00 */
[----:B------:R-:W-:-:S04]  /*27ae0*/  ISETP.NE.U32.AND P0, PT, RZ, UR4, PT ;  /* 0x00000004ff007c0c */ /* 0x000fc8000bf05070 */
[----:B------:R-:W-:Y:S01]  /*27af0*/  ISETP.NE.AND.EX P0, PT, RZ, UR5, PT, P0 ;  /* 0x00000005ff007c0c */ /* 0x000fe2000bf05300 */
[----:B------:R-:W-:-:S12]  /*27b00*/  ULDC.64 UR4, c[0x0][0xa08] ;  /* 0x0002820000047ab9 */ /* 0x000fd80000000a00 */
[----:B------:R-:W3:Y:S01]  /*27b10*/  @P0 LDC.64 R2, c[0x0][0x9f8] ;  /* 0x00027e00ff020b82 */ /* 0x000ee20000000a00 */
[----:B--2---:R-:W-:Y:S02]  /*27b20*/  IMAD.MOV.U32 R9, RZ, RZ, R17 ;  /* 0x000000ffff097224 */ /* 0x004fe400078e0011 */
[----:B---3--:R-:W-:-:S05]  /*27b30*/  @P0 IMAD.WIDE R2, R17, 0x4, R2 ;  /* 0x0000000411020825 */ /* 0x008fca00078e0202 */
[----:B------:R2:W3:Y:S02]  /*27b40*/  @P0 LDG.E R9, desc[UR46][R2.64] ;  /* 0x0000002e02090981 */ /* 0x0004e4000c1e1900 */
[----:B--2---:R-:W2:Y:S02]  /*27b50*/  LDC.64 R2, c[0x0][0x418] ;  /* 0x00010600ff027b82 */ /* 0x004ea40000000a00 */
[----:B--2---:R-:W-:Y:S01]  /*27b60*/  LOP3.LUT P0, RZ, R2, UR4, RZ, 0xfc, !PT ;  /* 0x0000000402ff7c12 */ /* 0x004fe2000f80fcff */
[----:B------:R-:W-:-:S03]  /*27b70*/  UMOV UR4, 0xffffffff ;  /* 0xffffffff00047882 */ /* 0x000fc60000000000 */
[----:B------:R-:W-:Y:S02]  /*27b80*/  LOP3.LUT P0, RZ, R3, UR5, RZ, 0xfc, P0 ;  /* 0x0000000503ff7c12 */ /* 0x000fe4000800fcff */
[----:B---3--:R-:W-:Y:S01]  /*27b90*/  SHF.R.S32.HI R10, RZ, 0x1f, R9 ;  /* 0x0000001fff0a7819 */ /* 0x008fe20000011409 */
[----:B------:R2:W-:Y:S01]  /*27ba0*/  STL [R1+0x4], R9 ;  /* 0x0000040901007387 */ /* 0x0005e20000100800 */
[----:B------:R-:W-:-:S03]  /*27bb0*/  SEL R17, R9, RZ, !P0 ;  /* 0x000000ff09117207 */ /* 0x000fc60004000000 */
[----:B------:R2:W-:Y:S01]  /*27bc0*/  STL [R1+0x24], R10 ;  /* 0x0000240a01007387 */ /* 0x0005e20000100800 */
[----:B------:R-:W-:Y:S05]  /*27bd0*/  BRA.DIV UR4, `(.L_x_1734) ;  /* 0x0000009e04f87947 */ /* 0x000fea000b800000 */
[----:B------:R-:W3:Y:S02]  /*27be0*/  S2R R0, SR_TID.X ;  /* 0x0000000000007919 */ /* 0x000ee40000002100 */
[----:B---3--:R-:W-:-:S04]  /*27bf0*/  SHF.R.U32.HI R0, RZ, 0x5, R0 ;  /* 0x00000005ff007819 */ /* 0x008fc80000011600 */
[----:B------:R-:W-:-:S05]  /*27c00*/  LOP3.LUT R0, R0, 0x3, RZ, 0xc0, !PT ;  /* 0x0000000300007812 */ /* 0x000fca00078ec0ff */
[----:B------:R3:W4:Y:S02]  /*27c10*/  SHFL.IDX PT, R14, R0, RZ, 0x1f ;  /* 0x00001fff000e7589 */ /* 0x00072400000e0000 */
.L_x_2040:
[----:B---3--:R-:W3:Y:S01]  /*27c20*/  LDL.LU R0, [R1+0x20] ;  /* 0x0000200001007983 */ /* 0x008ee20000300800 */
[----:B------:R-:W-:Y:S02]  /*27c30*/  PLOP3.LUT P1, PT, PT, PT, PT, 0x8, 0x0 ;  /* 0x000000000000781c */ /* 0x000fe40003f2e170 */
[----:B----4-:R-:W-:Y:S02]  /*27c40*/  ISETP.NE.AND P0, PT, R14, RZ, PT ;  /* 0x000000ff0e00720c */ /* 0x010fe40003f05270 */
[----:B---3--:R-:W-:-:S09]  /*27c50*/  LOP3.LUT R0, R0, 0xfffffffe, RZ, 0xc0, !PT ;  /* 0xfffffffe00007812 */ /* 0x008fd200078ec0ff */
[----:B------:R-:W-:-:S05]  /*27c60*/  @P1 LOP3.LUT R0, R0, 0x1, RZ, 0xfc, !PT ;  /* 0x0000000100001812 */ /* 0x000fca00078efcff */
[----:B------:R3:W-:Y:S01]  /*27c70*/  STL [R1+0x20], R0 ;  /* 0x0000200001007387 */ /* 0x0007e20000100800 */
[----:B------:R-:W-:Y:S05]  /*27c80*/  @P0 BRA `(.L_x_1735) ;  /* 0x0000000400900947 */ /* 0x000fea0003800000 */
[----:B------:R-:W-:-:S03]  /*27c90*/  UMOV UR4, 0xffffffff ;  /* 0xffffffff00047882 */ /* 0x000fc60000000000 */
[----:B------:R-:W-:Y:S05]  /*27ca0*/  BRA.DIV UR4, `(.L_x_1736) ;  /* 0x0000009e04f87947 */ /* 0x000fea000b800000 */
[----:B------:R-:W-:-:S13]  /*27cb0*/  ELECT P6, URZ, PT ;  /* 0x00000000003f782f */ /* 0x000fda00038c0000 */
.L_x_2043:
[----:B------:R-:W-:Y:S05]  /*27cc0*/  @!P6 BRA `(.L_x_1735) ;  /* 0x000000040080e947 */ /* 0x000fea0003800000 */
[----:B---3--:R-:W1:Y:S01]  /*27cd0*/  LDL R0, [R1+0x44] ;  /* 0x0000440001007983 */ /* 0x008e620000100800 */
[----:B------:R-:W-:-:S04]  /*27ce0*/  ISETP.NE.U32.AND P0, PT, R2, RZ, PT ;  /* 0x000000ff0200720c */ /* 0x000fc80003f05070 */
[----:B------:R-:W-:Y:S01]  /*27cf0*/  ISETP.NE.AND.EX P0, PT, R3, RZ, PT, P0 ;  /* 0x000000ff0300720c */ /* 0x000fe20003f05300 */
[----:B-1----:R-:W-:-:S12]  /*27d00*/  VIADD R4, R0, 0xffffffff ;  /* 0xffffffff00047836 */ /* 0x002fd80000000000 */
[----:B------:R-:W-:Y:S05]  /*27d10*/  @!P0 BRA `(.L_x_1737) ;  /* 0x0000000000488947 */ /* 0x000fea0003800000 */
[----:B------:R-:W1:Y:S01]  /*27d20*/  LDC R8, c[0x0][0x43c] ;  /* 0x00010f00ff087b82 */ /* 0x000e620000000800 */
[----:B------:R-:W-:Y:S01]  /*27d30*/  IMAD.MOV.U32 R0, RZ, RZ, R4 ;  /* 0x000000ffff007224 */ /* 0x000fe200078e0004 */
[----:B------:R-:W-:Y:S01]  /*27d40*/  ULDC.64 UR4, c[0x0][0x428] ;  /* 0x00010a0000047ab9 */ /* 0x000fe20000000a00 */
[----:B-1----:R-:W-:-:S13]  /*27d50*/  ISETP.NE.AND P0, PT, R8, 0x1, PT ;  /* 0x000000010800780c */ /* 0x002fda0003f05270 */
[----:B------:R-:W1:Y:S02]  /*27d60*/  @P0 LDC.64 R6, c[0x0][0x440] ;  /* 0x00011000ff060b82 */ /* 0x000e640000000a00 */
[----:B-1----:R-:W-:-:S05]  /*27d70*/  @P0 IMAD.HI.U32 R6, R4, R6, RZ ;  /* 0x0000000604060227 */ /* 0x002fca00078e00ff */
        /* <DEDUP_REMOVED lines=12> */
.L_x_1737:
[----:B------:R-:W3:Y:S04]  /*27e40*/  LDL R0, [R1+0x10] ;  /* 0x0000100001007983 */ /* 0x000ee80000100800 */
[----:B-1----:R-:W4:Y:S01]  /*27e50*/  LDL R2, [R1+0x18] ;  /* 0x0000180001027983 */ /* 0x002f220000100800 */
[----:B--2---:R-:W1:Y:S02]  /*27e60*/  S2R R9, SR_TID.X ;  /* 0x0000000000097919 */ /* 0x004e640000002100 */
[----:B-1----:R-:W-:-:S04]  /*27e70*/  LOP3.LUT R9, R9, 0x7f, RZ, 0xc0, !PT ;  /* 0x0000007f09097812 */ /* 0x002fc800078ec0ff */
[----:B------:R-:W-:Y:S01]  /*27e80*/  ISETP.NE.AND P1, PT, R9, RZ, PT ;  /* 0x000000ff0900720c */ /* 0x000fe20003f25270 */
[----:B---3--:R-:W-:Y:S01]  /*27e90*/  IMAD R0, R0, 0x8, R18 ;  /* 0x0000000800007824 */ /* 0x008fe200078e0212 */
[----:B----4-:R-:W-:-:S04]  /*27ea0*/  SHF.L.U32 R3, R2, 0x1f, RZ ;  /* 0x0000001f02037819 */ /* 0x010fc800000006ff */
[----:B------:R-:W1:Y:S02]  /*27eb0*/  SYNCS.PHASECHK.TRANS64.TRYWAIT P0, [R0+URZ+0x28480], R3 ;  /* 0x02848003000075a7 */ /* 0x000e64000800017f */
[----:B-1----:R-:W-:Y:S05]  /*27ec0*/  @!P0 BRA `(.L_x_1738) ;  /* 0x0000009c00908947 */ /* 0x002fea0003800000 */
.L_x_2044:
        /* <DEDUP_REMOVED lines=8> */
.L_x_1739:
        /* <DEDUP_REMOVED lines=19> */
[----:B--2---:R-:W-:Y:S01]  /*28080*/  UMOV UR8, UR14 ;  /* 0x0000000e00087c82 */ /* 0x004fe20008000000 */
[----:B------:R-:W-:Y:S02]  /*28090*/  UMOV UR10, UR15 ;  /* 0x0000000f000a7c82 */ /* 0x000fe40008000000 */
[----:B------:R2:W-:Y:S01]  /*280a0*/  UTMALDG.4D [UR8], [UR4], desc[UR6] ;  /* 0x00000608040075b4 */ /* 0x0005e20008019000 */
[----:B------:R-:W3:Y:S02]  /*280b0*/  SYNCS.PHASECHK.TRANS64.TRYWAIT P0, [R0+URZ+0x28440], R3 ;  /* 0x02844003000075a7 */ /* 0x000ee4000800017f */
[----:B--23--:R-:W-:Y:S05]  /*280c0*/  @!P0 BRA `(.L_x_1740) ;  /* 0x0000009c00248947 */ /* 0x00cfea0003800000 */
.L_x_2045:
        /* <DEDUP_REMOVED lines=8> */
.L_x_1741:
[----:B-12---:R-:W2:Y:S01]  /*28150*/  LDL.LU R3, [R1+0x20] ;  /* 0x0000200001037983 */ /* 0x006ea20000300800 */
        /* <DEDUP_REMOVED lines=16> */
[----:B-1----:R-:W-:Y:S01]  /*28260*/  UMOV UR8, UR14 ;  /* 0x0000000e00087c82 */ /* 0x002fe20008000000 */
[----:B------:R-:W-:Y:S02]  /*28270*/  UMOV UR10, UR15 ;  /* 0x0000000f000a7c82 */ /* 0x000fe40008000000 */
[----:B------:R4:W-:Y:S01]  /*28280*/  UTMALDG.4D [UR8], [UR4], desc[UR6] ;  /* 0x00000608040075b4 */ /* 0x0009e20008019000 */
[----:B--2---:R-:W-:-:S04]  /*28290*/  LOP3.LUT R3, R3, 0xfffffffe, RZ, 0xc0, !PT ;  /* 0xfffffffe03037812 */ /* 0x004fc800078ec0ff */
[----:B------:R-:W-:-:S05]  /*282a0*/  @P0 LOP3.LUT R3, R3, 0x1, RZ, 0xfc, !PT ;  /* 0x0000000103030812 */ /* 0x000fca00078efcff */
[----:B------:R4:W-:Y:S01]  /*282b0*/  STL [R1+0x20], R3 ;  /* 0x0000200301007387 */ /* 0x0009e20000100800 */
[----:B------:R-:W-:Y:S01]  /*282c0*/  NOP ;  /* 0x0000000000007918 */ /* 0x000fe20000000000 */
.L_x_1735:
[----:B----4-:R-:W3:Y:S01]  /*282d0*/  LDL.LU R3, [R1+0x48] ;  /* 0x0000480001037983 */ /* 0x010ee20000300800 */
[----:B------:R-:W-:Y:S05]  /*282e0*/  WARPSYNC.ALL ;  /* 0x0000000000007948 */ /* 0x000fea0003800000 */
[----:B------:R-:W-:Y:S01]  /*282f0*/  ULDC.64 UR4, c[0x0][0x298] ;  /* 0x0000a60000047ab9 */ /* 0x000fe20000000a00 */
[----:B------:R-:W-:Y:S01]  /*28300*/  BSSY B6, `(.L_x_1742) ;  /* 0x000001c000067945 */ /* 0x000fe20003800000 */
[----:B------:R-:W-:Y:S01]  /*28310*/  BAR.SYNC.DEFER_BLOCKING 0x8, 0x180 ;  /* 0x0206000000007b1d */ /* 0x000fe20000010000 */
[----:B---3--:R-:W-:Y:S01]  /*28320*/  SHF.R.S32.HI R0, RZ, 0x1f, R3 ;  /* 0x0000001fff007819 */ /* 0x008fe20000011403 */
[----:B-1----:R-:W-:-:S04]  /*28330*/  IMAD.WIDE.U32 R4, R3, UR4, RZ ;  /* 0x0000000403047c25 */ /* 0x002fc8000f8e00ff */
[----:B------:R-:W-:Y:S01]  /*28340*/  IMAD R2, R0, UR4, RZ ;  /* 0x0000000400027c24 */ /* 0x000fe2000f8e02ff */
[----:B------:R1:W-:Y:S01]  /*28350*/  STL.64 [R1+0x48], R4 ;  /* 0x0000480401007387 */ /* 0x0003e20000100a00 */
[----:B------:R-:W-:Y:S02]  /*28360*/  VIADD R0, R18, 0x18000 ;  /* 0x0001800012007836 */ /* 0x000fe40000000000 */
[----:B------:R-:W-:-:S03]  /*28370*/  IMAD R2, R3, UR5, R2 ;  /* 0x0000000503027c24 */ /* 0x000fc6000f8e0202 */
[----:B------:R-:W-:Y:S01]  /*28380*/  LOP3.LUT P0, RZ, R0, 0x3ff, RZ, 0xc0, !PT ;  /* 0x000003ff00ff7812 */ /* 0x000fe2000780c0ff */
[----:B------:R-:W-:-:S05]  /*28390*/  IMAD.IADD R0, R5, 0x1, R2 ;  /* 0x0000000105007824 */ /* 0x000fca00078e0202 */
[----:B------:R1:W-:Y:S07]  /*283a0*/  STL [R1+0x50], R0 ;  /* 0x0000500001007387 */ /* 0x0003ee0000100800 */
[----:B------:R-:W-:Y:S05]  /*283b0*/  @!P0 BRA `(.L_x_1743) ;  /* 0x0000000000408947 */ /* 0x000fea0003800000 */
[----:B------:R-:W-:Y:S01]  /*283c0*/  MOV R2, 0x0 ;  /* 0x0000000000027802 */ /* 0x000fe20000000f00 */
[----:B------:R-:W-:Y:S01]  /*283d0*/  ULDC.64 UR4, c[0x4][0xc0] ;  /* 0x0100300000047ab9 */ /* 0x000fe20000000a00 */
[----:B------:R-:W-:Y:S01]  /*283e0*/  ULDC.64 UR6, c[0x4][0xc8] ;  /* 0x0100320000067ab9 */ /* 0x000fe20000000a00 */
[----:B------:R-:W-:Y:S01]  /*283f0*/  ULDC.64 UR8, c[0x4][0x28] ;  /* 0x01000a0000087ab9 */ /* 0x000fe20000000a00 */
[----:B-1----:R-:W-:Y:S01]  /*28400*/  IMAD.U32 R4, RZ, RZ, UR4 ;  /* 0x00000004ff047e24 */ /* 0x002fe2000f8e00ff */
[----:B------:R-:W-:Y:S01]  /*28410*/  MOV R13, RZ ;  /* 0x000000ff000d7202 */ /* 0x000fe20000000f00 */
[----:B------:R-:W1:Y:S01]  /*28420*/  LDC.64 R2, c[0x4][R2] ;  /* 0x0100000002027b82 */ /* 0x000e620000000a00 */
[----:B------:R-:W-:Y:S02]  /*28430*/  IMAD.U32 R5, RZ, RZ, UR5 ;  /* 0x00000005ff057e24 */ /* 0x000fe4000f8e00ff */
[----:B------:R-:W-:Y:S02]  /*28440*/  IMAD.U32 R6, RZ, RZ, UR6 ;  /* 0x00000006ff067e24 */ /* 0x000fe4000f8e00ff */
[----:B------:R-:W-:-:S02]  /*28450*/  IMAD.U32 R7, RZ, RZ, UR7 ;  /* 0x00000007ff077e24 */ /* 0x000fc4000f8e00ff */
[----:B--2---:R-:W-:Y:S02]  /*28460*/  IMAD.U32 R10, RZ, RZ, UR8 ;  /* 0x00000008ff0a7e24 */ /* 0x004fe4000f8e00ff */
[----:B------:R-:W-:Y:S02]  /*28470*/  IMAD.U32 R11, RZ, RZ, UR9 ;  /* 0x00000009ff0b7e24 */ /* 0x000fe4000f8e00ff */
[----:B------:R-:W-:Y:S02]  /*28480*/  IMAD.MOV.U32 R8, RZ, RZ, 0x70 ;  /* 0x00000070ff087424 */ /* 0x000fe400078e00ff */
[----:B------:R-:W-:-:S07]  /*28490*/  IMAD.MOV.U32 R12, RZ, RZ, 0x1 ;  /* 0x00000001ff0c7424 */ /* 0x000fce00078e00ff */
[----:B------:R-:W-:-:S07]  /*284a0*/  LEPC R20, `(.L_x_1743) ;  /* 0x000000001014794e */ /* 0x000fce0000000000 */
[----:B01----:R-:W-:Y:S05]  /*284b0*/  CALL.ABS.NOINC R2 ;  /* 0x0000000002007343 */ /* 0x003fea0003c00000 */
.L_x_1743:
[----:B------:R-:W-:Y:S05]  /*284c0*/  BSYNC B6 ;  /* 0x0000000000067941 */ /* 0x000fea0003800000 */
.L_x_1742:
[----:B-1----:R-:W3:Y:S01]  /*284d0*/  LDL.LU R0, [R1+0x50] ;  /* 0x0000500001007983 */ /* 0x002ee20000300800 */
[----:B------:R-:W-:Y:S01]  /*284e0*/  ULDC.64 UR6, c[0x0][0xa00] ;  /* 0x0002800000067ab9 */ /* 0x000fe20000000a00 */
[----:B------:R-:W1:Y:S01]  /*284f0*/  LDC R7, c[0x0][0x448] ;  /* 0x00011200ff077b82 */ /* 0x000e620000000800 */
[----:B------:R-:W-:Y:S01]  /*28500*/  ULDC.64 UR4, c[0x0][0x2d8] ;  /* 0x0000b60000047ab9 */ /* 0x000fe20000000a00 */
[----:B------:R-:W3:Y:S04]  /*28510*/  LDL.LU.64 R2, [R1+0x48] ;  /* 0x0000480001027983 */ /* 0x000ee80000300a00 */
[----:B------:R-:W4:Y:S01]  /*28520*/  LDL R6, [R1+0xc] ;  /* 0x00000c0001067983 */ /* 0x000f220000100800 */
[----:B------:R-:W-:Y:S01]  /*28530*/  ISETP.NE.U32.AND P0, PT, RZ, UR6, PT ;  /* 0x00000006ff007c0c */ /* 0x000fe2000bf05070 */
[----:B------:R-:W0:Y:S03]  /*28540*/  S2R R5, SR_TID.X ;  /* 0x0000000000057919 */ /* 0x000e260000002100 */
[----:B------:R-:W-:Y:S01]  /*28550*/  ISETP.NE.AND.EX P0, PT, RZ, UR7, PT, P0 ;  /* 0x00000007ff007c0c */ /* 0x000fe2000bf05300 */
[----:B------:R-:W-:Y:S01]  /*28560*/  ULDC.64 UR6, c[0x0][0x280] ;  /* 0x0000a00000067ab9 */ /* 0x000fe20000000a00 */
[----:B--2---:R-:W2:Y:S01]  /*28570*/  S2R R9, SR_TID.X ;  /* 0x0000000000097919 */ /* 0x004ea20000002100 */
[----:B0-----:R-:W-:-:S04]  /*28580*/  LOP3.LUT R5, R5, 0x7f, RZ, 0xc0, !PT ;  /* 0x0000007f05057812 */ /* 0x001fc800078ec0ff */
[----:B------:R-:W-:Y:S01]  /*28590*/  SHF.R.U32.HI R5, RZ, 0x3, R5 ;  /* 0x00000003ff057819 */ /* 0x000fe20000011605 */
[----:B--2---:R-:W-:-:S05]  /*285a0*/  IMAD.SHL.U32 R9, R9, 0x10, RZ ;  /* 0x0000001009097824 */ /* 0x004fca00078e00ff */
[----:B------:R-:W-:-:S04]  /*285b0*/  LOP3.LUT R9, R9, 0x70, RZ, 0xc0, !PT ;  /* 0x0000007009097812 */ /* 0x000fc800078ec0ff */
[----:B------:R-:W-:Y:S01]  /*285c0*/  LOP3.LUT R9, R9, 0x80, RZ, 0xfc, !PT ;  /* 0x0000008009097812 */ /* 0x000fe200078efcff */
[----:B---3--:R-:W-:Y:S01]  /*285d0*/  IMAD.MOV.U32 R3, RZ, RZ, R0 ;  /* 0x000000ffff037224 */ /* 0x008fe200078e0000 */
[----:B----4-:R-:W-:Y:S01]  /*285e0*/  SHF.R.S32.HI R0, RZ, 0x1f, R6 ;  /* 0x0000001fff007819 */ /* 0x010fe20000011406 */
[----:B------:R-:W-:-:S03]  /*285f0*/  IMAD.WIDE.U32 R2, R16, UR4, R2 ;  /* 0x0000000410027c25 */ /* 0x000fc6000f8e0002 */
[----:B------:R-:W-:Y:S01]  /*28600*/  SEL R4, R0, RZ, !P0 ;  /* 0x000000ff00047207 */ /* 0x000fe20004000000 */
[----:B------:R-:W-:Y:S01]  /*28610*/  IMAD R3, R16, UR5, R3 ;  /* 0x0000000510037c24 */ /* 0x000fe2000f8e0203 */
[----:B------:R-:W-:Y:S01]  /*28620*/  SEL R0, R6, RZ, !P0 ;  /* 0x000000ff06007207 */ /* 0x000fe20004000000 */
[----:B------:R-:W-:Y:S01]  /*28630*/  ULDC.64 UR4, c[0x0][0x2e0] ;  /* 0x0000b80000047ab9 */ /* 0x000fe20000000a00 */
[----:B------:R-:W0:Y:S01]  /*28640*/  S2R R6, SR_TID.X ;  /* 0x0000000000067919 */ /* 0x000e220000002100 */
[----:B-1----:R-:W-:Y:S01]  /*28650*/  ISETP.NE.AND P0, PT, R7, 0x1, PT ;  /* 0x000000010700780c */ /* 0x002fe20003f05270 */
[----:B------:R-:W-:Y:S02]  /*28660*/  IMAD R4, R4, UR4, RZ ;  /* 0x0000000404047c24 */ /* 0x000fe4000f8e02ff */
[----:B------:R-:W-:-:S04]  /*28670*/  IMAD.WIDE.U32 R2, R0, UR4, R2 ;  /* 0x0000000400027c25 */ /* 0x000fc8000f8e0002 */
[----:B------:R-:W-:Y:S01]  /*28680*/  IMAD R0, R0, UR5, R4 ;  /* 0x0000000500007c24 */ /* 0x000fe2000f8e0204 */
[----:B------:R-:W-:-:S03]  /*28690*/  ULDC.64 UR4, c[0x0][0x2d0] ;  /* 0x0000b40000047ab9 */ /* 0x000fc60000000a00 */
[----:B------:R-:W-:Y:S02]  /*286a0*/  IMAD.IADD R3, R3, 0x1, R0 ;  /* 0x0000000103037824 */ /* 0x000fe400078e0200 */
[----:B0-----:R-:W-:Y:S02]  /*286b0*/  IMAD.SHL.U32 R8, R6, 0x10, RZ ;  /* 0x0000001006087824 */ /* 0x001fe400078e00ff */
[----:B------:R-:W0:Y:S03]  /*286c0*/  @P0 LDC R6, c[0x0][0x450] ;  /* 0x00011400ff060b82 */ /* 0x000e260000000800 */
[----:B------:R-:W-:-:S05]  /*286d0*/  LOP3.LUT R8, R5, 0x70, R8, 0xf8, !PT ;  /* 0x0000007005087812 */ /* 0x000fca00078ef808 */
[----:B------:R-:W1:Y:S01]  /*286e0*/  @P0 LDC R5, c[0x0][0x44c] ;  /* 0x00011300ff050b82 */ /* 0x000e620000000800 */
[----:B------:R-:W-:Y:S02]  /*286f0*/  IMAD.IADD R4, R8, 0x1, R19 ;  /* 0x0000000108047824 */ /* 0x000fe400078e0213 */
[----:B------:R-:W2:Y:S02]  /*28700*/  S2R R8, SR_TID.X ;  /* 0x0000000000087919 */ /* 0x000ea40000002100 */
[----:B------:R-:W-:Y:S02]  /*28710*/  IMAD.MOV.U32 R0, RZ, RZ, R4 ;  /* 0x000000ffff007224 */ /* 0x000fe400078e0004 */
[----:B-1----:R-:W-:-:S05]  /*28720*/  @P0 IMAD.HI.U32 R5, R4, R5, RZ ;  /* 0x0000000504050227 */ /* 0x002fca00078e00ff */
[----:B0-----:R-:W-:-:S05]  /*28730*/  @P0 SHF.R.U32.HI R0, RZ, R6, R5 ;  /* 0x00000006ff000219 */ /* 0x001fca0000011605 */
[----:B------:R-:W-:Y:S02]  /*28740*/  IMAD.MOV R5, RZ, RZ, -R0 ;  /* 0x000000ffff057224 */ /* 0x000fe400078e0a00 */
[----:B------:R-:W-:-:S04]  /*28750*/  IMAD.WIDE.U32 R2, R0, UR4, R2 ;  /* 0x0000000400027c25 */ /* 0x000fc8000f8e0002 */
[----:B------:R-:W-:Y:S01]  /*28760*/  IMAD R4, R7, R5, R4 ;  /* 0x0000000507047224 */ /* 0x000fe200078e0204 */
[----:B------:R-:W-:Y:S01]  /*28770*/  SHF.R.S32.HI R5, RZ, 0x1f, R0 ;  /* 0x0000001fff057819 */ /* 0x000fe20000011400 */
[----:B--2---:R-:W-:-:S04]  /*28780*/  IMAD.SHL.U32 R10, R8, 0x10, RZ ;  /* 0x00000010080a7824 */ /* 0x004fc800078e00ff */
[----:B------:R-:W-:Y:S01]  /*28790*/  IMAD R5, R5, UR4, RZ ;  /* 0x0000000405057c24 */ /* 0x000fe2000f8e02ff */
[----:B------:R-:W-:-:S03]  /*287a0*/  LOP3.LUT R10, R10, 0x70, RZ, 0xc0, !PT ;  /* 0x000000700a0a7812 */ /* 0x000fc600078ec0ff */
        /* <DEDUP_REMOVED lines=15> */
[----:B------:R-:W1:Y:S02]  /*288a0*/  S2R R6, SR_TID.X ;  /* 0x0000000000067919 */ /* 0x000e640000002100 */
[----:B-1----:R-:W-:-:S04]  /*288b0*/  LOP3.LUT R6, R6, 0x7f, RZ, 0xc0, !PT ;  /* 0x0000007f06067812 */ /* 0x002fc800078ec0ff */
[----:B------:R-:W-:Y:S02]  /*288c0*/  SHF.R.U32.HI R8, RZ, 0x3, R6 ;  /* 0x00000003ff087819 */ /* 0x000fe40000011606 */
[----:B------:R-:W2:Y:S03]  /*288d0*/  LDL.LU R6, [R1+0x40] ;  /* 0x0000400001067983 */ /* 0x000ea60000300800 */
[----:B------:R-:W-:Y:S02]  /*288e0*/  IMAD.IADD R0, R8, 0x1, R19 ;  /* 0x0000000108007824 */ /* 0x000fe400078e0213 */
[----:B------:R-:W-:Y:S02]  /*288f0*/  SHFL.IDX PT, R8, R3, 0x1, 0x181f ;  /* 0x00381f0003087f89 */ /* 0x000fe400000e0000 */
[----:B------:R-:W-:Y:S02]  /*28900*/  VIADD R5, R0, 0x10 ;  /* 0x0000001000057836 */ /* 0x000fe40000000000 */
[----:B--2---:R-:W-:-:S02]  /*28910*/  IMAD R2, R6, R7, RZ ;  /* 0x0000000706027224 */ /* 0x004fc400078e02ff */
[----:B------:R-:W1:Y:S03]  /*28920*/  SHFL.IDX PT, R7, R4, RZ, 0x181f ;  /* 0x00181fff04077589 */ /* 0x000e6600000e0000 */
[-C--:B------:R-:W-:Y:S01]  /*28930*/  ISETP.GE.AND P4, PT, R0, R2.reuse, PT ;  /* 0x000000020000720c */ /* 0x080fe20003f86270 */
[----:B------:R-:W2:Y:S01]  /*28940*/  SHFL.IDX PT, R6, R3, RZ, 0x181f ;  /* 0x00181fff03067589 */ /* 0x000ea200000e0000 */
[----:B------:R-:W-:-:S03]  /*28950*/  ISETP.GE.AND P2, PT, R5, R2, PT ;  /* 0x000000020500720c */ /* 0x000fc60003f46270 */
[----:B------:R-:W3:Y:S08]  /*28960*/  SHFL.IDX PT, R5, R4, 0x1, 0x181f ;  /* 0x00381f0004057f89 */ /* 0x000ef000000e0000 */
[----:B-1----:R-:W-:-:S05]  /*28970*/  @!P4 IADD3 R7, P3, R10, R7, RZ ;  /* 0x000000070a07c210 */ /* 0x002fca0007f7e0ff */
[----:B--2---:R-:W-:-:S05]  /*28980*/  @!P4 IMAD.X R6, RZ, RZ, R6, P3 ;  /* 0x000000ffff06c224 */ /* 0x004fca00018e0606 */
[----:B------:R-:W-:-:S04]  /*28990*/  @!P4 LOP3.LUT R7, R7, R6, RZ, 0x3c, !PT ;  /* 0x000000060707c212 */ /* 0x000fc800078e3cff */
[----:B------:R-:W-:-:S04]  /*289a0*/  @!P4 LOP3.LUT R6, R7, R6, RZ, 0x3c, !PT ;  /* 0x000000060706c212 */ /* 0x000fc800078e3cff */
[----:B------:R-:W-:-:S05]  /*289b0*/  @!P4 LOP3.LUT R7, R7, R6, RZ, 0x3c, !PT ;  /* 0x000000060707c212 */ /* 0x000fca00078e3cff */
[----:B-----5:R-:W-:Y:S04]  /*289c0*/  @!P4 LDGSTS.E.BYPASS.LTC128B.128 [R9+0x18000], desc[UR46][R6.64], !P0 ;  /* 0x180000000609cfae */ /* 0x020fe8000c101d6e */
[----:B------:R3:W-:Y:S02]  /*289d0*/  @!P4 LDGSTS.E.BYPASS.LTC128B.128 [R9+0x1c000], desc[UR46][R6.64+0x80], !P1 ;  /* 0x1c0000800609cfae */ /* 0x0007e4000c901d6e */
[----:B---3--:R-:W-:Y:S01]  /*289e0*/  @!P2 IADD3 R7, P3, R10, R5, RZ ;  /* 0x000000050a07a210 */ /* 0x008fe20007f7e0ff */
[----:B------:R-:W-:-:S04]  /*289f0*/  VIADD R5, R0, 0x20 ;  /* 0x0000002000057836 */ /* 0x000fc80000000000 */
[----:B------:R-:W-:-:S05]  /*28a00*/  @!P2 IMAD.X R6, RZ, RZ, R8, P3 ;  /* 0x000000ffff06a224 */ /* 0x000fca00018e0608 */
[----:B------:R-:W-:-:S04]  /*28a10*/  @!P2 LOP3.LUT R7, R7, R6, RZ, 0x3c, !PT ;  /* 0x000000060707a212 */ /* 0x000fc800078e3cff */
[----:B------:R-:W-:-:S04]  /*28a20*/  @!P2 LOP3.LUT R6, R7, R6, RZ, 0x3c, !PT ;  /* 0x000000060706a212 */ /* 0x000fc800078e3cff */
[----:B------:R-:W-:-:S05]  /*28a30*/  @!P2 LOP3.LUT R7, R7, R6, RZ, 0x3c, !PT ;  /* 0x000000060707a212 */ /* 0x000fca00078e3cff */
[----:B------:R-:W-:Y:S04]  /*28a40*/  @!P2 LDGSTS.E.BYPASS.LTC128B.128 [R9+0x18800], desc[UR46][R6.64], !P0 ;  /* 0x188000000609afae */ /* 0x000fe8000c101d6e */
[----:B------:R1:W-:Y:S01]  /*28a50*/  @!P2 LDGSTS.E.BYPASS.LTC128B.128 [R9+0x1c800], desc[UR46][R6.64+0x80], !P1 ;  /* 0x1c8000800609afae */ /* 0x0003e2000c901d6e */
[----:B------:R-:W-:-:S03]  /*28a60*/  ISETP.GE.AND P2, PT, R5, R2, PT ;  /* 0x000000020500720c */ /* 0x000fc60003f46270 */
[----:B------:R-:W2:Y:S04]  /*28a70*/  SHFL.IDX PT, R5, R4, 0x2, 0x181f ;  /* 0x00581f0004057f89 */ /* 0x000ea800000e0000 */
[----:B-1----:R-:W1:Y:S06]  /*28a80*/  SHFL.IDX PT, R6, R3, 0x2, 0x181f ;  /* 0x00581f0003067f89 */ /* 0x002e6c00000e0000 */
[----:B--2---:R-:W-:-:S05]  /*28a90*/  @!P2 IADD3 R5, P3, R10, R5, RZ ;  /* 0x000000050a05a210 */ /* 0x004fca0007f7e0ff */
[----:B-1----:R-:W-:-:S04]  /*28aa0*/  @!P2 IMAD.X R6, RZ, RZ, R6, P3 ;  /* 0x000000ffff06a224 */ /* 0x002fc800018e0606 */
[----:B------:R-:W-:Y:S02]  /*28ab0*/  @!P2 IMAD.MOV.U32 R7, RZ, RZ, R6 ;  /* 0x000000ffff07a224 */ /* 0x000fe400078e0006 */
[----:B------:R-:W-:Y:S02]  /*28ac0*/  @!P2 IMAD.MOV.U32 R6, RZ, RZ, R5 ;  /* 0x000000ffff06a224 */ /* 0x000fe400078e0005 */
[----:B------:R-:W-:-:S03]  /*28ad0*/  VIADD R5, R0, 0x30 ;  /* 0x0000003000057836 */ /* 0x000fc60000000000 */
        /* <DEDUP_REMOVED lines=25> */
[----:B--2---:R-:W-:-:S04]  /*28c70*/  @!P2 IADD3 R5, P3, R10, R5, RZ ;  /* 0x000000050a05a210 */ /* 0x004fc80007f7e0ff */
[----:B-1----:R-:W-:-:S05]  /*28c80*/  @!P2 IADD3.X R6, RZ, R6, RZ, P3, !PT ;  /* 0x00000006ff06a210 */ /* 0x002fca0001ffe4ff */
        /* <DEDUP_REMOVED lines=12> */
[----:B------:R1:W2:Y:S04]  /*28d50*/  SHFL.IDX PT, R5, R3, 0x7, 0x181f ;  /* 0x00f81f0003057f89 */ /* 0x0002a800000e0000 */
[----:B------:R1:W-:Y:S04]  /*28d60*/  @!P2 LDGSTS.E.BYPASS.LTC128B.128 [R9+0x1b000], desc[UR46][R6.64], !P0 ;  /* 0x1b0000000609afae */ /* 0x0003e8000c101d6e */
[----:B------:R1:W-:Y:S04]  /*28d70*/  @!P2 LDGSTS.E.BYPASS.LTC128B.128 [R9+0x1f000], desc[UR46][R6.64+0x80], !P1 ;  /* 0x1f0000800609afae */ /* 0x0003e8000c901d6e */
[----:B------:R1:W3:Y:S02]  /*28d80*/  SHFL.IDX PT, R3, R4, 0x7, 0x181f ;  /* 0x00f81f0004037f89 */ /* 0x0002e400000e0000 */
.L_x_2062:
[----:B------:R-:W-:Y:S01]  /*28d90*/  VIADD R0, R0, 0x70 ;  /* 0x0000007000007836 */ /* 0x000fe20000000000 */
[----:B------:R-:W-:Y:S04]  /*28da0*/  BSSY B0, `(.L_x_1745) ;  /* 0x000000a000007945 */ /* 0x000fe80003800000 */
[----:B------:R-:W-:-:S13]  /*28db0*/  ISETP.GE.AND P2, PT, R0, R2, PT ;  /* 0x000000020000720c */ /* 0x000fda0003f46270 */
[----:B------:R-:W-:Y:S05]  /*28dc0*/  @P2 BRA `(.L_x_1746) ;  /* 0x00000000001c2947 */ /* 0x000fea0003800000 */
[----:B---3--:R-:W-:-:S05]  /*28dd0*/  IADD3 R2, P2, R10, R3, RZ ;  /* 0x000000030a027210 */ /* 0x008fca0007f5e0ff */
[----:B-12---:R-:W-:-:S05]  /*28de0*/  IMAD.X R3, RZ, RZ, R5, P2 ;  /* 0x000000ffff037224 */ /* 0x006fca00010e0605 */
[----:B------:R-:W-:Y:S01]  /*28df0*/  @!PT LDS RZ, [RZ] ;  /* 0x00000000fffff984 */ /* 0x000fe20000000800 */
[----:B------:R-:W-:Y:S01]  /*28e00*/  @!PT LDS RZ, [RZ] ;  /* 0x00000000fffff984 */ /* 0x000fe20000000800 */
[----:B------:R-:W-:Y:S01]  /*28e10*/  @!PT LDS RZ, [RZ] ;  /* 0x00000000fffff984 */ /* 0x000fe20000000800 */
[----:B------:R4:W-:Y:S04]  /*28e20*/  LDGSTS.E.BYPASS.LTC128B.128 [R9+0x1b800], desc[UR46][R2.64], !P0 ;  /* 0x1b80000002097fae */ /* 0x0009e8000c101d6e */
[----:B------:R4:W-:Y:S02]  /*28e30*/  LDGSTS.E.BYPASS.LTC128B.128 [R9+0x1f800], desc[UR46][R2.64+0x80], !P1 ;  /* 0x1f80008002097fae */ /* 0x0009e4000c901d6e */
.L_x_1746:
[----:B------:R-:W-:Y:S05]  /*28e40*/  BSYNC B0 ;  /* 0x0000000000007941 */ /* 0x000fea0003800000 */
.L_x_1745:
[----:B------:R-:W-:Y:S01]  /*28e50*/  NOP ;  /* 0x0000000000007918 */ /* 0x000fe20000000000 */
[----:B------:R-:W-:-:S13]  /*28e60*/  PLOP3.LUT P0, PT, PT, PT, PT, 0x80, 0x0 ;  /* 0x000000000000781c */ /* 0x000fda0003f0f070 */
.L_x_1747:
[----:B------:R-:W-:Y:S02]  /*28e70*/  PLOP3.LUT P1, PT, P1, P0, PT, 0xa2, 0x0 ;  /* 0x000000000000781c */ /* 0x000fe40000f21472 */
[----:B------:R-:W-:-:S08]  /*28e80*/  @P0 R2UR P1, UR4, R18 ;  /* 0x00000000120402ca */ /* 0x000fd00000020000 */
[----:B------:R-:W-:-:S05]  /*28e90*/  @P0 PLOP3.LUT P0, PT, P1, PT, PT, 0x80, 0x0 ;  /* 0x000000000000081c */ /* 0x000fca0000f0f070 */
[----:B------:R-:W-:Y:S01]  /*28ea0*/  @!P1 SYNCS.ARRIVE.TRANS64.RED.A0T1 RZ, [UR4+0x28400], RZ ;  /* 0x028400ffffff99a7 */ /* 0x000fe20008200404 */
[----:B------:R-:W-:Y:S07]  /*28eb0*/  @!P1 ARRIVES.LDGSTSBAR.64.TRANSCNT [UR4+0x28400] ;  /* 0x02840000ff0099b0 */ /* 0x000fee0008000a84 */
[----:B------:R-:W-:Y:S05]  /*28ec0*/  @P0 BRA.U.ANY `(.L_x_1747) ;  /* 0xfffffffd00e80947 */ /* 0x000fea000393ffff */
[----:B----4-:R-:W4:Y:S02]  /*28ed0*/  LDL.LU R2, [R1+0x54] ;  /* 0x0000540001027983 */ /* 0x010f240000300800 */
[----:B----4-:R-:W-:-:S05]  /*28ee0*/  VIADD R2, R2, 0x1 ;  /* 0x0000000102027836 */ /* 0x010fca0000000000 */
        /* <DEDUP_REMOVED lines=8> */
[----:B------:R-:W5:Y:S03]  /*28f70*/  SYNCS.PHASECHK.TRANS64.TRYWAIT P0, [R18+URZ+0x28420], R0 ;  /* 0x02842000120075a7 */ /* 0x000f66000800017f */
[----:B----45:R-:W-:Y:S05]  /*28f80*/  @!P0 BRA `(.L_x_1749) ;  /* 0x0000009800408947 */ /* 0x030fea0003800000 */
.L_x_2063:
[----:B------:R-:W-:Y:S05]  /*28f90*/  BSYNC B0 ;  /* 0x0000000000007941 */ /* 0x000fea0003800000 */
.L_x_1748:
[----:B-1-3--:R-:W4:Y:S04]  /*28fa0*/  LDL.LU R3, [R1+0x44] ;  /* 0x0000440001037983 */ /* 0x00af280000300800 */
[----:B------:R-:W3:Y:S01]  /*28fb0*/  LDL R2, [R1+0x8] ;  /* 0x0000080001027983 */ /* 0x000ee20000100800 */
[----:B----4-:R-:W-:-:S05]  /*28fc0*/  VIADD R0, R3, 0xfffffffe ;  /* 0xfffffffe03007836 */ /* 0x010fca0000000000 */
[----:B---3--:R-:W-:-:S13]  /*28fd0*/  ISETP.GE.AND P0, PT, R0, R2, PT ;  /* 0x000000020000720c */ /* 0x008fda0003f06270 */
[----:B------:R-:W-:Y:S05]  /*28fe0*/  @!P0 BRA `(.L_x_1750) ;  /* 0x0000000c00d88947 */ /* 0x000fea0003800000 */
[----:B------:R1:W5:Y:S04]  /*28ff0*/  LDL.LU R6, [R1+0x10] ;  /* 0x0000100001067983 */ /* 0x0003680000300800 */
[----:B------:R1:W5:Y:S02]  /*29000*/  LDL.LU R7, [R1+0x18] ;  /* 0x0000180001077983 */ /* 0x0003640000300800 */
.L_x_1772:
[----:B---3--:R-:W3:Y:S01]  /*29010*/  LDL R2, [R1+0x20] ;  /* 0x0000200001027983 */ /* 0x008ee20000100800 */
[----:B-----5:R-:W-:Y:S01]  /*29020*/  VIADD R3, R6, 0x1 ;  /* 0x0000000106037836 */ /* 0x020fe20000000000 */
        /* <DEDUP_REMOVED lines=15> */
[----:B------:R-:W4:Y:S01]  /*29120*/  LDL R12, [R1+0x24] ;  /* 0x00002400010c7983 */ /* 0x000f220000100800 */
[----:B--2---:R-:W2:Y:S01]  /*29130*/  LDC R5, c[0x0][0x43c] ;  /* 0x00010f00ff057b82 */ /* 0x004ea20000000800 */
[----:B------:R-:W-:Y:S02]  /*29140*/  ULDC.64 UR6, c[0x0][0x428] ;  /* 0x00010a0000067ab9 */ /* 0x000fe40000000a00 */
[----:B------:R-:W3:Y:S01]  /*29150*/  LDL R11, [R1+0x4] ;  /* 0x00000400010b7983 */ /* 0x000ee20000100800 */
[----:B--2---:R-:W-:-:S13]  /*29160*/  ISETP.NE.AND P0, PT, R5, 0x1, PT ;  /* 0x000000010500780c */ /* 0x004fda0003f05270 */
[----:B------:R-:W2:Y:S02]  /*29170*/  @P0 LDC.64 R2, c[0x0][0x440] ;  /* 0x00011000ff020b82 */ /* 0x000ea40000000a00 */
[----:B--2---:R-:W-:-:S04]  /*29180*/  @P0 IMAD.HI.U32 R4, R0, R2, RZ ;  /* 0x0000000200040227 */ /* 0x004fc800078e00ff */
[----:B------:R-:W-:Y:S01]  /*29190*/  IMAD.MOV.U32 R2, RZ, RZ, R0 ;  /* 0x000000ffff027224 */ /* 0x000fe200078e0000 */
[----:B------:R-:W-:-:S04]  /*291a0*/  @P0 SHF.R.U32.HI R2, RZ, R3, R4 ;  /* 0x00000003ff020219 */ /* 0x000fc80000011604 */
[--C-:B------:R-:W-:Y:S01]  /*291b0*/  SHF.R.S32.HI R3, RZ, 0x1f, R2.reuse ;  /* 0x0000001fff037819 */ /* 0x100fe20000011402 */
[----:B------:R-:W-:-:S04]  /*291c0*/  IMAD.MOV R8, RZ, RZ, -R2 ;  /* 0x000000ffff087224 */ /* 0x000fc800078e0a02 */
[----:B------:R-:W-:Y:S02]  /*291d0*/  IMAD R8, R5, R8, R0 ;  /* 0x0000000805087224 */ /* 0x000fe400078e0200 */
[----:B----4-:R-:W-:-:S04]  /*291e0*/  IMAD R4, R12, UR6, RZ ;  /* 0x000000060c047c24 */ /* 0x010fc8000f8e02ff */
[C---:B---3--:R-:W-:Y:S02]  /*291f0*/  IMAD R4, R11.reuse, UR7, R4 ;  /* 0x000000070b047c24 */ /* 0x048fe4000f8e0204 */
[----:B------:R-:W-:-:S04]  /*29200*/  IMAD.WIDE.U32 R2, R11, UR6, R2 ;  /* 0x000000060b027c25 */ /* 0x000fc8000f8e0002 */
[----:B------:R-:W-:Y:S01]  /*29210*/  IMAD.IADD R3, R4, 0x1, R3 ;  /* 0x0000000104037824 */ /* 0x000fe200078e0203 */
[----:B------:R-:W-:-:S04]  /*29220*/  LEA R4, P0, R2, UR4, 0x2 ;  /* 0x0000000402047c11 */ /* 0x000fc8000f8010ff */
[----:B------:R-:W-:-:S05]  /*29230*/  LEA.HI.X R5, R2, UR5, R3, 0x2, P0 ;  /* 0x0000000502057c11 */ /* 0x000fca00080f1403 */
[----:B------:R4:W5:Y:S04]  /*29240*/  LDG.E R17, desc[UR46][R4.64] ;  /* 0x0000002e04117981 */ /* 0x000968000c1e1900 */
.L_x_1753:
[----:B----4-:R-:W-:Y:S01]  /*29250*/  IMAD R4, R10, 0x8, R18 ;  /* 0x000000080a047824 */ /* 0x010fe200078e0212 */
[----:B------:R-:W-:Y:S01]  /*29260*/  SHF.L.U32 R3, R9, 0x1f, RZ ;  /* 0x0000001f09037819 */ /* 0x000fe200000006ff */
[----:B------:R-:W4:Y:S01]  /*29270*/  S2R R2, SR_TID.X ;  /* 0x0000000000027919 */ /* 0x000f220000002100 */
[----:B------:R-:W-:Y:S02]  /*29280*/  BSSY B1, `(.L_x_1754) ;  /* 0x0000005000017945 */ /* 0x000fe40003800000 */
[----:B------:R-:W0:Y:S01]  /*29290*/  SYNCS.PHASECHK.TRANS64.TRYWAIT P0, [R4+URZ+0x28480], R3 ;  /* 0x02848003040075a7 */ /* 0x000e22000800017f */
[----:B----4-:R-:W-:-:S04]  /*292a0*/  LOP3.LUT R2, R2, 0x7f, RZ, 0xc0, !PT ;  /* 0x0000007f02027812 */ /* 0x010fc800078ec0ff */
[----:B------:R-:W-:Y:S01]  /*292b0*/  ISETP.NE.AND P1, PT, R2, RZ, PT ;  /* 0x000000ff0200720c */ /* 0x000fe20003f25270 */
[----:B0-----:R-:W-:-:S12]  /*292c0*/  @!P0 BRA `(.L_x_1755) ;  /* 0x0000009400848947 */ /* 0x001fd80003800000 */
.L_x_2064:
[----:B------:R-:W-:Y:S05]  /*292d0*/  BSYNC B1 ;  /* 0x0000000000017941 */ /* 0x000fea0003800000 */
.L_x_1754:
        /* <DEDUP_REMOVED lines=9> */
.L_x_1757:
[----:B------:R-:W-:Y:S05]  /*29370*/  BSYNC B1 ;  /* 0x0000000000017941 */ /* 0x000fea0003800000 */
.L_x_1756:
[----:B------:R-:W4:Y:S04]  /*29380*/  LDL R2, [R1+0x10] ;  /* 0x0000100001027983 */ /* 0x000f280000100800 */
[----:B--2---:R-:W2:Y:S01]  /*29390*/  LDL R5, [R1+0x28] ;  /* 0x0000280001057983 */ /* 0x004ea20000100800 */
        /* <DEDUP_REMOVED lines=10> */
[----:B---3--:R-:W-:-:S07]  /*29440*/  VIADD R9, R2, 0x10000 ;  /* 0x0001000002097836 */ /* 0x008fce0000000000 */
.L_x_1758:
        /* <DEDUP_REMOVED lines=16> */
.L_x_1759:
        /* <DEDUP_REMOVED lines=10> */
[----:B------:R-:W2:Y:S01]  /*295f0*/  SYNCS.PHASECHK.TRANS64.TRYWAIT P0, [R4+URZ+0x28440], R3 ;  /* 0x02844003040075a7 */ /* 0x000ea2000800017f */
[----:B------:R-:W-:Y:S04]  /*29600*/  BSSY B1, `(.L_x_1760) ;  /* 0x0000002000017945 */ /* 0x000fe80003800000 */
[----:B--2---:R-:W-:Y:S05]  /*29610*/  @!P0 BRA `(.L_x_1761) ;  /* 0x0000009000c48947 */ /* 0x004fea0003800000 */
.L_x_2065:
[----:B------:R-:W-:Y:S05]  /*29620*/  BSYNC B1 ;  /* 0x0000000000017941 */ /* 0x000fea0003800000 */
.L_x_1760:
[----:B------:R-:W-:Y:S01]  /*29630*/  BSSY B1, `(.L_x_1762) ;  /* 0x000000b000017945 */ /* 0x000fe20003800000 */
[----:B------:R-:W-:Y:S01]  /*29640*/  IMAD.MOV.U32 R10, RZ, RZ, 0x0 ;  /* 0x00000000ff0a7424 */ /* 0x000fe200078e00ff */
[----:B------:R-:W-:Y:S02]  /*29650*/  MOV R11, 0x14f00000 ;  /* 0x14f00000000b7802 */ /* 0x000fe40000000f00 */
        /* <DEDUP_REMOVED lines=8> */
.L_x_1763:
[----:B------:R-:W-:Y:S05]  /*296e0*/  BSYNC B1 ;  /* 0x0000000000017941 */ /* 0x000fea0003800000 */
.L_x_1762:
[----:B------:R-:W-:Y:S01]  /*296f0*/  R2UR UR10, R13 ;  /* 0x000000000d0a72ca */ /* 0x000fe200000e0000 */
[----:B------:R-:W-:Y:S01]  /*29700*/  UIADD3 UR4, UP0, UR42, 0x370, URZ ;  /* 0x000003702a047890 */ /* 0x000fe2000ff1e03f */
[----:B------:R-:W-:Y:S01]  /*29710*/  R2UR UR6, R10 ;  /* 0x000000000a0672ca */ /* 0x000fe200000e0000 */
[----:B0-2---:R-:W-:Y:S01]  /*29720*/  VIADD R4, R4, 0x28430 ;  /* 0x0002843004047836 */ /* 0x005fe20000000000 */
[----:B------:R-:W-:Y:S01]  /*29730*/  R2UR UR7, R11 ;  /* 0x000000000b0772ca */ /* 0x000fe200000e0000 */
[----:B------:R-:W-:Y:S01]  /*29740*/  VIADD R3, R2, 0x20000 ;  /* 0x0002000002037836 */ /* 0x000fe20000000000 */
[----:B------:R-:W-:Y:S01]  /*29750*/  PLOP3.LUT P0, PT, PT, PT, PT, 0x80, 0x0 ;  /* 0x000000000000781c */ /* 0x000fe20003f0f070 */
[----:B------:R-:W-:-:S12]  /*29760*/  UIADD3.X UR5, URZ, UR43, URZ, UP0, !UPT ;  /* 0x0000002b3f057290 */ /* 0x000fd800087fe43f */
.L_x_1764:
        /* <DEDUP_REMOVED lines=15> */
.L_x_1765:
        /* <DEDUP_REMOVED lines=9> */
[----:B----4-:R-:W-:Y:S05]  /*298f0*/  @P0 BRA.U.ANY `(.L_x_1765) ;  /* 0xfffffffd00d80947 */ /* 0x010fea000393ffff */
.L_x_1752:
[----:B------:R-:W-:Y:S05]  /*29900*/  BSYNC B0 ;  /* 0x0000000000007941 */ /* 0x000fea0003800000 */
.L_x_1751:
[----:B------:R-:W-:-:S06]  /*29910*/  UISETP.NE.AND UP0, UPT, UR36, 0x3, UPT ;  /* 0x000000032400788c */ /* 0x000fcc000bf05270 */
[----:B------:R-:W-:-:S13]  /*29920*/  PLOP3.LUT P0, PT, PT, PT, UP0, 0x80, 0x0 ;  /* 0x000000000000781c */ /* 0x000fda0003f0f008 */
[----:B------:R-:W-:Y:S05]  /*29930*/  @!P0 BRA `(.L_x_1766) ;  /* 0x0000000000048947 */ /* 0x000fea0003800000 */
[----:B------:R-:W-:Y:S01]  /*29940*/  BPT.TRAP 0x1 ;  /* 0x000000040000795c */ /* 0x000fe20000300000 */
.L_x_1766:
[----:B------:R-:W-:Y:S01]  /*29950*/  IMAD.U32 R2, RZ, RZ, UR38 ;  /* 0x00000026ff027e24 */ /* 0x000fe2000f8e00ff */
[----:B------:R-:W-:Y:S01]  /*29960*/  BSSY B0, `(.L_x_1767) ;  /* 0x0000007000007945 */ /* 0x000fe20003800000 */
[----:B------:R-:W-:-:S03]  /*29970*/  IMAD R19, R6, 0x8, R18 ;  /* 0x0000000806137824 */ /* 0x000fc600078e0212 */
[----:B------:R-:W-:Y:S02]  /*29980*/  ISETP.NE.AND P1, PT, R2, 0x3, PT ;  /* 0x000000030200780c */ /* 0x000fe40003f25270 */
[----:B------:R-:W-:-:S04]  /*29990*/  LOP3.LUT R2, R7, 0x1, RZ, 0x3c, !PT ;  /* 0x0000000107027812 */ /* 0x000fc800078e3cff */
[----:B------:R-:W-:-:S04]  /*299a0*/  SHF.L.U32 R2, R2, 0x1f, RZ ;  /* 0x0000001f02027819 */ /* 0x000fc800000006ff */
[----:B------:R-:W4:Y:S02]  /*299b0*/  SYNCS.PHASECHK.TRANS64.TRYWAIT P0, [R19+URZ+0x28470], R2 ;  /* 0x02847002130075a7 */ /* 0x000f24000800017f */
[----:B----4-:R-:W-:Y:S05]  /*299c0*/  @!P0 BRA `(.L_x_1768) ;  /* 0x0000008c00ec8947 */ /* 0x010fea0003800000 */
.L_x_2066:
[----:B------:R-:W-:Y:S05]  /*299d0*/  BSYNC B0 ;  /* 0x0000000000007941 */ /* 0x000fea0003800000 */
.L_x_1767:
[----:B------:R-:W-:Y:S05]  /*299e0*/  @!P1 BRA `(.L_x_1769) ;  /* 0x0000000000049947 */ /* 0x000fea0003800000 */
[----:B------:R-:W-:Y:S01]  /*299f0*/  BPT.TRAP 0x1 ;  /* 0x000000040000795c */ /* 0x000fe20000300000 */
.L_x_1769:
[----:B----4-:R-:W-:Y:S01]  /*29a00*/  SHF.L.U32 R2, R7, 0x1f, RZ ;  /* 0x0000001f07027819 */ /* 0x010fe200000006ff */
[----:B------:R-:W-:-:S03]  /*29a10*/  IMAD.SHL.U32 R12, R6, 0x4000, RZ ;  /* 0x00004000060c7824 */ /* 0x000fc600078e00ff */
[----:B------:R-:W4:Y:S02]  /*29a20*/  SYNCS.PHASECHK.TRANS64.TRYWAIT P0, [R19+URZ+0x28460], R2 ;  /* 0x02846002130075a7 */ /* 0x000f24000800017f */
[----:B----4-:R-:W-:Y:S05]  /*29a30*/  @!P0 BRA `(.L_x_1770) ;  /* 0x0000008c00e48947 */ /* 0x010fea0003800000 */
.L_x_2067:
[----:B------:R-:W4:Y:S04]  /*29a40*/  LDL R4, [R1+0x34] ;  /* 0x0000340001047983 */ /* 0x000f280000100800 */
[----:B------:R-:W5:Y:S04]  /*29a50*/  LDL R3, [R1+0x38] ;  /* 0x0000380001037983 */ /* 0x000f680000100800 */
[----:B------:R-:W2:Y:S01]  /*29a60*/  LDL R13, [R1+0x2c] ;  /* 0x00002c00010d7983 */ /* 0x000ea20000100800 */
[----:B------:R-:W-:Y:S05]  /*29a70*/  WARPSYNC.ALL ;  /* 0x0000000000007948 */ /* 0x000fea0003800000 */
[----:B----4-:R-:W-:-:S05]  /*29a80*/  LOP3.LUT R2, R12, R4, RZ, 0xfc, !PT ;  /* 0x000000040c027212 */ /* 0x010fca00078efcff */
[----:B------:R-:W-:Y:S01]  /*29a90*/  IMAD.IADD R2, R18, 0x1, R2 ;  /* 0x0000000112027824 */ /* 0x000fe200078e0202 */
[----:B--2---:R-:W-:-:S03]  /*29aa0*/  LOP3.LUT R20, R12, R13, RZ, 0xfc, !PT ;  /* 0x0000000d0c147212 */ /* 0x004fc600078efcff */
[----:B-----5:R-:W-:Y:S01]  /*29ab0*/  IMAD.IADD R3, R3, 0x1, R2 ;  /* 0x0000000103037824 */ /* 0x020fe200078e0202 */
[----:B------:R-:W2:Y:S01]  /*29ac0*/  LDSM.16.MT88.4 R4, [R2+0x10000] ;  /* 0x010000000204783b */ /* 0x000ea20000004200 */
[----:B------:R-:W-:Y:S01]  /*29ad0*/  IMAD.IADD R20, R18, 0x1, R20 ;  /* 0x0000000112147824 */ /* 0x000fe200078e0214 */
[C-C-:B--2---:R-:W-:Y:S02]  /*29ae0*/  PRMT R8, R4.reuse, 0x6420, R5.reuse ;  /* 0x0000642004087816 */ /* 0x144fe40000000005 */
[----:B---3--:R-:W-:Y:S02]  /*29af0*/  PRMT R9, R4, 0x7531, R5 ;  /* 0x0000753104097816 */ /* 0x008fe40000000005 */
[C-C-:B------:R-:W-:Y:S02]  /*29b00*/  PRMT R10, R6.reuse, 0x6420, R7.reuse ;  /* 0x00006420060a7816 */ /* 0x140fe40000000007 */
[----:B------:R-:W-:Y:S02]  /*29b10*/  PRMT R11, R6, 0x7531, R7 ;  /* 0x00007531060b7816 */ /* 0x000fe40000000007 */
[----:B------:R-:W2:Y:S04]  /*29b20*/  LDSM.16.MT88.4 R4, [R3+0x10000] ;  /* 0x010000000304783b */ /* 0x000ea80000004200 */
[----:B------:R2:W-:Y:S02]  /*29b30*/  STSM.16.M88.4 [R20+0x8000], R8 ;  /* 0x0080000814007844 */ /* 0x0005e40000000200 */
        /* <DEDUP_REMOVED lines=16> */
[----:B------:R2:W-:Y:S04]  /*29c40*/  STSM.16.M88.4 [R20+0xb000], R8 ;  /* 0x00b0000814007844 */ /* 0x0005e80000000200 */
[----:B------:R-:W3:Y:S04]  /*29c50*/  LDSM.16.MT88.4 R4, [R2+0x11000] ;  /* 0x011000000204783b */ /* 0x000ee80000004200 */
[----:B--2---:R-:W2:Y:S01]  /*29c60*/  LDL R11, [R1+0x30] ;  /* 0x00003000010b7983 */ /* 0x004ea20000100800 */
[C-C-:B---3--:R-:W-:Y:S02]  /*29c70*/  PRMT R12, R4.reuse, 0x6420, R5.reuse ;  /* 0x00006420040c7816 */ /* 0x148fe40000000005 */
[----:B------:R-:W-:-:S02]  /*29c80*/  PRMT R13, R4, 0x7531, R5 ;  /* 0x00007531040d7816 */ /* 0x000fc40000000005 */
[C-C-:B------:R-:W-:Y:S02]  /*29c90*/  PRMT R14, R6.reuse, 0x6420, R7.reuse ;  /* 0x00006420060e7816 */ /* 0x140fe40000000007 */
[----:B------:R-:W-:Y:S02]  /*29ca0*/  PRMT R15, R6, 0x7531, R7 ;  /* 0x00007531060f7816 */ /* 0x000fe40000000007 */
[----:B------:R-:W3:Y:S02]  /*29cb0*/  LDSM.16.MT88.4 R4, [R3+0x11000] ;  /* 0x011000000304783b */ /* 0x000ee40000004200 */
[C-C-:B---3--:R-:W-:Y:S02]  /*29cc0*/  PRMT R8, R4.reuse, 0x6420, R5.reuse ;  /* 0x0000642004087816 */ /* 0x148fe40000000005 */
[----:B------:R-:W-:Y:S02]  /*29cd0*/  PRMT R9, R4, 0x7531, R5 ;  /* 0x0000753104097816 */ /* 0x000fe40000000005 */
[----:B------:R-:W-:-:S02]  /*29ce0*/  PRMT R10, R6, 0x6420, R7 ;  /* 0x00006420060a7816 */ /* 0x000fc40000000007 */
[----:B--2---:R-:W-:Y:S02]  /*29cf0*/  IADD3 R20, R11, 0x8000, R20 ;  /* 0x000080000b147810 */ /* 0x004fe40007ffe014 */
[----:B------:R-:W-:-:S03]  /*29d00*/  PRMT R11, R6, 0x7531, R7 ;  /* 0x00007531060b7816 */ /* 0x000fc60000000007 */
[----:B------:R-:W-:Y:S04]  /*29d10*/  STSM.16.M88.4 [R20], R12 ;  /* 0x0000000c14007844 */ /* 0x000fe80000000200 */
[----:B------:R-:W-:Y:S04]  /*29d20*/  STSM.16.M88.4 [R20+0x1000], R8 ;  /* 0x0010000814007844 */ /* 0x000fe80000000200 */
[----:B------:R-:W2:Y:S02]  /*29d30*/  LDSM.16.MT88.4 R4, [R2+0x13000] ;  /* 0x013000000204783b */ /* 0x000ea40000004200 */
[----:B--2---:R-:W-:-:S02]  /*29d40*/  PRMT R12, R4, 0x6420, R5 ;  /* 0x00006420040c7816 */ /* 0x004fc40000000005 */
[----:B------:R-:W-:Y:S02]  /*29d50*/  PRMT R13, R4, 0x7531, R5 ;  /* 0x00007531040d7816 */ /* 0x000fe40000000005 */
[C-C-:B------:R-:W-:Y:S02]  /*29d60*/  PRMT R14, R6.reuse, 0x6420, R7.reuse ;  /* 0x00006420060e7816 */ /* 0x140fe40000000007 */
[----:B------:R-:W-:Y:S02]  /*29d70*/  PRMT R15, R6, 0x7531, R7 ;  /* 0x00007531060f7816 */ /* 0x000fe40000000007 */
[----:B------:R-:W2:Y:S04]  /*29d80*/  LDSM.16.MT88.4 R4, [R3+0x13000] ;  /* 0x013000000304783b */ /* 0x000ea80000004200 */
[----:B------:R3:W-:Y:S01]  /*29d90*/  STSM.16.M88.4 [R20+0x2000], R12 ;  /* 0x0020000c14007844 */ /* 0x0007e20000000200 */
[----:B--2---:R-:W-:-:S02]  /*29da0*/  PRMT R8, R4, 0x6420, R5 ;  /* 0x0000642004087816 */ /* 0x004fc40000000005 */
[----:B------:R-:W-:Y:S02]  /*29db0*/  PRMT R9, R4, 0x7531, R5 ;  /* 0x0000753104097816 */ /* 0x000fe40000000005 */
        /* <DEDUP_REMOVED lines=11> */
.L_x_1771:
[----:B------:R-:W4:Y:S01]  /*29e70*/  S2R R2, SR_TID.X ;  /* 0x0000000000027919 */ /* 0x000f220000002100 */
[----:B--2---:R2:W-:Y:S01]  /*29e80*/  SYNCS.ARRIVE.TRANS64.A1T0 RZ, [R19+URZ+0x28450], RZ ;  /* 0x028450ff13ff79a7 */ /* 0x0045e2000810003f */
[----:B------:R0:W5:Y:S04]  /*29e90*/  LDL R6, [R1+0x10] ;  /* 0x0000100001067983 */ /* 0x0001680000100800 */
[----:B------:R0:W5:Y:S01]  /*29ea0*/  LDL R7, [R1+0x18] ;  /* 0x0000180001077983 */ /* 0x0001620000100800 */
[----:B----4-:R-:W-:-:S03]  /*29eb0*/  LOP3.LUT R3, R2, 0x7f, RZ, 0xc0, !PT ;  /* 0x0000007f02037812 */ /* 0x010fc600078ec0ff */
[----:B------:R-:W4:Y:S01]  /*29ec0*/  LDL R2, [R1+0x8] ;  /* 0x0000080001027983 */ /* 0x000f220000100800 */
[----:B------:R-:W-:Y:S01]  /*29ed0*/  BAR.SYNC.DEFER_BLOCKING 0x2, 0x80 ;  /* 0x0082000000007b1d */ /* 0x000fe20000010000 */
[----:B------:R-:W-:-:S13]  /*29ee0*/  ISETP.NE.AND P0, PT, R3, RZ, PT ;  /* 0x000000ff0300720c */ /* 0x000fda0003f05270 */
[----:B--2---:R-:W-:-:S05]  /*29ef0*/  @!P0 VIADD R19, R19, 0x28480 ;  /* 0x0002848013138836 */ /* 0x004fca0000000000 */
[----:B------:R-:W-:-:S04]  /*29f00*/  @!P0 PRMT R19, RZ, 0x654, R19 ;  /* 0x00000654ff138816 */ /* 0x000fc80000000013 */
[----:B------:R0:W-:Y:S01]  /*29f10*/  @!P0 SYNCS.ARRIVE.TRANS64.RED.A1T0 RZ, [R19+URZ], RZ ;  /* 0x000000ff13ff89a7 */ /* 0x0001e2000810043f */
[C---:B----4-:R-:W-:Y:S01]  /*29f20*/  ISETP.GT.AND P0, PT, R0.reuse, R2, PT ;  /* 0x000000020000720c */ /* 0x050fe20003f04270 */
[----:B------:R-:W-:-:S12]  /*29f30*/  VIADD R0, R0, 0xffffffff ;  /* 0xffffffff00007836 */ /* 0x000fd80000000000 */
[----:B0-----:R-:W-:Y:S05]  /*29f40*/  @P0 BRA `(.L_x_1772) ;  /* 0xfffffff000300947 */ /* 0x001fea000383ffff */
.L_x_1750:
[----:B------:R-:W4:Y:S01]  /*29f50*/  S2R R2, SR_TID.X ;  /* 0x0000000000027919 */ /* 0x000f220000002100 */
[----:B------:R-:W-:Y:S01]  /*29f60*/  BSSY B0, `(.L_x_1773) ;  /* 0x0000011000007945 */ /* 0x000fe20003800000 */
[----:B----4-:R-:W-:-:S04]  /*29f70*/  LOP3.LUT R2, R2, 0x7f, RZ, 0xc0, !PT ;  /* 0x0000007f02027812 */ /* 0x010fc800078ec0ff */
[----:B------:R-:W-:-:S13]  /*29f80*/  ISETP.NE.AND P0, PT, R2, RZ, PT ;  /* 0x000000ff0200720c */ /* 0x000fda0003f05270 */
[----:B------:R-:W-:Y:S05]  /*29f90*/  @P0 BRA `(.L_x_1774) ;  /* 0x0000000000340947 */ /* 0x000fea0003800000 */
[----:B------:R-:W4:Y:S01]  /*29fa0*/  S2R R2, SR_LANEID ;  /* 0x0000000000027919 */ /* 0x000f220000000000 */
[----:B------:R-:W-:Y:S01]  /*29fb0*/  VOTEU.ANY UR4, UPT, PT ;  /* 0x0000000000047886 */ /* 0x000fe200038e0100 */
[----:B--2---:R-:W2:Y:S01]  /*29fc0*/  LDC.64 R4, c[0x0][0xc60] ;  /* 0x00031800ff047b82 */ /* 0x004ea20000000a00 */
[----:B------:R-:W4:Y:S02]  /*29fd0*/  FLO.U32 R0, UR4 ;  /* 0x0000000400007d00 */ /* 0x000f2400080e0000 */
[----:B----4-:R-:W-:-:S06]  /*29fe0*/  ISETP.EQ.U32.AND P1, PT, R0, R2, PT ;  /* 0x000000020000720c */ /* 0x010fcc0003f22070 */
[----:B------:R-:W2:Y:S07]  /*29ff0*/  POPC R2, UR4 ;  /* 0x0000000400027d09 */ /* 0x000eae0008000000 */
[----:B--2---:R-:W2:Y:S04]  /*2a000*/  @P1 ATOMG.E.ADD.STRONG.GPU PT, R2, desc[UR46][R4.64], R2 ;  /* 0x00000002040219a8 */ /* 0x004ea800081ee1ee */
[----:B--2---:R2:W4:Y:S02]  /*2a010*/  SHFL.IDX PT, R2, R2, R0, 0x1f ;  /* 0x00001f0002027589 */ /* 0x00452400000e0000 */
[----:B--2---:R-:W2:Y:S02]  /*2a020*/  S2R R0, SR_LTMASK ;  /* 0x0000000000007919 */ /* 0x004ea40000003900 */
[----:B--2---:R-:W-:-:S06]  /*2a030*/  LOP3.LUT R0, R0, UR4, RZ, 0xc0, !PT ;  /* 0x0000000400007c12 */ /* 0x004fcc000f8ec0ff */
[----:B------:R-:W4:Y:S02]  /*2a040*/  POPC R0, R0 ;  /* 0x0000000000007309 */ /* 0x000f240000000000 */
[----:B----4-:R-:W-:-:S05]  /*2a050*/  IADD3 R0, R2, UR37, R0 ;  /* 0x0000002502007c10 */ /* 0x010fca000fffe000 */
[----:B------:R4:W-:Y:S02]  /*2a060*/  STL [R1], R0 ;  /* 0x0000000001007387 */ /* 0x0009e40000100800 */
.L_x_1774:
[----:B------:R-:W-:Y:S05]  /*2a070*/  BSYNC B0 ;  /* 0x0000000000007941 */ /* 0x000fea0003800000 */
.L_x_1773:
[----:B------:R-:W-:-:S06]  /*2a080*/  UISETP.NE.AND UP0, UPT, UR36, 0x3, UPT ;  /* 0x000000032400788c */ /* 0x000fcc000bf05270 */
[----:B------:R-:W-:-:S13]  /*2a090*/  PLOP3.LUT P1, PT, PT, PT, UP0, 0x80, 0x0 ;  /* 0x000000000000781c */ /* 0x000fda0003f2f008 */
[----:B------:R-:W-:Y:S05]  /*2a0a0*/  @!P1 BRA `(.L_x_1775) ;  /* 0x0000000000049947 */ /* 0x000fea0003800000 */
[----:B------:R-:W-:Y:S01]  /*2a0b0*/  BPT.TRAP 0x1 ;  /* 0x000000040000795c */ /* 0x000fe20000300000 */
.L_x_1775:
[----:B------:R-:W2:Y:S04]  /*2a0c0*/  LDL R3, [R1+0x18] ;  /* 0x0000180001037983 */ /* 0x000ea80000100800 */
[----:B------:R-:W3:Y:S01]  /*2a0d0*/  LDL R2, [R1+0x10] ;  /* 0x0000100001027983 */ /* 0x000ee20000100800 */
[----:B----4-:R-:W-:Y:S01]  /*2a0e0*/  IMAD.U32 R0, RZ, RZ, UR38 ;  /* 0x00000026ff007e24 */ /* 0x010fe2000f8e00ff */
[----:B------:R-:W-:Y:S04]  /*2a0f0*/  BSSY B0, `(.L_x_1776) ;  /* 0x0000007000007945 */ /* 0x000fe80003800000 */
[----:B------:R-:W-:-:S02]  /*2a100*/  ISETP.NE.AND P2, PT, R0, 0x3, PT ;  /* 0x000000030000780c */ /* 0x000fc40003f45270 */
[----:B--2---:R-:W-:-:S04]  /*2a110*/  LOP3.LUT R0, R3, 0x1, RZ, 0x3c, !PT ;  /* 0x0000000103007812 */ /* 0x004fc800078e3cff */
[----:B------:R-:W-:Y:S01]  /*2a120*/  SHF.L.U32 R0, R0, 0x1f, RZ ;  /* 0x0000001f00007819 */ /* 0x000fe200000006ff */
[----:B---3--:R-:W-:-:S04]  /*2a130*/  IMAD R16, R2, 0x8, R18 ;  /* 0x0000000802107824 */ /* 0x008fc800078e0212 */
[----:B------:R-:W2:Y:S02]  /*2a140*/  SYNCS.PHASECHK.TRANS64.TRYWAIT P1, [R16+URZ+0x28470], R0 ;  /* 0x02847000100075a7 */ /* 0x000ea4000802017f */
[----:B--2---:R-:W-:Y:S05]  /*2a150*/  @!P1 BRA `(.L_x_1777) ;  /* 0x0000008800309947 */ /* 0x004fea0003800000 */
.L_x_2068:
[----:B------:R-:W-:Y:S05]  /*2a160*/  BSYNC B0 ;  /* 0x0000000000007941 */ /* 0x000fea0003800000 */
.L_x_1776:
[----:B------:R-:W-:Y:S05]  /*2a170*/  @!P2 BRA `(.L_x_1778) ;  /* 0x000000000004a947 */ /* 0x000fea0003800000 */
[----:B------:R-:W-:Y:S01]  /*2a180*/  BPT.TRAP 0x1 ;  /* 0x000000040000795c */ /* 0x000fe20000300000 */
.L_x_1778:
[----:B--2---:R-:W2:Y:S02]  /*2a190*/  LDL R0, [R1+0x18] ;  /* 0x0000180001007983 */ /* 0x004ea40000100800 */
[----:B--2---:R-:W-:-:S04]  /*2a1a0*/  SHF.L.U32 R0, R0, 0x1f, RZ ;  /* 0x0000001f00007819 */ /* 0x004fc800000006ff */
[----:B------:R-:W2:Y:S02]  /*2a1b0*/  SYNCS.PHASECHK.TRANS64.TRYWAIT P1, [R16+URZ+0x28460], R0 ;  /* 0x02846000100075a7 */ /* 0x000ea4000802017f */
[----:B--2---:R-:W-:Y:S05]  /*2a1c0*/  @!P1 BRA `(.L_x_1779) ;  /* 0x0000008800289947 */ /* 0x004fea0003800000 */
.L_x_2069:
[----:B------:R-:W2:Y:S04]  /*2a1d0*/  LDL R17, [R1+0x10] ;  /* 0x0000100001117983 */ /* 0x000ea80000100800 */
[----:B------:R-:W3:Y:S04]  /*2a1e0*/  LDL R2, [R1+0x34] ;  /* 0x0000340001027983 */ /* 0x000ee80000100800 */
[----:B------:R-:W4:Y:S04]  /*2a1f0*/  LDL R3, [R1+0x38] ;  /* 0x0000380001037983 */ /* 0x000f280000100800 */
[----:B------:R-:W4:Y:S04]  /*2a200*/  LDL R12, [R1+0x2c] ;  /* 0x00002c00010c7983 */ /* 0x000f280000100800 */
[----:B------:R-:W4:Y:S01]  /*2a210*/  LDL R19, [R1+0x30] ;  /* 0x0000300001137983 */ /* 0x000f220000100800 */
[----:B------:R-:W-:Y:S05]  /*2a220*/  WARPSYNC.ALL ;  /* 0x0000000000007948 */ /* 0x000fea0003800000 */
[----:B--2---:R-:W-:-:S05]  /*2a230*/  IMAD.SHL.U32 R0, R17, 0x4000, RZ ;  /* 0x0000400011007824 */ /* 0x004fca00078e00ff */
[----:B---3--:R-:W-:-:S05]  /*2a240*/  LOP3.LUT R2, R0, R2, RZ, 0xfc, !PT ;  /* 0x0000000200027212 */ /* 0x008fca00078efcff */
[----:B------:R-:W-:-:S05]  /*2a250*/  IMAD.IADD R2, R18, 0x1, R2 ;  /* 0x0000000112027824 */ /* 0x000fca00078e0202 */
[----:B-----5:R-:W2:Y:S01]  /*2a260*/  LDSM.16.MT88.4 R4, [R2+0x10000] ;  /* 0x010000000204783b */ /* 0x020ea20000004200 */
[----:B----4-:R-:W-:Y:S01]  /*2a270*/  IMAD.IADD R3, R3, 0x1, R2 ;  /* 0x0000000103037824 */ /* 0x010fe200078e0202 */
[----:B------:R-:W-:Y:S02]  /*2a280*/  LOP3.LUT R0, R0, R12, RZ, 0xfc, !PT ;  /* 0x0000000c00007212 */ /* 0x000fe400078efcff */
[C-C-:B--2---:R-:W-:Y:S02]  /*2a290*/  PRMT R8, R4.reuse, 0x6420, R5.reuse ;  /* 0x0000642004087816 */ /* 0x144fe40000000005 */
[----:B------:R-:W-:Y:S02]  /*2a2a0*/  PRMT R9, R4, 0x7531, R5 ;  /* 0x0000753104097816 */ /* 0x000fe40000000005 */
[C-C-:B------:R-:W-:Y:S02]  /*2a2b0*/  PRMT R10, R6.reuse, 0x6420, R7.reuse ;  /* 0x00006420060a7816 */ /* 0x140fe40000000007 */
[----:B------:R-:W-:-:S02]  /*2a2c0*/  PRMT R11, R6, 0x7531, R7 ;  /* 0x00007531060b7816 */ /* 0x000fc40000000007 */
[----:B------:R-:W2:Y:S01]  /*2a2d0*/  LDSM.16.MT88.4 R4, [R3+0x10000] ;  /* 0x010000000304783b */ /* 0x000ea20000004200 */
[----:B------:R-:W-:-:S05]  /*2a2e0*/  IMAD.IADD R0, R18, 0x1, R0 ;  /* 0x0000000112007824 */ /* 0x000fca00078e0200 */
[----:B------:R2:W-:Y:S02]  /*2a2f0*/  STSM.16.M88.4 [R0+0x8000], R8 ;  /* 0x0080000800007844 */ /* 0x0005e40000000200 */
[C-C-:B--2---:R-:W-:Y:S02]  /*2a300*/  PRMT R8, R4.reuse, 0x6420, R5.reuse ;  /* 0x0000642004087816 */ /* 0x144fe40000000005 */
        /* <DEDUP_REMOVED lines=21> */
[----:B------:R-:W2:Y:S01]  /*2a460*/  LDSM.16.MT88.4 R4, [R3+0x11000] ;  /* 0x011000000304783b */ /* 0x000ea20000004200 */
[----:B------:R-:W-:-:S05]  /*2a470*/  IADD3 R0, R19, 0x8000, R0 ;  /* 0x0000800013007810 */ /* 0x000fca0007ffe000 */
[----:B------:R-:W-:Y:S01]  /*2a480*/  STSM.16.M88.4 [R0], R12 ;  /* 0x0000000c00007844 */ /* 0x000fe20000000200 */
        /* <DEDUP_REMOVED lines=11> */
[----:B------:R3:W-:Y:S01]  /*2a540*/  STSM.16.M88.4 [R0+0x2000], R12 ;  /* 0x0020000c00007844 */ /* 0x0007e20000000200 */
[C-C-:B--2---:R-:W-:Y:S02]  /*2a550*/  PRMT R8, R4.reuse, 0x6420, R5.reuse ;  /* 0x0000642004087816 */ /* 0x144fe40000000005 */
        /* <DEDUP_REMOVED lines=12> */
.L_x_1780:
[----:B------:R-:W4:Y:S01]  /*2a620*/  LDL.LU R3, [R1+0x18] ;  /* 0x0000180001037983 */ /* 0x000f220000300800 */
[----:B--2---:R2:W-:Y:S01]  /*2a630*/  SYNCS.ARRIVE.TRANS64.A1T0 RZ, [R16+URZ+0x28450], RZ ;  /* 0x028450ff10ff79a7 */ /* 0x0045e2000810003f */
[----:B---3--:R-:W-:Y:S02]  /*2a640*/  VIADD R0, R17, 0x1 ;  /* 0x0000000111007836 */ /* 0x008fe40000000000 */
[----:B--2---:R-:W-:-:S05]  /*2a650*/  @!P0 VIADD R16, R16, 0x28480 ;  /* 0x0002848010108836 */ /* 0x004fca0000000000 */
[----:B------:R-:W-:Y:S01]  /*2a660*/  @!P0 PRMT R16, RZ, 0x654, R16 ;  /* 0x00000654ff108816 */ /* 0x000fe20000000010 */
[----:B------:R-:W-:Y:S06]  /*2a670*/  BAR.SYNC.DEFER_BLOCKING 0x2, 0x80 ;  /* 0x0082000000007b1d */ /* 0x000fec0000010000 */
[----:B------:R2:W-:Y:S01]  /*2a680*/  @!P0 SYNCS.ARRIVE.TRANS64.RED.A1T0 RZ, [R16+URZ], RZ ;  /* 0x000000ff10ff89a7 */ /* 0x0005e2000810043f */
[----:B------:R-:W-:-:S04]  /*2a690*/  ISETP.NE.AND P0, PT, R0, 0x2, PT ;  /* 0x000000020000780c */ /* 0x000fc80003f05270 */
[----:B------:R-:W-:Y:S02]  /*2a6a0*/  SEL R2, RZ, 0x1, P0 ;  /* 0x00000001ff027807 */ /* 0x000fe40000000000 */
[----:B------:R-:W-:-:S05]  /*2a6b0*/  SEL R0, R0, RZ, P0 ;  /* 0x000000ff00007207 */ /* 0x000fca0000000000 */
[----:B------:R2:W-:Y:S01]  /*2a6c0*/  STL [R1+0x10], R0 ;  /* 0x0000100001007387 */ /* 0x0005e20000100800 */
[----:B----4-:R-:W-:-:S05]  /*2a6d0*/  LOP3.LUT R3, R3, R2, RZ, 0x3c, !PT ;  /* 0x0000000203037212 */ /* 0x010fca00078e3cff */
[----:B------:R2:W-:Y:S02]  /*2a6e0*/  STL [R1+0x18], R3 ;  /* 0x0000180301007387 */ /* 0x0005e40000100800 */
.L_x_1725:
[----:B--23--:R-:W2:Y:S02]  /*2a6f0*/  LDL R0, [R1+0x20] ;  /* 0x0000200001007983 */ /* 0x00cea40000100800 */
[----:B--2---:R-:W-:-:S13]  /*2a700*/  LOP3.LUT P0, RZ, R0, 0x2, RZ, 0xc0, !PT ;  /* 0x0000000200ff7812 */ /* 0x004fda000780c0ff */
[----:B------:R-:W-:Y:S05]  /*2a710*/  @!P0 BRA `(.L_x_1781) ;  /* 0x00000000002c8947 */ /* 0x000fea0003800000 */
[----:B------:R-:W-:Y:S05]  /*2a720*/  WARPSYNC.ALL ;  /* 0x0000000000007948 */ /* 0x000fea0003800000 */
[----:B------:R-:W2:Y:S08]  /*2a730*/  S2UR UR5, SR_CgaCtaId ;  /* 0x00000000000579c3 */ /* 0x000eb00000008800 */
[----:B------:R-:W-:Y:S06]  /*2a740*/  BAR.SYNC.DEFER_BLOCKING 0x5, 0x180 ;  /* 0x0146000000007b1d */ /* 0x000fec0000010000 */
[----:B------:R-:W-:-:S02]  /*2a750*/  UMOV UR4, 0x400 ;  /* 0x0000040000047882 */ /* 0x000fc40000000000 */
[----:B--2---:R-:W-:-:S06]  /*2a760*/  ULEA UR4, UR5, UR4, 0x18 ;  /* 0x0000000405047291 */ /* 0x004fcc000f8ec03f */
[----:B------:R-:W-:-:S05]  /*2a770*/  IMAD.U32 R18, RZ, RZ, UR4 ;  /* 0x00000004ff127e24 */ /* 0x000fca000f8e00ff */
[----:B-1----:R-:W1:Y:S04]  /*2a780*/  LDS.128 R4, [R18+0x284d0] ;  /* 0x0284d00012047984 */ /* 0x002e680000000c00 */
[----:B-1----:R1:W-:Y:S04]  /*2a790*/  STL.64 [R1], R4 ;  /* 0x0000000401007387 */ /* 0x0023e80000100a00 */
[----:B------:R1:W-:Y:S01]  /*2a7a0*/  STL.64 [R1+0x8], R6 ;  /* 0x0000080601007387 */ /* 0x0003e20000100a00 */
[----:B------:R-:W-:Y:S06]  /*2a7b0*/  BAR.ARV 0x4, 0x180 ;  /* 0x0106000000007b1d */ /* 0x000fec0000002000 */
[----:B------:R-:W-:Y:S05]  /*2a7c0*/  BRA `(.L_x_1782) ;  /* 0x0000001000407947 */ /* 0x000fea0003800000 */
.L_x_1781:
[----:B------:R-:W2:Y:S01]  /*2a7d0*/  S2R R0, SR_TID.X ;  /* 0x0000000000007919 */ /* 0x000ea20000002100 */
[----:B------:R-:W-:Y:S01]  /*2a7e0*/  UMOV UR4, 0xffffffff ;  /* 0xffffffff00047882 */ /* 0x000fe20000000000 */
[----:B--2---:R-:W-:-:S04]  /*2a7f0*/  LOP3.LUT R16, R0, 0x1f, RZ, 0xc0, !PT ;  /* 0x0000001f00107812 */ /* 0x004fc800078ec0ff */
[----:B------:R-:W-:Y:S01]  /*2a800*/  ISETP.NE.AND P0, PT, R16, 0x1f, PT ;  /* 0x0000001f1000780c */ /* 0x000fe20003f05270 */
[----:B------:R-:W-:-:S12]  /*2a810*/  BRA.DIV UR4, `(.L_x_1783) ;  /* 0x0000008204a87947 */ /* 0x000fd8000b800000 */
[----:B------:R-:W2:Y:S01]  /*2a820*/  LDL.LU R2, [R1] ;  /* 0x0000000001027983 */ /* 0x000ea20000300800 */
[----:B------:R-:W-:-:S03]  /*2a830*/  ULDC UR4, c[0x0][0xc3c] ;  /* 0x00030f0000047ab9 */ /* 0x000fc60000000800 */
[----:B-1----:R-:W3:Y:S01]  /*2a840*/  LDL R4, [R1+0xc] ;  /* 0x00000c0001047983 */ /* 0x002ee20000100800 */
[----:B--2---:R-:W-:Y:S02]  /*2a850*/  IMAD.MOV.U32 R7, RZ, RZ, R2 ;  /* 0x000000ffff077224 */ /* 0x004fe400078e0002 */
[----:B---3--:R-:W-:-:S05]  /*2a860*/  IMAD.IADD R0, R4, 0x1, R16 ;  /* 0x0000000104007824 */ /* 0x008fca00078e0210 */
[----:B------:R-:W-:-:S13]  /*2a870*/  ISETP.GE.OR P1, PT, R0, UR4, !P0 ;  /* 0x0000000400007c0c */ /* 0x000fda000c726670 */
[----:B------:R-:W1:Y:S08]  /*2a880*/  @!P1 LDC.64 R2, c[0x0][0xc80] ;  /* 0x00032000ff029b82 */ /* 0x000e700000000a00 */
[----:B------:R-:W2:Y:S01]  /*2a890*/  @!P1 LDC.64 R4, c[0x0][0xc78] ;  /* 0x00031e00ff049b82 */ /* 0x000ea20000000a00 */
[----:B-1----:R-:W-:-:S05]  /*2a8a0*/  @!P1 IMAD.WIDE R2, R0, 0x4, R2 ;  /* 0x0000000400029825 */ /* 0x002fca00078e0202 */
[----:B------:R2:W3:Y:S02]  /*2a8b0*/  @!P1 LDG.E R6, desc[UR46][R2.64] ;  /* 0x0000002e02069981 */ /* 0x0004e4000c1e1900 */
[----:B--2---:R-:W-:-:S06]  /*2a8c0*/  @!P1 IMAD.WIDE R2, R0, 0x4, R4 ;  /* 0x0000000400029825 */ /* 0x004fcc00078e0204 */
[----:B------:R-:W2:Y:S01]  /*2a8d0*/  @!P1 LDG.E R2, desc[UR46][R2.64] ;  /* 0x0000002e02029981 */ /* 0x000ea2000c1e1900 */
[----:B------:R-:W-:Y:S01]  /*2a8e0*/  IMAD.MOV.U32 R5, RZ, RZ, RZ ;  /* 0x000000ffff057224 */ /* 0x000fe200078e00ff */
[C---:B------:R-:W-:Y:S01]  /*2a8f0*/  ISETP.GE.U32.AND P2, PT, R16.reuse, 0x2, PT ;  /* 0x000000021000780c */ /* 0x040fe20003f46070 */
[----:B------:R-:W-:Y:S01]  /*2a900*/  IMAD.MOV.U32 R8, RZ, RZ, RZ ;  /* 0x000000ffff087224 */ /* 0x000fe200078e00ff */
[C---:B------:R-:W-:Y:S01]  /*2a910*/  ISETP.GE.U32.AND P3, PT, R16.reuse, 0x4, PT ;  /* 0x000000041000780c */ /* 0x040fe20003f66070 */
[----:B------:R-:W-:Y:S01]  /*2a920*/  SHFL.IDX PT, R0, R7, RZ, 0x1f ;  /* 0x00001fff07007589 */ /* 0x000fe200000e0000 */
[C---:B------:R-:W-:Y:S02]  /*2a930*/  ISETP.GE.U32.AND P4, PT, R16.reuse, 0x8, PT ;  /* 0x000000081000780c */ /* 0x040fe40003f86070 */
[----:B------:R-:W-:Y:S01]  /*2a940*/  ISETP.GE.U32.AND P5, PT, R16, 0x10, PT ;  /* 0x000000101000780c */ /* 0x000fe20003fa6070 */
[----:B------:R-:W-:Y:S01]  /*2a950*/  SHFL.IDX PT, R10, R7, 0x1, 0x1f ;  /* 0x00201f00070a7f89 */ /* 0x000fe200000e0000 */
[----:B---3--:R-:W-:-:S02]  /*2a960*/  @!P1 IMAD.MOV.U32 R5, RZ, RZ, R6 ;  /* 0x000000ffff059224 */ /* 0x008fc400078e0006 */
[----:B------:R-:W-:Y:S01]  /*2a970*/  IMAD.MOV.U32 R6, RZ, RZ, RZ ;  /* 0x000000ffff067224 */ /* 0x000fe200078e00ff */
[----:B--2---:R-:W-:Y:S02]  /*2a980*/  @!P1 MOV R6, R2 ;  /* 0x0000000200069202 */ /* 0x004fe40000000f00 */
[----:B------:R-:W-:-:S03]  /*2a990*/  ISETP.NE.AND P1, PT, R16, RZ, PT ;  /* 0x000000ff1000720c */ /* 0x000fc60003f25270 */
[----:B------:R-:W-:-:S05]  /*2a9a0*/  IMAD R2, R6, R5, RZ ;  /* 0x0000000506027224 */ /* 0x000fca00078e02ff */
        /* <DEDUP_REMOVED lines=15> */
[----:B------:R1:W2:Y:S02]  /*2aaa0*/  SHFL.IDX PT, R9, R3, 0x1f, 0x1f ;  /* 0x03e01f0003097f89 */ /* 0x0002a400000e0000 */
.L_x_2079:
[----:B------:R-:W-:Y:S01]  /*2aab0*/  ULDC UR4, c[0x0][0xc38] ;  /* 0x00030e0000047ab9 */ /* 0x000fe20000000800 */
[----:B------:R-:W-:Y:S02]  /*2aac0*/  IMAD.MOV.U32 R7, RZ, RZ, R3 ;  /* 0x000000ffff077224 */ /* 0x000fe400078e0003 */
[----:B------:R-:W-:-:S04]  /*2aad0*/  IMAD.U32 R2, RZ, RZ, UR4 ;  /* 0x00000004ff027e24 */ /* 0x000fc8000f8e00ff */
[----:B--2---:R-:W-:-:S04]  /*2aae0*/  IMAD R9, R9, R2, RZ ;  /* 0x0000000209097224 */ /* 0x004fc800078e02ff */
[----:B------:R-:W-:-:S05]  /*2aaf0*/  IMAD.IADD R4, R10, 0x1, R9 ;  /* 0x000000010a047824 */ /* 0x000fca00078e0209 */
[----:B------:R-:W-:-:S13]  /*2ab00*/  ISETP.GT.AND P6, PT, R4, R0, PT ;  /* 0x000000000400720c */ /* 0x000fda0003fc4270 */
[----:B------:R-:W-:Y:S05]  /*2ab10*/  @P6 BRA `(.L_x_1784) ;  /* 0x0000000000b06947 */ /* 0x000fea0003800000 */
.L_x_1787:
[----:B-1----:R-:W2:Y:S01]  /*2ab20*/  LDL.LU R3, [R1+0xc] ;  /* 0x00000c0001037983 */ /* 0x002ea20000300800 */
[----:B------:R-:W1:Y:S01]  /*2ab30*/  LDC R2, c[0x0][0xc3c] ;  /* 0x00030f00ff027b82 */ /* 0x000e620000000800 */
[----:B--2---:R-:W-:-:S05]  /*2ab40*/  VIADD R3, R3, 0x1f ;  /* 0x0000001f03037836 */ /* 0x004fca0000000000 */
[----:B-1----:R-:W-:-:S13]  /*2ab50*/  ISETP.GE.AND P6, PT, R3, R2, PT ;  /* 0x000000020300720c */ /* 0x002fda0003fc6270 */
[----:B------:R-:W-:Y:S05]  /*2ab60*/  @P6 BRA `(.L_x_1785) ;  /* 0x0000000800f06947 */ /* 0x000fea0003800000 */
[----:B------:R-:W1:Y:S01]  /*2ab70*/  S2R R5, SR_TID.X ;  /* 0x0000000000057919 */ /* 0x000e620000002100 */
[----:B------:R2:W-:Y:S01]  /*2ab80*/  STL [R1+0xc], R3 ;  /* 0x00000c0301007387 */ /* 0x0005e20000100800 */
[----:B-1----:R-:W-:-:S05]  /*2ab90*/  LOP3.LUT R5, R5, 0x1f, RZ, 0xc0, !PT ;  /* 0x0000001f05057812 */ /* 0x002fca00078ec0ff */
[----:B------:R-:W-:Y:S02]  /*2aba0*/  IMAD.IADD R6, R3, 0x1, R5 ;  /* 0x0000000103067824 */ /* 0x000fe400078e0205 */
[----:B------:R-:W-:-:S03]  /*2abb0*/  IMAD.MOV.U32 R5, RZ, RZ, RZ ;  /* 0x000000ffff057224 */ /* 0x000fc600078e00ff */
[----:B------:R-:W-:-:S13]  /*2abc0*/  ISETP.GE.OR P6, PT, R6, R2, !P0 ;  /* 0x000000020600720c */ /* 0x000fda00047c6670 */
[----:B--2---:R-:W1:Y:S02]  /*2abd0*/  @!P6 LDC.64 R2, c[0x0][0xc80] ;  /* 0x00032000ff02eb82 */ /* 0x004e640000000a00 */
[----:B-1----:R-:W-:-:S05]  /*2abe0*/  @!P6 IMAD.WIDE R2, R6, 0x4, R2 ;  /* 0x000000040602e825 */ /* 0x002fca00078e0202 */
[----:B------:R1:W2:Y:S02]  /*2abf0*/  @!P6 LDG.E R5, desc[UR46][R2.64] ;  /* 0x0000002e0205e981 */ /* 0x0002a4000c1e1900 */
[----:B-1----:R-:W1:Y:S02]  /*2ac00*/  @!P6 LDC.64 R2, c[0x0][0xc78] ;  /* 0x00031e00ff02eb82 */ /* 0x002e640000000a00 */
[----:B-1----:R-:W-:-:S04]  /*2ac10*/  @!P6 IMAD.WIDE R2, R6, 0x4, R2 ;  /* 0x000000040602e825 */ /* 0x002fc800078e0202 */
[----:B------:R-:W-:-:S06]  /*2ac20*/  IMAD.MOV.U32 R6, RZ, RZ, RZ ;  /* 0x000000ffff067224 */ /* 0x000fcc00078e00ff */
[----:B------:R-:W2:Y:S01]  /*2ac30*/  @!P6 LDG.E R6, desc[UR46][R2.64] ;  /* 0x0000002e0206e981 */ /* 0x000ea2000c1e1900 */
[----:B------:R-:W-:Y:S01]  /*2ac40*/  UMOV UR4, 0xffffffff ;  /* 0xffffffff00047882 */ /* 0x000fe20000000000 */
[----:B--2---:R-:W-:Y:S02]  /*2ac50*/  IMAD R2, R6, R5, RZ ;  /* 0x0000000506027224 */ /* 0x004fe400078e02ff */
[----:B------:R-:W-:Y:S05]  /*2ac60*/  BRA.DIV UR4, `(.L_x_1786) ;  /* 0x0000008204f47947 */ /* 0x000fea000b800000 */
        /* <DEDUP_REMOVED lines=16> */
.L_x_2087:
[----:B------:R-:W-:Y:S02]  /*2ad70*/  ULDC UR4, c[0x0][0xc38] ;  /* 0x00030e0000047ab9 */ /* 0x000fe40000000800 */
[----:B------:R-:W-:-:S04]  /*2ad80*/  IMAD.U32 R2, RZ, RZ, UR4 ;  /* 0x00000004ff027e24 */ /* 0x000fc8000f8e00ff */
[----:B--2---:R-:W-:-:S04]  /*2ad90*/  IMAD R9, R9, R2, RZ ;  /* 0x0000000209097224 */ /* 0x004fc800078e02ff */
[----:B------:R-:W-:-:S05]  /*2ada0*/  IMAD.IADD R4, R9, 0x1, R4 ;  /* 0x0000000109047824 */ /* 0x000fca00078e0204 */
[----:B------:R-:W-:-:S13]  /*2adb0*/  ISETP.GT.AND P6, PT, R4, R0, PT ;  /* 0x000000000400720c */ /* 0x000fda0003fc4270 */
[----:B------:R-:W-:Y:S05]  /*2adc0*/  @!P6 BRA `(.L_x_1787) ;  /* 0xfffffffc0054e947 */ /* 0x000fea000383ffff */
[----:B------:R-:W-:-:S07]  /*2add0*/  IMAD.MOV.U32 R7, RZ, RZ, R3 ;  /* 0x000000ffff077224 */ /* 0x000fce00078e0003 */
.L_x_1784:
[----:B------:R-:W-:Y:S01]  /*2ade0*/  IMAD.IADD R9, R4, 0x1, -R9 ;  /* 0x0000000104097824 */ /* 0x000fe200078e0a09 */
[----:B------:R-:W-:-:S03]  /*2adf0*/  UMOV UR4, 0xffffffff ;  /* 0xffffffff00047882 */ /* 0x000fc60000000000 */
[----:B-1----:R-:W-:-:S05]  /*2ae00*/  IMAD R3, R7, R2, R9 ;  /* 0x0000000207037224 */ /* 0x002fca00078e0209 */
[----:B------:R-:W-:Y:S01]  /*2ae10*/  ISETP.GT.AND P6, PT, R3, R0, PT ;  /* 0x000000000300720c */ /* 0x000fe20003fc4270 */
[----:B------:R-:W-:-:S12]  /*2ae20*/  BRA.DIV UR4, `(.L_x_1788) ;  /* 0x00000086045c7947 */ /* 0x000fd8000b800000 */
[----:B------:R-:W2:Y:S01]  /*2ae30*/  LDL.LU R10, [R1+0xc] ;  /* 0x00000c00010a7983 */ /* 0x000ea20000300800 */
[----:B------:R-:W-:-:S04]  /*2ae40*/  VOTE.ANY R4, PT, !P6 ;  /* 0x0000000000047806 */ /* 0x000fc800070e0100 */
[----:B------:R-:W1:Y:S02]  /*2ae50*/  POPC R3, R4 ;  /* 0x0000000400037309 */ /* 0x000e640000000000 */
[----:B-1----:R1:W3:Y:S04]  /*2ae60*/  SHFL.IDX PT, R5, R5, R3, 0x1f ;  /* 0x00001f0305057589 */ /* 0x0022e800000e0000 */
[----:B------:R1:W4:Y:S01]  /*2ae70*/  SHFL.IDX PT, R6, R6, R3, 0x1f ;  /* 0x00001f0306067589 */ /* 0x00032200000e0000 */
[----:B--2---:R-:W-:-:S05]  /*2ae80*/  IMAD.IADD R10, R3, 0x1, R10 ;  /* 0x00000001030a7824 */ /* 0x004fca00078e020a */
[----:B---34-:R1:W-:Y:S02]  /*2ae90*/  STL [R1+0xc], R10 ;  /* 0x00000c0a01007387 */ /* 0x0183e40000100800 */
.L_x_2092:
[----:B------:R-:W-:-:S13]  /*2aea0*/  ISETP.NE.AND P0, PT, R4, RZ, PT ;  /* 0x000000ff0400720c */ /* 0x000fda0003f05270 */
[----:B------:R-:W-:Y:S05]  /*2aeb0*/  @!P0 BRA `(.L_x_1789) ;  /* 0x0000000000148947 */ /* 0x000fea0003800000 */
[----:B------:R-:W-:Y:S01]  /*2aec0*/  UMOV UR4, 0xffffffff ;  /* 0xffffffff00047882 */ /* 0x000fe20000000000 */
[----:B-1----:R-:W-:Y:S02]  /*2aed0*/  VIADD R3, R3, 0xffffffff ;  /* 0xffffffff03037836 */ /* 0x002fe40000000000 */
[----:B------:R-:W-:Y:S05]  /*2aee0*/  BRA.DIV UR4, `(.L_x_1790) ;  /* 0x0000008604947947 */ /* 0x000fea000b800000 */
[----:B------:R1:W2:Y:S02]  /*2aef0*/  SHFL.IDX PT, R3, R7, R3, 0x1f ;  /* 0x00001f0307037589 */ /* 0x0002a400000e0000 */
.L_x_2095:
[----:B--2---:R-:W-:-:S07]  /*2af00*/  IMAD.MOV.U32 R8, RZ, RZ, R3 ;  /* 0x000000ffff087224 */ /* 0x004fce00078e0003 */
.L_x_1789:
[----:B-1----:R-:W-:Y:S01]  /*2af10*/  IMAD R3, R8, R2, R9 ;  /* 0x0000000208037224 */ /* 0x002fe200078e0209 */
[----:B------:R-:W-:-:S03]  /*2af20*/  ISETP.NE.AND P0, PT, R6, 0x1, PT ;  /* 0x000000010600780c */ /* 0x000fc60003f05270 */
[----:B------:R-:W-:Y:S01]  /*2af30*/  IMAD.IADD R0, R0, 0x1, -R3 ;  /* 0x0000000100007824 */ /* 0x000fe200078e0a03 */
[----:B------:R1:W-:Y:S09]  /*2af40*/  STL [R1], R3 ;  /* 0x0000000301007387 */ /* 0x0003f20000100800 */
[----:B------:R-:W-:Y:S05]  /*2af50*/  @!P0 BRA `(.L_x_1791) ;  /* 0x0000000000e48947 */ /* 0x000fea0003800000 */
[----:B------:R-:W-:-:S04]  /*2af60*/  IABS R4, R5 ;  /* 0x0000000500047213 */ /* 0x000fc80000000000 */
[----:B------:R-:W2:Y:S08]  /*2af70*/  I2F.RP R2, R4 ;  /* 0x0000000400027306 */ /* 0x000eb00000209400 */
[----:B--2---:R-:W2:Y:S02]  /*2af80*/  MUFU.RCP R2, R2 ;  /* 0x0000000200027308 */ /* 0x004ea40000001000 */
[----:B--2---:R-:W-:-:S06]  /*2af90*/  IADD3 R2, R2, 0xffffffe, RZ ;  /* 0x0ffffffe02027810 */ /* 0x004fcc0007ffe0ff */
[----:B-1----:R-:W1:Y:S02]  /*2afa0*/  F2I.FTZ.U32.TRUNC.NTZ R3, R2 ;  /* 0x0000000200037305 */ /* 0x002e64000021f000 */
[----:B-1----:R-:W-:-:S04]  /*2afb0*/  IMAD.MOV R2, RZ, RZ, -R3 ;  /* 0x000000ffff027224 */ /* 0x002fc800078e0a03 */
        /* <DEDUP_REMOVED lines=14> */
[----:B------:R-:W1:Y:S07]  /*2b0a0*/  I2F.RP R2, R4 ;  /* 0x0000000400027306 */ /* 0x000e6e0000209400 */
[----:B------:R-:W-:Y:S01]  /*2b0b0*/  @P0 VIADD R8, R8, 0x1 ;  /* 0x0000000108080836 */ /* 0x000fe20000000000 */
[----:B-1----:R-:W1:Y:S02]  /*2b0c0*/  MUFU.RCP R2, R2 ;  /* 0x0000000200027308 */ /* 0x002e640000001000 */
[----:B-1----:R-:W-:-:S06]  /*2b0d0*/  VIADD R2, R2, 0xffffffe ;  /* 0x0ffffffe02027836 */ /* 0x002fcc0000000000 */
[----:B------:R-:W1:Y:S02]  /*2b0e0*/  F2I.FTZ.U32.TRUNC.NTZ R3, R2 ;  /* 0x0000000200037305 */ /* 0x000e64000021f000 */
[----:B-1----:R-:W-:-:S04]  /*2b0f0*/  IMAD.MOV R2, RZ, RZ, -R3 ;  /* 0x000000ffff027224 */ /* 0x002fc800078e0a03 */
        /* <DEDUP_REMOVED lines=25> */
[----:B------:R-:W-:-:S04]  /*2b290*/  IMAD.MOV R2, RZ, RZ, -R7 ;  /* 0x000000ffff027224 */ /* 0x000fc800078e0a07 */
[C---:B------:R-:W-:Y:S02]  /*2b2a0*/  IMAD R2, R6.reuse, R2, R3 ;  /* 0x0000000206027224 */ /* 0x040fe400078e0203 */
[----:B------:R-:W-:-:S04]  /*2b2b0*/  IMAD R6, R6, 0x1000000, R7 ;  /* 0x0100000006067824 */ /* 0x000fc800078e0207 */
[----:B------:R-:W-:-:S05]  /*2b2c0*/  IMAD R2, R2, 0x10000, R6 ;  /* 0x0001000002027824 */ /* 0x000fca00078e0206 */
[----:B------:R1:W-:Y:S01]  /*2b2d0*/  STL [R1+0x8], R2 ;  /* 0x0000080201007387 */ /* 0x0003e20000100800 */
[----:B------:R-:W-:Y:S05]  /*2b2e0*/  BRA `(.L_x_1792) ;  /* 0x0000000400007947 */ /* 0x000fea0003800000 */
.L_x_1791:
[----:B-1----:R-:W2:Y:S01]  /*2b2f0*/  LDL R3, [R1+0xc] ;  /* 0x00000c0001037983 */ /* 0x002ea20000100800 */
[----:B------:R-:W2:Y:S02]  /*2b300*/  LDC.64 R6, c[0x0][0xc90] ;  /* 0x00032400ff067b82 */ /* 0x000ea40000000a00 */
[----:B--2---:R-:W-:-:S05]  /*2b310*/  IMAD.WIDE R6, R3, 0x4, R6 ;  /* 0x0000000403067825 */ /* 0x004fca00078e0206 */
[----:B------:R-:W2:Y:S02]  /*2b320*/  LDG.E R3, desc[UR46][R6.64] ;  /* 0x0000002e06037981 */ /* 0x000ea4000c1e1900 */
[----:B--2---:R-:W-:-:S05]  /*2b330*/  IMAD R9, R5, R3, RZ ;  /* 0x0000000305097224 */ /* 0x004fca00078e02ff */
[----:B------:R-:W-:-:S04]  /*2b340*/  IABS R4, R9 ;  /* 0x0000000900047213 */ /* 0x000fc80000000000 */
        /* <DEDUP_REMOVED lines=20> */
[----:B------:R-:W-:-:S05]  /*2b490*/  @P0 IADD3 R8, R8, 0x1, RZ ;  /* 0x0000000108080810 */ /* 0x000fca0007ffe0ff */
[----:B------:R-:W-:-:S04]  /*2b4a0*/  IMAD.MOV.U32 R4, RZ, RZ, R8 ;  /* 0x000000ffff047224 */ /* 0x000fc800078e0008 */
        /* <DEDUP_REMOVED lines=8> */
[----:B------:R-:W1:Y:S08]  /*2b530*/  I2F.RP R2, R8 ;  /* 0x0000000800027306 */ /* 0x000e700000209400 */
[----:B-1----:R-:W1:Y:S02]  /*2b540*/  MUFU.RCP R2, R2 ;  /* 0x0000000200027308 */ /* 0x002e640000001000 */
[----:B-1----:R-:W-:-:S06]  /*2b550*/  VIADD R2, R2, 0xffffffe ;  /* 0x0ffffffe02027836 */ /* 0x002fcc0000000000 */
[----:B------:R1:W2:Y:S02]  /*2b560*/  F2I.FTZ.U32.TRUNC.NTZ R3, R2 ;  /* 0x0000000200037305 */ /* 0x0002a4000021f000 */
[----:B-1----:R-:W-:Y:S02]  /*2b570*/  IMAD.MOV.U32 R2, RZ, RZ, RZ ;  /* 0x000000ffff027224 */ /* 0x002fe400078e00ff */
[----:B--2---:R-:W-:-:S04]  /*2b580*/  IMAD.MOV R0, RZ, RZ, -R3 ;  /* 0x000000ffff007224 */ /* 0x004fc800078e0a03 */
        /* <DEDUP_REMOVED lines=15> */
[----:B------:R-:W-:-:S04]  /*2b680*/  @P0 VIADD R2, R2, 0x1 ;  /* 0x0000000102020836 */ /* 0x000fc80000000000 */
[----:B------:R-:W-:-:S04]  /*2b690*/  IMAD.MOV.U32 R0, RZ, RZ, R2 ;  /* 0x000000ffff007224 */ /* 0x000fc800078e0002 */
[----:B------:R-:W-:Y:S01]  /*2b6a0*/  @!P2 IMAD.MOV R0, RZ, RZ, -R0 ;  /* 0x000000ffff00a224 */ /* 0x000fe200078e0a00 */
[----:B------:R-:W-:Y:S01]  /*2b6b0*/  @!P1 LOP3.LUT R0, RZ, R7, RZ, 0x33, !PT ;  /* 0x00000007ff009212 */ /* 0x000fe200078e33ff */
[----:B------:R-:W-:-:S04]  /*2b6c0*/  IMAD.MOV R7, RZ, RZ, -R7 ;  /* 0x000000ffff077224 */ /* 0x000fc800078e0a07 */
[----:B------:R-:W-:-:S05]  /*2b6d0*/  IMAD R2, R0, R7, R4 ;  /* 0x0000000700027224 */ /* 0x000fca00078e0204 */
[----:B------:R2:W-:Y:S02]  /*2b6e0*/  STL [R1+0x8], R2 ;  /* 0x0000080201007387 */ /* 0x0005e40000100800 */
.L_x_1792:
[----:B------:R-:W-:-:S05]  /*2b6f0*/  LOP3.LUT R0, RZ, R0, RZ, 0x33, !PT ;  /* 0x00000000ff007212 */ /* 0x000fca00078e33ff */
[----:B------:R-:W-:-:S05]  /*2b700*/  IMAD.IADD R0, R5, 0x1, R0 ;  /* 0x0000000105007824 */ /* 0x000fca00078e0200 */
[----:B------:R3:W-:Y:S01]  /*2b710*/  STL [R1+0x4], R0 ;  /* 0x0000040001007387 */ /* 0x0007e20000100800 */
[----:B------:R-:W-:Y:S05]  /*2b720*/  BRA `(.L_x_1793) ;  /* 0x0000000000287947 */ /* 0x000fea0003800000 */
.L_x_1785:
[----:B------:R-:W-:Y:S01]  /*2b730*/  UMOV UR4, URZ ;  /* 0x0000003f00047c82 */ /* 0x000fe20008000000 */
[----:B------:R-:W-:Y:S01]  /*2b740*/  ULDC UR6, c[0x0][0xc3c] ;  /* 0x00030f0000067ab9 */ /* 0x000fe20000000800 */
[----:B------:R-:W-:Y:S01]  /*2b750*/  UMOV UR5, URZ ;  /* 0x0000003f00057c82 */ /* 0x000fe20008000000 */
[----:B------:R1:W-:Y:S01]  /*2b760*/  STL [R1], R0 ;  /* 0x0000000001007387 */ /* 0x0003e20000100800 */
[----:B------:R-:W-:Y:S02]  /*2b770*/  IMAD.U32 R3, RZ, RZ, UR4 ;  /* 0x00000004ff037e24 */ /* 0x000fe4000f8e00ff */
[----:B------:R-:W-:-:S03]  /*2b780*/  IMAD.U32 R2, RZ, RZ, UR5 ;  /* 0x00000005ff027e24 */ /* 0x000fc6000f8e00ff */
[----:B------:R2:W-:Y:S01]  /*2b790*/  STL [R1+0x4], R3 ;  /* 0x0000040301007387 */ /* 0x0005e20000100800 */
[----:B-1----:R-:W-:-:S05]  /*2b7a0*/  IMAD.U32 R0, RZ, RZ, UR6 ;  /* 0x00000006ff007e24 */ /* 0x002fca000f8e00ff */
[----:B------:R2:W-:Y:S04]  /*2b7b0*/  STL [R1+0xc], R0 ;  /* 0x00000c0001007387 */ /* 0x0005e80000100800 */
[----:B------:R2:W-:Y:S02]  /*2b7c0*/  STL [R1+0x8], R2 ;  /* 0x0000080201007387 */ /* 0x0005e40000100800 */
.L_x_1793:
[----:B-12---:R-:W2:Y:S04]  /*2b7d0*/  LDL R2, [R1+0xc] ;  /* 0x00000c0001027983 */ /* 0x006ea80000100800 */
[----:B------:R-:W4:Y:S04]  /*2b7e0*/  LDL R3, [R1+0x8] ;  /* 0x0000080001037983 */ /* 0x000f280000100800 */
[----:B------:R-:W5:Y:S04]  /*2b7f0*/  LDL R4, [R1] ;  /* 0x0000000001047983 */ /* 0x000f680000100800 */
[----:B------:R-:W5:Y:S01]  /*2b800*/  LDL R5, [R1+0x4] ;  /* 0x0000040001057983 */ /* 0x000f620000100800 */
[----:B---3--:R-:W1:Y:S01]  /*2b810*/  S2R R0, SR_TID.X ;  /* 0x0000000000007919 */ /* 0x008e620000002100 */
[----:B------:R-:W-:Y:S05]  /*2b820*/  WARPSYNC.ALL ;  /* 0x0000000000007948 */ /* 0x000fea0003800000 */
[----:B-1----:R-:W-:Y:S01]  /*2b830*/  LOP3.LUT R0, R0, 0x1f, RZ, 0xc0, !PT ;  /* 0x0000001f00007812 */ /* 0x002fe200078ec0ff */
[----:B------:R-:W-:Y:S03]  /*2b840*/  BAR.SYNC.DEFER_BLOCKING 0x4, 0x180 ;  /* 0x0106000000007b1d */ /* 0x000fe60000010000 */
[----:B------:R-:W-:-:S13]  /*2b850*/  ISETP.NE.AND P0, PT, R0, RZ, PT ;  /* 0x000000ff0000720c */ /* 0x000fda0003f05270 */
[----:B------:R-:W1:Y:S01]  /*2b860*/  @!P0 S2R R0, SR_CgaCtaId ;  /* 0x0000000000008919 */ /* 0x000e620000008800 */
[----:B--2---:R-:W-:Y:S01]  /*2b870*/  IMAD.MOV.U32 R7, RZ, RZ, R2 ;  /* 0x000000ffff077224 */ /* 0x004fe200078e0002 */
[----:B------:R-:W-:Y:S01]  /*2b880*/  @!P0 MOV R2, 0x400 ;  /* 0x0000040000028802 */ /* 0x000fe20000000f00 */
[----:B----4-:R-:W-:-:S03]  /*2b890*/  IMAD.MOV.U32 R6, RZ, RZ, R3 ;  /* 0x000000ffff067224 */ /* 0x010fc600078e0003 */
[----:B-1----:R-:W-:-:S05]  /*2b8a0*/  @!P0 LEA R18, R0, R2, 0x18 ;  /* 0x0000000200128211 */ /* 0x002fca00078ec0ff */
[----:B-----5:R2:W-:Y:S01]  /*2b8b0*/  @!P0 STS.128 [R18+0x284d0], R4 ;  /* 0x0284d00412008388 */ /* 0x0205e20000000c00 */
[----:B------:R-:W-:Y:S06]  /*2b8c0*/  BAR.ARV 0x5, 0x180 ;  /* 0x0146000000007b1d */ /* 0x000fec0000002000 */
.L_x_1782:
[----:B------:R-:W3:Y:S01]  /*2b8d0*/  LDL R0, [R1+0xc] ;  /* 0x00000c0001007983 */ /* 0x000ee20000100800 */
[----:B------:R-:W-:Y:S02]  /*2b8e0*/  ULDC UR4, c[0x0][0xc3c] ;  /* 0x00030f0000047ab9 */ /* 0x000fe40000000800 */
[----:B---3--:R-:W-:-:S13]  /*2b8f0*/  ISETP.GE.AND P0, PT, R0, UR4, PT ;  /* 0x0000000400007c0c */ /* 0x008fda000bf06270 */
[----:B------:R-:W-:Y:S05]  /*2b900*/  @!P0 BRA `(.L_x_1794) ;  /* 0xffffff9400888947 */ /* 0x000fea000383ffff */
[----:B------:R-:W-:Y:S05]  /*2b910*/  BSYNC B7 ;  /* 0x0000000000077941 */ /* 0x000fea0003800000 */
.L_x_1664:
[----:B---3--:R-:W3:Y:S01]  /*2b920*/  LDL.LU R0, [R1+0x54] ;  /* 0x0000540001007983 */ /* 0x008ee20000300800 */
[----:B------:R-:W-:Y:S01]  /*2b930*/  BSSY B0, `(.L_x_1795) ;  /* 0x000000b000007945 */ /* 0x000fe20003800000 */
[----:B-12---:R-:W1:Y:S01]  /*2b940*/  S2R R5, SR_CgaCtaId ;  /* 0x0000000000057919 */ /* 0x006e620000008800 */
[----:B---3--:R-:W-:-:S05]  /*2b950*/  VIADD R0, R0, 0x1 ;  /* 0x0000000100007836 */ /* 0x008fca0000000000 */
[----:B0-----:R-:W-:-:S04]  /*2b960*/  LEA.HI R2, R0, R0, RZ, 0x1 ;  /* 0x0000000000027211 */ /* 0x001fc800078f08ff */
[----:B------:R-:W-:-:S05]  /*2b970*/  LOP3.LUT R3, R2, 0xfffffffe, RZ, 0xc0, !PT ;  /* 0xfffffffe02037812 */ /* 0x000fca00078ec0ff */
[----:B------:R-:W-:Y:S01]  /*2b980*/  IMAD.IADD R3, R0, 0x1, -R3 ;  /* 0x0000000100037824 */ /* 0x000fe200078e0a03 */
[----:B------:R-:W-:-:S04]  /*2b990*/  MOV R0, 0x400 ;  /* 0x0000040000007802 */ /* 0x000fc80000000f00 */
[----:B-1----:R-:W-:Y:S02]  /*2b9a0*/  LEA R0, R5, R0, 0x18 ;  /* 0x0000000005007211 */ /* 0x002fe400078ec0ff */
[----:B------:R-:W-:-:S04]  /*2b9b0*/  SHF.L.U32 R3, R3, 0x1f, RZ ;  /* 0x0000001f03037819 */ /* 0x000fc800000006ff */
[----:B------:R-:W0:Y:S02]  /*2b9c0*/  SYNCS.PHASECHK.TRANS64.TRYWAIT P0, [R0+URZ+0x28420], R3 ;  /* 0x02842003000075a7 */ /* 0x000e24000800017f */
[----:B0-----:R-:W-:Y:S05]  /*2b9d0*/  @!P0 BRA `(.L_x_1796) ;  /* 0x0000007c00048947 */ /* 0x001fea0003800000 */
.L_x_2096:
[----:B------:R-:W-:Y:S05]  /*2b9e0*/  BSYNC B0 ;  /* 0x0000000000007941 */ /* 0x000fea0003800000 */
.L_x_1795:
[----:B------:R-:W-:-:S03]  /*2b9f0*/  UMOV UR4, 0xffffffff ;  /* 0xffffffff00047882 */ /* 0x000fc60000000000 */
[----:B------:R-:W-:Y:S05]  /*2ba00*/  BRA.DIV UR4, `(.L_x_1797) ;  /* 0x0000007e040c7947 */ /* 0x000fea000b800000 */
[----:B------:R-:W1:Y:S02]  /*2ba10*/  S2R R2, SR_TID.X ;  /* 0x0000000000027919 */ /* 0x000e640000002100 */
[----:B-1----:R-:W-:-:S04]  /*2ba20*/  SHF.R.U32.HI R2, RZ, 0x5, R2 ;  /* 0x00000005ff027819 */ /* 0x002fc80000011602 */
[----:B------:R-:W-:-:S05]  /*2ba30*/  LOP3.LUT R2, R2, 0x3, RZ, 0xc0, !PT ;  /* 0x0000000302027812 */ /* 0x000fca00078ec0ff */
[----:B------:R1:W2:Y:S02]  /*2ba40*/  SHFL.IDX PT, R14, R2, RZ, 0x1f ;  /* 0x00001fff020e7589 */ /* 0x0002a400000e0000 */
.L_x_2099:
[----:B--2---:R-:W-:-:S13]  /*2ba50*/  ISETP.NE.AND P0, PT, R14, RZ, PT ;  /* 0x000000ff0e00720c */ /* 0x004fda0003f05270 */
[----:B------:R-:W-:Y:S05]  /*2ba60*/  @P0 BRA `(.L_x_1412) ;  /* 0x0000000000b00947 */ /* 0x000fea0003800000 */
[----:B------:R-:W-:-:S03]  /*2ba70*/  UMOV UR4, 0xffffffff ;  /* 0xffffffff00047882 */ /* 0x000fc60000000000 */
[----:B------:R-:W-:Y:S05]  /*2ba80*/  BRA.DIV UR4, `(.L_x_1798) ;  /* 0x0000007e04207947 */ /* 0x000fea000b800000 */
[----:B------:R-:W-:-:S13]  /*2ba90*/  ELECT P6, URZ, PT ;  /* 0x00000000003f782f */ /* 0x000fda00038c0000 */
.L_x_2102:
[----:B------:R-:W-:Y:S05]  /*2baa0*/  @!P6 BRA `(.L_x_1412) ;  /* 0x0000000000a0e947 */ /* 0x000fea0003800000 */
[----:B------:R-:W-:-:S06]  /*2bab0*/  ULOP3.LUT UR4, UR40, 0x2, URZ, 0xfc, !UPT ;  /* 0x0000000228047892 */ /* 0x000fcc000f8efc3f */
[----:B-1----:R-:W-:-:S05]  /*2bac0*/  IMAD.U32 R2, RZ, RZ, UR4 ;  /* 0x00000004ff027e24 */ /* 0x002fca000f8e00ff */
[----:B------:R-:W-:-:S13]  /*2bad0*/  ISETP.NE.AND P0, PT, R2, 0x3, PT ;  /* 0x000000030200780c */ /* 0x000fda0003f05270 */
[----:B------:R-:W-:Y:S05]  /*2bae0*/  @!P0 BRA `(.L_x_1799) ;  /* 0x0000000000048947 */ /* 0x000fea0003800000 */
[----:B------:R-:W-:Y:S01]  /*2baf0*/  BPT.TRAP 0x1 ;  /* 0x000000040000795c */ /* 0x000fe20000300000 */
.L_x_1799:
[----:B0-----:R-:W2:Y:S04]  /*2bb00*/  LDL R3, [R1+0x10] ;  /* 0x0000100001037983 */ /* 0x001ea80000100800 */
        /* <DEDUP_REMOVED lines=9> */
[----:B------:R-:W-:Y:S02]  /*2bba0*/  LOP3.LUT R4, R7, R4, RZ, 0x3c, !PT ;  /* 0x0000000407047212 */ /* 0x000fe400078e3cff */
[----:B------:R-:W-:-:S02]  /*2bbb0*/  LEA R7, R3, R2, 0x3 ;  /* 0x0000000203077211 */ /* 0x000fc400078e18ff */
[----:B------:R-:W-:Y:S01]  /*2bbc0*/  SHF.L.U32 R2, R4, 0x1f, RZ ;  /* 0x0000001f04027819 */ /* 0x000fe200000006ff */
[----:B0-----:R-:W-:Y:S06]  /*2bbd0*/  @!P1 BRA `(.L_x_1800) ;  /* 0x0000007800ec9947 */ /* 0x001fec0003800000 */
.L_x_2103:
[----:B------:R-:W1:Y:S02]  /*2bbe0*/  SYNCS.PHASECHK.TRANS64.TRYWAIT P1, [R7+URZ], R2 ;  /* 0x00000002070075a7 */ /* 0x000e64000802017f */
[----:B-1----:R-:W-:Y:S05]  /*2bbf0*/  @!P1 BRA `(.L_x_1801) ;  /* 0x0000007800f89947 */ /* 0x002fea0003800000 */
.L_x_2104:
[----:B------:R-:W-:Y:S05]  /*2bc00*/  @!P0 BRA `(.L_x_1802) ;  /* 0x0000000000048947 */ /* 0x000fea0003800000 */
[----:B------:R-:W-:Y:S01]  /*2bc10*/  BPT.TRAP 0x1 ;  /* 0x000000040000795c */ /* 0x000fe20000300000 */
.L_x_1802:
[----:B------:R-:W2:Y:S02]  /*2bc20*/  LDL.LU R4, [R1+0x10] ;  /* 0x0000100001047983 */ /* 0x000ea40000300800 */
[----:B--2---:R-:W-:-:S04]  /*2bc30*/  IMAD R4, R4, 0x8, R0 ;  /* 0x0000000804047824 */ /* 0x004fc800078e0200 */
[----:B------:R-:W2:Y:S02]  /*2bc40*/  SYNCS.PHASECHK.TRANS64.TRYWAIT P1, [R4+URZ+0x28460], R5 ;  /* 0x02846005040075a7 */ /* 0x000ea4000802017f */
[----:B--2---:R-:W-:Y:S05]  /*2bc50*/  @!P1 BRA `(.L_x_1803) ;  /* 0x0000007800f49947 */ /* 0x004fea0003800000 */
.L_x_2105:
[----:B------:R-:W-:Y:S05]  /*2bc60*/  @!P0 BRA `(.L_x_1804) ;  /* 0x0000000000048947 */ /* 0x000fea0003800000 */
[----:B------:R-:W-:Y:S01]  /*2bc70*/  BPT.TRAP 0x1 ;  /* 0x000000040000795c */ /* 0x000fe20000300000 */
.L_x_1804:
[----:B------:R-:W-:-:S04]  /*2bc80*/  IMAD R3, R3, 0x8, R0 ;  /* 0x0000000803037824 */ /* 0x000fc800078e0200 */
[----:B------:R-:W3:Y:S02]  /*2bc90*/  SYNCS.PHASECHK.TRANS64.TRYWAIT P1, [R3+URZ+0x28460], R2 ;  /* 0x02846002030075a7 */ /* 0x000ee4000802017f */
[----:B---3--:R-:W-:Y:S05]  /*2bca0*/  @!P1 BRA `(.L_x_1805) ;  /* 0x0000007800f49947 */ /* 0x008fea0003800000 */
.L_x_2106:
[----:B------:R-:W-:Y:S05]  /*2bcb0*/  @!P0 BRA `(.L_x_1806) ;  /* 0x0000000000048947 */ /* 0x000fea0003800000 */
[----:B------:R-:W-:Y:S01]  /*2bcc0*/  BPT.TRAP 0x1 ;  /* 0x000000040000795c */ /* 0x000fe20000300000 */
.L_x_1806:
[----:B------:R-:W4:Y:S02]  /*2bcd0*/  SYNCS.PHASECHK.TRANS64.TRYWAIT P0, [R4+URZ+0x28480], R5 ;  /* 0x02848005040075a7 */ /* 0x000f24000800017f */
[----:B----4-:R-:W-:Y:S05]  /*2bce0*/  @!P0 BRA `(.L_x_1807) ;  /* 0x0000007800f88947 */ /* 0x010fea0003800000 */
.L_x_1808:
[----:B------:R0:W0:Y:S02]  /*2bcf0*/  SYNCS.PHASECHK.TRANS64.TRYWAIT P0, [R3+URZ+0x28480], R2 ;  /* 0x02848002030075a7 */ /* 0x000024000800017f */
[----:B0-----:R-:W-:Y:S05]  /*2bd00*/  @!P0 NANOSLEEP.SYNCS 0x989680 ;  /* 0x009896800000895d */ /* 0x001fea0003900000 */
[----:B------:R-:W0:Y:S02]  /*2bd10*/  @!P0 SYNCS.PHASECHK.TRANS64 P0, [R3+URZ+0x28480], R2 ;  /* 0x02848002030085a7 */ /* 0x000e24000800007f */
[----:B0-----:R-:W-:Y:S05]  /*2bd20*/  @!P0 BRA `(.L_x_1808) ;  /* 0xfffffffc00f08947 */ /* 0x001fea000383ffff */
.L_x_1412:
[----:B------:R-:W-:Y:S05]  /*2bd30*/  BSYNC B8 ;  /* 0x0000000000087941 */ /* 0x000fea0003800000 */
.L_x_1409:
[----:B------:R-:W-:Y:S05]  /*2bd40*/  EXIT ;  /* 0x000000000000794d */ /* 0x000fea0003800000 */
.L_x_1440:
[----:B-1----:R1:W2:Y:S02]  /*2bd50*/  SYNCS.PHASECHK.TRANS64.TRYWAIT P6, [R91+URZ+0x28490], R92 ;  /* 0x0284905c5b0075a7 */ /* 0x0022a400080c017f */
[----:B--2---:R-:W-:Y:S05]  /*2bd60*/  @!P6 NANOSLEEP.SYNCS 0x989680 ;  /* 0x009896800000e95d */ /* 0x004fea0003900000 */
[----:B------:R-:W2:Y:S02]  /*2bd70*/  @!P6 SYNCS.PHASECHK.TRANS64 P6, [R91+URZ+0x28490], R92 ;  /* 0x0284905c5b00e5a7 */ /* 0x000ea400080c007f */
[----:B--2---:R-:W-:Y:S05]  /*2bd80*/  @!P6 BRA `(.L_x_1440) ;  /* 0xfffffffc00f0e947 */ /* 0x004fea000383ffff */
[----:B------:R-:W-:Y:S05]  /*2bd90*/  BRA `(.L_x_1809) ;  /* 0xfffffd7400607947 */ /* 0x000fea000383ffff */
.L_x_1458:
[----:B0-----:R0:W1:Y:S02]  /*2bda0*/  SYNCS.PHASECHK.TRANS64.TRYWAIT P5, [R91+URZ+0x28490], R92 ;  /* 0x0284905c5b0075a7 */ /* 0x00106400080a017f */
[----:B-1----:R-:W-:Y:S05]  /*2bdb0*/  @!P5 NANOSLEEP.SYNCS 0x989680 ;  /* 0x009896800000d95d */ /* 0x002fea0003900000 */
[----:B------:R-:W1:Y:S02]  /*2bdc0*/  @!P5 SYNCS.PHASECHK.TRANS64 P5, [R91+URZ+0x28490], R92 ;  /* 0x0284905c5b00d5a7 */ /* 0x000e6400080a007f */
[----:B-1----:R-:W-:Y:S05]  /*2bdd0*/  @!P5 BRA `(.L_x_1458) ;  /* 0xfffffffc00f0d947 */ /* 0x002fea000383ffff */
[----:B------:R-:W-:Y:S05]  /*2bde0*/  BRA `(.L_x_1810) ;  /* 0xfffffd9400307947 */ /* 0x000fea000383ffff */
.L_x_1467:
[----:B0-----:R0:W1:Y:S02]  /*2bdf0*/  SYNCS.PHASECHK.TRANS64.TRYWAIT P4, [R91+URZ+0x28490], R92 ;  /* 0x0284905c5b0075a7 */ /* 0x001064000808017f */
[----:B-1----:R-:W-:Y:S05]  /*2be00*/  @!P4 NANOSLEEP.SYNCS 0x989680 ;  /* 0x009896800000c95d */ /* 0x002fea0003900000 */
[----:B------:R-:W1:Y:S02]  /*2be10*/  @!P4 SYNCS.PHASECHK.TRANS64 P4, [R91+URZ+0x28490], R92 ;  /* 0x0284905c5b00c5a7 */ /* 0x000e64000808007f */
[----:B-1----:R-:W-:Y:S05]  /*2be20*/  @!P4 BRA `(.L_x_1467) ;  /* 0xfffffffc00f0c947 */ /* 0x002fea000383ffff */
[----:B------:R-:W-:Y:S05]  /*2be30*/  BRA `(.L_x_1811) ;  /* 0xfffffdb400207947 */ /* 0x000fea000383ffff */
.L_x_1473:
[----:B-1----:R1:W2:Y:S02]  /*2be40*/  SYNCS.PHASECHK.TRANS64.TRYWAIT P3, [R91+URZ+0x284b0], R92 ;  /* 0x0284b05c5b0075a7 */ /* 0x0022a4000806017f */
[----:B--2---:R-:W-:Y:S05]  /*2be50*/  @!P3 NANOSLEEP.SYNCS 0x989680 ;  /* 0x009896800000b95d */ /* 0x004fea0003900000 */
[----:B------:R-:W2:Y:S02]  /*2be60*/  @!P3 SYNCS.PHASECHK.TRANS64 P3, [R91+URZ+0x284b0], R92 ;  /* 0x0284b05c5b00b5a7 */ /* 0x000ea4000806007f */
[----:B--2---:R-:W-:Y:S05]  /*2be70*/  @!P3 BRA `(.L_x_1473) ;  /* 0xfffffffc00f0b947 */ /* 0x004fea000383ffff */
[----:B------:R-:W-:Y:S05]  /*2be80*/  BRA `(.L_x_1812) ;  /* 0xfffffdb400ac7947 */ /* 0x000fea000383ffff */
.L_x_1491:
[----:B------:R-:W-:Y:S01]  /*2be90*/  BSSY B0, `(.L_x_1813) ;  /* 0x0000007000007945 */ /* 0x000fe20003800000 */
[----:B------:R-:W-:Y:S02]  /*2bea0*/  IMAD.MOV.U32 R12, RZ, RZ, RZ ;  /* 0x000000ffff0c7224 */ /* 0x000fe400078e00ff */
[----:B------:R-:W-:Y:S02]  /*2beb0*/  IMAD.MOV.U32 R11, RZ, RZ, 0x1f ;  /* 0x0000001fff0b7424 */ /* 0x000fe400078e00ff */
[----:B------:R-:W-:-:S07]  /*2bec0*/  IMAD.MOV.U32 R15, RZ, RZ, -0x1 ;  /* 0xffffffffff0f7424 */ /* 0x000fce00078e00ff */
[----:B-----5:R-:W-:Y:S05]  /*2bed0*/  WARPSYNC.COLLECTIVE R15, `(.L_x_1814) ;  /* 0x000000000f087348 */ /* 0x020fea0003c00000 */
[----:B------:R0:W1:Y:S02]  /*2bee0*/  SHFL.IDX P6, R14, R13, R12, R11 ;  /* 0x0000000c0d0e7389 */ /* 0x00006400000c000b */
[----:B01---5:R-:W-:Y:S01]  /*2bef0*/  ENDCOLLECTIVE ;  /* 0x000000000000791b */ /* 0x023fe20003800000 */
.L_x_1814:
[----:B------:R-:W-:Y:S05]  /*2bf00*/  BSYNC B0 ;  /* 0x0000000000007941 */ /* 0x000fea0003800000 */
.L_x_1813:
[----:B------:R-:W-:Y:S01]  /*2bf10*/  IMAD.MOV.U32 R201, RZ, RZ, R14 ;  /* 0x000000ffffc97224 */ /* 0x000fe200078e000e */
[----:B------:R-:W-:Y:S06]  /*2bf20*/  BRA `(.L_x_1815) ;  /* 0xfffffdc400547947 */ /* 0x000fec000383ffff */
.L_x_1501:
[----:B------:R-:W-:Y:S01]  /*2bf30*/  BSSY B1, `(.L_x_1816) ;  /* 0x0000008000017945 */ /* 0x000fe20003800000 */
[----:B------:R-:W-:Y:S02]  /*2bf40*/  IMAD.MOV.U32 R13, RZ, RZ, R50 ;  /* 0x000000ffff0d7224 */ /* 0x000fe400078e0032 */
[----:B------:R-:W-:Y:S02]  /*2bf50*/  IMAD.MOV.U32 R12, RZ, RZ, RZ ;  /* 0x000000ffff0c7224 */ /* 0x000fe400078e00ff */
[----:B------:R-:W-:Y:S02]  /*2bf60*/  IMAD.MOV.U32 R11, RZ, RZ, 0x181f ;  /* 0x0000181fff0b7424 */ /* 0x000fe400078e00ff */
[----:B------:R-:W-:-:S07]  /*2bf70*/  IMAD.MOV.U32 R15, RZ, RZ, -0x1 ;  /* 0xffffffffff0f7424 */ /* 0x000fce00078e00ff */
[----:B------:R-:W-:Y:S05]  /*2bf80*/  WARPSYNC.COLLECTIVE R15, `(.L_x_1817) ;  /* 0x000000000f087348 */ /* 0x000fea0003c00000 */
[----:B------:R0:W1:Y:S02]  /*2bf90*/  SHFL.IDX P6, R14, R13, R12, R11 ;  /* 0x0000000c0d0e7389 */ /* 0x00006400000c000b */
[----:B01----:R-:W-:Y:S01]  /*2bfa0*/  ENDCOLLECTIVE ;  /* 0x000000000000791b */ /* 0x003fe20003800000 */
.L_x_1817:
[----:B------:R-:W-:Y:S05]  /*2bfb0*/  BSYNC B1 ;  /* 0x0000000000017941 */ /* 0x000fea0003800000 */
.L_x_1816:
[----:B------:R-:W-:Y:S02]  /*2bfc0*/  IMAD.MOV.U32 R13, RZ, RZ, R48 ;  /* 0x000000ffff0d7224 */ /* 0x000fe400078e0030 */
[----:B------:R-:W-:Y:S02]  /*2bfd0*/  IMAD.MOV.U32 R12, RZ, RZ, RZ ;  /* 0x000000ffff0c7224 */ /* 0x000fe400078e00ff */
[----:B------:R-:W-:Y:S02]  /*2bfe0*/  IMAD.MOV.U32 R11, RZ, RZ, 0x181f ;  /* 0x0000181fff0b7424 */ /* 0x000fe400078e00ff */
[----:B------:R-:W-:Y:S02]  /*2bff0*/  IMAD.MOV.U32 R15, RZ, RZ, -0x1 ;  /* 0xffffffffff0f7424 */ /* 0x000fe400078e00ff */
[----:B------:R-:W-:-:S07]  /*2c000*/  IMAD.MOV.U32 R3, RZ, RZ, R14 ;  /* 0x000000ffff037224 */ /* 0x000fce00078e000e */
[----:B------:R-:W-:Y:S05]  /*2c010*/  WARPSYNC.COLLECTIVE R15, `(.L_x_1818) ;  /* 0x000000000f087348 */ /* 0x000fea0003c00000 */
[----:B------:R0:W1:Y:S02]  /*2c020*/  SHFL.IDX P6, R14, R13, R12, R11 ;  /* 0x0000000c0d0e7389 */ /* 0x00006400000c000b */
[----:B01----:R-:W-:Y:S01]  /*2c030*/  ENDCOLLECTIVE ;  /* 0x000000000000791b */ /* 0x003fe20003800000 */
.L_x_1818:
[----:B------:R-:W-:Y:S02]  /*2c040*/  IMAD.MOV.U32 R13, RZ, RZ, R37 ;  /* 0x000000ffff0d7224 */ /* 0x000fe400078e0025 */
[----:B------:R-:W-:-:S07]  /*2c050*/  IMAD.MOV.U32 R5, RZ, RZ, R14 ;  /* 0x000000ffff057224 */ /* 0x000fce00078e000e */
[----:B------:R-:W-:Y:S05]  /*2c060*/  WARPSYNC.COLLECTIVE R15, `(.L_x_1819) ;  /* 0x000000000f087348 */ /* 0x000fea0003c00000 */
[----:B------:R0:W1:Y:S02]  /*2c070*/  SHFL.IDX P6, R14, R13, R12, R11 ;  /* 0x0000000c0d0e7389 */ /* 0x00006400000c000b */
[----:B01----:R-:W-:Y:S01]  /*2c080*/  ENDCOLLECTIVE ;  /* 0x000000000000791b */ /* 0x003fe20003800000 */
.L_x_1819:
[----:B------:R-:W-:Y:S02]  /*2c090*/  IMAD.MOV.U32 R13, RZ, RZ, R49 ;  /* 0x000000ffff0d7224 */ /* 0x000fe400078e0031 */
[----:B------:R-:W-:-:S07]  /*2c0a0*/  IMAD.MOV.U32 R9, RZ, RZ, R14 ;  /* 0x000000ffff097224 */ /* 0x000fce00078e000e */
[----:B------:R-:W-:Y:S05]  /*2c0b0*/  WARPSYNC.COLLECTIVE R15, `(.L_x_1820) ;  /* 0x000000000f087348 */ /* 0x000fea0003c00000 */
[----:B------:R0:W1:Y:S02]  /*2c0c0*/  SHFL.IDX P6, R14, R13, R12, R11 ;  /* 0x0000000c0d0e7389 */ /* 0x00006400000c000b */
[----:B01----:R-:W-:Y:S01]  /*2c0d0*/  ENDCOLLECTIVE ;  /* 0x000000000000791b */ /* 0x003fe20003800000 */
.L_x_1820:
[----:B------:R-:W-:Y:S05]  /*2c0e0*/  BRA `(.L_x_1821) ;  /* 0xfffffdcc00387947 */ /* 0x000fea000383ffff */
.L_x_1504:
[----:B------:R-:W-:Y:S01]  /*2c0f0*/  BSSY B1, `(.L_x_1822) ;  /* 0x0000008000017945 */ /* 0x000fe20003800000 */
[----:B------:R-:W-:Y:S02]  /*2c100*/  IMAD.MOV.U32 R13, RZ, RZ, R50 ;  /* 0x000000ffff0d7224 */ /* 0x000fe400078e0032 */
[----:B------:R-:W-:Y:S02]  /*2c110*/  IMAD.MOV.U32 R12, RZ, RZ, 0x1 ;  /* 0x00000001ff0c7424 */ /* 0x000fe400078e00ff */
[----:B-1----:R-:W-:Y:S02]  /*2c120*/  IMAD.MOV.U32 R11, RZ, RZ, 0x181f ;  /* 0x0000181fff0b7424 */ /* 0x002fe400078e00ff */
[----:B------:R-:W-:-:S07]  /*2c130*/  IMAD.MOV.U32 R15, RZ, RZ, -0x1 ;  /* 0xffffffffff0f7424 */ /* 0x000fce00078e00ff */
[----:B0-2345:R-:W-:Y:S05]  /*2c140*/  WARPSYNC.COLLECTIVE R15, `(.L_x_1823) ;  /* 0x000000000f087348 */ /* 0x03dfea0003c00000 */
[----:B----4-:R1:W4:Y:S02]  /*2c150*/  SHFL.IDX P6, R14, R13, R12, R11 ;  /* 0x0000000c0d0e7389 */ /* 0x01032400000c000b */
[----:B012345:R-:W-:Y:S01]  /*2c160*/  ENDCOLLECTIVE ;  /* 0x000000000000791b */ /* 0x03ffe20003800000 */
.L_x_1823:
[----:B------:R-:W-:Y:S05]  /*2c170*/  BSYNC B1 ;  /* 0x0000000000017941 */ /* 0x000fea0003800000 */
.L_x_1822:
        /* <DEDUP_REMOVED lines=8> */
.L_x_1824:
[----:B------:R-:W-:Y:S02]  /*2c200*/  IMAD.MOV.U32 R13, RZ, RZ, R37 ;  /* 0x000000ffff0d7224 */ /* 0x000fe400078e0025 */
[----:B------:R-:W-:-:S07]  /*2c210*/  IMAD.MOV.U32 R5, RZ, RZ, R14 ;  /* 0x000000ffff057224 */ /* 0x000fce00078e000e */
[----:B------:R-:W-:Y:S05]  /*2c220*/  WARPSYNC.COLLECTIVE R15, `(.L_x_1825) ;  /* 0x000000000f087348 */ /* 0x000fea0003c00000 */
[----:B------:R0:W1:Y:S02]  /*2c230*/  SHFL.IDX P6, R14, R13, R12, R11 ;  /* 0x0000000c0d0e7389 */ /* 0x00006400000c000b */
[----:B01----:R-:W-:Y:S01]  /*2c240*/  ENDCOLLECTIVE ;  /* 0x000000000000791b */ /* 0x003fe20003800000 */
.L_x_1825:
[----:B------:R-:W-:Y:S02]  /*2c250*/  IMAD.MOV.U32 R13, RZ, RZ, R49 ;  /* 0x000000ffff0d7224 */ /* 0x000fe400078e0031 */
[----:B------:R-:W-:-:S07]  /*2c260*/  IMAD.MOV.U32 R9, RZ, RZ, R14 ;  /* 0x000000ffff097224 */ /* 0x000fce00078e000e */
[----:B------:R-:W-:Y:S05]  /*2c270*/  WARPSYNC.COLLECTIVE R15, `(.L_x_1826) ;  /* 0x000000000f087348 */ /* 0x000fea0003c00000 */
[----:B------:R0:W1:Y:S02]  /*2c280*/  SHFL.IDX P6, R14, R13, R12, R11 ;  /* 0x0000000c0d0e7389 */ /* 0x00006400000c000b */
[----:B01----:R-:W-:Y:S01]  /*2c290*/  ENDCOLLECTIVE ;  /* 0x000000000000791b */ /* 0x003fe20003800000 */
.L_x_1826:
[----:B------:R-:W-:Y:S05]  /*2c2a0*/  BRA `(.L_x_1827) ;  /* 0xfffffdcc00547947 */ /* 0x000fea000383ffff */
.L_x_1507:
[----:B------:R-:W-:Y:S01]  /*2c2b0*/  BSSY B1, `(.L_x_1828) ;  /* 0x0000008000017945 */ /* 0x000fe20003800000 */
[----:B------:R-:W-:Y:S02]  /*2c2c0*/  IMAD.MOV.U32 R13, RZ, RZ, R50 ;  /* 0x000000ffff0d7224 */ /* 0x000fe400078e0032 */
[----:B------:R-:W-:Y:S02]  /*2c2d0*/  IMAD.MOV.U32 R12, RZ, RZ, 0x2 ;  /* 0x00000002ff0c7424 */ /* 0x000fe400078e00ff */
[----:B------:R-:W-:Y:S02]  /*2c2e0*/  IMAD.MOV.U32 R11, RZ, RZ, 0x181f ;  /* 0x0000181fff0b7424 */ /* 0x000fe400078e00ff */
[----:B------:R-:W-:-:S07]  /*2c2f0*/  IMAD.MOV.U32 R15, RZ, RZ, -0x1 ;  /* 0xffffffffff0f7424 */ /* 0x000fce00078e00ff */
[----:B012345:R-:W-:Y:S05]  /*2c300*/  WARPSYNC.COLLECTIVE R15, `(.L_x_1829) ;  /* 0x000000000f087348 */ /* 0x03ffea0003c00000 */
[----:B----4-:R4:W0:Y:S02]  /*2c310*/  SHFL.IDX P6, R14, R13, R12, R11 ;  /* 0x0000000c0d0e7389 */ /* 0x01082400000c000b */
[----:B012345:R-:W-:Y:S01]  /*2c320*/  ENDCOLLECTIVE ;  /* 0x000000000000791b */ /* 0x03ffe20003800000 */
.L_x_1829:
[----:B------:R-:W-:Y:S05]  /*2c330*/  BSYNC B1 ;  /* 0x0000000000017941 */ /* 0x000fea0003800000 */
.L_x_1828:
[----:B------:R-:W-:Y:S02]  /*2c340*/  IMAD.MOV.U32 R13, RZ, RZ, R48 ;  /* 0x000000ffff0d7224 */ /* 0x000fe400078e0030 */
[----:B------:R-:W-:Y:S02]  /*2c350*/  IMAD.MOV.U32 R12, RZ, RZ, 0x2 ;  /* 0x00000002ff0c7424 */ /* 0x000fe400078e00ff */
[----:B------:R-:W-:Y:S02]  /*2c360*/  IMAD.MOV.U32 R11, RZ, RZ, 0x181f ;  /* 0x0000181fff0b7424 */ /* 0x000fe400078e00ff */
[----:B------:R-:W-:Y:S02]  /*2c370*/  IMAD.MOV.U32 R15, RZ, RZ, -0x1 ;  /* 0xffffffffff0f7424 */ /* 0x000fe400078e00ff */
[----:B------:R-:W-:-:S07]  /*2c380*/  IMAD.MOV.U32 R3, RZ, RZ, R14 ;  /* 0x000000ffff037224 */ /* 0x000fce00078e000e */
[----:B------:R-:W-:Y:S05]  /*2c390*/  WARPSYNC.COLLECTIVE R15, `(.L_x_1830) ;  /* 0x000000000f087348 */ /* 0x000fea0003c00000 */
[----:B------:R0:W1:Y:S02]  /*2c3a0*/  SHFL.IDX P6, R14, R13, R12, R11 ;  /* 0x0000000c0d0e7389 */ /* 0x00006400000c000b */
[----:B01----:R-:W-:Y:S01]  /*2c3b0*/  ENDCOLLECTIVE ;  /* 0x000000000000791b */ /* 0x003fe20003800000 */
.L_x_1830:
[----:B------:R-:W-:Y:S02]  /*2c3c0*/  IMAD.MOV.U32 R13, RZ, RZ, R37 ;  /* 0x000000ffff0d7224 */ /* 0x000fe400078e0025 */
[----:B------:R-:W-:-:S07]  /*2c3d0*/  IMAD.MOV.U32 R5, RZ, RZ, R14 ;  /* 0x000000ffff057224 */ /* 0x000fce00078e000e */
[----:B------:R-:W-:Y:S05]  /*2c3e0*/  WARPSYNC.COLLECTIVE R15, `(.L_x_1831) ;  /* 0x000000000f087348 */ /* 0x000fea0003c00000 */
[----:B------:R0:W1:Y:S02]  /*2c3f0*/  SHFL.IDX P6, R14, R13, R12, R11 ;  /* 0x0000000c0d0e7389 */ /* 0x00006400000c000b */
[----:B01----:R-:W-:Y:S01]  /*2c400*/  ENDCOLLECTIVE ;  /* 0x000000000000791b */ /* 0x003fe20003800000 */
.L_x_1831:
[----:B------:R-:W-:Y:S02]  /*2c410*/  IMAD.MOV.U32 R13, RZ, RZ, R49 ;  /* 0x000000ffff0d7224 */ /* 0x000fe400078e0031 */
[----:B------:R-:W-:-:S07]  /*2c420*/  IMAD.MOV.U32 R9, RZ, RZ, R14 ;  /* 0x000000ffff097224 */ /* 0x000fce00078e000e */
[----:B------:R-:W-:Y:S05]  /*2c430*/  WARPSYNC.COLLECTIVE R15, `(.L_x_1832) ;  /* 0x000000000f087348 */ /* 0x000fea0003c00000 */
[----:B------:R0:W1:Y:S02]  /*2c440*/  SHFL.IDX P6, R14, R13, R12, R11 ;  /* 0x0000000c0d0e7389 */ /* 0x00006400000c000b */
[----:B01----:R-:W-:Y:S01]  /*2c450*/  ENDCOLLECTIVE ;  /* 0x000000000000791b */ /* 0x003fe20003800000 */
.L_x_1832:
[----:B------:R-:W-:Y:S05]  /*2c460*/  BRA `(.L_x_1833) ;  /* 0xfffffdcc00687947 */ /* 0x000fea000383ffff */
.L_x_1510:
[----:B------:R-:W-:Y:S01]  /*2c470*/  BSSY B1, `(.L_x_1834) ;  /* 0x0000008000017945 */ /* 0x000fe20003800000 */
[----:B------:R-:W-:Y:S02]  /*2c480*/  IMAD.MOV.U32 R13, RZ, RZ, R50 ;  /* 0x000000ffff0d7224 */ /* 0x000fe400078e0032 */
[----:B------:R-:W-:Y:S02]  /*2c490*/  IMAD.MOV.U32 R12, RZ, RZ, 0x3 ;  /* 0x00000003ff0c7424 */ /* 0x000fe400078e00ff */
[----:B------:R-:W-:Y:S02]  /*2c4a0*/  IMAD.MOV.U32 R11, RZ, RZ, 0x181f ;  /* 0x0000181fff0b7424 */ /* 0x000fe400078e00ff */
[----:B------:R-:W-:-:S07]  /*2c4b0*/  IMAD.MOV.U32 R15, RZ, RZ, -0x1 ;  /* 0xffffffffff0f7424 */ /* 0x000fce00078e00ff */
[----:B012--5:R-:W-:Y:S05]  /*2c4c0*/  WARPSYNC.COLLECTIVE R15, `(.L_x_1835) ;  /* 0x000000000f087348 */ /* 0x027fea0003c00000 */
[----:B------:R3:W4:Y:S02]  /*2c4d0*/  SHFL.IDX P6, R14, R13, R12, R11 ;  /* 0x0000000c0d0e7389 */ /* 0x00072400000c000b */
[----:B012345:R-:W-:Y:S01]  /*2c4e0*/  ENDCOLLECTIVE ;  /* 0x000000000000791b */ /* 0x03ffe20003800000 */
.L_x_1835:
[----:B------:R-:W-:Y:S05]  /*2c4f0*/  BSYNC B1 ;  /* 0x0000000000017941 */ /* 0x000fea0003800000 */
.L_x_1834:
[----:B------:R-:W-:Y:S01]  /*2c500*/  IMAD.MOV.U32 R13, RZ, RZ, R48 ;  /* 0x000000ffff0d7224 */ /* 0x000fe200078e0030 */
[----:B------:R-:W-:Y:S01]  /*2c510*/  MOV R15, 0xffffffff ;  /* 0xffffffff000f7802 */ /* 0x000fe20000000f00 */
[----:B------:R-:W-:Y:S02]  /*2c520*/  IMAD.MOV.U32 R12, RZ, RZ, 0x3 ;  /* 0x00000003ff0c7424 */ /* 0x000fe400078e00ff */
[----:B------:R-:W-:Y:S02]  /*2c530*/  IMAD.MOV.U32 R11, RZ, RZ, 0x181f ;  /* 0x0000181fff0b7424 */ /* 0x000fe400078e00ff */
[----:B------:R-:W-:-:S07]  /*2c540*/  IMAD.MOV.U32 R3, RZ, RZ, R14 ;  /* 0x000000ffff037224 */ /* 0x000fce00078e000e */
[----:B------:R-:W-:Y:S05]  /*2c550*/  WARPSYNC.COLLECTIVE R15, `(.L_x_1836) ;  /* 0x000000000f087348 */ /* 0x000fea0003c00000 */
[----:B------:R0:W1:Y:S02]  /*2c560*/  SHFL.IDX P6, R14, R13, R12, R11 ;  /* 0x0000000c0d0e7389 */ /* 0x00006400000c000b */
[----:B01----:R-:W-:Y:S01]  /*2c570*/  ENDCOLLECTIVE ;  /* 0x000000000000791b */ /* 0x003fe20003800000 */
.L_x_1836:
[----:B------:R-:W-:Y:S02]  /*2c580*/  IMAD.MOV.U32 R13, RZ, RZ, R37 ;  /* 0x000000ffff0d7224 */ /* 0x000fe400078e0025 */
[----:B------:R-:W-:-:S07]  /*2c590*/  IMAD.MOV.U32 R5, RZ, RZ, R14 ;  /* 0x000000ffff057224 */ /* 0x000fce00078e000e */
[----:B------:R-:W-:Y:S05]  /*2c5a0*/  WARPSYNC.COLLECTIVE R15, `(.L_x_1837) ;  /* 0x000000000f087348 */ /* 0x000fea0003c00000 */
[----:B------:R0:W1:Y:S02]  /*2c5b0*/  SHFL.IDX P6, R14, R13, R12, R11 ;  /* 0x0000000c0d0e7389 */ /* 0x00006400000c000b */
[----:B01----:R-:W-:Y:S01]  /*2c5c0*/  ENDCOLLECTIVE ;  /* 0x000000000000791b */ /* 0x003fe20003800000 */
.L_x_1837:
[----:B------:R-:W-:Y:S02]  /*2c5d0*/  IMAD.MOV.U32 R13, RZ, RZ, R49 ;  /* 0x000000ffff0d7224 */ /* 0x000fe400078e0031 */
[----:B------:R-:W-:-:S07]  /*2c5e0*/  IMAD.MOV.U32 R37, RZ, RZ, R14 ;  /* 0x000000ffff257224 */ /* 0x000fce00078e000e */
[----:B------:R-:W-:Y:S05]  /*2c5f0*/  WARPSYNC.COLLECTIVE R15, `(.L_x_1838) ;  /* 0x000000000f087348 */ /* 0x000fea0003c00000 */
[----:B------:R0:W1:Y:S02]  /*2c600*/  SHFL.IDX P6, R14, R13, R12, R11 ;  /* 0x0000000c0d0e7389 */ /* 0x00006400000c000b */
[----:B01----:R-:W-:Y:S01]  /*2c610*/  ENDCOLLECTIVE ;  /* 0x000000000000791b */ /* 0x003fe20003800000 */
.L_x_1838:
[----:B------:R-:W-:Y:S01]  /*2c620*/  IMAD.MOV.U32 R49, RZ, RZ, R14 ;  /* 0x000000ffff317224 */ /* 0x000fe200078e000e */
[----:B------:R-:W-:Y:S06]  /*2c630*/  BRA `(.L_x_1839) ;  /* 0xfffffdcc00807947 */ /* 0x000fec000383ffff */
.L_x_1514:
[----:B0-----:R0:W3:Y:S02]  /*2c640*/  SYNCS.PHASECHK.TRANS64.TRYWAIT P0, [R16+URZ+0x28400], R3 ;  /* 0x02840003100075a7 */ /* 0x0010e4000800017f */
[----:B---3--:R-:W-:Y:S05]  /*2c650*/  @!P0 NANOSLEEP.SYNCS 0x989680 ;  /* 0x009896800000895d */ /* 0x008fea0003900000 */
[----:B------:R-:W3:Y:S02]  /*2c660*/  @!P0 SYNCS.PHASECHK.TRANS64 P0, [R16+URZ+0x28400], R3 ;  /* 0x02840003100085a7 */ /* 0x000ee4000800007f */
[----:B---3--:R-:W-:Y:S05]  /*2c670*/  @!P0 BRA `(.L_x_1514) ;  /* 0xfffffffc00f08947 */ /* 0x008fea000383ffff */
[----:B------:R-:W-:Y:S05]  /*2c680*/  BRA `(.L_x_1840) ;  /* 0xfffffdd000007947 */ /* 0x000fea000383ffff */
.L_x_1530:
[----:B------:R-:W0:Y:S01]  /*2c690*/  LDC R52, c[0x0][0x3f4] ;  /* 0x0000fd00ff347b82 */ /* 0x000e220000000800 */
[----:B------:R-:W-:Y:S01]  /*2c6a0*/  BSSY B1, `(.L_x_1841) ;  /* 0x0000008000017945 */ /* 0x000fe20003800000 */
[----:B------:R-:W-:Y:S02]  /*2c6b0*/  IMAD.MOV.U32 R13, RZ, RZ, R37 ;  /* 0x000000ffff0d7224 */ /* 0x000fe400078e0025 */
[----:B------:R-:W-:Y:S02]  /*2c6c0*/  IMAD.MOV.U32 R12, RZ, RZ, RZ ;  /* 0x000000ffff0c7224 */ /* 0x000fe400078e00ff */
[----:B------:R-:W-:Y:S02]  /*2c6d0*/  IMAD.MOV.U32 R11, RZ, RZ, 0x181f ;  /* 0x0000181fff0b7424 */ /* 0x000fe400078e00ff */
[----:B------:R-:W-:-:S07]  /*2c6e0*/  IMAD.MOV.U32 R15, RZ, RZ, -0x1 ;  /* 0xffffffffff0f7424 */ /* 0x000fce00078e00ff */
[----:B0-----:R-:W-:Y:S05]  /*2c6f0*/  WARPSYNC.COLLECTIVE R15, `(.L_x_1842) ;  /* 0x000000000f087348 */ /* 0x001fea0003c00000 */
[----:B------:R1:W2:Y:S02]  /*2c700*/  SHFL.IDX P6, R14, R13, R12, R11 ;  /* 0x0000000c0d0e7389 */ /* 0x0002a400000c000b */
[----:B012---:R-:W-:Y:S01]  /*2c710*/  ENDCOLLECTIVE ;  /* 0x000000000000791b */ /* 0x007fe20003800000 */
.L_x_1842:
[----:B------:R-:W-:Y:S05]  /*2c720*/  BSYNC B1 ;  /* 0x0000000000017941 */ /* 0x000fea0003800000 */
.L_x_1841:
[----:B------:R-:W-:Y:S01]  /*2c730*/  IMAD.MOV.U32 R13, RZ, RZ, R53 ;  /* 0x000000ffff0d7224 */ /* 0x000fe200078e0035 */
[----:B------:R-:W-:Y:S01]  /*2c740*/  ISETP.GE.AND P0, PT, R22, R52, PT ;  /* 0x000000341600720c */ /* 0x000fe20003f06270 */
[----:B------:R-:W-:Y:S02]  /*2c750*/  IMAD.MOV.U32 R12, RZ, RZ, RZ ;  /* 0x000000ffff0c7224 */ /* 0x000fe400078e00ff */
[----:B------:R-:W-:Y:S02]  /*2c760*/  IMAD.MOV.U32 R11, RZ, RZ, 0x181f ;  /* 0x0000181fff0b7424 */ /* 0x000fe400078e00ff */
[----:B------:R-:W-:Y:S02]  /*2c770*/  IMAD.MOV.U32 R15, RZ, RZ, -0x1 ;  /* 0xffffffffff0f7424 */ /* 0x000fe400078e00ff */
[----:B------:R-:W-:Y:S02]  /*2c780*/  IMAD.MOV.U32 R4, RZ, RZ, R14 ;  /* 0x000000ffff047224 */ /* 0x000fe400078e000e */
[----:B------:R-:W-:-:S07]  /*2c790*/  IMAD R57, R195, R8, RZ ;  /* 0x00000008c3397224 */ /* 0x000fce00078e02ff */
[----:B------:R-:W-:Y:S05]  /*2c7a0*/  WARPSYNC.COLLECTIVE R15, `(.L_x_1843) ;  /* 0x000000000f087348 */ /* 0x000fea0003c00000 */
[----:B------:R0:W1:Y:S02]  /*2c7b0*/  SHFL.IDX P6, R14, R13, R12, R11 ;  /* 0x0000000c0d0e7389 */ /* 0x00006400000c000b */
[----:B01----:R-:W-:Y:S01]  /*2c7c0*/  ENDCOLLECTIVE ;  /* 0x000000000000791b */ /* 0x003fe20003800000 */
.L_x_1843:
[----:B------:R-:W-:Y:S01]  /*2c7d0*/  ISETP.GE.OR P1, PT, R0, R57, P0 ;  /* 0x000000390000720c */ /* 0x000fe20000726670 */
[----:B------:R-:W-:Y:S02]  /*2c7e0*/  IMAD.MOV.U32 R13, RZ, RZ, R54 ;  /* 0x000000ffff0d7224 */ /* 0x000fe400078e0036 */
[----:B------:R-:W-:-:S10]  /*2c7f0*/  IMAD.MOV.U32 R5, RZ, RZ, R14 ;  /* 0x000000ffff057224 */ /* 0x000fd400078e000e */
[----:B------:R-:W-:Y:S05]  /*2c800*/  WARPSYNC.COLLECTIVE R15, `(.L_x_1844) ;  /* 0x000000000f087348 */ /* 0x000fea0003c00000 */
[----:B------:R0:W1:Y:S02]  /*2c810*/  SHFL.IDX P6, R14, R13, R12, R11 ;  /* 0x0000000c0d0e7389 */ /* 0x00006400000c000b */
[----:B01----:R-:W-:Y:S01]  /*2c820*/  ENDCOLLECTIVE ;  /* 0x000000000000791b */ /* 0x003fe20003800000 */
.L_x_1844:
[----:B------:R-:W-:-:S05]  /*2c830*/  @!P1 IADD3 R7, P2, R22, R5, RZ ;  /* 0x0000000516079210 */ /* 0x000fca0007f5e0ff */
[----:B------:R-:W-:Y:S02]  /*2c840*/  @!P1 IMAD.X R5, R4, 0x1, R59, P2 ;  /* 0x0000000104059824 */ /* 0x000fe400010e063b */
[----:B------:R-:W-:Y:S02]  /*2c850*/  @!P1 IMAD.MOV.U32 R4, RZ, RZ, R7 ;  /* 0x000000ffff049224 */ /* 0x000fe400078e0007 */
[----:B------:R-:W-:Y:S02]  /*2c860*/  IMAD.MOV.U32 R13, RZ, RZ, R55 ;  /* 0x000000ffff0d7224 */ /* 0x000fe400078e0037 */
[----:B------:R-:W-:-:S07]  /*2c870*/  IMAD.MOV.U32 R6, RZ, RZ, R14 ;  /* 0x000000ffff067224 */ /* 0x000fce00078e000e */
[----:B------:R-:W-:Y:S05]  /*2c880*/  WARPSYNC.COLLECTIVE R15, `(.L_x_1845) ;  /* 0x000000000f087348 */ /* 0x000fea0003c00000 */
[----:B------:R0:W1:Y:S02]  /*2c890*/  SHFL.IDX P6, R14, R13, R12, R11 ;  /* 0x0000000c0d0e7389 */ /* 0x00006400000c000b */
[----:B01----:R-:W-:Y:S01]  /*2c8a0*/  ENDCOLLECTIVE ;  /* 0x000000000000791b */ /* 0x003fe20003800000 */
.L_x_1845:
[----:B------:R-:W-:-:S05]  /*2c8b0*/  @!P1 IADD3 R24, P3, R22, R14, RZ ;  /* 0x0000000e16189210 */ /* 0x000fca0007f7e0ff */
[----:B------:R-:W-:Y:S02]  /*2c8c0*/  @!P1 IMAD.X R25, R6, 0x1, R59, P3 ;  /* 0x0000000106199824 */ /* 0x000fe400018e063b */
[----:B------:R-:W5:Y:S04]  /*2c8d0*/  @!P1 LD.E.128 R4, desc[UR46][R4.64] ;  /* 0x0000002e04049980 */ /* 0x000f68000c101d00 */
[----:B------:R-:W5:Y:S01]  /*2c8e0*/  @!P1 LD.E.128 R24, desc[UR46][R24.64] ;  /* 0x0000002e18189980 */ /* 0x000f62000c101d00 */
[----:B------:R-:W-:Y:S01]  /*2c8f0*/  IMAD.MOV.U32 R13, RZ, RZ, R37 ;  /* 0x000000ffff0d7224 */ /* 0x000fe200078e0025 */
[----:B------:R-:W-:Y:S01]  /*2c900*/  CS2R R44, SRZ ;  /* 0x00000000002c7805 */ /* 0x000fe2000001ff00 */
[----:B------:R-:W-:Y:S01]  /*2c910*/  IMAD.MOV.U32 R12, RZ, RZ, 0x1 ;  /* 0x00000001ff0c7424 */ /* 0x000fe200078e00ff */
[----:B------:R-:W-:-:S02]  /*2c920*/  CS2R R46, SRZ ;  /* 0x00000000002e7805 */ /* 0x000fc4000001ff00 */
[----:B------:R-:W-:Y:S02]  /*2c930*/  CS2R R48, SRZ ;  /* 0x0000000000307805 */ /* 0x000fe4000001ff00 */
[----:B------:R-:W-:-:S07]  /*2c940*/  CS2R R50, SRZ ;  /* 0x0000000000327805 */ /* 0x000fce000001ff00 */
[----:B-----5:R-:W-:Y:S05]  /*2c950*/  WARPSYNC.COLLECTIVE R15, `(.L_x_1846) ;  /* 0x000000000f087348 */ /* 0x020fea0003c00000 */
[----:B------:R0:W1:Y:S02]  /*2c960*/  SHFL.IDX P6, R14, R13, R12, R11 ;  /* 0x0000000c0d0e7389 */ /* 0x00006400000c000b */
[----:B01---5:R-:W-:Y:S01]  /*2c970*/  ENDCOLLECTIVE ;  /* 0x000000000000791b */ /* 0x023fe20003800000 */
.L_x_1846:
[----:B------:R-:W-:Y:S02]  /*2c980*/  IMAD.MOV.U32 R13, RZ, RZ, R53 ;  /* 0x000000ffff0d7224 */ /* 0x000fe400078e0035 */
[----:B------:R-:W-:-:S07]  /*2c990*/  IMAD.MOV.U32 R8, RZ, RZ, R14 ;  /* 0x000000ffff087224 */ /* 0x000fce00078e000e */
[----:B------:R-:W-:Y:S05]  /*2c9a0*/  WARPSYNC.COLLECTIVE R15, `(.L_x_1847) ;  /* 0x000000000f087348 */ /* 0x000fea0003c00000 */
[----:B------:R0:W1:Y:S02]  /*2c9b0*/  SHFL.IDX P6, R14, R13, R12, R11 ;  /* 0x0000000c0d0e7389 */ /* 0x00006400000c000b */
[----:B01----:R-:W-:Y:S01]  /*2c9c0*/  ENDCOLLECTIVE ;  /* 0x000000000000791b */ /* 0x003fe20003800000 */
.L_x_1847:
[----:B------:R-:W-:Y:S01]  /*2c9d0*/  MOV R13, R54 ;  /* 0x00000036000d7202 */ /* 0x000fe20000000f00 */
[----:B------:R-:W-:-:S07]  /*2c9e0*/  IMAD.MOV.U32 R9, RZ, RZ, R14 ;  /* 0x000000ffff097224 */ /* 0x000fce00078e000e */
[----:B------:R-:W-:Y:S05]  /*2c9f0*/  WARPSYNC.COLLECTIVE R15, `(.L_x_1848) ;  /* 0x000000000f087348 */ /* 0x000fea0003c00000 */
[----:B------:R0:W1:Y:S02]  /*2ca00*/  SHFL.IDX P6, R14, R13, R12, R11 ;  /* 0x0000000c0d0e7389 */ /* 0x00006400000c000b */
[----:B01----:R-:W-:Y:S01]  /*2ca10*/  ENDCOLLECTIVE ;  /* 0x000000000000791b */ /* 0x003fe20003800000 */
.L_x_1848:
[----:B------:R-:W-:Y:S02]  /*2ca20*/  IMAD.MOV.U32 R13, RZ, RZ, R55 ;  /* 0x000000ffff0d7224 */ /* 0x000fe400078e0037 */
[----:B------:R-:W-:-:S07]  /*2ca30*/  IMAD.MOV.U32 R10, RZ, RZ, R14 ;  /* 0x000000ffff0a7224 */ /* 0x000fce00078e000e */
[----:B------:R-:W-:Y:S05]  /*2ca40*/  WARPSYNC.COLLECTIVE R15, `(.L_x_1849) ;  /* 0x000000000f087348 */ /* 0x000fea0003c00000 */
[----:B------:R0:W1:Y:S02]  /*2ca50*/  SHFL.IDX P6, R14, R13, R12, R11 ;  /* 0x0000000c0d0e7389 */ /* 0x00006400000c000b */
[----:B01----:R-:W-:Y:S01]  /*2ca60*/  ENDCOLLECTIVE ;  /* 0x000000000000791b */ /* 0x003fe20003800000 */
.L_x_1849:
[----:B------:R-:W-:Y:S02]  /*2ca70*/  @!P1 IMAD.MOV.U32 R44, RZ, RZ, R4 ;  /* 0x000000ffff2c9224 */ /* 0x000fe400078e0004 */
[----:B------:R-:W-:Y:S01]  /*2ca80*/  @!P1 IMAD.MOV.U32 R45, RZ, RZ, R5 ;  /* 0x000000ffff2d9224 */ /* 0x000fe200078e0005 */
[----:B------:R-:W-:Y:S01]  /*2ca90*/  CS2R R4, SRZ ;  /* 0x0000000000047805 */ /* 0x000fe2000001ff00 */
[----:B------:R-:W-:Y:S02]  /*2caa0*/  @!P1 IMAD.MOV.U32 R46, RZ, RZ, R6 ;  /* 0x000000ffff2e9224 */ /* 0x000fe400078e0006 */
[----:B------:R-:W-:Y:S02]  /*2cab0*/  @!P1 IMAD.MOV.U32 R47, RZ, RZ, R7 ;  /* 0x000000ffff2f9224 */ /* 0x000fe400078e0007 */
[----:B------:R-:W-:Y:S02]  /*2cac0*/  @!P1 IMAD.MOV.U32 R48, RZ, RZ, R24 ;  /* 0x000000ffff309224 */ /* 0x000fe400078e0018 */
[----:B------:R-:W-:-:S02]  /*2cad0*/  @!P1 IMAD.MOV.U32 R49, RZ, RZ, R25 ;  /* 0x000000ffff319224 */ /* 0x000fc400078e0019 */
[----:B------:R-:W-:Y:S02]  /*2cae0*/  @!P1 IMAD.MOV.U32 R50, RZ, RZ, R26 ;  /* 0x000000ffff329224 */ /* 0x000fe400078e001a */
[----:B------:R-:W-:Y:S01]  /*2caf0*/  @!P1 IMAD.MOV.U32 R51, RZ, RZ, R27 ;  /* 0x000000ffff339224 */ /* 0x000fe200078e001b */
[----:B------:R-:W-:Y:S06]  /*2cb00*/  BRA `(.L_x_1850) ;  /* 0xfffffe0c00847947 */ /* 0x000fec000383ffff */
.L_x_1533:
[----:B------:R-:W-:Y:S01]  /*2cb10*/  BSSY B1, `(.L_x_1851) ;  /* 0x0000008000017945 */ /* 0x000fe20003800000 */
[----:B------:R-:W-:Y:S02]  /*2cb20*/  IMAD.MOV.U32 R13, RZ, RZ, R37 ;  /* 0x000000ffff0d7224 */ /* 0x000fe400078e0025 */
[----:B------:R-:W-:Y:S02]  /*2cb30*/  IMAD.MOV.U32 R12, RZ, RZ, 0x2 ;  /* 0x00000002ff0c7424 */ /* 0x000fe400078e00ff */
[----:B------:R-:W-:Y:S02]  /*2cb40*/  IMAD.MOV.U32 R11, RZ, RZ, 0x181f ;  /* 0x0000181fff0b7424 */ /* 0x000fe400078e00ff */
[----:B------:R-:W-:-:S07]  /*2cb50*/  IMAD.MOV.U32 R15, RZ, RZ, -0x1 ;  /* 0xffffffffff0f7424 */ /* 0x000fce00078e00ff */
[----:B-----5:R-:W-:Y:S05]  /*2cb60*/  WARPSYNC.COLLECTIVE R15, `(.L_x_1852) ;  /* 0x000000000f087348 */ /* 0x020fea0003c00000 */
[----:B------:R0:W1:Y:S02]  /*2cb70*/  SHFL.IDX P6, R14, R13, R12, R11 ;  /* 0x0000000c0d0e7389 */ /* 0x00006400000c000b */
[----:B01---5:R-:W-:Y:S01]  /*2cb80*/  ENDCOLLECTIVE ;  /* 0x000000000000791b */ /* 0x023fe20003800000 */
.L_x_1852:
[----:B------:R-:W-:Y:S05]  /*2cb90*/  BSYNC B1 ;  /* 0x0000000000017941 */ /* 0x000fea0003800000 */
.L_x_1851:
[----:B------:R-:W-:Y:S02]  /*2cba0*/  IMAD.MOV.U32 R13, RZ, RZ, R53 ;  /* 0x000000ffff0d7224 */ /* 0x000fe400078e0035 */
[----:B------:R-:W-:Y:S02]  /*2cbb0*/  IMAD.MOV.U32 R12, RZ, RZ, 0x2 ;  /* 0x00000002ff0c7424 */ /* 0x000fe400078e00ff */
[----:B------:R-:W-:Y:S02]  /*2cbc0*/  IMAD.MOV.U32 R11, RZ, RZ, 0x181f ;  /* 0x0000181fff0b7424 */ /* 0x000fe400078e00ff */
[----:B------:R-:W-:Y:S02]  /*2cbd0*/  IMAD.MOV.U32 R15, RZ, RZ, -0x1 ;  /* 0xffffffffff0f7424 */ /* 0x000fe400078e00ff */
[----:B------:R-:W-:Y:S02]  /*2cbe0*/  IMAD.MOV.U32 R8, RZ, RZ, R14 ;  /* 0x000000ffff087224 */ /* 0x000fe400078e000e */
[----:B------:R-:W-:-:S07]  /*2cbf0*/  VIADD R20, R0, 0x40 ;  /* 0x0000004000147836 */ /* 0x000fce0000000000 */
[----:B------:R-:W-:Y:S05]  /*2cc00*/  WARPSYNC.COLLECTIVE R15, `(.L_x_1853) ;  /* 0x000000000f087348 */ /* 0x000fea0003c00000 */
[----:B------:R0:W1:Y:S02]  /*2cc10*/  SHFL.IDX P6, R14, R13, R12, R11 ;  /* 0x0000000c0d0e7389 */ /* 0x00006400000c000b */
[----:B01----:R-:W-:Y:S01]  /*2cc20*/  ENDCOLLECTIVE ;  /* 0x000000000000791b */ /* 0x003fe20003800000 */
.L_x_1853:
[----:B------:R-:W-:Y:S01]  /*2cc30*/  ISETP.GE.OR P1, PT, R20, R57, P0 ;  /* 0x000000391400720c */ /* 0x000fe20000726670 */
[----:B------:R-:W-:Y:S02]  /*2cc40*/  IMAD.MOV.U32 R13, RZ, RZ, R54 ;  /* 0x000000ffff0d7224 */ /* 0x000fe400078e0036 */
[----:B------:R-:W-:-:S10]  /*2cc50*/  IMAD.MOV.U32 R9, RZ, RZ, R14 ;  /* 0x000000ffff097224 */ /* 0x000fd400078e000e */
[----:B------:R-:W-:Y:S05]  /*2cc60*/  WARPSYNC.COLLECTIVE R15, `(.L_x_1854) ;  /* 0x000000000f087348 */ /* 0x000fea0003c00000 */
[----:B------:R0:W1:Y:S02]  /*2cc70*/  SHFL.IDX P6, R14, R13, R12, R11 ;  /* 0x0000000c0d0e7389 */ /* 0x00006400000c000b */
[----:B01----:R-:W-:Y:S01]  /*2cc80*/  ENDCOLLECTIVE ;  /* 0x000000000000791b */ /* 0x003fe20003800000 */
.L_x_1854:
[----:B------:R-:W-:-:S05]  /*2cc90*/  @!P1 IADD3 R24, P2, R22, R9, RZ ;  /* 0x0000000916189210 */ /* 0x000fca0007f5e0ff */
[----:B------:R-:W-:Y:S02]  /*2cca0*/  @!P1 IMAD.X R25, R8, 0x1, R59, P2 ;  /* 0x0000000108199824 */ /* 0x000fe400010e063b */
[----:B------:R-:W-:-:S04]  /*2ccb0*/  IMAD.MOV.U32 R13, RZ, RZ, R55 ;  /* 0x000000ffff0d7224 */ /* 0x000fc800078e0037 */
[----:B------:R-:W5:Y:S01]  /*2ccc0*/  @!P1 LD.E.128 R24, desc[UR46][R24.64] ;  /* 0x0000002e18189980 */ /* 0x000f62000c101d00 */
[----:B------:R-:W-:-:S07]  /*2ccd0*/  IMAD.MOV.U32 R10, RZ, RZ, R14 ;  /* 0x000000ffff0a7224 */ /* 0x000fce00078e000e */
[----:B-----5:R-:W-:Y:S05]  /*2cce0*/  WARPSYNC.COLLECTIVE R15, `(.L_x_1855) ;  /* 0x000000000f087348 */ /* 0x020fea0003c00000 */
[----:B------:R0:W1:Y:S02]  /*2ccf0*/  SHFL.IDX P6, R14, R13, R12, R11 ;  /* 0x0000000c0d0e7389 */ /* 0x00006400000c000b */
[----:B01---5:R-:W-:Y:S01]  /*2cd00*/  ENDCOLLECTIVE ;  /* 0x000000000000791b */ /* 0x023fe20003800000 */
.L_x_1855:
[----:B------:R-:W-:-:S05]  /*2cd10*/  @!P1 IADD3 R32, P3, R22, R14, RZ ;  /* 0x0000000e16209210 */ /* 0x000fca0007f7e0ff */
[----:B------:R-:W-:-:S06]  /*2cd20*/  @!P1 IMAD.X R33, R10, 0x1, R59, P3 ;  /* 0x000000010a219824 */ /* 0x000fcc00018e063b */
[----:B------:R-:W5:Y:S01]  /*2cd30*/  @!P1 LD.E.128 R32, desc[UR46][R32.64] ;  /* 0x0000002e20209980 */ /* 0x000f62000c101d00 */
[----:B------:R-:W-:Y:S01]  /*2cd40*/  MOV R13, R37 ;  /* 0x00000025000d7202 */ /* 0x000fe20000000f00 */
[----:B------:R-:W-:-:S07]  /*2cd50*/  IMAD.MOV.U32 R12, RZ, RZ, 0x3 ;  /* 0x00000003ff0c7424 */ /* 0x000fce00078e00ff */
[----:B-----5:R-:W-:Y:S05]  /*2cd60*/  WARPSYNC.COLLECTIVE R15, `(.L_x_1856) ;  /* 0x000000000f087348 */ /* 0x020fea0003c00000 */
[----:B------:R0:W1:Y:S02]  /*2cd70*/  SHFL.IDX P6, R14, R13, R12, R11 ;  /* 0x0000000c0d0e7389 */ /* 0x00006400000c000b */
[----:B01---5:R-:W-:Y:S01]  /*2cd80*/  ENDCOLLECTIVE ;  /* 0x000000000000791b */ /* 0x023fe20003800000 */
.L_x_1856:
[----:B------:R-:W-:Y:S02]  /*2cd90*/  IMAD.MOV.U32 R13, RZ, RZ, R53 ;  /* 0x000000ffff0d7224 */ /* 0x000fe400078e0035 */
[----:B------:R-:W-:-:S07]  /*2cda0*/  IMAD.MOV.U32 R37, RZ, RZ, R14 ;  /* 0x000000ffff257224 */ /* 0x000fce00078e000e */
[----:B------:R-:W-:Y:S05]  /*2cdb0*/  WARPSYNC.COLLECTIVE R15, `(.L_x_1857) ;  /* 0x000000000f087348 */ /* 0x000fea0003c00000 */
[----:B------:R0:W1:Y:S02]  /*2cdc0*/  SHFL.IDX P6, R14, R13, R12, R11 ;  /* 0x0000000c0d0e7389 */ /* 0x00006400000c000b */
[----:B01----:R-:W-:Y:S01]  /*2cdd0*/  ENDCOLLECTIVE ;  /* 0x000000000000791b */ /* 0x003fe20003800000 */
.L_x_1857:
[----:B------:R-:W-:Y:S02]  /*2cde0*/  IMAD.MOV.U32 R13, RZ, RZ, R54 ;  /* 0x000000ffff0d7224 */ /* 0x000fe400078e0036 */
[----:B------:R-:W-:-:S07]  /*2cdf0*/  IMAD.MOV.U32 R53, RZ, RZ, R14 ;  /* 0x000000ffff357224 */ /* 0x000fce00078e000e */
[----:B------:R-:W-:Y:S05]  /*2ce00*/  WARPSYNC.COLLECTIVE R15, `(.L_x_1858) ;  /* 0x000000000f087348 */ /* 0x000fea0003c00000 */
[----:B------:R0:W1:Y:S02]  /*2ce10*/  SHFL.IDX P6, R14, R13, R12, R11 ;  /* 0x0000000c0d0e7389 */ /* 0x00006400000c000b */
[----:B01----:R-:W-:Y:S01]  /*2ce20*/  ENDCOLLECTIVE ;  /* 0x000000000000791b */ /* 0x003fe20003800000 */
.L_x_1858:
[----:B------:R-:W-:Y:S02]  /*2ce30*/  IMAD.MOV.U32 R13, RZ, RZ, R55 ;  /* 0x000000ffff0d7224 */ /* 0x000fe400078e0037 */
[----:B------:R-:W-:-:S07]  /*2ce40*/  IMAD.MOV.U32 R54, RZ, RZ, R14 ;  /* 0x000000ffff367224 */ /* 0x000fce00078e000e */
[----:B------:R-:W-:Y:S05]  /*2ce50*/  WARPSYNC.COLLECTIVE R15, `(.L_x_1859) ;  /* 0x000000000f087348 */ /* 0x000fea0003c00000 */
[----:B------:R0:W1:Y:S02]  /*2ce60*/  SHFL.IDX P6, R14, R13, R12, R11 ;  /* 0x0000000c0d0e7389 */ /* 0x00006400000c000b */
[----:B01----:R-:W-:Y:S01]  /*2ce70*/  ENDCOLLECTIVE ;  /* 0x000000000000791b */ /* 0x003fe20003800000 */
.L_x_1859:
[----:B------:R-:W-:Y:S02]  /*2ce80*/  CS2R R20, SRZ ;  /* 0x0000000000147805 */ /* 0x000fe4000001ff00 */
[----:B------:R-:W-:Y:S02]  /*2ce90*/  CS2R R38, SRZ ;  /* 0x0000000000267805 */ /* 0x000fe4000001ff00 */
[----:B------:R-:W-:Y:S02]  /*2cea0*/  CS2R R40, SRZ ;  /* 0x0000000000287805 */ /* 0x000fe4000001ff00 */
[----:B------:R-:W-:Y:S02]  /*2ceb0*/  CS2R R42, SRZ ;  /* 0x00000000002a7805 */ /* 0x000fe4000001ff00 */
[----:B------:R-:W-:Y:S01]  /*2cec0*/  CS2R R8, SRZ ;  /* 0x0000000000087805 */ /* 0x000fe2000001ff00 */
[----:B------:R-:W-:Y:S02]  /*2ced0*/  IMAD.MOV.U32 R55, RZ, RZ, R14 ;  /* 0x000000ffff377224 */ /* 0x000fe400078e000e */
[----:B------:R-:W-:-:S02]  /*2cee0*/  @!P1 IMAD.MOV.U32 R20, RZ, RZ, R24 ;  /* 0x000000ffff149224 */ /* 0x000fc400078e0018 */
[----:B------:R-:W-:Y:S02]  /*2cef0*/  @!P1 IMAD.MOV.U32 R21, RZ, RZ, R25 ;  /* 0x000000ffff159224 */ /* 0x000fe400078e0019 */
[----:B------:R-:W-:Y:S02]  /*2cf00*/  @!P1 IMAD.MOV.U32 R38, RZ, RZ, R26 ;  /* 0x000000ffff269224 */ /* 0x000fe400078e001a */
[----:B------:R-:W-:Y:S02]  /*2cf10*/  @!P1 IMAD.MOV.U32 R39, RZ, RZ, R27 ;  /* 0x000000ffff279224 */ /* 0x000fe400078e001b */
[----:B------:R-:W-:Y:S02]  /*2cf20*/  @!P1 IMAD.MOV.U32 R40, RZ, RZ, R32 ;  /* 0x000000ffff289224 */ /* 0x000fe400078e0020 */
[----:B------:R-:W-:Y:S02]  /*2cf30*/  @!P1 IMAD.MOV.U32 R41, RZ, RZ, R33 ;  /* 0x000000ffff299224 */ /* 0x000fe400078e0021 */
[----:B------:R-:W-:-:S02]  /*2cf40*/  @!P1 IMAD.MOV.U32 R42, RZ, RZ, R34 ;  /* 0x000000ffff2a9224 */ /* 0x000fc400078e0022 */
[----:B------:R-:W-:Y:S01]  /*2cf50*/  @!P1 IMAD.MOV.U32 R43, RZ, RZ, R35 ;  /* 0x000000ffff2b9224 */ /* 0x000fe200078e0023 */
[----:B------:R-:W-:Y:S06]  /*2cf60*/  BRA `(.L_x_1860) ;  /* 0xfffffe0c00307947 */ /* 0x000fec000383ffff */
.L_x_1537:
[----:B0-----:R0:W1:Y:S02]  /*2cf70*/  SYNCS.PHASECHK.TRANS64.TRYWAIT P4, [R16+URZ+0x28400], R25 ;  /* 0x02840019100075a7 */ /* 0x001064000808017f */
[----:B-1----:R-:W-:Y:S05]  /*2cf80*/  @!P4 NANOSLEEP.SYNCS 0x989680 ;  /* 0x009896800000c95d */ /* 0x002fea0003900000 */
[----:B------:R-:W1:Y:S02]  /*2cf90*/  @!P4 SYNCS.PHASECHK.TRANS64 P4, [R16+URZ+0x28400], R25 ;  /* 0x028400191000c5a7 */ /* 0x000e64000808007f */
[----:B-1----:R-:W-:Y:S05]  /*2cfa0*/  @!P4 BRA `(.L_x_1537) ;  /* 0xfffffffc00f0c947 */ /* 0x002fea000383ffff */
[----:B------:R-:W-:Y:S05]  /*2cfb0*/  BRA `(.L_x_1861) ;  /* 0xfffffe0c00a07947 */ /* 0x000fea000383ffff */
.L_x_1547:
[----:B0-----:R0:W1:Y:S02]  /*2cfc0*/  SYNCS.PHASECHK.TRANS64.TRYWAIT P2, [R11+URZ+0x28430], R0 ;  /* 0x028430000b0075a7 */ /* 0x001064000804017f */
[----:B-1----:R-:W-:Y:S05]  /*2cfd0*/  @!P2 NANOSLEEP.SYNCS 0x989680 ;  /* 0x009896800000a95d */ /* 0x002fea0003900000 */
[----:B------:R-:W1:Y:S02]  /*2cfe0*/  @!P2 SYNCS.PHASECHK.TRANS64 P2, [R11+URZ+0x28430], R0 ;  /* 0x028430000b00a5a7 */ /* 0x000e64000804007f */
[----:B-1----:R-:W-:Y:S05]  /*2cff0*/  @!P2 BRA `(.L_x_1547) ;  /* 0xfffffffc00f0a947 */ /* 0x002fea000383ffff */
[----:B------:R-:W-:Y:S05]  /*2d000*/  BRA `(.L_x_1546) ;  /* 0xfffffe5000047947 */ /* 0x000fea000383ffff */
.L_x_1565:
[----:B-1----:R1:W2:Y:S02]  /*2d010*/  SYNCS.PHASECHK.TRANS64.TRYWAIT P5, [R6+URZ+0x28430], R7 ;  /* 0x02843007060075a7 */ /* 0x0022a400080a017f */
[----:B--2---:R-:W-:Y:S05]  /*2d020*/  @!P5 NANOSLEEP.SYNCS 0x989680 ;  /* 0x009896800000d95d */ /* 0x004fea0003900000 */
[----:B------:R-:W2:Y:S02]  /*2d030*/  @!P5 SYNCS.PHASECHK.TRANS64 P5, [R6+URZ+0x28430], R7 ;  /* 0x028430070600d5a7 */ /* 0x000ea400080a007f */
[----:B--2---:R-:W-:Y:S05]  /*2d040*/  @!P5 BRA `(.L_x_1565) ;  /* 0xfffffffc00f0d947 */ /* 0x004fea000383ffff */
[----:B------:R-:W-:Y:S05]  /*2d050*/  BRA `(.L_x_1564) ;  /* 0xfffffe7800d47947 */ /* 0x000fea000383ffff */
.L_x_1569:
[----:B-1----:R1:W2:Y:S02]  /*2d060*/  SYNCS.PHASECHK.TRANS64.TRYWAIT P4, [R7+URZ+0x28450], R6 ;  /* 0x02845006070075a7 */ /* 0x0022a4000808017f */
[----:B--2---:R-:W-:Y:S05]  /*2d070*/  @!P4 NANOSLEEP.SYNCS 0x989680 ;  /* 0x009896800000c95d */ /* 0x004fea0003900000 */
[----:B------:R-:W2:Y:S02]  /*2d080*/  @!P4 SYNCS.PHASECHK.TRANS64 P4, [R7+URZ+0x28450], R6 ;  /* 0x028450060700c5a7 */ /* 0x000ea4000808007f */
[----:B--2---:R-:W-:Y:S05]  /*2d090*/  @!P4 BRA `(.L_x_1569) ;  /* 0xfffffffc00f0c947 */ /* 0x004fea000383ffff */
[----:B------:R-:W-:Y:S05]  /*2d0a0*/  BRA `(.L_x_1566) ;  /* 0xfffffe7c00d47947 */ /* 0x000fea000383ffff */
.L_x_1589:
[----:B-1----:R1:W2:Y:S02]  /*2d0b0*/  SYNCS.PHASECHK.TRANS64.TRYWAIT P3, [R6+URZ+0x28430], R7 ;  /* 0x02843007060075a7 */ /* 0x0022a4000806017f */
[----:B--2---:R-:W-:Y:S05]  /*2d0c0*/  @!P3 NANOSLEEP.SYNCS 0x989680 ;  /* 0x009896800000b95d */ /* 0x004fea0003900000 */
[----:B------:R-:W2:Y:S02]  /*2d0d0*/  @!P3 SYNCS.PHASECHK.TRANS64 P3, [R6+URZ+0x28430], R7 ;  /* 0x028430070600b5a7 */ /* 0x000ea4000806007f */
[----:B--2---:R-:W-:Y:S05]  /*2d0e0*/  @!P3 BRA `(.L_x_1589) ;  /* 0xfffffffc00f0b947 */ /* 0x004fea000383ffff */
[----:B------:R-:W-:Y:S05]  /*2d0f0*/  BRA `(.L_x_1588) ;  /* 0xfffffea400ac7947 */ /* 0x000fea000383ffff */
.L_x_1593:
[----:B-1----:R1:W2:Y:S02]  /*2d100*/  SYNCS.PHASECHK.TRANS64.TRYWAIT P2, [R7+URZ+0x28450], R6 ;  /* 0x02845006070075a7 */ /* 0x0022a4000804017f */
[----:B--2---:R-:W-:Y:S05]  /*2d110*/  @!P2 NANOSLEEP.SYNCS 0x989680 ;  /* 0x009896800000a95d */ /* 0x004fea0003900000 */
[----:B------:R-:W2:Y:S02]  /*2d120*/  @!P2 SYNCS.PHASECHK.TRANS64 P2, [R7+URZ+0x28450], R6 ;  /* 0x028450060700a5a7 */ /* 0x000ea4000804007f */
[----:B--2---:R-:W-:Y:S05]  /*2d130*/  @!P2 BRA `(.L_x_1593) ;  /* 0xfffffffc00f0a947 */ /* 0x004fea000383ffff */
[----:B------:R-:W-:Y:S05]  /*2d140*/  BRA `(.L_x_1590) ;  /* 0xfffffea800b87947 */ /* 0x000fea000383ffff */
.L_x_1601:
[----:B-1----:R1:W2:Y:S02]  /*2d150*/  SYNCS.PHASECHK.TRANS64.TRYWAIT P3, [R6+URZ+0x28430], R7 ;  /* 0x02843007060075a7 */ /* 0x0022a4000806017f */
[----:B--2---:R-:W-:Y:S05]  /*2d160*/  @!P3 NANOSLEEP.SYNCS 0x989680 ;  /* 0x009896800000b95d */ /* 0x004fea0003900000 */
[----:B------:R-:W2:Y:S02]  /*2d170*/  @!P3 SYNCS.PHASECHK.TRANS64 P3, [R6+URZ+0x28430], R7 ;  /* 0x028430070600b5a7 */ /* 0x000ea4000806007f */
[----:B--2---:R-:W-:Y:S05]  /*2d180*/  @!P3 BRA `(.L_x_1601) ;  /* 0xfffffffc00f0b947 */ /* 0x004fea000383ffff */
[----:B------:R-:W-:Y:S05]  /*2d190*/  BRA `(.L_x_1600) ;  /* 0xfffffec4005c7947 */ /* 0x000fea000383ffff */
.L_x_1605:
[----:B-1----:R1:W2:Y:S02]  /*2d1a0*/  SYNCS.PHASECHK.TRANS64.TRYWAIT P2, [R7+URZ+0x28450], R6 ;  /* 0x02845006070075a7 */ /* 0x0022a4000804017f */
[----:B--2---:R-:W-:Y:S05]  /*2d1b0*/  @!P2 NANOSLEEP.SYNCS 0x989680 ;  /* 0x009896800000a95d */ /* 0x004fea0003900000 */
[----:B------:R-:W2:Y:S02]  /*2d1c0*/  @!P2 SYNCS.PHASECHK.TRANS64 P2, [R7+URZ+0x28450], R6 ;  /* 0x028450060700a5a7 */ /* 0x000ea4000804007f */
[----:B--2---:R-:W-:Y:S05]  /*2d1d0*/  @!P2 BRA `(.L_x_1605) ;  /* 0xfffffffc00f0a947 */ /* 0x004fea000383ffff */
[----:B------:R-:W-:Y:S05]  /*2d1e0*/  BRA `(.L_x_1602) ;  /* 0xfffffec800687947 */ /* 0x000fea000383ffff */
.L_x_1619:
[----:B-1----:R1:W2:Y:S02]  /*2d1f0*/  SYNCS.PHASECHK.TRANS64.TRYWAIT P1, [R10+URZ+0x28450], R2 ;  /* 0x028450020a0075a7 */ /* 0x0022a4000802017f */
[----:B--2---:R-:W-:Y:S05]  /*2d200*/  @!P1 NANOSLEEP.SYNCS 0x989680 ;  /* 0x009896800000995d */ /* 0x004fea0003900000 */
[----:B------:R-:W2:Y:S02]  /*2d210*/  @!P1 SYNCS.PHASECHK.TRANS64 P1, [R10+URZ+0x28450], R2 ;  /* 0x028450020a0095a7 */ /* 0x000ea4000802007f */
[----:B--2---:R-:W-:Y:S05]  /*2d220*/  @!P1 BRA `(.L_x_1619) ;  /* 0xfffffffc00f09947 */ /* 0x004fea000383ffff */
[----:B------:R-:W-:Y:S05]  /*2d230*/  BRA `(.L_x_1618) ;  /* 0xfffffeec006c7947 */ /* 0x000fea000383ffff */
.L_x_1623:
[----:B-----5:R-:W-:Y:S01]  /*2d240*/  IMAD.MOV.U32 R12, RZ, RZ, R0 ;  /* 0x000000ffff0c7224 */ /* 0x020fe200078e0000 */
[----:B---3--:R-:W-:Y:S01]  /*2d250*/  LOP3.LUT R2, R0, 0x2, RZ, 0x3c, !PT ;  /* 0x0000000200027812 */ /* 0x008fe200078e3cff */
[----:B------:R-:W-:Y:S01]  /*2d260*/  IMAD.MOV.U32 R11, RZ, RZ, 0x1c1f ;  /* 0x00001c1fff0b7424 */ /* 0x000fe200078e00ff */
[----:B------:R-:W-:Y:S01]  /*2d270*/  SEL R165, R6, R147, P0 ;  /* 0x0000009306a57207 */ /* 0x000fe20000000000 */
[----:B------:R-:W-:Y:S01]  /*2d280*/  IMAD.MOV.U32 R15, RZ, RZ, -0x1 ;  /* 0xffffffffff0f7424 */ /* 0x000fe200078e00ff */
[----:B------:R-:W-:Y:S02]  /*2d290*/  SEL R164, R147, R6, P0 ;  /* 0x0000000693a47207 */ /* 0x000fe40000000000 */
[----:B------:R-:W-:-:S07]  /*2d2a0*/  SEL R10, R7, R8, P0 ;  /* 0x00000008070a7207 */ /* 0x000fce0000000000 */
[----:B012---:R-:W-:Y:S05]  /*2d2b0*/  WARPSYNC.COLLECTIVE R15, `(.L_x_1862) ;  /* 0x000000000f087348 */ /* 0x007fea0003c00000 */
[----:B------:R3:W4:Y:S02]  /*2d2c0*/  SHFL.IDX P6, R14, R13, R12, R11 ;  /* 0x0000000c0d0e7389 */ /* 0x00072400000c000b */
[----:B01234-:R-:W-:Y:S01]  /*2d2d0*/  ENDCOLLECTIVE ;  /* 0x000000000000791b */ /* 0x01ffe20003800000 */
.L_x_1862:
        /* <DEDUP_REMOVED lines=18> */
.L_x_1863:
        /* <DEDUP_REMOVED lines=19> */
.L_x_1864:
        /* <DEDUP_REMOVED lines=18> */
.L_x_1865:
        /* <DEDUP_REMOVED lines=18> */
.L_x_1866:
        /* <DEDUP_REMOVED lines=18> */
.L_x_1867:
        /* <DEDUP_REMOVED lines=19> */
.L_x_1868:
        /* <DEDUP_REMOVED lines=18> */
.L_x_1869:
        /* <DEDUP_REMOVED lines=19> */
.L_x_1870:
        /* <DEDUP_REMOVED lines=18> */
.L_x_1871:
        /* <DEDUP_REMOVED lines=12> */
.L_x_1872:
[----:B------:R-:W-:Y:S02]  /*2ddf0*/  IMAD.MOV.U32 R13, RZ, RZ, R40 ;  /* 0x000000ffff0d7224 */ /* 0x000fe400078e0028 */
[----:B------:R-:W-:-:S07]  /*2de00*/  IMAD.MOV.U32 R25, RZ, RZ, R14 ;  /* 0x000000ffff197224 */ /* 0x000fce00078e000e */
[----:B------:R-:W-:Y:S05]  /*2de10*/  WARPSYNC.COLLECTIVE R15, `(.L_x_1873) ;  /* 0x000000000f087348 */ /* 0x000fea0003c00000 */
[----:B------:R0:W1:Y:S02]  /*2de20*/  SHFL.IDX P6, R14, R13, R12, R11 ;  /* 0x0000000c0d0e7389 */ /* 0x00006400000c000b */
[----:B01----:R-:W-:Y:S01]  /*2de30*/  ENDCOLLECTIVE ;  /* 0x000000000000791b */ /* 0x003fe20003800000 */
.L_x_1873:
[----:B------:R-:W-:Y:S02]  /*2de40*/  SEL R191, R21, R25, P0 ;  /* 0x0000001915bf7207 */ /* 0x000fe40000000000 */
[----:B------:R-:W-:Y:S01]  /*2de50*/  SEL R195, R25, R21, P0 ;  /* 0x0000001519c37207 */ /* 0x000fe20000000000 */
[----:B------:R-:W-:Y:S02]  /*2de60*/  IMAD.MOV.U32 R13, RZ, RZ, R38 ;  /* 0x000000ffff0d7224 */ /* 0x000fe400078e0026 */
[----:B------:R-:W-:Y:S02]  /*2de70*/  IMAD.MOV.U32 R12, RZ, RZ, R0 ;  /* 0x000000ffff0c7224 */ /* 0x000fe400078e0000 */
[----:B------:R-:W-:-:S07]  /*2de80*/  IMAD.MOV.U32 R24, RZ, RZ, R14 ;  /* 0x000000ffff187224 */ /* 0x000fce00078e000e */
[----:B------:R-:W-:Y:S05]  /*2de90*/  WARPSYNC.COLLECTIVE R15, `(.L_x_1874) ;  /* 0x000000000f087348 */ /* 0x000fea0003c00000 */
[----:B------:R0:W1:Y:S02]  /*2dea0*/  SHFL.IDX P6, R14, R13, R12, R11 ;  /* 0x0000000c0d0e7389 */ /* 0x00006400000c000b */
[----:B01----:R-:W-:Y:S01]  /*2deb0*/  ENDCOLLECTIVE ;  /* 0x000000000000791b */ /* 0x003fe20003800000 */
.L_x_1874:
[----:B------:R-:W-:Y:S02]  /*2dec0*/  SEL R197, R20, R24, P0 ;  /* 0x0000001814c57207 */ /* 0x000fe40000000000 */
[----:B------:R-:W-:Y:S01]  /*2ded0*/  SEL R201, R24, R20, P0 ;  /* 0x0000001418c97207 */ /* 0x000fe20000000000 */
[----:B------:R-:W-:Y:S02]  /*2dee0*/  IMAD.MOV.U32 R13, RZ, RZ, R34 ;  /* 0x000000ffff0d7224 */ /* 0x000fe400078e0022 */
[----:B------:R-:W-:-:S07]  /*2def0*/  IMAD.MOV.U32 R38, RZ, RZ, R14 ;  /* 0x000000ffff267224 */ /* 0x000fce00078e000e */
[----:B------:R-:W-:Y:S05]  /*2df00*/  WARPSYNC.COLLECTIVE R15, `(.L_x_1875) ;  /* 0x000000000f087348 */ /* 0x000fea0003c00000 */
[----:B------:R0:W1:Y:S02]  /*2df10*/  SHFL.IDX P6, R14, R13, R12, R11 ;  /* 0x0000000c0d0e7389 */ /* 0x00006400000c000b */
[----:B01----:R-:W-:Y:S01]  /*2df20*/  ENDCOLLECTIVE ;  /* 0x000000000000791b */ /* 0x003fe20003800000 */
.L_x_1875:
[----:B------:R-:W-:Y:S01]  /*2df30*/  IMAD.MOV.U32 R13, RZ, RZ, R52 ;  /* 0x000000ffff0d7224 */ /* 0x000fe200078e0034 */
[----:B------:R-:W-:Y:S01]  /*2df40*/  MOV R12, R2 ;  /* 0x00000002000c7202 */ /* 0x000fe20000000f00 */
[----:B------:R-:W-:-:S07]  /*2df50*/  IMAD.MOV.U32 R34, RZ, RZ, R14 ;  /* 0x000000ffff227224 */ /* 0x000fce00078e000e */
[----:B------:R-:W-:Y:S05]  /*2df60*/  WARPSYNC.COLLECTIVE R15, `(.L_x_1876) ;  /* 0x000000000f087348 */ /* 0x000fea0003c00000 */
[----:B------:R0:W1:Y:S02]  /*2df70*/  SHFL.IDX P6, R14, R13, R12, R11 ;  /* 0x0000000c0d0e7389 */ /* 0x00006400000c000b */
[----:B01----:R-:W-:Y:S01]  /*2df80*/  ENDCOLLECTIVE ;  /* 0x000000000000791b */ /* 0x003fe20003800000 */
.L_x_1876:
[----:B------:R-:W-:Y:S02]  /*2df90*/  IMAD.MOV.U32 R13, RZ, RZ, R31 ;  /* 0x000000ffff0d7224 */ /* 0x000fe400078e001f */
[----:B------:R-:W-:-:S07]  /*2dfa0*/  IMAD.MOV.U32 R52, RZ, RZ, R14 ;  /* 0x000000ffff347224 */ /* 0x000fce00078e000e */
[----:B------:R-:W-:Y:S05]  /*2dfb0*/  WARPSYNC.COLLECTIVE R15, `(.L_x_1877) ;  /* 0x000000000f087348 */ /* 0x000fea0003c00000 */
[----:B------:R0:W1:Y:S02]  /*2dfc0*/  SHFL.IDX P6, R14, R13, R12, R11 ;  /* 0x0000000c0d0e7389 */ /* 0x00006400000c000b */
[----:B01----:R-:W-:Y:S01]  /*2dfd0*/  ENDCOLLECTIVE ;  /* 0x000000000000791b */ /* 0x003fe20003800000 */
.L_x_1877:
        /* <DEDUP_REMOVED lines=8> */
.L_x_1878:
[----:B------:R-:W-:Y:S02]  /*2e060*/  SEL R189, R34, R31, P0 ;  /* 0x0000001f22bd7207 */ /* 0x000fe40000000000 */
[----:B------:R-:W-:Y:S01]  /*2e070*/  SEL R190, R31, R34, P0 ;  /* 0x000000221fbe7207 */ /* 0x000fe20000000000 */
[----:B------:R-:W-:Y:S02]  /*2e080*/  IMAD.MOV.U32 R13, RZ, RZ, R30 ;  /* 0x000000ffff0d7224 */ /* 0x000fe400078e001e */
[----:B------:R-:W-:-:S07]  /*2e090*/  IMAD.MOV.U32 R37, RZ, RZ, R14 ;  /* 0x000000ffff257224 */ /* 0x000fce00078e000e */
[----:B------:R-:W-:Y:S05]  /*2e0a0*/  WARPSYNC.COLLECTIVE R15, `(.L_x_1879) ;  /* 0x000000000f087348 */ /* 0x000fea0003c00000 */
[----:B------:R0:W1:Y:S02]  /*2e0b0*/  SHFL.IDX P6, R14, R13, R12, R11 ;  /* 0x0000000c0d0e7389 */ /* 0x00006400000c000b */
[----:B01----:R-:W-:Y:S01]  /*2e0c0*/  ENDCOLLECTIVE ;  /* 0x000000000000791b */ /* 0x003fe20003800000 */
.L_x_1879:
[----:B------:R-:W-:Y:S02]  /*2e0d0*/  IMAD.MOV.U32 R13, RZ, RZ, R60 ;  /* 0x000000ffff0d7224 */ /* 0x000fe400078e003c */
[----:B------:R-:W-:Y:S02]  /*2e0e0*/  IMAD.MOV.U32 R12, RZ, RZ, R2 ;  /* 0x000000ffff0c7224 */ /* 0x000fe400078e0002 */
[----:B------:R-:W-:-:S07]  /*2e0f0*/  IMAD.MOV.U32 R30, RZ, RZ, R14 ;  /* 0x000000ffff1e7224 */ /* 0x000fce00078e000e */
[----:B------:R-:W-:Y:S05]  /*2e100*/  WARPSYNC.COLLECTIVE R15, `(.L_x_1880) ;  /* 0x000000000f087348 */ /* 0x000fea0003c00000 */
[----:B------:R0:W1:Y:S02]  /*2e110*/  SHFL.IDX P6, R14, R13, R12, R11 ;  /* 0x0000000c0d0e7389 */ /* 0x00006400000c000b */
[----:B01----:R-:W-:Y:S01]  /*2e120*/  ENDCOLLECTIVE ;  /* 0x000000000000791b */ /* 0x003fe20003800000 */
.L_x_1880:
[----:B------:R-:W-:Y:S02]  /*2e130*/  IMAD.MOV.U32 R13, RZ, RZ, R29 ;  /* 0x000000ffff0d7224 */ /* 0x000fe400078e001d */
[----:B------:R-:W-:-:S07]  /*2e140*/  IMAD.MOV.U32 R60, RZ, RZ, R14 ;  /* 0x000000ffff3c7224 */ /* 0x000fce00078e000e */
[----:B------:R-:W-:Y:S05]  /*2e150*/  WARPSYNC.COLLECTIVE R15, `(.L_x_1881) ;  /* 0x000000000f087348 */ /* 0x000fea0003c00000 */
[----:B------:R0:W1:Y:S02]  /*2e160*/  SHFL.IDX P6, R14, R13, R12, R11 ;  /* 0x0000000c0d0e7389 */ /* 0x00006400000c000b */
[----:B01----:R-:W-:Y:S01]  /*2e170*/  ENDCOLLECTIVE ;  /* 0x000000000000791b */ /* 0x003fe20003800000 */
.L_x_1881:
        /* <DEDUP_REMOVED lines=8> */
.L_x_1882:
[----:B------:R-:W-:Y:S02]  /*2e200*/  SEL R185, R30, R29, P0 ;  /* 0x0000001d1eb97207 */ /* 0x000fe40000000000 */
[----:B------:R-:W-:Y:S01]  /*2e210*/  SEL R186, R29, R30, P0 ;  /* 0x0000001e1dba7207 */ /* 0x000fe20000000000 */
[----:B------:R-:W-:Y:S02]  /*2e220*/  IMAD.MOV.U32 R13, RZ, RZ, R28 ;  /* 0x000000ffff0d7224 */ /* 0x000fe400078e001c */
[----:B------:R-:W-:-:S07]  /*2e230*/  IMAD.MOV.U32 R36, RZ, RZ, R14 ;  /* 0x000000ffff247224 */ /* 0x000fce00078e000e */
[----:B------:R-:W-:Y:S05]  /*2e240*/  WARPSYNC.COLLECTIVE R15, `(.L_x_1883) ;  /* 0x000000000f087348 */ /* 0x000fea0003c00000 */
[----:B------:R0:W1:Y:S02]  /*2e250*/  SHFL.IDX P6, R14, R13, R12, R11 ;  /* 0x0000000c0d0e7389 */ /* 0x00006400000c000b */
[----:B01----:R-:W-:Y:S01]  /*2e260*/  ENDCOLLECTIVE ;  /* 0x000000000000791b */ /* 0x003fe20003800000 */
.L_x_1883:
[----:B------:R-:W-:Y:S02]  /*2e270*/  IMAD.MOV.U32 R13, RZ, RZ, R68 ;  /* 0x000000ffff0d7224 */ /* 0x000fe400078e0044 */
[----:B------:R-:W-:Y:S02]  /*2e280*/  IMAD.MOV.U32 R12, RZ, RZ, R2 ;  /* 0x000000ffff0c7224 */ /* 0x000fe400078e0002 */
[----:B------:R-:W-:-:S07]  /*2e290*/  IMAD.MOV.U32 R28, RZ, RZ, R14 ;  /* 0x000000ffff1c7224 */ /* 0x000fce00078e000e */
[----:B------:R-:W-:Y:S05]  /*2e2a0*/  WARPSYNC.COLLECTIVE R15, `(.L_x_1884) ;  /* 0x000000000f087348 */ /* 0x000fea0003c00000 */
[----:B------:R0:W1:Y:S02]  /*2e2b0*/  SHFL.IDX P6, R14, R13, R12, R11 ;  /* 0x0000000c0d0e7389 */ /* 0x00006400000c000b */
[----:B01----:R-:W-:Y:S01]  /*2e2c0*/  ENDCOLLECTIVE ;  /* 0x000000000000791b */ /* 0x003fe20003800000 */
.L_x_1884:
[----:B------:R-:W-:Y:S02]  /*2e2d0*/  IMAD.MOV.U32 R13, RZ, RZ, R27 ;  /* 0x000000ffff0d7224 */ /* 0x000fe400078e001b */
[----:B------:R-:W-:-:S07]  /*2e2e0*/  IMAD.MOV.U32 R68, RZ, RZ, R14 ;  /* 0x000000ffff447224 */ /* 0x000fce00078e000e */
[----:B------:R-:W-:Y:S05]  /*2e2f0*/  WARPSYNC.COLLECTIVE R15, `(.L_x_1885) ;  /* 0x000000000f087348 */ /* 0x000fea0003c00000 */
[----:B------:R0:W1:Y:S02]  /*2e300*/  SHFL.IDX P6, R14, R13, R12, R11 ;  /* 0x0000000c0d0e7389 */ /* 0x00006400000c000b */
[----:B01----:R-:W-:Y:S01]  /*2e310*/  ENDCOLLECTIVE ;  /* 0x000000000000791b */ /* 0x003fe20003800000 */
.L_x_1885:
        /* <DEDUP_REMOVED lines=8> */
.L_x_1886:
[----:B------:R-:W-:Y:S02]  /*2e3a0*/  SEL R182, R28, R27, P0 ;  /* 0x0000001b1cb67207 */ /* 0x000fe40000000000 */
[----:B------:R-:W-:Y:S02]  /*2e3b0*/  SEL R181, R27, R28, P0 ;  /* 0x0000001c1bb57207 */ /* 0x000fe40000000000 */
[----:B------:R-:W-:Y:S01]  /*2e3c0*/  MOV R13, R26 ;  /* 0x0000001a000d7202 */ /* 0x000fe20000000f00 */
[----:B------:R-:W-:-:S07]  /*2e3d0*/  IMAD.MOV.U32 R35, RZ, RZ, R14 ;  /* 0x000000ffff237224 */ /* 0x000fce00078e000e */
[----:B------:R-:W-:Y:S05]  /*2e3e0*/  WARPSYNC.COLLECTIVE R15, `(.L_x_1887) ;  /* 0x000000000f087348 */ /* 0x000fea0003c00000 */
[----:B------:R0:W1:Y:S02]  /*2e3f0*/  SHFL.IDX P6, R14, R13, R12, R11 ;  /* 0x0000000c0d0e7389 */ /* 0x00006400000c000b */
[----:B01----:R-:W-:Y:S01]  /*2e400*/  ENDCOLLECTIVE ;  /* 0x000000000000791b */ /* 0x003fe20003800000 */
.L_x_1887:
[----:B------:R-:W-:Y:S02]  /*2e410*/  IMAD.MOV.U32 R13, RZ, RZ, R76 ;  /* 0x000000ffff0d7224 */ /* 0x000fe400078e004c */
[----:B------:R-:W-:Y:S02]  /*2e420*/  IMAD.MOV.U32 R12, RZ, RZ, R2 ;  /* 0x000000ffff0c7224 */ /* 0x000fe400078e0002 */
[----:B------:R-:W-:-:S07]  /*2e430*/  IMAD.MOV.U32 R26, RZ, RZ, R14 ;  /* 0x000000ffff1a7224 */ /* 0x000fce00078e000e */
[----:B------:R-:W-:Y:S05]  /*2e440*/  WARPSYNC.COLLECTIVE R15, `(.L_x_1888) ;  /* 0x000000000f087348 */ /* 0x000fea0003c00000 */
[----:B------:R0:W1:Y:S02]  /*2e450*/  SHFL.IDX P6, R14, R13, R12, R11 ;  /* 0x0000000c0d0e7389 */ /* 0x00006400000c000b */
[----:B01----:R-:W-:Y:S01]  /*2e460*/  ENDCOLLECTIVE ;  /* 0x000000000000791b */ /* 0x003fe20003800000 */
.L_x_1888:
[----:B------:R-:W-:Y:S02]  /*2e470*/  IMAD.MOV.U32 R13, RZ, RZ, R72 ;  /* 0x000000ffff0d7224 */ /* 0x000fe400078e0048 */
[----:B------:R-:W-:-:S07]  /*2e480*/  IMAD.MOV.U32 R76, RZ, RZ, R14 ;  /* 0x000000ffff4c7224 */ /* 0x000fce00078e000e */
[----:B------:R-:W-:Y:S05]  /*2e490*/  WARPSYNC.COLLECTIVE R15, `(.L_x_1889) ;  /* 0x000000000f087348 */ /* 0x000fea0003c00000 */
[----:B------:R0:W1:Y:S02]  /*2e4a0*/  SHFL.IDX P6, R14, R13, R12, R11 ;  /* 0x0000000c0d0e7389 */ /* 0x00006400000c000b */
[----:B01----:R-:W-:Y:S01]  /*2e4b0*/  ENDCOLLECTIVE ;  /* 0x000000000000791b */ /* 0x003fe20003800000 */
.L_x_1889:
        /* <DEDUP_REMOVED lines=8> */
.L_x_1890:
[----:B------:R-:W-:Y:S02]  /*2e540*/  SEL R178, R26, R72, P0 ;  /* 0x000000481ab27207 */ /* 0x000fe40000000000 */
[----:B------:R-:W-:Y:S01]  /*2e550*/  SEL R177, R72, R26, P0 ;  /* 0x0000001a48b17207 */ /* 0x000fe20000000000 */
[----:B------:R-:W-:Y:S02]  /*2e560*/  IMAD.MOV.U32 R13, RZ, RZ, R39 ;  /* 0x000000ffff0d7224 */ /* 0x000fe400078e0027 */
[----:B------:R-:W-:-:S07]  /*2e570*/  IMAD.MOV.U32 R41, RZ, RZ, R14 ;  /* 0x000000ffff297224 */ /* 0x000fce00078e000e */
[----:B------:R-:W-:Y:S05]  /*2e580*/  WARPSYNC.COLLECTIVE R15, `(.L_x_1891) ;  /* 0x000000000f087348 */ /* 0x000fea0003c00000 */
[----:B------:R0:W1:Y:S02]  /*2e590*/  SHFL.IDX P6, R14, R13, R12, R11 ;  /* 0x0000000c0d0e7389 */ /* 0x00006400000c000b */
[----:B01----:R-:W-:Y:S01]  /*2e5a0*/  ENDCOLLECTIVE ;  /* 0x000000000000791b */ /* 0x003fe20003800000 */
.L_x_1891:
[----:B------:R-:W-:Y:S02]  /*2e5b0*/  IMAD.MOV.U32 R13, RZ, RZ, R84 ;  /* 0x000000ffff0d7224 */ /* 0x000fe400078e0054 */
[----:B------:R-:W-:Y:S02]  /*2e5c0*/  IMAD.MOV.U32 R12, RZ, RZ, R2 ;  /* 0x000000ffff0c7224 */ /* 0x000fe400078e0002 */
[----:B------:R-:W-:-:S07]  /*2e5d0*/  IMAD.MOV.U32 R39, RZ, RZ, R14 ;  /* 0x000000ffff277224 */ /* 0x000fce00078e000e */
[----:B------:R-:W-:Y:S05]  /*2e5e0*/  WARPSYNC.COLLECTIVE R15, `(.L_x_1892) ;  /* 0x000000000f087348 */ /* 0x000fea0003c00000 */
[----:B------:R0:W1:Y:S02]  /*2e5f0*/  SHFL.IDX P6, R14, R13, R12, R11 ;  /* 0x0000000c0d0e7389 */ /* 0x00006400000c000b */
[----:B01----:R-:W-:Y:S01]  /*2e600*/  ENDCOLLECTIVE ;  /* 0x000000000000791b */ /* 0x003fe20003800000 */
.L_x_1892:
[----:B------:R-:W-:Y:S02]  /*2e610*/  IMAD.MOV.U32 R13, RZ, RZ, R80 ;  /* 0x000000ffff0d7224 */ /* 0x000fe400078e0050 */
[----:B------:R-:W-:-:S07]  /*2e620*/  IMAD.MOV.U32 R84, RZ, RZ, R14 ;  /* 0x000000ffff547224 */ /* 0x000fce00078e000e */
[----:B------:R-:W-:Y:S05]  /*2e630*/  WARPSYNC.COLLECTIVE R15, `(.L_x_1893) ;  /* 0x000000000f087348 */ /* 0x000fea0003c00000 */
[----:B------:R0:W1:Y:S02]  /*2e640*/  SHFL.IDX P6, R14, R13, R12, R11 ;  /* 0x0000000c0d0e7389 */ /* 0x00006400000c000b */
[----:B01----:R-:W-:Y:S01]  /*2e650*/  ENDCOLLECTIVE ;  /* 0x000000000000791b */ /* 0x003fe20003800000 */
.L_x_1893:
        /* <DEDUP_REMOVED lines=8> */
.L_x_1894:
[----:B------:R-:W-:Y:S02]  /*2e6e0*/  SEL R174, R39, R80, P0 ;  /* 0x0000005027ae7207 */ /* 0x000fe40000000000 */
[----:B------:R-:W-:Y:S01]  /*2e6f0*/  SEL R173, R80, R39, P0 ;  /* 0x0000002750ad7207 */ /* 0x000fe20000000000 */
[----:B------:R-:W-:Y:S02]  /*2e700*/  IMAD.MOV.U32 R13, RZ, RZ, R42 ;  /* 0x000000ffff0d7224 */ /* 0x000fe400078e002a */
[----:B------:R-:W-:-:S07]  /*2e710*/  IMAD.MOV.U32 R43, RZ, RZ, R14 ;  /* 0x000000ffff2b7224 */ /* 0x000fce00078e000e */
[----:B------:R-:W-:Y:S05]  /*2e720*/  WARPSYNC.COLLECTIVE R15, `(.L_x_1895) ;  /* 0x000000000f087348 */ /* 0x000fea0003c00000 */
[----:B------:R0:W1:Y:S02]  /*2e730*/  SHFL.IDX P6, R14, R13, R12, R11 ;  /* 0x0000000c0d0e7389 */ /* 0x00006400000c000b */
[----:B01----:R-:W-:Y:S01]  /*2e740*/  ENDCOLLECTIVE ;  /* 0x000000000000791b */ /* 0x003fe20003800000 */
.L_x_1895:
[----:B------:R-:W-:Y:S02]  /*2e750*/  IMAD.MOV.U32 R13, RZ, RZ, R92 ;  /* 0x000000ffff0d7224 */ /* 0x000fe400078e005c */
[----:B------:R-:W-:Y:S02]  /*2e760*/  IMAD.MOV.U32 R12, RZ, RZ, R2 ;  /* 0x000000ffff0c7224 */ /* 0x000fe400078e0002 */
[----:B------:R-:W-:-:S07]  /*2e770*/  IMAD.MOV.U32 R42, RZ, RZ, R14 ;  /* 0x000000ffff2a7224 */ /* 0x000fce00078e000e */
[----:B------:R-:W-:Y:S05]  /*2e780*/  WARPSYNC.COLLECTIVE R15, `(.L_x_1896) ;  /* 0x000000000f087348 */ /* 0x000fea0003c00000 */
[----:B------:R0:W1:Y:S02]  /*2e790*/  SHFL.IDX P6, R14, R13, R12, R11 ;  /* 0x0000000c0d0e7389 */ /* 0x00006400000c000b */
[----:B01----:R-:W-:Y:S01]  /*2e7a0*/  ENDCOLLECTIVE ;  /* 0x000000000000791b */ /* 0x003fe20003800000 */
.L_x_1896:
[----:B------:R-:W-:Y:S02]  /*2e7b0*/  IMAD.MOV.U32 R13, RZ, RZ, R88 ;  /* 0x000000ffff0d7224 */ /* 0x000fe400078e0058 */
[----:B------:R-:W-:-:S07]  /*2e7c0*/  IMAD.MOV.U32 R92, RZ, RZ, R14 ;  /* 0x000000ffff5c7224 */ /* 0x000fce00078e000e */
[----:B------:R-:W-:Y:S05]  /*2e7d0*/  WARPSYNC.COLLECTIVE R15, `(.L_x_1897) ;  /* 0x000000000f087348 */ /* 0x000fea0003c00000 */
[----:B------:R0:W1:Y:S02]  /*2e7e0*/  SHFL.IDX P6, R14, R13, R12, R11 ;  /* 0x0000000c0d0e7389 */ /* 0x00006400000c000b */
[----:B01----:R-:W-:Y:S01]  /*2e7f0*/  ENDCOLLECTIVE ;  /* 0x000000000000791b */ /* 0x003fe20003800000 */
.L_x_1897:
[----:B------:R-:W-:Y:S02]  /*2e800*/  SEL R168, R43, R92, P0 ;  /* 0x0000005c2ba87207 */ /* 0x000fe40000000000 */
[----:B------:R-:W-:Y:S02]  /*2e810*/  SEL R167, R92, R43, P0 ;  /* 0x0000002b5ca77207 */ /* 0x000fe40000000000 */
[----:B------:R-:W-:Y:S01]  /*2e820*/  MOV R13, R46 ;  /* 0x0000002e000d7202 */ /* 0x000fe20000000f00 */
[----:B------:R-:W-:Y:S02]  /*2e830*/  IMAD.MOV.U32 R12, RZ, RZ, R0 ;  /* 0x000000ffff0c7224 */ /* 0x000fe400078e0000 */
[----:B------:R-:W-:-:S07]  /*2e840*/  IMAD.MOV.U32 R88, RZ, RZ, R14 ;  /* 0x000000ffff587224 */ /* 0x000fce00078e000e */
[----:B------:R-:W-:Y:S05]  /*2e850*/  WARPSYNC.COLLECTIVE R15, `(.L_x_1898) ;  /* 0x000000000f087348 */ /* 0x000fea0003c00000 */
[----:B------:R0:W1:Y:S02]  /*2e860*/  SHFL.IDX P6, R14, R13, R12, R11 ;  /* 0x0000000c0d0e7389 */ /* 0x00006400000c000b */
[----:B01----:R-:W-:Y:S01]  /*2e870*/  ENDCOLLECTIVE ;  /* 0x000000000000791b */ /* 0x003fe20003800000 */
.L_x_1898:
[----:B------:R-:W-:Y:S02]  /*2e880*/  SEL R170, R42, R88, P0 ;  /* 0x000000582aaa7207 */ /* 0x000fe40000000000 */
[----:B------:R-:W-:Y:S01]  /*2e890*/  SEL R169, R88, R42, P0 ;  /* 0x0000002a58a97207 */ /* 0x000fe20000000000 */
[----:B------:R-:W-:Y:S02]  /*2e8a0*/  IMAD.MOV.U32 R13, RZ, RZ, R45 ;  /* 0x000000ffff0d7224 */ /* 0x000fe400078e002d */
[----:B------:R-:W-:-:S07]  /*2e8b0*/  IMAD.MOV.U32 R46, RZ, RZ, R14 ;  /* 0x000000ffff2e7224 */ /* 0x000fce00078e000e */
[----:B------:R-:W-:Y:S05]  /*2e8c0*/  WARPSYNC.COLLECTIVE R15, `(.L_x_1899) ;  /* 0x000000000f087348 */ /* 0x000fea0003c00000 */
[----:B------:R0:W1:Y:S02]  /*2e8d0*/  SHFL.IDX P6, R14, R13, R12, R11 ;  /* 0x0000000c0d0e7389 */ /* 0x00006400000c000b */
[----:B01----:R-:W-:Y:S01]  /*2e8e0*/  ENDCOLLECTIVE ;  /* 0x000000000000791b */ /* 0x003fe20003800000 */
.L_x_1899:
[----:B------:R-:W-:Y:S02]  /*2e8f0*/  IMAD.MOV.U32 R13, RZ, RZ, R100 ;  /* 0x000000ffff0d7224 */ /* 0x000fe400078e0064 */
[----:B------:R-:W-:Y:S02]  /*2e900*/  IMAD.MOV.U32 R12, RZ, RZ, R2 ;  /* 0x000000ffff0c7224 */ /* 0x000fe400078e0002 */
[----:B------:R-:W-:-:S07]  /*2e910*/  IMAD.MOV.U32 R45, RZ, RZ, R14 ;  /* 0x000000ffff2d7224 */ /* 0x000fce00078e000e */
[----:B------:R-:W-:Y:S05]  /*2e920*/  WARPSYNC.COLLECTIVE R15, `(.L_x_1900) ;  /* 0x000000000f087348 */ /* 0x000fea0003c00000 */
[----:B------:R0:W1:Y:S02]  /*2e930*/  SHFL.IDX P6, R14, R13, R12, R11 ;  /* 0x0000000c0d0e7389 */ /* 0x00006400000c000b */
[----:B01----:R-:W-:Y:S01]  /*2e940*/  ENDCOLLECTIVE ;  /* 0x000000000000791b */ /* 0x003fe20003800000 */
.L_x_1900:
[----:B------:R-:W-:Y:S02]  /*2e950*/  IMAD.MOV.U32 R13, RZ, RZ, R96 ;  /* 0x000000ffff0d7224 */ /* 0x000fe400078e0060 */
[----:B------:R-:W-:-:S07]  /*2e960*/  IMAD.MOV.U32 R100, RZ, RZ, R14 ;  /* 0x000000ffff647224 */ /* 0x000fce00078e000e */
[----:B------:R-:W-:Y:S05]  /*2e970*/  WARPSYNC.COLLECTIVE R15, `(.L_x_1901) ;  /* 0x000000000f087348 */ /* 0x000fea0003c00000 */
[----:B------:R0:W1:Y:S02]  /*2e980*/  SHFL.IDX P6, R14, R13, R12, R11 ;  /* 0x0000000c0d0e7389 */ /* 0x00006400000c000b */
[----:B01----:R-:W-:Y:S01]  /*2e990*/  ENDCOLLECTIVE ;  /* 0x000000000000791b */ /* 0x003fe20003800000 */
.L_x_1901:
[----:B------:R-:W-:Y:S01]  /*2e9a0*/  SEL R147, R100, R46, P0 ;  /* 0x0000002e64937207 */ /* 0x000fe20000000000 */
[----:B------:R-:W-:Y:S02]  /*2e9b0*/  IMAD.MOV.U32 R13, RZ, RZ, R48 ;  /* 0x000000ffff0d7224 */ /* 0x000fe400078e0030 */
[----:B------:R-:W-:Y:S02]  /*2e9c0*/  IMAD.MOV.U32 R12, RZ, RZ, R0 ;  /* 0x000000ffff0c7224 */ /* 0x000fe400078e0000 */
[----:B------:R-:W-:-:S07]  /*2e9d0*/  IMAD.MOV.U32 R96, RZ, RZ, R14 ;  /* 0x000000ffff607224 */ /* 0x000fce00078e000e */
[----:B------:R-:W-:Y:S05]  /*2e9e0*/  WARPSYNC.COLLECTIVE R15, `(.L_x_1902) ;  /* 0x000000000f087348 */ /* 0x000fea0003c00000 */
[----:B------:R0:W1:Y:S02]  /*2e9f0*/  SHFL.IDX P6, R14, R13, R12, R11 ;  /* 0x0000000c0d0e7389 */ /* 0x00006400000c000b */
[----:B01----:R-:W-:Y:S01]  /*2ea00*/  ENDCOLLECTIVE ;  /* 0x000000000000791b */ /* 0x003fe20003800000 */
.L_x_1902:
[----:B------:R-:W-:Y:S01]  /*2ea10*/  SEL R166, R45, R96, P0 ;  /* 0x000000602da67207 */ /* 0x000fe20000000000 */
[----:B------:R-:W-:Y:S02]  /*2ea20*/  IMAD.MOV.U32 R13, RZ, RZ, R47 ;  /* 0x000000ffff0d7224 */ /* 0x000fe400078e002f */
[----:B------:R-:W-:-:S07]  /*2ea30*/  IMAD.MOV.U32 R48, RZ, RZ, R14 ;  /* 0x000000ffff307224 */ /* 0x000fce00078e000e */
[----:B------:R-:W-:Y:S05]  /*2ea40*/  WARPSYNC.COLLECTIVE R15, `(.L_x_1903) ;  /* 0x000000000f087348 */ /* 0x000fea0003c00000 */
[----:B------:R0:W1:Y:S02]  /*2ea50*/  SHFL.IDX P6, R14, R13, R12, R11 ;  /* 0x0000000c0d0e7389 */ /* 0x00006400000c000b */
[----:B01----:R-:W-:Y:S01]  /*2ea60*/  ENDCOLLECTIVE ;  /* 0x000000000000791b */ /* 0x003fe20003800000 */
.L_x_1903:
[----:B------:R-:W-:Y:S02]  /*2ea70*/  IMAD.MOV.U32 R13, RZ, RZ, R108 ;  /* 0x000000ffff0d7224 */ /* 0x000fe400078e006c */
[----:B------:R-:W-:Y:S02]  /*2ea80*/  IMAD.MOV.U32 R12, RZ, RZ, R2 ;  /* 0x000000ffff0c7224 */ /* 0x000fe400078e0002 */
[----:B------:R-:W-:-:S07]  /*2ea90*/  IMAD.MOV.U32 R47, RZ, RZ, R14 ;  /* 0x000000ffff2f7224 */ /* 0x000fce00078e000e */
[----:B------:R-:W-:Y:S05]  /*2eaa0*/  WARPSYNC.COLLECTIVE R15, `(.L_x_1904) ;  /* 0x000000000f087348 */ /* 0x000fea0003c00000 */
[----:B------:R0:W1:Y:S02]  /*2eab0*/  SHFL.IDX P6, R14, R13, R12, R11 ;  /* 0x0000000c0d0e7389 */ /* 0x00006400000c000b */
[----:B01----:R-:W-:Y:S01]  /*2eac0*/  ENDCOLLECTIVE ;  /* 0x000000000000791b */ /* 0x003fe20003800000 */
.L_x_1904:
[----:B------:R-:W-:Y:S02]  /*2ead0*/  IMAD.MOV.U32 R13, RZ, RZ, R104 ;  /* 0x000000ffff0d7224 */ /* 0x000fe400078e0068 */
[----:B------:R-:W-:-:S07]  /*2eae0*/  IMAD.MOV.U32 R108, RZ, RZ, R14 ;  /* 0x000000ffff6c7224 */ /* 0x000fce00078e000e */
[----:B------:R-:W-:Y:S05]  /*2eaf0*/  WARPSYNC.COLLECTIVE R15, `(.L_x_1905) ;  /* 0x000000000f087348 */ /* 0x000fea0003c00000 */
[----:B------:R0:W1:Y:S02]  /*2eb00*/  SHFL.IDX P6, R14, R13, R12, R11 ;  /* 0x0000000c0d0e7389 */ /* 0x00006400000c000b */
[----:B01----:R-:W-:Y:S01]  /*2eb10*/  ENDCOLLECTIVE ;  /* 0x000000000000791b */ /* 0x003fe20003800000 */
.L_x_1905:
[----:B------:R-:W-:Y:S02]  /*2eb20*/  IMAD.MOV.U32 R13, RZ, RZ, R53 ;  /* 0x000000ffff0d7224 */ /* 0x000fe400078e0035 */
[----:B------:R-:W-:Y:S02]  /*2eb30*/  IMAD.MOV.U32 R12, RZ, RZ, R0 ;  /* 0x000000ffff0c7224 */ /* 0x000fe400078e0000 */
[----:B------:R-:W-:-:S07]  /*2eb40*/  IMAD.MOV.U32 R104, RZ, RZ, R14 ;  /* 0x000000ffff687224 */ /* 0x000fce00078e000e */
[----:B------:R-:W-:Y:S05]  /*2eb50*/  WARPSYNC.COLLECTIVE R15, `(.L_x_1906) ;  /* 0x000000000f087348 */ /* 0x000fea0003c00000 */
[----:B------:R0:W1:Y:S02]  /*2eb60*/  SHFL.IDX P6, R14, R13, R12, R11 ;  /* 0x0000000c0d0e7389 */ /* 0x00006400000c000b */
[----:B01----:R-:W-:Y:S01]  /*2eb70*/  ENDCOLLECTIVE ;  /* 0x000000000000791b */ /* 0x003fe20003800000 */
.L_x_1906:
[----:B------:R-:W-:Y:S02]  /*2eb80*/  IMAD.MOV.U32 R13, RZ, RZ, R49 ;  /* 0x000000ffff0d7224 */ /* 0x000fe400078e0031 */
[----:B------:R-:W-:-:S07]  /*2eb90*/  IMAD.MOV.U32 R53, RZ, RZ, R14 ;  /* 0x000000ffff357224 */ /* 0x000fce00078e000e */
[----:B------:R-:W-:Y:S05]  /*2eba0*/  WARPSYNC.COLLECTIVE R15, `(.L_x_1907) ;  /* 0x000000000f087348 */ /* 0x000fea0003c00000 */
[----:B------:R0:W1:Y:S02]  /*2ebb0*/  SHFL.IDX P6, R14, R13, R12, R11 ;  /* 0x0000000c0d0e7389 */ /* 0x00006400000c000b */
[----:B01----:R-:W-:Y:S01]  /*2ebc0*/  ENDCOLLECTIVE ;  /* 0x000000000000791b */ /* 0x003fe20003800000 */
.L_x_1907:
[----:B------:R-:W-:Y:S02]  /*2ebd0*/  IMAD.MOV.U32 R13, RZ, RZ, R116 ;  /* 0x000000ffff0d7224 */ /* 0x000fe400078e0074 */
[----:B------:R-:W-:Y:S02]  /*2ebe0*/  IMAD.MOV.U32 R12, RZ, RZ, R2 ;  /* 0x000000ffff0c7224 */ /* 0x000fe400078e0002 */
[----:B------:R-:W-:-:S07]  /*2ebf0*/  IMAD.MOV.U32 R49, RZ, RZ, R14 ;  /* 0x000000ffff317224 */ /* 0x000fce00078e000e */
[----:B------:R-:W-:Y:S05]  /*2ec00*/  WARPSYNC.COLLECTIVE R15, `(.L_x_1908) ;  /* 0x000000000f087348 */ /* 0x000fea0003c00000 */
[----:B------:R0:W1:Y:S02]  /*2ec10*/  SHFL.IDX P6, R14, R13, R12, R11 ;  /* 0x0000000c0d0e7389 */ /* 0x00006400000c000b */
[----:B01----:R-:W-:Y:S01]  /*2ec20*/  ENDCOLLECTIVE ;  /* 0x000000000000791b */ /* 0x003fe20003800000 */
.L_x_1908:
[----:B------:R-:W-:Y:S01]  /*2ec30*/  IMAD.MOV.U32 R13, RZ, RZ, R112 ;  /* 0x000000ffff0d7224 */ /* 0x000fe200078e0070 */
[----:B------:R-:W-:-:S07]  /*2ec40*/  MOV R116, R14 ;  /* 0x0000000e00747202 */ /* 0x000fce0000000f00 */
[----:B------:R-:W-:Y:S05]  /*2ec50*/  WARPSYNC.COLLECTIVE R15, `(.L_x_1909) ;  /* 0x000000000f087348 */ /* 0x000fea0003c00000 */
[----:B------:R0:W1:Y:S02]  /*2ec60*/  SHFL.IDX P6, R14, R13, R12, R11 ;  /* 0x0000000c0d0e7389 */ /* 0x00006400000c000b */
[----:B01----:R-:W-:Y:S01]  /*2ec70*/  ENDCOLLECTIVE ;  /* 0x000000000000791b */ /* 0x003fe20003800000 */
.L_x_1909:
        /* <DEDUP_REMOVED lines=8> */
.L_x_1910:
[----:B------:R-:W-:Y:S02]  /*2ed00*/  SEL R92, R49, R112, P0 ;  /* 0x00000070315c7207 */ /* 0x000fe40000000000 */
[----:B------:R-:W-:Y:S01]  /*2ed10*/  SEL R112, R112, R49, P0 ;  /* 0x0000003170707207 */ /* 0x000fe20000000000 */
[----:B------:R-:W-:Y:S02]  /*2ed20*/  IMAD.MOV.U32 R13, RZ, RZ, R57 ;  /* 0x000000ffff0d7224 */ /* 0x000fe400078e0039 */
[----:B------:R-:W-:-:S07]  /*2ed30*/  IMAD.MOV.U32 R61, RZ, RZ, R14 ;  /* 0x000000ffff3d7224 */ /* 0x000fce00078e000e */
[----:B------:R-:W-:Y:S05]  /*2ed40*/  WARPSYNC.COLLECTIVE R15, `(.L_x_1911) ;  /* 0x000000000f087348 */ /* 0x000fea0003c00000 */
[----:B------:R0:W1:Y:S02]  /*2ed50*/  SHFL.IDX P6, R14, R13, R12, R11 ;  /* 0x0000000c0d0e7389 */ /* 0x00006400000c000b */
[----:B01----:R-:W-:Y:S01]  /*2ed60*/  ENDCOLLECTIVE ;  /* 0x000000000000791b */ /* 0x003fe20003800000 */
.L_x_1911:
[----:B------:R-:W-:Y:S02]  /*2ed70*/  IMAD.MOV.U32 R13, RZ, RZ, R124 ;  /* 0x000000ffff0d7224 */ /* 0x000fe400078e007c */
[----:B------:R-:W-:Y:S02]  /*2ed80*/  IMAD.MOV.U32 R12, RZ, RZ, R2 ;  /* 0x000000ffff0c7224 */ /* 0x000fe400078e0002 */
[----:B------:R-:W-:-:S07]  /*2ed90*/  IMAD.MOV.U32 R57, RZ, RZ, R14 ;  /* 0x000000ffff397224 */ /* 0x000fce00078e000e */
[----:B------:R-:W-:Y:S05]  /*2eda0*/  WARPSYNC.COLLECTIVE R15, `(.L_x_1912) ;  /* 0x000000000f087348 */ /* 0x000fea0003c00000 */
[----:B------:R0:W1:Y:S02]  /*2edb0*/  SHFL.IDX P6, R14, R13, R12, R11 ;  /* 0x0000000c0d0e7389 */ /* 0x00006400000c000b */
[----:B01----:R-:W-:Y:S01]  /*2edc0*/  ENDCOLLECTIVE ;  /* 0x000000000000791b */ /* 0x003fe20003800000 */
.L_x_1912:
[----:B------:R-:W-:Y:S02]  /*2edd0*/  IMAD.MOV.U32 R13, RZ, RZ, R120 ;  /* 0x000000ffff0d7224 */ /* 0x000fe400078e0078 */
[----:B------:R-:W-:-:S07]  /*2ede0*/  IMAD.MOV.U32 R124, RZ, RZ, R14 ;  /* 0x000000ffff7c7224 */ /* 0x000fce00078e000e */
[----:B------:R-:W-:Y:S05]  /*2edf0*/  WARPSYNC.COLLECTIVE R15, `(.L_x_1913) ;  /* 0x000000000f087348 */ /* 0x000fea0003c00000 */
[----:B------:R0:W1:Y:S02]  /*2ee00*/  SHFL.IDX P6, R14, R13, R12, R11 ;  /* 0x0000000c0d0e7389 */ /* 0x00006400000c000b */
[----:B01----:R-:W-:Y:S01]  /*2ee10*/  ENDCOLLECTIVE ;  /* 0x000000000000791b */ /* 0x003fe20003800000 */
.L_x_1913:
[----:B------:R-:W-:Y:S02]  /*2ee20*/  IMAD.MOV.U32 R13, RZ, RZ, R65 ;  /* 0x000000ffff0d7224 */ /* 0x000fe400078e0041 */
[----:B------:R-:W-:Y:S02]  /*2ee30*/  IMAD.MOV.U32 R12, RZ, RZ, R0 ;  /* 0x000000ffff0c7224 */ /* 0x000fe400078e0000 */
[----:B------:R-:W-:-:S07]  /*2ee40*/  IMAD.MOV.U32 R120, RZ, RZ, R14 ;  /* 0x000000ffff787224 */ /* 0x000fce00078e000e */
[----:B------:R-:W-:Y:S05]  /*2ee50*/  WARPSYNC.COLLECTIVE R15, `(.L_x_1914) ;  /* 0x000000000f087348 */ /* 0x000fea0003c00000 */
[----:B------:R0:W1:Y:S02]  /*2ee60*/  SHFL.IDX P6, R14, R13, R12, R11 ;  /* 0x0000000c0d0e7389 */ /* 0x00006400000c000b */
[----:B01----:R-:W-:Y:S01]  /*2ee70*/  ENDCOLLECTIVE ;  /* 0x000000000000791b */ /* 0x003fe20003800000 */
.L_x_1914:
[----:B------:R-:W-:Y:S02]  /*2ee80*/  IMAD.MOV.U32 R13, RZ, RZ, R64 ;  /* 0x000000ffff0d7224 */ /* 0x000fe400078e0040 */
[----:B------:R-:W-:-:S07]  /*2ee90*/  IMAD.MOV.U32 R65, RZ, RZ, R14 ;  /* 0x000000ffff417224 */ /* 0x000fce00078e000e */
[----:B------:R-:W-:Y:S05]  /*2eea0*/  WARPSYNC.COLLECTIVE R15, `(.L_x_1915) ;  /* 0x000000000f087348 */ /* 0x000fea0003c00000 */
[----:B------:R0:W1:Y:S02]  /*2eeb0*/  SHFL.IDX P6, R14, R13, R12, R11 ;  /* 0x0000000c0d0e7389 */ /* 0x00006400000c000b */
[----:B01----:R-:W-:Y:S01]  /*2eec0*/  ENDCOLLECTIVE ;  /* 0x000000000000791b */ /* 0x003fe20003800000 */
.L_x_1915:
[----:B------:R-:W-:Y:S02]  /*2eed0*/  IMAD.MOV.U32 R13, RZ, RZ, R132 ;  /* 0x000000ffff0d7224 */ /* 0x000fe400078e0084 */
[----:B------:R-:W-:Y:S02]  /*2eee0*/  IMAD.MOV.U32 R12, RZ, RZ, R2 ;  /* 0x000000ffff0c7224 */ /* 0x000fe400078e0002 */
[----:B------:R-:W-:-:S07]  /*2eef0*/  IMAD.MOV.U32 R64, RZ, RZ, R14 ;  /* 0x000000ffff407224 */ /* 0x000fce00078e000e */
[----:B------:R-:W-:Y:S05]  /*2ef00*/  WARPSYNC.COLLECTIVE R15, `(.L_x_1916) ;  /* 0x000000000f087348 */ /* 0x000fea0003c00000 */
[----:B------:R0:W1:Y:S02]  /*2ef10*/  SHFL.IDX P6, R14, R13, R12, R11 ;  /* 0x0000000c0d0e7389 */ /* 0x00006400000c000b */
[----:B01----:R-:W-:Y:S01]  /*2ef20*/  ENDCOLLECTIVE ;  /* 0x000000000000791b */ /* 0x003fe20003800000 */
.L_x_1916:
[----:B------:R-:W-:Y:S02]  /*2ef30*/  IMAD.MOV.U32 R13, RZ, RZ, R128 ;  /* 0x000000ffff0d7224 */ /* 0x000fe400078e0080 */
[----:B------:R-:W-:-:S07]  /*2ef40*/  IMAD.MOV.U32 R132, RZ, RZ, R14 ;  /* 0x000000ffff847224 */ /* 0x000fce00078e000e */
[----:B------:R-:W-:Y:S05]  /*2ef50*/  WARPSYNC.COLLECTIVE R15, `(.L_x_1917) ;  /* 0x000000000f087348 */ /* 0x000fea0003c00000 */
[----:B------:R0:W1:Y:S02]  /*2ef60*/  SHFL.IDX P6, R14, R13, R12, R11 ;  /* 0x0000000c0d0e7389 */ /* 0x00006400000c000b */
[----:B01----:R-:W-:Y:S01]  /*2ef70*/  ENDCOLLECTIVE ;  /* 0x000000000000791b */ /* 0x003fe20003800000 */
.L_x_1917:
[----:B------:R-:W-:Y:S02]  /*2ef80*/  IMAD.MOV.U32 R13, RZ, RZ, R73 ;  /* 0x000000ffff0d7224 */ /* 0x000fe400078e0049 */
[----:B------:R-:W-:Y:S02]  /*2ef90*/  IMAD.MOV.U32 R12, RZ, RZ, R0 ;  /* 0x000000ffff0c7224 */ /* 0x000fe400078e0000 */
[----:B------:R-:W-:-:S07]  /*2efa0*/  IMAD.MOV.U32 R128, RZ, RZ, R14 ;  /* 0x000000ffff807224 */ /* 0x000fce00078e000e */
[----:B------:R-:W-:Y:S05]  /*2efb0*/  WARPSYNC.COLLECTIVE R15, `(.L_x_1918) ;  /* 0x000000000f087348 */ /* 0x000fea0003c00000 */
[----:B------:R0:W1:Y:S02]  /*2efc0*/  SHFL.IDX P6, R14, R13, R12, R11 ;  /* 0x0000000c0d0e7389 */ /* 0x00006400000c000b */
[----:B01----:R-:W-:Y:S01]  /*2efd0*/  ENDCOLLECTIVE ;  /* 0x000000000000791b */ /* 0x003fe20003800000 */
.L_x_1918:
[----:B------:R-:W-:Y:S02]  /*2efe0*/  IMAD.MOV.U32 R13, RZ, RZ, R69 ;  /* 0x000000ffff0d7224 */ /* 0x000fe400078e0045 */
[----:B------:R-:W-:-:S07]  /*2eff0*/  IMAD.MOV.U32 R73, RZ, RZ, R14 ;  /* 0x000000ffff497224 */ /* 0x000fce00078e000e */
[----:B------:R-:W-:Y:S05]  /*2f000*/  WARPSYNC.COLLECTIVE R15, `(.L_x_1919) ;  /* 0x000000000f087348 */ /* 0x000fea0003c00000 */
[----:B------:R0:W1:Y:S02]  /*2f010*/  SHFL.IDX P6, R14, R13, R12, R11 ;  /* 0x0000000c0d0e7389 */ /* 0x00006400000c000b */
[----:B01----:R-:W-:Y:S01]  /*2f020*/  ENDCOLLECTIVE ;  /* 0x000000000000791b */ /* 0x003fe20003800000 */
.L_x_1919:
[----:B------:R-:W-:Y:S02]  /*2f030*/  IMAD.MOV.U32 R13, RZ, RZ, R140 ;  /* 0x000000ffff0d7224 */ /* 0x000fe400078e008c */
[----:B------:R-:W-:Y:S01]  /*2f040*/  IMAD.MOV.U32 R12, RZ, RZ, R2 ;  /* 0x000000ffff0c7224 */ /* 0x000fe200078e0002 */
[----:B------:R-:W-:-:S07]  /*2f050*/  MOV R69, R14 ;  /* 0x0000000e00457202 */ /* 0x000fce0000000f00 */
[----:B------:R-:W-:Y:S05]  /*2f060*/  WARPSYNC.COLLECTIVE R15, `(.L_x_1920) ;  /* 0x000000000f087348 */ /* 0x000fea0003c00000 */
[----:B------:R0:W1:Y:S02]  /*2f070*/  SHFL.IDX P6, R14, R13, R12, R11 ;  /* 0x0000000c0d0e7389 */ /* 0x00006400000c000b */
[----:B01----:R-:W-:Y:S01]  /*2f080*/  ENDCOLLECTIVE ;  /* 0x000000000000791b */ /* 0x003fe20003800000 */
.L_x_1920:
[----:B------:R-:W-:Y:S02]  /*2f090*/  IMAD.MOV.U32 R13, RZ, RZ, R136 ;  /* 0x000000ffff0d7224 */ /* 0x000fe400078e0088 */
[----:B------:R-:W-:-:S07]  /*2f0a0*/  IMAD.MOV.U32 R140, RZ, RZ, R14 ;  /* 0x000000ffff8c7224 */ /* 0x000fce00078e000e */
[----:B------:R-:W-:Y:S05]  /*2f0b0*/  WARPSYNC.COLLECTIVE R15, `(.L_x_1921) ;  /* 0x000000000f087348 */ /* 0x000fea0003c00000 */
[----:B------:R0:W1:Y:S02]  /*2f0c0*/  SHFL.IDX P6, R14, R13, R12, R11 ;  /* 0x0000000c0d0e7389 */ /* 0x00006400000c000b */
[----:B01----:R-:W-:Y:S01]  /*2f0d0*/  ENDCOLLECTIVE ;  /* 0x000000000000791b */ /* 0x003fe20003800000 */
.L_x_1921:
[----:B------:R-:W-:Y:S02]  /*2f0e0*/  IMAD.MOV.U32 R13, RZ, RZ, R81 ;  /* 0x000000ffff0d7224 */ /* 0x000fe400078e0051 */
[----:B------:R-:W-:Y:S02]  /*2f0f0*/  IMAD.MOV.U32 R12, RZ, RZ, R0 ;  /* 0x000000ffff0c7224 */ /* 0x000fe400078e0000 */
[----:B------:R-:W-:-:S07]  /*2f100*/  IMAD.MOV.U32 R136, RZ, RZ, R14 ;  /* 0x000000ffff887224 */ /* 0x000fce00078e000e */
[----:B------:R-:W-:Y:S05]  /*2f110*/  WARPSYNC.COLLECTIVE R15, `(.L_x_1922) ;  /* 0x000000000f087348 */ /* 0x000fea0003c00000 */
[----:B------:R0:W1:Y:S02]  /*2f120*/  SHFL.IDX P6, R14, R13, R12, R11 ;  /* 0x0000000c0d0e7389 */ /* 0x00006400000c000b */
[----:B01----:R-:W-:Y:S01]  /*2f130*/  ENDCOLLECTIVE ;  /* 0x000000000000791b */ /* 0x003fe20003800000 */
.L_x_1922:
[----:B------:R-:W-:Y:S02]  /*2f140*/  IMAD.MOV.U32 R13, RZ, RZ, R77 ;  /* 0x000000ffff0d7224 */ /* 0x000fe400078e004d */
[----:B------:R-:W-:-:S07]  /*2f150*/  IMAD.MOV.U32 R81, RZ, RZ, R14 ;  /* 0x000000ffff517224 */ /* 0x000fce00078e000e */
[----:B------:R-:W-:Y:S05]  /*2f160*/  WARPSYNC.COLLECTIVE R15, `(.L_x_1923) ;  /* 0x000000000f087348 */ /* 0x000fea0003c00000 */
[----:B------:R0:W1:Y:S02]  /*2f170*/  SHFL.IDX P6, R14, R13, R12, R11 ;  /* 0x0000000c0d0e7389 */ /* 0x00006400000c000b */
[----:B01----:R-:W-:Y:S01]  /*2f180*/  ENDCOLLECTIVE ;  /* 0x000000000000791b */ /* 0x003fe20003800000 */
.L_x_1923:
[----:B------:R-:W-:Y:S02]  /*2f190*/  IMAD.MOV.U32 R13, RZ, RZ, R148 ;  /* 0x000000ffff0d7224 */ /* 0x000fe400078e0094 */
[----:B------:R-:W-:Y:S02]  /*2f1a0*/  IMAD.MOV.U32 R12, RZ, RZ, R2 ;  /* 0x000000ffff0c7224 */ /* 0x000fe400078e0002 */
[----:B------:R-:W-:-:S07]  /*2f1b0*/  IMAD.MOV.U32 R77, RZ, RZ, R14 ;  /* 0x000000ffff4d7224 */ /* 0x000fce00078e000e */
[----:B------:R-:W-:Y:S05]  /*2f1c0*/  WARPSYNC.COLLECTIVE R15, `(.L_x_1924) ;  /* 0x000000000f087348 */ /* 0x000fea0003c00000 */
[----:B------:R0:W1:Y:S02]  /*2f1d0*/  SHFL.IDX P6, R14, R13, R12, R11 ;  /* 0x0000000c0d0e7389 */ /* 0x00006400000c000b */
[----:B01----:R-:W-:Y:S01]  /*2f1e0*/  ENDCOLLECTIVE ;  /* 0x000000000000791b */ /* 0x003fe20003800000 */
.L_x_1924:
[----:B------:R-:W-:Y:S02]  /*2f1f0*/  IMAD.MOV.U32 R13, RZ, RZ, R144 ;  /* 0x000000ffff0d7224 */ /* 0x000fe400078e0090 */
[----:B------:R-:W-:-:S07]  /*2f200*/  IMAD.MOV.U32 R148, RZ, RZ, R14 ;  /* 0x000000ffff947224 */ /* 0x000fce00078e000e */
[----:B------:R-:W-:Y:S05]  /*2f210*/  WARPSYNC.COLLECTIVE R15, `(.L_x_1925) ;  /* 0x000000000f087348 */ /* 0x000fea0003c00000 */
[----:B------:R0:W1:Y:S02]  /*2f220*/  SHFL.IDX P6, R14, R13, R12, R11 ;  /* 0x0000000c0d0e7389 */ /* 0x00006400000c000b */
[----:B01----:R-:W-:Y:S01]  /*2f230*/  ENDCOLLECTIVE ;  /* 0x000000000000791b */ /* 0x003fe20003800000 */
.L_x_1925:
[----:B------:R-:W-:Y:S02]  /*2f240*/  IMAD.MOV.U32 R13, RZ, RZ, R56 ;  /* 0x000000ffff0d7224 */ /* 0x000fe400078e0038 */
[----:B------:R-:W-:Y:S02]  /*2f250*/  IMAD.MOV.U32 R12, RZ, RZ, R0 ;  /* 0x000000ffff0c7224 */ /* 0x000fe400078e0000 */
[----:B------:R-:W-:-:S07]  /*2f260*/  IMAD.MOV.U32 R144, RZ, RZ, R14 ;  /* 0x000000ffff907224 */ /* 0x000fce00078e000e */
[----:B------:R-:W-:Y:S05]  /*2f270*/  WARPSYNC.COLLECTIVE R15, `(.L_x_1926) ;  /* 0x000000000f087348 */ /* 0x000fea0003c00000 */
[----:B------:R0:W1:Y:S02]  /*2f280*/  SHFL.IDX P6, R14, R13, R12, R11 ;  /* 0x0000000c0d0e7389 */ /* 0x00006400000c000b */
[----:B01----:R-:W-:Y:S01]  /*2f290*/  ENDCOLLECTIVE ;  /* 0x000000000000791b */ /* 0x003fe20003800000 */
.L_x_1926:
[----:B------:R-:W-:Y:S02]  /*2f2a0*/  IMAD.MOV.U32 R13, RZ, RZ, R85 ;  /* 0x000000ffff0d7224 */ /* 0x000fe400078e0055 */
[----:B------:R-:W-:-:S07]  /*2f2b0*/  IMAD.MOV.U32 R56, RZ, RZ, R14 ;  /* 0x000000ffff387224 */ /* 0x000fce00078e000e */
[----:B------:R-:W-:Y:S05]  /*2f2c0*/  WARPSYNC.COLLECTIVE R15, `(.L_x_1927) ;  /* 0x000000000f087348 */ /* 0x000fea0003c00000 */
[----:B------:R0:W1:Y:S02]  /*2f2d0*/  SHFL.IDX P6, R14, R13, R12, R11 ;  /* 0x0000000c0d0e7389 */ /* 0x00006400000c000b */
[----:B01----:R-:W-:Y:S01]  /*2f2e0*/  ENDCOLLECTIVE ;  /* 0x000000000000791b */ /* 0x003fe20003800000 */
.L_x_1927:
[----:B------:R-:W-:Y:S02]  /*2f2f0*/  IMAD.MOV.U32 R13, RZ, RZ, R146 ;  /* 0x000000ffff0d7224 */ /* 0x000fe400078e0092 */
[----:B------:R-:W-:Y:S02]  /*2f300*/  IMAD.MOV.U32 R12, RZ, RZ, R2 ;  /* 0x000000ffff0c7224 */ /* 0x000fe400078e0002 */
[----:B------:R-:W-:-:S07]  /*2f310*/  IMAD.MOV.U32 R85, RZ, RZ, R14 ;  /* 0x000000ffff557224 */ /* 0x000fce00078e000e */
[----:B------:R-:W-:Y:S05]  /*2f320*/  WARPSYNC.COLLECTIVE R15, `(.L_x_1928) ;  /* 0x000000000f087348 */ /* 0x000fea0003c00000 */
[----:B------:R0:W1:Y:S02]  /*2f330*/  SHFL.IDX P6, R14, R13, R12, R11 ;  /* 0x0000000c0d0e7389 */ /* 0x00006400000c000b */
[----:B01----:R-:W-:Y:S01]  /*2f340*/  ENDCOLLECTIVE ;  /* 0x000000000000791b */ /* 0x003fe20003800000 */
.L_x_1928:
[----:B------:R-:W-:Y:S02]  /*2f350*/  IMAD.MOV.U32 R13, RZ, RZ, R157 ;  /* 0x000000ffff0d7224 */ /* 0x000fe400078e009d */
[----:B------:R-:W-:-:S07]  /*2f360*/  IMAD.MOV.U32 R146, RZ, RZ, R14 ;  /* 0x000000ffff927224 */ /* 0x000fce00078e000e */
[----:B------:R-:W-:Y:S05]  /*2f370*/  WARPSYNC.COLLECTIVE R15, `(.L_x_1929) ;  /* 0x000000000f087348 */ /* 0x000fea0003c00000 */
[----:B------:R0:W1:Y:S02]  /*2f380*/  SHFL.IDX P6, R14, R13, R12, R11 ;  /* 0x0000000c0d0e7389 */ /* 0x00006400000c000b */
[----:B01----:R-:W-:Y:S01]  /*2f390*/  ENDCOLLECTIVE ;  /* 0x000000000000791b */ /* 0x003fe20003800000 */
.L_x_1929:
        /* <DEDUP_REMOVED lines=8> */
.L_x_1930:
[----:B------:R-:W-:Y:S02]  /*2f420*/  SEL R20, R85, R157, P0 ;  /* 0x0000009d55147207 */ /* 0x000fe40000000000 */
[----:B------:R-:W-:Y:S01]  /*2f430*/  SEL R85, R157, R85, P0 ;  /* 0x000000559d557207 */ /* 0x000fe20000000000 */
[----:B------:R-:W-:Y:S02]  /*2f440*/  IMAD.MOV.U32 R13, RZ, RZ, R89 ;  /* 0x000000ffff0d7224 */ /* 0x000fe400078e0059 */
[----:B------:R-:W-:-:S07]  /*2f450*/  IMAD.MOV.U32 R93, RZ, RZ, R14 ;  /* 0x000000ffff5d7224 */ /* 0x000fce00078e000e */
[----:B------:R-:W-:Y:S05]  /*2f460*/  WARPSYNC.COLLECTIVE R15, `(.L_x_1931) ;  /* 0x000000000f087348 */ /* 0x000fea0003c00000 */
[----:B------:R0:W1:Y:S02]  /*2f470*/  SHFL.IDX P6, R14, R13, R12, R11 ;  /* 0x0000000c0d0e7389 */ /* 0x00006400000c000b */
[----:B01----:R-:W-:Y:S01]  /*2f480*/  ENDCOLLECTIVE ;  /* 0x000000000000791b */ /* 0x003fe20003800000 */
.L_x_1931:
[----:B------:R-:W-:Y:S02]  /*2f490*/  IMAD.MOV.U32 R13, RZ, RZ, R154 ;  /* 0x000000ffff0d7224 */ /* 0x000fe400078e009a */
[----:B------:R-:W-:Y:S02]  /*2f4a0*/  IMAD.MOV.U32 R12, RZ, RZ, R2 ;  /* 0x000000ffff0c7224 */ /* 0x000fe400078e0002 */
[----:B------:R-:W-:-:S07]  /*2f4b0*/  IMAD.MOV.U32 R89, RZ, RZ, R14 ;  /* 0x000000ffff597224 */ /* 0x000fce00078e000e */
[----:B------:R-:W-:Y:S05]  /*2f4c0*/  WARPSYNC.COLLECTIVE R15, `(.L_x_1932) ;  /* 0x000000000f087348 */ /* 0x000fea0003c00000 */
[----:B------:R0:W1:Y:S02]  /*2f4d0*/  SHFL.IDX P6, R14, R13, R12, R11 ;  /* 0x0000000c0d0e7389 */ /* 0x00006400000c000b */
[----:B01----:R-:W-:Y:S01]  /*2f4e0*/  ENDCOLLECTIVE ;  /* 0x000000000000791b */ /* 0x003fe20003800000 */
.L_x_1932:
[----:B------:R-:W-:Y:S02]  /*2f4f0*/  IMAD.MOV.U32 R13, RZ, RZ, R153 ;  /* 0x000000ffff0d7224 */ /* 0x000fe400078e0099 */
[----:B------:R-:W-:-:S07]  /*2f500*/  IMAD.MOV.U32 R154, RZ, RZ, R14 ;  /* 0x000000ffff9a7224 */ /* 0x000fce00078e000e */
[----:B------:R-:W-:Y:S05]  /*2f510*/  WARPSYNC.COLLECTIVE R15, `(.L_x_1933) ;  /* 0x000000000f087348 */ /* 0x000fea0003c00000 */
[----:B------:R0:W1:Y:S02]  /*2f520*/  SHFL.IDX P6, R14, R13, R12, R11 ;  /* 0x0000000c0d0e7389 */ /* 0x00006400000c000b */
[----:B01----:R-:W-:Y:S01]  /*2f530*/  ENDCOLLECTIVE ;  /* 0x000000000000791b */ /* 0x003fe20003800000 */
.L_x_1933:
        /* <DEDUP_REMOVED lines=8> */
.L_x_1934:
[----:B------:R-:W-:Y:S02]  /*2f5c0*/  SEL R34, R89, R153, P0 ;  /* 0x0000009959227207 */ /* 0x000fe40000000000 */
[----:B------:R-:W-:Y:S01]  /*2f5d0*/  SEL R89, R153, R89, P0 ;  /* 0x0000005999597207 */ /* 0x000fe20000000000 */
[----:B------:R-:W-:Y:S02]  /*2f5e0*/  IMAD.MOV.U32 R13, RZ, RZ, R109 ;  /* 0x000000ffff0d7224 */ /* 0x000fe400078e006d */
[----:B------:R-:W-:-:S07]  /*2f5f0*/  IMAD.MOV.U32 R97, RZ, RZ, R14 ;  /* 0x000000ffff617224 */ /* 0x000fce00078e000e */
[----:B------:R-:W-:Y:S05]  /*2f600*/  WARPSYNC.COLLECTIVE R15, `(.L_x_1935) ;  /* 0x000000000f087348 */ /* 0x000fea0003c00000 */
[----:B------:R0:W1:Y:S02]  /*2f610*/  SHFL.IDX P6, R14, R13, R12, R11 ;  /* 0x0000000c0d0e7389 */ /* 0x00006400000c000b */
[----:B01----:R-:W-:Y:S01]  /*2f620*/  ENDCOLLECTIVE ;  /* 0x000000000000791b */ /* 0x003fe20003800000 */
.L_x_1935:
[----:B------:R-:W-:Y:S02]  /*2f630*/  IMAD.MOV.U32 R13, RZ, RZ, R156 ;  /* 0x000000ffff0d7224 */ /* 0x000fe400078e009c */
[----:B------:R-:W-:Y:S02]  /*2f640*/  IMAD.MOV.U32 R12, RZ, RZ, R2 ;  /* 0x000000ffff0c7224 */ /* 0x000fe400078e0002 */
[----:B------:R-:W-:-:S07]  /*2f650*/  IMAD.MOV.U32 R44, RZ, RZ, R14 ;  /* 0x000000ffff2c7224 */ /* 0x000fce00078e000e */
[----:B------:R-:W-:Y:S05]  /*2f660*/  WARPSYNC.COLLECTIVE R15, `(.L_x_1936) ;  /* 0x000000000f087348 */ /* 0x000fea0003c00000 */
[----:B------:R0:W1:Y:S02]  /*2f670*/  SHFL.IDX P6, R14, R13, R12, R11 ;  /* 0x0000000c0d0e7389 */ /* 0x00006400000c000b */
[----:B01----:R-:W-:Y:S01]  /*2f680*/  ENDCOLLECTIVE ;  /* 0x000000000000791b */ /* 0x003fe20003800000 */
.L_x_1936:
[----:B------:R-:W-:Y:S02]  /*2f690*/  IMAD.MOV.U32 R13, RZ, RZ, R155 ;  /* 0x000000ffff0d7224 */ /* 0x000fe400078e009b */
[----:B------:R-:W-:-:S07]  /*2f6a0*/  IMAD.MOV.U32 R156, RZ, RZ, R14 ;  /* 0x000000ffff9c7224 */ /* 0x000fce00078e000e */
[----:B------:R-:W-:Y:S05]  /*2f6b0*/  WARPSYNC.COLLECTIVE R15, `(.L_x_1937) ;  /* 0x000000000f087348 */ /* 0x000fea0003c00000 */
[----:B------:R0:W1:Y:S02]  /*2f6c0*/  SHFL.IDX P6, R14, R13, R12, R11 ;  /* 0x0000000c0d0e7389 */ /* 0x00006400000c000b */
[----:B01----:R-:W-:Y:S01]  /*2f6d0*/  ENDCOLLECTIVE ;  /* 0x000000000000791b */ /* 0x003fe20003800000 */
.L_x_1937:
        /* <DEDUP_REMOVED lines=8> */
.L_x_1938:
[----:B------:R-:W-:Y:S02]  /*2f760*/  SEL R36, R44, R40, P0 ;  /* 0x000000282c247207 */ /* 0x000fe40000000000 */
[----:B------:R-:W-:Y:S01]  /*2f770*/  SEL R40, R40, R44, P0 ;  /* 0x0000002c28287207 */ /* 0x000fe20000000000 */
[----:B------:R-:W-:Y:S02]  /*2f780*/  IMAD.MOV.U32 R13, RZ, RZ, R105 ;  /* 0x000000ffff0d7224 */ /* 0x000fe400078e0069 */
[----:B------:R-:W-:-:S07]  /*2f790*/  IMAD.MOV.U32 R50, RZ, RZ, R14 ;  /* 0x000000ffff327224 */ /* 0x000fce00078e000e */
[----:B------:R-:W-:Y:S05]  /*2f7a0*/  WARPSYNC.COLLECTIVE R15, `(.L_x_1939) ;  /* 0x000000000f087348 */ /* 0x000fea0003c00000 */
[----:B------:R0:W1:Y:S02]  /*2f7b0*/  SHFL.IDX P6, R14, R13, R12, R11 ;  /* 0x0000000c0d0e7389 */ /* 0x00006400000c000b */
[----:B01----:R-:W-:Y:S01]  /*2f7c0*/  ENDCOLLECTIVE ;  /* 0x000000000000791b */ /* 0x003fe20003800000 */
.L_x_1939:
[----:B------:R-:W-:Y:S02]  /*2f7d0*/  IMAD.MOV.U32 R13, RZ, RZ, R55 ;  /* 0x000000ffff0d7224 */ /* 0x000fe400078e0037 */
[----:B------:R-:W-:Y:S02]  /*2f7e0*/  IMAD.MOV.U32 R12, RZ, RZ, R2 ;  /* 0x000000ffff0c7224 */ /* 0x000fe400078e0002 */
[----:B------:R-:W-:-:S07]  /*2f7f0*/  IMAD.MOV.U32 R105, RZ, RZ, R14 ;  /* 0x000000ffff697224 */ /* 0x000fce00078e000e */
[----:B------:R-:W-:Y:S05]  /*2f800*/  WARPSYNC.COLLECTIVE R15, `(.L_x_1940) ;  /* 0x000000000f087348 */ /* 0x000fea0003c00000 */
[----:B------:R0:W1:Y:S02]  /*2f810*/  SHFL.IDX P6, R14, R13, R12, R11 ;  /* 0x0000000c0d0e7389 */ /* 0x00006400000c000b */
[----:B01----:R-:W-:Y:S01]  /*2f820*/  ENDCOLLECTIVE ;  /* 0x000000000000791b */ /* 0x003fe20003800000 */
.L_x_1940:
[----:B------:R-:W-:Y:S01]  /*2f830*/  MOV R13, R51 ;  /* 0x00000033000d7202 */ /* 0x000fe20000000f00 */
[----:B------:R-:W-:-:S07]  /*2f840*/  IMAD.MOV.U32 R55, RZ, RZ, R14 ;  /* 0x000000ffff377224 */ /* 0x000fce00078e000e */
[----:B------:R-:W-:Y:S05]  /*2f850*/  WARPSYNC.COLLECTIVE R15, `(.L_x_1941) ;  /* 0x000000000f087348 */ /* 0x000fea0003c00000 */
[----:B------:R0:W1:Y:S02]  /*2f860*/  SHFL.IDX P6, R14, R13, R12, R11 ;  /* 0x0000000c0d0e7389 */ /* 0x00006400000c000b */
[----:B01----:R-:W-:Y:S01]  /*2f870*/  ENDCOLLECTIVE ;  /* 0x000000000000791b */ /* 0x003fe20003800000 */
.L_x_1941:
        /* <DEDUP_REMOVED lines=8> */
.L_x_1942:
[----:B------:R-:W-:Y:S02]  /*2f900*/  SEL R38, R105, R51, P0 ;  /* 0x0000003369267207 */ /* 0x000fe40000000000 */
[----:B------:R-:W-:Y:S01]  /*2f910*/  SEL R51, R51, R105, P0 ;  /* 0x0000006933337207 */ /* 0x000fe20000000000 */
[----:B------:R-:W-:Y:S02]  /*2f920*/  IMAD.MOV.U32 R13, RZ, RZ, R54 ;  /* 0x000000ffff0d7224 */ /* 0x000fe400078e0036 */
[----:B------:R-:W-:-:S07]  /*2f930*/  IMAD.MOV.U32 R58, RZ, RZ, R14 ;  /* 0x000000ffff3a7224 */ /* 0x000fce00078e000e */
[----:B------:R-:W-:Y:S05]  /*2f940*/  WARPSYNC.COLLECTIVE R15, `(.L_x_1943) ;  /* 0x000000000f087348 */ /* 0x000fea0003c00000 */
[----:B------:R0:W1:Y:S02]  /*2f950*/  SHFL.IDX P6, R14, R13, R12, R11 ;  /* 0x0000000c0d0e7389 */ /* 0x00006400000c000b */
[----:B01----:R-:W-:Y:S01]  /*2f960*/  ENDCOLLECTIVE ;  /* 0x000000000000791b */ /* 0x003fe20003800000 */
.L_x_1943:
[----:B------:R-:W-:Y:S02]  /*2f970*/  IMAD.MOV.U32 R13, RZ, RZ, R63 ;  /* 0x000000ffff0d7224 */ /* 0x000fe400078e003f */
[----:B------:R-:W-:Y:S02]  /*2f980*/  IMAD.MOV.U32 R12, RZ, RZ, R2 ;  /* 0x000000ffff0c7224 */ /* 0x000fe400078e0002 */
[----:B------:R-:W-:-:S07]  /*2f990*/  IMAD.MOV.U32 R54, RZ, RZ, R14 ;  /* 0x000000ffff367224 */ /* 0x000fce00078e000e */
[----:B------:R-:W-:Y:S05]  /*2f9a0*/  WARPSYNC.COLLECTIVE R15, `(.L_x_1944) ;  /* 0x000000000f087348 */ /* 0x000fea0003c00000 */
[----:B------:R0:W1:Y:S02]  /*2f9b0*/  SHFL.IDX P6, R14, R13, R12, R11 ;  /* 0x0000000c0d0e7389 */ /* 0x00006400000c000b */
[----:B01----:R-:W-:Y:S01]  /*2f9c0*/  ENDCOLLECTIVE ;  /* 0x000000000000791b */ /* 0x003fe20003800000 */
.L_x_1944:
[----:B------:R-:W-:Y:S02]  /*2f9d0*/  IMAD.MOV.U32 R13, RZ, RZ, R59 ;  /* 0x000000ffff0d7224 */ /* 0x000fe400078e003b */
[----:B------:R-:W-:-:S07]  /*2f9e0*/  IMAD.MOV.U32 R63, RZ, RZ, R14 ;  /* 0x000000ffff3f7224 */ /* 0x000fce00078e000e */
[----:B------:R-:W-:Y:S05]  /*2f9f0*/  WARPSYNC.COLLECTIVE R15, `(.L_x_1945) ;  /* 0x000000000f087348 */ /* 0x000fea0003c00000 */
[----:B------:R0:W1:Y:S02]  /*2fa00*/  SHFL.IDX P6, R14, R13, R12, R11 ;  /* 0x0000000c0d0e7389 */ /* 0x00006400000c000b */
[----:B01----:R-:W-:Y:S01]  /*2fa10*/  ENDCOLLECTIVE ;  /* 0x000000000000791b */ /* 0x003fe20003800000 */
.L_x_1945:
        /* <DEDUP_REMOVED lines=8> */
.L_x_1946:
[----:B------:R-:W-:Y:S02]  /*2faa0*/  SEL R41, R54, R59, P0 ;  /* 0x0000003b36297207 */ /* 0x000fe40000000000 */
[----:B------:R-:W-:Y:S01]  /*2fab0*/  SEL R54, R59, R54, P0 ;  /* 0x000000363b367207 */ /* 0x000fe20000000000 */
[----:B------:R-:W-:Y:S02]  /*2fac0*/  IMAD.MOV.U32 R13, RZ, RZ, R62 ;  /* 0x000000ffff0d7224 */ /* 0x000fe400078e003e */
[----:B------:R-:W-:-:S07]  /*2fad0*/  IMAD.MOV.U32 R66, RZ, RZ, R14 ;  /* 0x000000ffff427224 */ /* 0x000fce00078e000e */
[----:B------:R-:W-:Y:S05]  /*2fae0*/  WARPSYNC.COLLECTIVE R15, `(.L_x_1947) ;  /* 0x000000000f087348 */ /* 0x000fea0003c00000 */
[----:B------:R0:W1:Y:S02]  /*2faf0*/  SHFL.IDX P6, R14, R13, R12, R11 ;  /* 0x0000000c0d0e7389 */ /* 0x00006400000c000b */
[----:B01----:R-:W-:Y:S01]  /*2fb00*/  ENDCOLLECTIVE ;  /* 0x000000000000791b */ /* 0x003fe20003800000 */
.L_x_1947:
[----:B------:R-:W-:Y:S02]  /*2fb10*/  IMAD.MOV.U32 R13, RZ, RZ, R71 ;  /* 0x000000ffff0d7224 */ /* 0x000fe400078e0047 */
[----:B------:R-:W-:Y:S02]  /*2fb20*/  IMAD.MOV.U32 R12, RZ, RZ, R2 ;  /* 0x000000ffff0c7224 */ /* 0x000fe400078e0002 */
[----:B------:R-:W-:-:S07]  /*2fb30*/  IMAD.MOV.U32 R62, RZ, RZ, R14 ;  /* 0x000000ffff3e7224 */ /* 0x000fce00078e000e */
[----:B------:R-:W-:Y:S05]  /*2fb40*/  WARPSYNC.COLLECTIVE R15, `(.L_x_1948) ;  /* 0x000000000f087348 */ /* 0x000fea0003c00000 */
[----:B------:R0:W1:Y:S02]  /*2fb50*/  SHFL.IDX P6, R14, R13, R12, R11 ;  /* 0x0000000c0d0e7389 */ /* 0x00006400000c000b */
[----:B01----:R-:W-:Y:S01]  /*2fb60*/  ENDCOLLECTIVE ;  /* 0x000000000000791b */ /* 0x003fe20003800000 */
.L_x_1948:
[----:B------:R-:W-:Y:S02]  /*2fb70*/  IMAD.MOV.U32 R13, RZ, RZ, R67 ;  /* 0x000000ffff0d7224 */ /* 0x000fe400078e0043 */
[----:B------:R-:W-:-:S07]  /*2fb80*/  IMAD.MOV.U32 R71, RZ, RZ, R14 ;  /* 0x000000ffff477224 */ /* 0x000fce00078e000e */
[----:B------:R-:W-:Y:S05]  /*2fb90*/  WARPSYNC.COLLECTIVE R15, `(.L_x_1949) ;  /* 0x000000000f087348 */ /* 0x000fea0003c00000 */
[----:B------:R0:W1:Y:S02]  /*2fba0*/  SHFL.IDX P6, R14, R13, R12, R11 ;  /* 0x0000000c0d0e7389 */ /* 0x00006400000c000b */
[----:B01----:R-:W-:Y:S01]  /*2fbb0*/  ENDCOLLECTIVE ;  /* 0x000000000000791b */ /* 0x003fe20003800000 */
.L_x_1949:
        /* <DEDUP_REMOVED lines=8> */
.L_x_1950:
[----:B------:R-:W-:Y:S02]  /*2fc40*/  SEL R43, R62, R67, P0 ;  /* 0x000000433e2b7207 */ /* 0x000fe40000000000 */
[----:B------:R-:W-:Y:S01]  /*2fc50*/  SEL R62, R67, R62, P0 ;  /* 0x0000003e433e7207 */ /* 0x000fe20000000000 */
[----:B------:R-:W-:Y:S02]  /*2fc60*/  IMAD.MOV.U32 R13, RZ, RZ, R70 ;  /* 0x000000ffff0d7224 */ /* 0x000fe400078e0046 */
[----:B------:R-:W-:-:S07]  /*2fc70*/  IMAD.MOV.U32 R74, RZ, RZ, R14 ;  /* 0x000000ffff4a7224 */ /* 0x000fce00078e000e */
[----:B------:R-:W-:Y:S05]  /*2fc80*/  WARPSYNC.COLLECTIVE R15, `(.L_x_1951) ;  /* 0x000000000f087348 */ /* 0x000fea0003c00000 */
[----:B------:R0:W1:Y:S02]  /*2fc90*/  SHFL.IDX P6, R14, R13, R12, R11 ;  /* 0x0000000c0d0e7389 */ /* 0x00006400000c000b */
[----:B01----:R-:W-:Y:S01]  /*2fca0*/  ENDCOLLECTIVE ;  /* 0x000000000000791b */ /* 0x003fe20003800000 */
.L_x_1951:
[----:B------:R-:W-:Y:S01]  /*2fcb0*/  MOV R13, R78 ;  /* 0x0000004e000d7202 */ /* 0x000fe20000000f00 */
[----:B------:R-:W-:Y:S02]  /*2fcc0*/  IMAD.MOV.U32 R12, RZ, RZ, R2 ;  /* 0x000000ffff0c7224 */ /* 0x000fe400078e0002 */
[----:B------:R-:W-:-:S07]  /*2fcd0*/  IMAD.MOV.U32 R109, RZ, RZ, R14 ;  /* 0x000000ffff6d7224 */ /* 0x000fce00078e000e */
[----:B------:R-:W-:Y:S05]  /*2fce0*/  WARPSYNC.COLLECTIVE R15, `(.L_x_1952) ;  /* 0x000000000f087348 */ /* 0x000fea0003c00000 */
[----:B------:R0:W1:Y:S02]  /*2fcf0*/  SHFL.IDX P6, R14, R13, R12, R11 ;  /* 0x0000000c0d0e7389 */ /* 0x00006400000c000b */
[----:B01----:R-:W-:Y:S01]  /*2fd00*/  ENDCOLLECTIVE ;  /* 0x000000000000791b */ /* 0x003fe20003800000 */
.L_x_1952:
[----:B------:R-:W-:Y:S02]  /*2fd10*/  IMAD.MOV.U32 R13, RZ, RZ, R75 ;  /* 0x000000ffff0d7224 */ /* 0x000fe400078e004b */
[----:B------:R-:W-:-:S07]  /*2fd20*/  IMAD.MOV.U32 R78, RZ, RZ, R14 ;  /* 0x000000ffff4e7224 */ /* 0x000fce00078e000e */
[----:B------:R-:W-:Y:S05]  /*2fd30*/  WARPSYNC.COLLECTIVE R15, `(.L_x_1953) ;  /* 0x000000000f087348 */ /* 0x000fea0003c00000 */
[----:B------:R0:W1:Y:S02]  /*2fd40*/  SHFL.IDX P6, R14, R13, R12, R11 ;  /* 0x0000000c0d0e7389 */ /* 0x00006400000c000b */
[----:B01----:R-:W-:Y:S01]  /*2fd50*/  ENDCOLLECTIVE ;  /* 0x000000000000791b */ /* 0x003fe20003800000 */
.L_x_1953:
[----:B------:R-:W-:Y:S02]  /*2fd60*/  IMAD.MOV.U32 R13, RZ, RZ, R79 ;  /* 0x000000ffff0d7224 */ /* 0x000fe400078e004f */
[----:B------:R-:W-:Y:S02]  /*2fd70*/  IMAD.MOV.U32 R12, RZ, RZ, R0 ;  /* 0x000000ffff0c7224 */ /* 0x000fe400078e0000 */
[----:B------:R-:W-:-:S07]  /*2fd80*/  IMAD.MOV.U32 R75, RZ, RZ, R14 ;  /* 0x000000ffff4b7224 */ /* 0x000fce00078e000e */
[----:B------:R-:W-:Y:S05]  /*2fd90*/  WARPSYNC.COLLECTIVE R15, `(.L_x_1954) ;  /* 0x000000000f087348 */ /* 0x000fea0003c00000 */
[----:B------:R0:W1:Y:S02]  /*2fda0*/  SHFL.IDX P6, R14, R13, R12, R11 ;  /* 0x0000000c0d0e7389 */ /* 0x00006400000c000b */
[----:B01----:R-:W-:Y:S01]  /*2fdb0*/  ENDCOLLECTIVE ;  /* 0x000000000000791b */ /* 0x003fe20003800000 */
.L_x_1954:
[----:B------:R-:W-:Y:S02]  /*2fdc0*/  IMAD.MOV.U32 R13, RZ, RZ, R113 ;  /* 0x000000ffff0d7224 */ /* 0x000fe400078e0071 */
[----:B------:R-:W-:-:S07]  /*2fdd0*/  IMAD.MOV.U32 R79, RZ, RZ, R14 ;  /* 0x000000ffff4f7224 */ /* 0x000fce00078e000e */
[----:B------:R-:W-:Y:S05]  /*2fde0*/  WARPSYNC.COLLECTIVE R15, `(.L_x_1955) ;  /* 0x000000000f087348 */ /* 0x000fea0003c00000 */
[----:B------:R0:W1:Y:S02]  /*2fdf0*/  SHFL.IDX P6, R14, R13, R12, R11 ;  /* 0x0000000c0d0e7389 */ /* 0x00006400000c000b */
[----:B01----:R-:W-:Y:S01]  /*2fe00*/  ENDCOLLECTIVE ;  /* 0x000000000000791b */ /* 0x003fe20003800000 */
.L_x_1955:
[----:B------:R-:W-:Y:S02]  /*2fe10*/  IMAD.MOV.U32 R13, RZ, RZ, R86 ;  /* 0x000000ffff0d7224 */ /* 0x000fe400078e0056 */
[----:B------:R-:W-:Y:S02]  /*2fe20*/  IMAD.MOV.U32 R12, RZ, RZ, R2 ;  /* 0x000000ffff0c7224 */ /* 0x000fe400078e0002 */
[----:B------:R-:W-:-:S07]  /*2fe30*/  IMAD.MOV.U32 R113, RZ, RZ, R14 ;  /* 0x000000ffff717224 */ /* 0x000fce00078e000e */
[----:B------:R-:W-:Y:S05]  /*2fe40*/  WARPSYNC.COLLECTIVE R15, `(.L_x_1956) ;  /* 0x000000000f087348 */ /* 0x000fea0003c00000 */
[----:B------:R0:W1:Y:S02]  /*2fe50*/  SHFL.IDX P6, R14, R13, R12, R11 ;  /* 0x0000000c0d0e7389 */ /* 0x00006400000c000b */
[----:B01----:R-:W-:Y:S01]  /*2fe60*/  ENDCOLLECTIVE ;  /* 0x000000000000791b */ /* 0x003fe20003800000 */
.L_x_1956:
[----:B------:R-:W-:Y:S02]  /*2fe70*/  IMAD.MOV.U32 R13, RZ, RZ, R117 ;  /* 0x000000ffff0d7224 */ /* 0x000fe400078e0075 */
[----:B------:R-:W-:-:S07]  /*2fe80*/  IMAD.MOV.U32 R86, RZ, RZ, R14 ;  /* 0x000000ffff567224 */ /* 0x000fce00078e000e */
[----:B------:R-:W-:Y:S05]  /*2fe90*/  WARPSYNC.COLLECTIVE R15, `(.L_x_1957) ;  /* 0x000000000f087348 */ /* 0x000fea0003c00000 */
[----:B------:R0:W1:Y:S02]  /*2fea0*/  SHFL.IDX P6, R14, R13, R12, R11 ;  /* 0x0000000c0d0e7389 */ /* 0x00006400000c000b */
[----:B01----:R-:W-:Y:S01]  /*2feb0*/  ENDCOLLECTIVE ;  /* 0x000000000000791b */ /* 0x003fe20003800000 */
.L_x_1957:
[----:B------:R-:W-:Y:S02]  /*2fec0*/  IMAD.MOV.U32 R13, RZ, RZ, R82 ;  /* 0x000000ffff0d7224 */ /* 0x000fe400078e0052 */
[----:B------:R-:W-:Y:S02]  /*2fed0*/  IMAD.MOV.U32 R12, RZ, RZ, R0 ;  /* 0x000000ffff0c7224 */ /* 0x000fe400078e0000 */
[----:B------:R-:W-:-:S07]  /*2fee0*/  IMAD.MOV.U32 R117, RZ, RZ, R14 ;  /* 0x000000ffff757224 */ /* 0x000fce00078e000e */
[----:B------:R-:W-:Y:S05]  /*2fef0*/  WARPSYNC.COLLECTIVE R15, `(.L_x_1958) ;  /* 0x000000000f087348 */ /* 0x000fea0003c00000 */
[----:B------:R0:W1:Y:S02]  /*2ff00*/  SHFL.IDX P6, R14, R13, R12, R11 ;  /* 0x0000000c0d0e7389 */ /* 0x00006400000c000b */
[----:B01----:R-:W-:Y:S01]  /*2ff10*/  ENDCOLLECTIVE ;  /* 0x000000000000791b */ /* 0x003fe20003800000 */
.L_x_1958:
[----:B------:R-:W-:Y:S02]  /*2ff20*/  IMAD.MOV.U32 R13, RZ, RZ, R125 ;  /* 0x000000ffff0d7224 */ /* 0x000fe400078e007d */
[----:B------:R-:W-:-:S07]  /*2ff30*/  IMAD.MOV.U32 R82, RZ, RZ, R14 ;  /* 0x000000ffff527224 */ /* 0x000fce00078e000e */
[----:B------:R-:W-:Y:S05]  /*2ff40*/  WARPSYNC.COLLECTIVE R15, `(.L_x_1959) ;  /* 0x000000000f087348 */ /* 0x000fea0003c00000 */
[----:B------:R0:W1:Y:S02]  /*2ff50*/  SHFL.IDX P6, R14, R13, R12, R11 ;  /* 0x0000000c0d0e7389 */ /* 0x00006400000c000b */
[----:B01----:R-:W-:Y:S01]  /*2ff60*/  ENDCOLLECTIVE ;  /* 0x000000000000791b */ /* 0x003fe20003800000 */
.L_x_1959:
[----:B------:R-:W-:Y:S02]  /*2ff70*/  IMAD.MOV.U32 R13, RZ, RZ, R94 ;  /* 0x000000ffff0d7224 */ /* 0x000fe400078e005e */
[----:B------:R-:W-:Y:S02]  /*2ff80*/  IMAD.MOV.U32 R12, RZ, RZ, R2 ;  /* 0x000000ffff0c7224 */ /* 0x000fe400078e0002 */
[----:B------:R-:W-:-:S07]  /*2ff90*/  IMAD.MOV.U32 R125, RZ, RZ, R14 ;  /* 0x000000ffff7d7224 */ /* 0x000fce00078e000e */
[----:B------:R-:W-:Y:S05]  /*2ffa0*/  WARPSYNC.COLLECTIVE R15, `(.L_x_1960) ;  /* 0x000000000f087348 */ /* 0x000fea0003c00000 */
[----:B------:R0:W1:Y:S02]  /*2ffb0*/  SHFL.IDX P6, R14, R13, R12, R11 ;  /* 0x0000000c0d0e7389 */ /* 0x00006400000c000b */
[----:B01----:R-:W-:Y:S01]  /*2ffc0*/  ENDCOLLECTIVE ;  /* 0x000000000000791b */ /* 0x003fe20003800000 */
.L_x_1960:
[----:B------:R-:W-:Y:S02]  /*2ffd0*/  IMAD.MOV.U32 R13, RZ, RZ, R121 ;  /* 0x000000ffff0d7224 */ /* 0x000fe400078e0079 */
[----:B------:R-:W-:-:S07]  /*2ffe0*/  IMAD.MOV.U32 R94, RZ, RZ, R14 ;  /* 0x000000ffff5e7224 */ /* 0x000fce00078e000e */
[----:B------:R-:W-:Y:S05]  /*2fff0*/  WARPSYNC.COLLECTIVE R15, `(.L_x_1961) ;  /* 0x000000000f087348 */ /* 0x000fea0003c00000 */
[----:B------:R0:W1:Y:S02]  /*30000*/  SHFL.IDX P6, R14, R13, R12, R11 ;  /* 0x0000000c0d0e7389 */ /* 0x00006400000c000b */
[----:B01----:R-:W-:Y:S01]  /*30010*/  ENDCOLLECTIVE ;  /* 0x000000000000791b */ /* 0x003fe20003800000 */
.L_x_1961:
        /* <DEDUP_REMOVED lines=8> */
.L_x_1962:
[----:B------:R-:W-:Y:S02]  /*300a0*/  SEL R49, R125, R121, P0 ;  /* 0x000000797d317207 */ /* 0x000fe40000000000 */
[----:B------:R-:W-:Y:S01]  /*300b0*/  SEL R121, R121, R125, P0 ;  /* 0x0000007d79797207 */ /* 0x000fe20000000000 */
[----:B------:R-:W-:Y:S01]  /*300c0*/  IMAD.MOV.U32 R13, RZ, RZ, R83 ;  /* 0x000000ffff0d7224 */ /* 0x000fe200078e0053 */
[----:B------:R-:W-:-:S07]  /*300d0*/  MOV R87, R14 ;  /* 0x0000000e00577202 */ /* 0x000fce0000000f00 */
[----:B------:R-:W-:Y:S05]  /*300e0*/  WARPSYNC.COLLECTIVE R15, `(.L_x_1963) ;  /* 0x000000000f087348 */ /* 0x000fea0003c00000 */
[----:B------:R0:W1:Y:S02]  /*300f0*/  SHFL.IDX P6, R14, R13, R12, R11 ;  /* 0x0000000c0d0e7389 */ /* 0x00006400000c000b */
[----:B01----:R-:W-:Y:S01]  /*30100*/  ENDCOLLECTIVE ;  /* 0x000000000000791b */ /* 0x003fe20003800000 */
.L_x_1963:
[----:B------:R-:W-:Y:S02]  /*30110*/  IMAD.MOV.U32 R13, RZ, RZ, R102 ;  /* 0x000000ffff0d7224 */ /* 0x000fe400078e0066 */
[----:B------:R-:W-:Y:S02]  /*30120*/  IMAD.MOV.U32 R12, RZ, RZ, R2 ;  /* 0x000000ffff0c7224 */ /* 0x000fe400078e0002 */
[----:B------:R-:W-:-:S07]  /*30130*/  IMAD.MOV.U32 R83, RZ, RZ, R14 ;  /* 0x000000ffff537224 */ /* 0x000fce00078e000e */
[----:B------:R-:W-:Y:S05]  /*30140*/  WARPSYNC.COLLECTIVE R15, `(.L_x_1964) ;  /* 0x000000000f087348 */ /* 0x000fea0003c00000 */
[----:B------:R0:W1:Y:S02]  /*30150*/  SHFL.IDX P6, R14, R13, R12, R11 ;  /* 0x0000000c0d0e7389 */ /* 0x00006400000c000b */
[----:B01----:R-:W-:Y:S01]  /*30160*/  ENDCOLLECTIVE ;  /* 0x000000000000791b */ /* 0x003fe20003800000 */
.L_x_1964:
[----:B------:R-:W-:Y:S02]  /*30170*/  IMAD.MOV.U32 R13, RZ, RZ, R98 ;  /* 0x000000ffff0d7224 */ /* 0x000fe400078e0062 */
[----:B------:R-:W-:-:S07]  /*30180*/  IMAD.MOV.U32 R102, RZ, RZ, R14 ;  /* 0x000000ffff667224 */ /* 0x000fce00078e000e */
[----:B------:R-:W-:Y:S05]  /*30190*/  WARPSYNC.COLLECTIVE R15, `(.L_x_1965) ;  /* 0x000000000f087348 */ /* 0x000fea0003c00000 */
[----:B------:R0:W1:Y:S02]  /*301a0*/  SHFL.IDX P6, R14, R13, R12, R11 ;  /* 0x0000000c0d0e7389 */ /* 0x00006400000c000b */
[----:B01----:R-:W-:Y:S01]  /*301b0*/  ENDCOLLECTIVE ;  /* 0x000000000000791b */ /* 0x003fe20003800000 */
.L_x_1965:
        /* <DEDUP_REMOVED lines=8> */
.L_x_1966:
[----:B------:R-:W-:Y:S02]  /*30240*/  SEL R53, R83, R98, P0 ;  /* 0x0000006253357207 */ /* 0x000fe40000000000 */
[----:B------:R-:W-:Y:S01]  /*30250*/  SEL R83, R98, R83, P0 ;  /* 0x0000005362537207 */ /* 0x000fe20000000000 */
[----:B------:R-:W-:Y:S02]  /*30260*/  IMAD.MOV.U32 R13, RZ, RZ, R129 ;  /* 0x000000ffff0d7224 */ /* 0x000fe400078e0081 */
[----:B------:R-:W-:-:S07]  /*30270*/  IMAD.MOV.U32 R90, RZ, RZ, R14 ;  /* 0x000000ffff5a7224 */ /* 0x000fce00078e000e */
[----:B------:R-:W-:Y:S05]  /*30280*/  WARPSYNC.COLLECTIVE R15, `(.L_x_1967) ;  /* 0x000000000f087348 */ /* 0x000fea0003c00000 */
[----:B------:R0:W1:Y:S02]  /*30290*/  SHFL.IDX P6, R14, R13, R12, R11 ;  /* 0x0000000c0d0e7389 */ /* 0x00006400000c000b */
[----:B01----:R-:W-:Y:S01]  /*302a0*/  ENDCOLLECTIVE ;  /* 0x000000000000791b */ /* 0x003fe20003800000 */
.L_x_1967:
[----:B------:R-:W-:Y:S02]  /*302b0*/  IMAD.MOV.U32 R13, RZ, RZ, R110 ;  /* 0x000000ffff0d7224 */ /* 0x000fe400078e006e */
[----:B------:R-:W-:Y:S02]  /*302c0*/  IMAD.MOV.U32 R12, RZ, RZ, R2 ;  /* 0x000000ffff0c7224 */ /* 0x000fe400078e0002 */
[----:B------:R-:W-:-:S07]  /*302d0*/  IMAD.MOV.U32 R106, RZ, RZ, R14 ;  /* 0x000000ffff6a7224 */ /* 0x000fce00078e000e */
[----:B------:R-:W-:Y:S05]  /*302e0*/  WARPSYNC.COLLECTIVE R15, `(.L_x_1968) ;  /* 0x000000000f087348 */ /* 0x000fea0003c00000 */
[----:B------:R0:W1:Y:S02]  /*302f0*/  SHFL.IDX P6, R14, R13, R12, R11 ;  /* 0x0000000c0d0e7389 */ /* 0x00006400000c000b */
[----:B01----:R-:W-:Y:S01]  /*30300*/  ENDCOLLECTIVE ;  /* 0x000000000000791b */ /* 0x003fe20003800000 */
.L_x_1968:
[----:B------:R-:W-:Y:S02]  /*30310*/  IMAD.MOV.U32 R13, RZ, RZ, R107 ;  /* 0x000000ffff0d7224 */ /* 0x000fe400078e006b */
[----:B------:R-:W-:-:S07]  /*30320*/  IMAD.MOV.U32 R110, RZ, RZ, R14 ;  /* 0x000000ffff6e7224 */ /* 0x000fce00078e000e */
[----:B------:R-:W-:Y:S05]  /*30330*/  WARPSYNC.COLLECTIVE R15, `(.L_x_1969) ;  /* 0x000000000f087348 */ /* 0x000fea0003c00000 */
[----:B------:R0:W1:Y:S02]  /*30340*/  SHFL.IDX P6, R14, R13, R12, R11 ;  /* 0x0000000c0d0e7389 */ /* 0x00006400000c000b */
[----:B01----:R-:W-:Y:S01]  /*30350*/  ENDCOLLECTIVE ;  /* 0x000000000000791b */ /* 0x003fe20003800000 */
.L_x_1969:
        /* <DEDUP_REMOVED lines=8> */
.L_x_1970:
[----:B------:R-:W-:Y:S02]  /*303e0*/  SEL R59, R106, R107, P0 ;  /* 0x0000006b6a3b7207 */ /* 0x000fe40000000000 */
[----:B------:R-:W-:Y:S01]  /*303f0*/  SEL R106, R107, R106, P0 ;  /* 0x0000006a6b6a7207 */ /* 0x000fe20000000000 */
[----:B------:R-:W-:Y:S02]  /*30400*/  IMAD.MOV.U32 R13, RZ, RZ, R111 ;  /* 0x000000ffff0d7224 */ /* 0x000fe400078e006f */
[----:B------:R-:W-:-:S07]  /*30410*/  IMAD.MOV.U32 R91, RZ, RZ, R14 ;  /* 0x000000ffff5b7224 */ /* 0x000fce00078e000e */
[----:B------:R-:W-:Y:S05]  /*30420*/  WARPSYNC.COLLECTIVE R15, `(.L_x_1971) ;  /* 0x000000000f087348 */ /* 0x000fea0003c00000 */
[----:B------:R0:W1:Y:S02]  /*30430*/  SHFL.IDX P6, R14, R13, R12, R11 ;  /* 0x0000000c0d0e7389 */ /* 0x00006400000c000b */
[----:B01----:R-:W-:Y:S01]  /*30440*/  ENDCOLLECTIVE ;  /* 0x000000000000791b */ /* 0x003fe20003800000 */
.L_x_1971:
[----:B------:R-:W-:Y:S02]  /*30450*/  IMAD.MOV.U32 R13, RZ, RZ, R118 ;  /* 0x000000ffff0d7224 */ /* 0x000fe400078e0076 */
[----:B------:R-:W-:Y:S02]  /*30460*/  IMAD.MOV.U32 R12, RZ, RZ, R2 ;  /* 0x000000ffff0c7224 */ /* 0x000fe400078e0002 */
[----:B------:R-:W-:-:S07]  /*30470*/  IMAD.MOV.U32 R114, RZ, RZ, R14 ;  /* 0x000000ffff727224 */ /* 0x000fce00078e000e */
[----:B------:R-:W-:Y:S05]  /*30480*/  WARPSYNC.COLLECTIVE R15, `(.L_x_1972) ;  /* 0x000000000f087348 */ /* 0x000fea0003c00000 */
[----:B------:R0:W1:Y:S02]  /*30490*/  SHFL.IDX P6, R14, R13, R12, R11 ;  /* 0x0000000c0d0e7389 */ /* 0x00006400000c000b */
[----:B01----:R-:W-:Y:S01]  /*304a0*/  ENDCOLLECTIVE ;  /* 0x000000000000791b */ /* 0x003fe20003800000 */
.L_x_1972:
[----:B------:R-:W-:Y:S02]  /*304b0*/  IMAD.MOV.U32 R13, RZ, RZ, R115 ;  /* 0x000000ffff0d7224 */ /* 0x000fe400078e0073 */
[----:B------:R-:W-:-:S07]  /*304c0*/  IMAD.MOV.U32 R118, RZ, RZ, R14 ;  /* 0x000000ffff767224 */ /* 0x000fce00078e000e */
[----:B------:R-:W-:Y:S05]  /*304d0*/  WARPSYNC.COLLECTIVE R15, `(.L_x_1973) ;  /* 0x000000000f087348 */ /* 0x000fea0003c00000 */
[----:B------:R0:W1:Y:S02]  /*304e0*/  SHFL.IDX P6, R14, R13, R12, R11 ;  /* 0x0000000c0d0e7389 */ /* 0x00006400000c000b */
[----:B01----:R-:W-:Y:S01]  /*304f0*/  ENDCOLLECTIVE ;  /* 0x000000000000791b */ /* 0x003fe20003800000 */
.L_x_1973:
        /* <DEDUP_REMOVED lines=8> */
.L_x_1974:
[----:B------:R-:W-:Y:S02]  /*30580*/  SEL R63, R114, R111, P0 ;  /* 0x0000006f723f7207 */ /* 0x000fe40000000000 */
[----:B------:R-:W-:Y:S01]  /*30590*/  SEL R111, R111, R114, P0 ;  /* 0x000000726f6f7207 */ /* 0x000fe20000000000 */
[----:B------:R-:W-:Y:S02]  /*305a0*/  IMAD.MOV.U32 R13, RZ, RZ, R119 ;  /* 0x000000ffff0d7224 */ /* 0x000fe400078e0077 */
[----:B------:R-:W-:-:S07]  /*305b0*/  IMAD.MOV.U32 R95, RZ, RZ, R14 ;  /* 0x000000ffff5f7224 */ /* 0x000fce00078e000e */
[----:B------:R-:W-:Y:S05]  /*305c0*/  WARPSYNC.COLLECTIVE R15, `(.L_x_1975) ;  /* 0x000000000f087348 */ /* 0x000fea0003c00000 */
[----:B------:R0:W1:Y:S02]  /*305d0*/  SHFL.IDX P6, R14, R13, R12, R11 ;  /* 0x0000000c0d0e7389 */ /* 0x00006400000c000b */
[----:B01----:R-:W-:Y:S01]  /*305e0*/  ENDCOLLECTIVE ;  /* 0x000000000000791b */ /* 0x003fe20003800000 */
.L_x_1975:
[----:B------:R-:W-:Y:S02]  /*305f0*/  IMAD.MOV.U32 R13, RZ, RZ, R126 ;  /* 0x000000ffff0d7224 */ /* 0x000fe400078e007e */
[----:B------:R-:W-:Y:S02]  /*30600*/  IMAD.MOV.U32 R12, RZ, RZ, R2 ;  /* 0x000000ffff0c7224 */ /* 0x000fe400078e0002 */
[----:B------:R-:W-:-:S07]  /*30610*/  IMAD.MOV.U32 R115, RZ, RZ, R14 ;  /* 0x000000ffff737224 */ /* 0x000fce00078e000e */
[----:B------:R-:W-:Y:S05]  /*30620*/  WARPSYNC.COLLECTIVE R15, `(.L_x_1976) ;  /* 0x000000000f087348 */ /* 0x000fea0003c00000 */
[----:B------:R0:W1:Y:S02]  /*30630*/  SHFL.IDX P6, R14, R13, R12, R11 ;  /* 0x0000000c0d0e7389 */ /* 0x00006400000c000b */
[----:B01----:R-:W-:Y:S01]  /*30640*/  ENDCOLLECTIVE ;  /* 0x000000000000791b */ /* 0x003fe20003800000 */
.L_x_1976:
[----:B------:R-:W-:Y:S02]  /*30650*/  IMAD.MOV.U32 R13, RZ, RZ, R122 ;  /* 0x000000ffff0d7224 */ /* 0x000fe400078e007a */
[----:B------:R-:W-:-:S07]  /*30660*/  IMAD.MOV.U32 R126, RZ, RZ, R14 ;  /* 0x000000ffff7e7224 */ /* 0x000fce00078e000e */
[----:B------:R-:W-:Y:S05]  /*30670*/  WARPSYNC.COLLECTIVE R15, `(.L_x_1977) ;  /* 0x000000000f087348 */ /* 0x000fea0003c00000 */
[----:B------:R0:W1:Y:S02]  /*30680*/  SHFL.IDX P6, R14, R13, R12, R11 ;  /* 0x0000000c0d0e7389 */ /* 0x00006400000c000b */
[----:B01----:R-:W-:Y:S01]  /*30690*/  ENDCOLLECTIVE ;  /* 0x000000000000791b */ /* 0x003fe20003800000 */
.L_x_1977:
        /* <DEDUP_REMOVED lines=8> */
.L_x_1978:
[----:B------:R-:W-:Y:S02]  /*30720*/  SEL R68, R115, R119, P0 ;  /* 0x0000007773447207 */ /* 0x000fe40000000000 */
[----:B------:R-:W-:Y:S01]  /*30730*/  SEL R115, R119, R115, P0 ;  /* 0x0000007377737207 */ /* 0x000fe20000000000 */
[----:B------:R-:W-:Y:S02]  /*30740*/  IMAD.MOV.U32 R13, RZ, RZ, R123 ;  /* 0x000000ffff0d7224 */ /* 0x000fe400078e007b */
[----:B------:R-:W-:-:S07]  /*30750*/  IMAD.MOV.U32 R99, RZ, RZ, R14 ;  /* 0x000000ffff637224 */ /* 0x000fce00078e000e */
[----:B------:R-:W-:Y:S05]  /*30760*/  WARPSYNC.COLLECTIVE R15, `(.L_x_1979) ;  /* 0x000000000f087348 */ /* 0x000fea0003c00000 */
[----:B------:R0:W1:Y:S02]  /*30770*/  SHFL.IDX P6, R14, R13, R12, R11 ;  /* 0x0000000c0d0e7389 */ /* 0x00006400000c000b */
[----:B01----:R-:W-:Y:S01]  /*30780*/  ENDCOLLECTIVE ;  /* 0x000000000000791b */ /* 0x003fe20003800000 */
.L_x_1979:
[----:B------:R-:W-:Y:S02]  /*30790*/  IMAD.MOV.U32 R13, RZ, RZ, R134 ;  /* 0x000000ffff0d7224 */ /* 0x000fe400078e0086 */
[----:B------:R-:W-:Y:S02]  /*307a0*/  IMAD.MOV.U32 R12, RZ, RZ, R2 ;  /* 0x000000ffff0c7224 */ /* 0x000fe400078e0002 */
[----:B------:R-:W-:-:S07]  /*307b0*/  IMAD.MOV.U32 R123, RZ, RZ, R14 ;  /* 0x000000ffff7b7224 */ /* 0x000fce00078e000e */
[----:B------:R-:W-:Y:S05]  /*307c0*/  WARPSYNC.COLLECTIVE R15, `(.L_x_1980) ;  /* 0x000000000f087348 */ /* 0x000fea0003c00000 */
[----:B------:R0:W1:Y:S02]  /*307d0*/  SHFL.IDX P6, R14, R13, R12, R11 ;  /* 0x0000000c0d0e7389 */ /* 0x00006400000c000b */
[----:B01----:R-:W-:Y:S01]  /*307e0*/  ENDCOLLECTIVE ;  /* 0x000000000000791b */ /* 0x003fe20003800000 */
.L_x_1980:
[----:B------:R-:W-:Y:S02]  /*307f0*/  IMAD.MOV.U32 R13, RZ, RZ, R130 ;  /* 0x000000ffff0d7224 */ /* 0x000fe400078e0082 */
[----:B------:R-:W-:-:S07]  /*30800*/  IMAD.MOV.U32 R134, RZ, RZ, R14 ;  /* 0x000000ffff867224 */ /* 0x000fce00078e000e */
[----:B------:R-:W-:Y:S05]  /*30810*/  WARPSYNC.COLLECTIVE R15, `(.L_x_1981) ;  /* 0x000000000f087348 */ /* 0x000fea0003c00000 */
[----:B------:R0:W1:Y:S02]  /*30820*/  SHFL.IDX P6, R14, R13, R12, R11 ;  /* 0x0000000c0d0e7389 */ /* 0x00006400000c000b */
[----:B01----:R-:W-:Y:S01]  /*30830*/  ENDCOLLECTIVE ;  /* 0x000000000000791b */ /* 0x003fe20003800000 */
.L_x_1981:
[----:B------:R-:W-:Y:S02]  /*30840*/  IMAD.MOV.U32 R13, RZ, RZ, R101 ;  /* 0x000000ffff0d7224 */ /* 0x000fe400078e0065 */
[----:B------:R-:W-:Y:S02]  /*30850*/  IMAD.MOV.U32 R12, RZ, RZ, R0 ;  /* 0x000000ffff0c7224 */ /* 0x000fe400078e0000 */
[----:B------:R-:W-:-:S07]  /*30860*/  IMAD.MOV.U32 R122, RZ, RZ, R14 ;  /* 0x000000ffff7a7224 */ /* 0x000fce00078e000e */
[----:B------:R-:W-:Y:S05]  /*30870*/  WARPSYNC.COLLECTIVE R15, `(.L_x_1982) ;  /* 0x000000000f087348 */ /* 0x000fea0003c00000 */
[----:B------:R0:W1:Y:S02]  /*30880*/  SHFL.IDX P6, R14, R13, R12, R11 ;  /* 0x0000000c0d0e7389 */ /* 0x00006400000c000b */
[----:B01----:R-:W-:Y:S01]  /*30890*/  ENDCOLLECTIVE ;  /* 0x000000000000791b */ /* 0x003fe20003800000 */
.L_x_1982:
[----:B------:R-:W-:Y:S02]  /*308a0*/  SEL R76, R123, R122, P0 ;  /* 0x0000007a7b4c7207 */ /* 0x000fe40000000000 */
[----:B------:R-:W-:Y:S01]  /*308b0*/  SEL R122, R122, R123, P0 ;  /* 0x0000007b7a7a7207 */ /* 0x000fe20000000000 */
[----:B------:R-:W-:Y:S02]  /*308c0*/  IMAD.MOV.U32 R13, RZ, RZ, R127 ;  /* 0x000000ffff0d7224 */ /* 0x000fe400078e007f */
[----:B------:R-:W-:-:S07]  /*308d0*/  IMAD.MOV.U32 R101, RZ, RZ, R14 ;  /* 0x000000ffff657224 */ /* 0x000fce00078e000e */
[----:B------:R-:W-:Y:S05]  /*308e0*/  WARPSYNC.COLLECTIVE R15, `(.L_x_1983) ;  /* 0x000000000f087348 */ /* 0x000fea0003c00000 */
[----:B------:R0:W1:Y:S02]  /*308f0*/  SHFL.IDX P6, R14, R13, R12, R11 ;  /* 0x0000000c0d0e7389 */ /* 0x00006400000c000b */
[----:B01----:R-:W-:Y:S01]  /*30900*/  ENDCOLLECTIVE ;  /* 0x000000000000791b */ /* 0x003fe20003800000 */
.L_x_1983:
[----:B------:R-:W-:Y:S01]  /*30910*/  IMAD.MOV.U32 R13, RZ, RZ, R142 ;  /* 0x000000ffff0d7224 */ /* 0x000fe200078e008e */
[----:B------:R-:W-:Y:S01]  /*30920*/  MOV R12, R2 ;  /* 0x00000002000c7202 */ /* 0x000fe20000000f00 */
[----:B------:R-:W-:-:S07]  /*30930*/  IMAD.MOV.U32 R127, RZ, RZ, R14 ;  /* 0x000000ffff7f7224 */ /* 0x000fce00078e000e */
[----:B------:R-:W-:Y:S05]  /*30940*/  WARPSYNC.COLLECTIVE R15, `(.L_x_1984) ;  /* 0x000000000f087348 */ /* 0x000fea0003c00000 */
[----:B------:R0:W1:Y:S02]  /*30950*/  SHFL.IDX P6, R14, R13, R12, R11 ;  /* 0x0000000c0d0e7389 */ /* 0x00006400000c000b */
[----:B01----:R-:W-:Y:S01]  /*30960*/  ENDCOLLECTIVE ;  /* 0x000000000000791b */ /* 0x003fe20003800000 */
.L_x_1984:
[----:B------:R-:W-:Y:S02]  /*30970*/  IMAD.MOV.U32 R13, RZ, RZ, R138 ;  /* 0x000000ffff0d7224 */ /* 0x000fe400078e008a */
[----:B------:R-:W-:-:S07]  /*30980*/  IMAD.MOV.U32 R142, RZ, RZ, R14 ;  /* 0x000000ffff8e7224 */ /* 0x000fce00078e000e */
[----:B------:R-:W-:Y:S05]  /*30990*/  WARPSYNC.COLLECTIVE R15, `(.L_x_1985) ;  /* 0x000000000f087348 */ /* 0x000fea0003c00000 */
[----:B------:R0:W1:Y:S02]  /*309a0*/  SHFL.IDX P6, R14, R13, R12, R11 ;  /* 0x0000000c0d0e7389 */ /* 0x00006400000c000b */
[----:B01----:R-:W-:Y:S01]  /*309b0*/  ENDCOLLECTIVE ;  /* 0x000000000000791b */ /* 0x003fe20003800000 */
.L_x_1985:
        /* <DEDUP_REMOVED lines=8> */
.L_x_1986:
[----:B------:R-:W-:Y:S02]  /*30a40*/  SEL R80, R127, R129, P0 ;  /* 0x000000817f507207 */ /* 0x000fe40000000000 */
[----:B------:R-:W-:Y:S01]  /*30a50*/  SEL R127, R129, R127, P0 ;  /* 0x0000007f817f7207 */ /* 0x000fe20000000000 */
[----:B------:R-:W-:Y:S01]  /*30a60*/  IMAD.MOV.U32 R13, RZ, RZ, R165 ;  /* 0x000000ffff0d7224 */ /* 0x000fe200078e00a5 */
[----:B------:R-:W-:Y:S02]  /*30a70*/  SEL R165, R96, R45, P0 ;  /* 0x0000002d60a57207 */ /* 0x000fe40000000000 */
[----:B------:R-:W-:Y:S02]  /*30a80*/  SEL R96, R48, R108, P0 ;  /* 0x0000006c30607207 */ /* 0x000fe40000000000 */
[----:B------:R-:W-:Y:S02]  /*30a90*/  SEL R108, R108, R48, P0 ;  /* 0x000000306c6c7207 */ /* 0x000fe40000000000 */
[----:B------:R-:W-:-:S02]  /*30aa0*/  SEL R45, R109, R75, P0 ;  /* 0x0000004b6d2d7207 */ /* 0x000fc40000000000 */
[----:B------:R-:W-:Y:S01]  /*30ab0*/  SEL R48, R79, R86, P0 ;  /* 0x000000564f307207 */ /* 0x000fe20000000000 */
[----:B------:R-:W-:Y:S01]  /*30ac0*/  IMAD.MOV.U32 R103, RZ, RZ, R14 ;  /* 0x000000ffff677224 */ /* 0x000fe200078e000e */
[----:B------:R-:W-:-:S07]  /*30ad0*/  SEL R75, R75, R109, P0 ;  /* 0x0000006d4b4b7207 */ /* 0x000fce0000000000 */
[----:B------:R-:W-:Y:S05]  /*30ae0*/  WARPSYNC.COLLECTIVE R15, `(.L_x_1987) ;  /* 0x000000000f087348 */ /* 0x000fea0003c00000 */
[----:B------:R0:W1:Y:S02]  /*30af0*/  SHFL.IDX P6, R14, R13, R12, R11 ;  /* 0x0000000c0d0e7389 */ /* 0x00006400000c000b */
[----:B01----:R-:W-:Y:S01]  /*30b00*/  ENDCOLLECTIVE ;  /* 0x000000000000791b */ /* 0x003fe20003800000 */
.L_x_1987:
[----:B------:R-:W-:Y:S01]  /*30b10*/  SEL R79, R86, R79, P0 ;  /* 0x0000004f564f7207 */ /* 0x000fe20000000000 */
[----:B------:R-:W-:Y:S02]  /*30b20*/  IMAD.MOV.U32 R13, RZ, RZ, R150 ;  /* 0x000000ffff0d7224 */ /* 0x000fe400078e0096 */
[----:B------:R-:W-:Y:S01]  /*30b30*/  IMAD.MOV.U32 R12, RZ, RZ, R2 ;  /* 0x000000ffff0c7224 */ /* 0x000fe200078e0002 */
[----:B------:R-:W-:Y:S01]  /*30b40*/  SEL R2, R5, R4, P0 ;  /* 0x0000000405027207 */ /* 0x000fe20000000000 */
[----:B------:R-:W-:-:S07]  /*30b50*/  IMAD.MOV.U32 R70, RZ, RZ, R14 ;  /* 0x000000ffff467224 */ /* 0x000fce00078e000e */
[----:B------:R-:W-:Y:S05]  /*30b60*/  WARPSYNC.COLLECTIVE R15, `(.L_x_1988) ;  /* 0x000000000f087348 */ /* 0x000fea0003c00000 */
[----:B------:R0:W1:Y:S02]  /*30b70*/  SHFL.IDX P6, R14, R13, R12, R11 ;  /* 0x0000000c0d0e7389 */ /* 0x00006400000c000b */
[----:B01----:R-:W-:Y:S01]  /*30b80*/  ENDCOLLECTIVE ;  /* 0x000000000000791b */ /* 0x003fe20003800000 */
.L_x_1988:
        /* <DEDUP_REMOVED lines=11> */
.L_x_1989:
[----:B------:R-:W-:Y:S02]  /*30c40*/  SEL R78, R99, R134, P0 ;  /* 0x00000086634e7207 */ /* 0x000fe40000000000 */
[----:B------:R-:W-:Y:S02]  /*30c50*/  SEL R113, R117, R113, P0 ;  /* 0x0000007175717207 */ /* 0x000fe40000000000 */
[----:B------:R-:W-:Y:S02]  /*30c60*/  SEL R99, R134, R99, P0 ;  /* 0x0000006386637207 */ /* 0x000fe40000000000 */
[----:B------:R-:W-:Y:S02]  /*30c70*/  SEL R11, R4, R5, P0 ;  /* 0x00000005040b7207 */ /* 0x000fe40000000000 */
[----:B------:R-:W-:Y:S02]  /*30c80*/  SEL R5, R3, R6, P0 ;  /* 0x0000000603057207 */ /* 0x000fe40000000000 */
[----:B------:R-:W-:Y:S01]  /*30c90*/  SEL R4, R6, R3, P0 ;  /* 0x0000000306047207 */ /* 0x000fe20000000000 */
[----:B------:R0:W-:Y:S01]  /*30ca0*/  STL [R1+0x24], R11 ;  /* 0x0000240b01007387 */ /* 0x0001e20000100800 */
[----:B------:R-:W-:-:S02]  /*30cb0*/  SEL R3, R9, R8, P0 ;  /* 0x0000000809037207 */ /* 0x000fc40000000000 */
[----:B------:R-:W-:Y:S01]  /*30cc0*/  SEL R6, R65, R132, P0 ;  /* 0x0000008441067207 */ /* 0x000fe20000000000 */
[----:B------:R1:W-:Y:S01]  /*30cd0*/  STL [R1+0x28], R2 ;  /* 0x0000280201007387 */ /* 0x0003e20000100800 */
[----:B------:R-:W-:Y:S01]  /*30ce0*/  IMAD.MOV.U32 R0, RZ, RZ, R14 ;  /* 0x000000ffff007224 */ /* 0x000fe200078e000e */
[----:B------:R-:W-:Y:S02]  /*30cf0*/  SEL R65, R132, R65, P0 ;  /* 0x0000004184417207 */ /* 0x000fe40000000000 */
[----:B------:R2:W-:Y:S01]  /*30d00*/  STL [R1+0x18], R5 ;  /* 0x0000180501007387 */ /* 0x0005e20000100800 */
[----:B0-----:R-:W-:-:S03]  /*30d10*/  IMAD.MOV.U32 R11, RZ, RZ, RZ ;  /* 0x000000ffff0b7224 */ /* 0x001fc600078e00ff */
[----:B------:R0:W-:Y:S01]  /*30d20*/  STL [R1+0x20], R4 ;  /* 0x0000200401007387 */ /* 0x0001e20000100800 */
[----:B-1----:R-:W-:Y:S02]  /*30d30*/  SEL R2, R8, R9, P0 ;  /* 0x0000000908027207 */ /* 0x002fe40000000000 */
[----:B------:R-:W-:Y:S02]  /*30d40*/  SEL R8, R73, R140, P0 ;  /* 0x0000008c49087207 */ /* 0x000fe40000000000 */
[----:B--2---:R-:W-:Y:S01]  /*30d50*/  SEL R5, R64, R128, P0 ;  /* 0x0000008040057207 */ /* 0x004fe20000000000 */
[----:B------:R1:W-:Y:S01]  /*30d60*/  STL [R1+0x10], R2 ;  /* 0x0000100201007387 */ /* 0x0003e20000100800 */
[----:B------:R-:W-:Y:S02]  /*30d70*/  SEL R9, R77, R144, P0 ;  /* 0x000000904d097207 */ /* 0x000fe40000000000 */
[----:B0-----:R-:W-:Y:S01]  /*30d80*/  SEL R4, R61, R124, P0 ;  /* 0x0000007c3d047207 */ /* 0x001fe20000000000 */
[----:B------:R0:W-:Y:S01]  /*30d90*/  STL [R1+0x14], R3 ;  /* 0x0000140301007387 */ /* 0x0001e20000100800 */
[----:B------:R-:W-:-:S02]  /*30da0*/  SEL R61, R124, R61, P0 ;  /* 0x0000003d7c3d7207 */ /* 0x000fc40000000000 */
[----:B------:R-:W-:Y:S02]  /*30db0*/  SEL R64, R128, R64, P0 ;  /* 0x0000004080407207 */ /* 0x000fe40000000000 */
[----:B------:R-:W-:Y:S02]  /*30dc0*/  SEL R73, R140, R73, P0 ;  /* 0x000000498c497207 */ /* 0x000fe40000000000 */
[----:B-1----:R-:W-:Y:S02]  /*30dd0*/  SEL R2, R10, R7, P0 ;  /* 0x000000070a027207 */ /* 0x002fe40000000000 */
[----:B------:R-:W-:Y:S02]  /*30de0*/  SEL R7, R69, R136, P0 ;  /* 0x0000008845077207 */ /* 0x000fe40000000000 */
[----:B0-----:R-:W-:Y:S01]  /*30df0*/  SEL R3, R57, R120, P0 ;  /* 0x0000007839037207 */ /* 0x001fe20000000000 */
[----:B------:R0:W-:Y:S01]  /*30e00*/  STL [R1+0xc], R2 ;  /* 0x00000c0201007387 */ /* 0x0001e20000100800 */
[----:B------:R-:W-:-:S02]  /*30e10*/  SEL R10, R81, R148, P0 ;  /* 0x00000094510a7207 */ /* 0x000fc40000000000 */
[----:B------:R-:W-:Y:S02]  /*30e20*/  SEL R57, R120, R57, P0 ;  /* 0x0000003978397207 */ /* 0x000fe40000000000 */
[----:B------:R-:W-:Y:S02]  /*30e30*/  SEL R69, R136, R69, P0 ;  /* 0x0000004588457207 */ /* 0x000fe40000000000 */
[----:B------:R-:W-:Y:S02]  /*30e40*/  SEL R77, R144, R77, P0 ;  /* 0x0000004d904d7207 */ /* 0x000fe40000000000 */
[----:B------:R-:W-:Y:S01]  /*30e50*/  SEL R81, R148, R81, P0 ;  /* 0x0000005194517207 */ /* 0x000fe20000000000 */
[----:B0-----:R-:W-:Y:S06]  /*30e60*/  BRA `(.L_x_1990) ;  /* 0xfffffedc00dc7947 */ /* 0x001fec000383ffff */
.L_x_1626:
[----:B------:R-:W-:Y:S02]  /*30e70*/  IMAD.MOV.U32 R13, RZ, RZ, R84 ;  /* 0x000000ffff0d7224 */ /* 0x000fe400078e0054 */
[----:B------:R-:W-:Y:S02]  /*30e80*/  IMAD.MOV.U32 R12, RZ, RZ, RZ ;  /* 0x000000ffff0c7224 */ /* 0x000fe400078e00ff */
[----:B------:R-:W-:Y:S02]  /*30e90*/  IMAD.MOV.U32 R11, RZ, RZ, 0x181f ;  /* 0x0000181fff0b7424 */ /* 0x000fe400078e00ff */
[----:B------:R-:W-:-:S07]  /*30ea0*/  IMAD.MOV.U32 R15, RZ, RZ, -0x1 ;  /* 0xffffffffff0f7424 */ /* 0x000fce00078e00ff */
[----:B-----5:R-:W-:Y:S05]  /*30eb0*/  WARPSYNC.COLLECTIVE R15, `(.L_x_1991) ;  /* 0x000000000f087348 */ /* 0x020fea0003c00000 */
[----:B------:R0:W1:Y:S02]  /*30ec0*/  SHFL.IDX P6, R14, R13, R12, R11 ;  /* 0x0000000c0d0e7389 */ /* 0x00006400000c000b */
[----:B01---5:R-:W-:Y:S01]  /*30ed0*/  ENDCOLLECTIVE ;  /* 0x000000000000791b */ /* 0x023fe20003800000 */
.L_x_1991:
[----:B------:R-:W-:Y:S02]  /*30ee0*/  IMAD.MOV.U32 R13, RZ, RZ, R20 ;  /* 0x000000ffff0d7224 */ /* 0x000fe400078e0014 */
[----:B------:R-:W-:-:S07]  /*30ef0*/  IMAD.MOV.U32 R21, RZ, RZ, R14 ;  /* 0x000000ffff157224 */ /* 0x000fce00078e000e */
[----:B------:R-:W-:Y:S05]  /*30f00*/  WARPSYNC.COLLECTIVE R15, `(.L_x_1992) ;  /* 0x000000000f087348 */ /* 0x000fea0003c00000 */
[----:B------:R0:W1:Y:S02]  /*30f10*/  SHFL.IDX P6, R14, R13, R12, R11 ;  /* 0x0000000c0d0e7389 */ /* 0x00006400000c000b */
[----:B01----:R-:W-:Y:S01]  /*30f20*/  ENDCOLLECTIVE ;  /* 0x000000000000791b */ /* 0x003fe20003800000 */
.L_x_1992:
[----:B------:R-:W-:Y:S05]  /*30f30*/  BRA `(.L_x_1993) ;  /* 0xfffffef4001c7947 */ /* 0x000fea000383ffff */
.L_x_1629:
[----:B------:R-:W-:Y:S01]  /*30f40*/  BSSY B1, `(.L_x_1994) ;  /* 0x0000008000017945 */ /* 0x000fe20003800000 */
[----:B---3--:R-:W-:Y:S02]  /*30f50*/  IMAD.MOV.U32 R13, RZ, RZ, R84 ;  /* 0x000000ffff0d7224 */ /* 0x008fe400078e0054 */
[----:B------:R-:W-:Y:S02]  /*30f60*/  IMAD.MOV.U32 R12, RZ, RZ, 0x1 ;  /* 0x00000001ff0c7424 */ /* 0x000fe400078e00ff */
[----:B------:R-:W-:Y:S02]  /*30f70*/  IMAD.MOV.U32 R11, RZ, RZ, 0x181f ;  /* 0x0000181fff0b7424 */ /* 0x000fe400078e00ff */
[----:B------:R-:W-:-:S07]  /*30f80*/  IMAD.MOV.U32 R15, RZ, RZ, -0x1 ;  /* 0xffffffffff0f7424 */ /* 0x000fce00078e00ff */
[----:B012--5:R-:W-:Y:S05]  /*30f90*/  WARPSYNC.COLLECTIVE R15, `(.L_x_1995) ;  /* 0x000000000f087348 */ /* 0x027fea0003c00000 */
[----:B--2---:R2:W3:Y:S02]  /*30fa0*/  SHFL.IDX P6, R14, R13, R12, R11 ;  /* 0x0000000c0d0e7389 */ /* 0x0044e400000c000b */
[----:B0123-5:R-:W-:Y:S01]  /*30fb0*/  ENDCOLLECTIVE ;  /* 0x000000000000791b */ /* 0x02ffe20003800000 */
.L_x_1995:
[----:B------:R-:W-:Y:S05]  /*30fc0*/  BSYNC B1 ;  /* 0x0000000000017941 */ /* 0x000fea0003800000 */
.L_x_1994:
        /* <DEDUP_REMOVED lines=8> */
.L_x_1996:
[----:B------:R-:W-:Y:S05]  /*31050*/  BRA `(.L_x_1997) ;  /* 0xfffffef400387947 */ /* 0x000fea000383ffff */
.L_x_1632:
[----:B------:R-:W-:Y:S01]  /*31060*/  BSSY B1, `(.L_x_1998) ;  /* 0x0000008000017945 */ /* 0x000fe20003800000 */
[----:B------:R-:W-:Y:S02]  /*31070*/  IMAD.MOV.U32 R13, RZ, RZ, R84 ;  /* 0x000000ffff0d7224 */ /* 0x000fe400078e0054 */
[----:B------:R-:W-:Y:S02]  /*31080*/  IMAD.MOV.U32 R12, RZ, RZ, 0x2 ;  /* 0x00000002ff0c7424 */ /* 0x000fe400078e00ff */
[----:B------:R-:W-:Y:S02]  /*31090*/  IMAD.MOV.U32 R11, RZ, RZ, 0x181f ;  /* 0x0000181fff0b7424 */ /* 0x000fe400078e00ff */
[----:B------:R-:W-:-:S07]  /*310a0*/  IMAD.MOV.U32 R15, RZ, RZ, -0x1 ;  /* 0xffffffffff0f7424 */ /* 0x000fce00078e00ff */
[----:B012345:R-:W-:Y:S05]  /*310b0*/  WARPSYNC.COLLECTIVE R15, `(.L_x_1999) ;  /* 0x000000000f087348 */ /* 0x03ffea0003c00000 */
[----:B--2---:R2:W0:Y:S02]  /*310c0*/  SHFL.IDX P6, R14, R13, R12, R11 ;  /* 0x0000000c0d0e7389 */ /* 0x00442400000c000b */
[----:B012345:R-:W-:Y:S01]  /*310d0*/  ENDCOLLECTIVE ;  /* 0x000000000000791b */ /* 0x03ffe20003800000 */
.L_x_1999:
[----:B------:R-:W-:Y:S05]  /*310e0*/  BSYNC B1 ;  /* 0x0000000000017941 */ /* 0x000fea0003800000 */
.L_x_1998:
        /* <DEDUP_REMOVED lines=8> */
.L_x_2000:
[----:B------:R-:W-:Y:S05]  /*31170*/  BRA `(.L_x_2001) ;  /* 0xfffffef400587947 */ /* 0x000fea000383ffff */
.L_x_1635:
[----:B------:R-:W-:Y:S01]  /*31180*/  BSSY B1, `(.L_x_2002) ;  /* 0x0000008000017945 */ /* 0x000fe20003800000 */
[----:B------:R-:W-:Y:S02]  /*31190*/  IMAD.MOV.U32 R13, RZ, RZ, R84 ;  /* 0x000000ffff0d7224 */ /* 0x000fe400078e0054 */
[----:B------:R-:W-:Y:S02]  /*311a0*/  IMAD.MOV.U32 R12, RZ, RZ, 0x3 ;  /* 0x00000003ff0c7424 */ /* 0x000fe400078e00ff */
[----:B------:R-:W-:Y:S02]  /*311b0*/  IMAD.MOV.U32 R11, RZ, RZ, 0x181f ;  /* 0x0000181fff0b7424 */ /* 0x000fe400078e00ff */
[----:B------:R-:W-:-:S07]  /*311c0*/  IMAD.MOV.U32 R15, RZ, RZ, -0x1 ;  /* 0xffffffffff0f7424 */ /* 0x000fce00078e00ff */
[----:B012345:R-:W-:Y:S05]  /*311d0*/  WARPSYNC.COLLECTIVE R15, `(.L_x_2003) ;  /* 0x000000000f087348 */ /* 0x03ffea0003c00000 */
[----:B0-----:R0:W0:Y:S02]  /*311e0*/  SHFL.IDX P6, R14, R13, R12, R11 ;  /* 0x0000000c0d0e7389 */ /* 0x00102400000c000b */
[----:B012345:R-:W-:Y:S01]  /*311f0*/  ENDCOLLECTIVE ;  /* 0x000000000000791b */ /* 0x03ffe20003800000 */
.L_x_2003:
[----:B------:R-:W-:Y:S05]  /*31200*/  BSYNC B1 ;  /* 0x0000000000017941 */ /* 0x000fea0003800000 */
.L_x_2002:
        /* <DEDUP_REMOVED lines=8> */
.L_x_2004:
[----:B------:R-:W-:Y:S05]  /*31290*/  BRA `(.L_x_2005) ;  /* 0xfffffef400787947 */ /* 0x000fea000383ffff */
.L_x_1637:
[----:B------:R-:W-:Y:S02]  /*312a0*/  IMAD.MOV.U32 R13, RZ, RZ, R31 ;  /* 0x000000ffff0d7224 */ /* 0x000fe400078e001f */
[----:B------:R-:W-:Y:S02]  /*312b0*/  IMAD.MOV.U32 R12, RZ, RZ, RZ ;  /* 0x000000ffff0c7224 */ /* 0x000fe400078e00ff */
[----:B------:R-:W-:Y:S02]  /*312c0*/  IMAD.MOV.U32 R11, RZ, RZ, 0x1c1f ;  /* 0x00001c1fff0b7424 */ /* 0x000fe400078e00ff */
[----:B------:R-:W-:-:S07]  /*312d0*/  IMAD.MOV.U32 R15, RZ, RZ, -0x1 ;  /* 0xffffffffff0f7424 */ /* 0x000fce00078e00ff */
[----:B------:R-:W-:Y:S05]  /*312e0*/  WARPSYNC.COLLECTIVE R15, `(.L_x_2006) ;  /* 0x000000000f087348 */ /* 0x000fea0003c00000 */
[----:B------:R0:W1:Y:S02]  /*312f0*/  SHFL.IDX P6, R14, R13, R12, R11 ;  /* 0x0000000c0d0e7389 */ /* 0x00006400000c000b */
[----:B01----:R-:W-:Y:S01]  /*31300*/  ENDCOLLECTIVE ;  /* 0x000000000000791b */ /* 0x003fe20003800000 */
.L_x_2006:
[----:B------:R-:W-:Y:S02]  /*31310*/  IMAD.MOV.U32 R13, RZ, RZ, R30 ;  /* 0x000000ffff0d7224 */ /* 0x000fe400078e001e */
[----:B------:R-:W-:-:S07]  /*31320*/  IMAD.MOV.U32 R32, RZ, RZ, R14 ;  /* 0x000000ffff207224 */ /* 0x000fce00078e000e */
[----:B------:R-:W-:Y:S05]  /*31330*/  WARPSYNC.COLLECTIVE R15, `(.L_x_2007) ;  /* 0x000000000f087348 */ /* 0x000fea0003c00000 */
[----:B------:R0:W1:Y:S02]  /*31340*/  SHFL.IDX P6, R14, R13, R12, R11 ;  /* 0x0000000c0d0e7389 */ /* 0x00006400000c000b */
[----:B01----:R-:W-:Y:S01]  /*31350*/  ENDCOLLECTIVE ;  /* 0x000000000000791b */ /* 0x003fe20003800000 */
.L_x_2007:
[----:B------:R-:W-:Y:S01]  /*31360*/  MOV R11, R14 ;  /* 0x0000000e000b7202 */ /* 0x000fe20000000f00 */
[----:B------:R-:W-:Y:S06]  /*31370*/  BRA `(.L_x_2008) ;  /* 0xfffffef800507947 */ /* 0x000fec000383ffff */
.L_x_1640:
[----:B------:R-:W-:Y:S01]  /*31380*/  BSSY B1, `(.L_x_2009) ;  /* 0x0000008000017945 */ /* 0x000fe20003800000 */
[----:B---3--:R-:W-:Y:S02]  /*31390*/  IMAD.MOV.U32 R13, RZ, RZ, R31 ;  /* 0x000000ffff0d7224 */ /* 0x008fe400078e001f */
[----:B------:R-:W-:Y:S02]  /*313a0*/  IMAD.MOV.U32 R12, RZ, RZ, 0x1 ;  /* 0x00000001ff0c7424 */ /* 0x000fe400078e00ff */
[----:B--2---:R-:W-:Y:S02]  /*313b0*/  IMAD.MOV.U32 R11, RZ, RZ, 0x1c1f ;  /* 0x00001c1fff0b7424 */ /* 0x004fe400078e00ff */
[----:B------:R-:W-:-:S07]  /*313c0*/  IMAD.MOV.U32 R15, RZ, RZ, -0x1 ;  /* 0xffffffffff0f7424 */ /* 0x000fce00078e00ff */
[----:B01----:R-:W-:Y:S05]  /*313d0*/  WARPSYNC.COLLECTIVE R15, `(.L_x_2010) ;  /* 0x000000000f087348 */ /* 0x003fea0003c00000 */
[----:B------:R2:W3:Y:S02]  /*313e0*/  SHFL.IDX P6, R14, R13, R12, R11 ;  /* 0x0000000c0d0e7389 */ /* 0x0004e400000c000b */
[----:B0123--:R-:W-:Y:S01]  /*313f0*/  ENDCOLLECTIVE ;  /* 0x000000000000791b */ /* 0x00ffe20003800000 */
.L_x_2010:
[----:B------:R-:W-:Y:S05]  /*31400*/  BSYNC B1 ;  /* 0x0000000000017941 */ /* 0x000fea0003800000 */
.L_x_2009:
        /* <DEDUP_REMOVED lines=8> */
.L_x_2011:
[----:B------:R-:W-:Y:S01]  /*31490*/  IMAD.MOV.U32 R30, RZ, RZ, R14 ;  /* 0x000000ffff1e7224 */ /* 0x000fe200078e000e */
[----:B------:R-:W-:Y:S06]  /*314a0*/  BRA `(.L_x_2012) ;  /* 0xffffff0800287947 */ /* 0x000fec000383ffff */
.L_x_1644:
[----:B------:R-:W-:Y:S02]  /*314b0*/  IMAD.MOV.U32 R13, RZ, RZ, R2 ;  /* 0x000000ffff0d7224 */ /* 0x000fe400078e0002 */
[----:B------:R-:W-:Y:S02]  /*314c0*/  IMAD.MOV.U32 R12, RZ, RZ, RZ ;  /* 0x000000ffff0c7224 */ /* 0x000fe400078e00ff */
[----:B------:R-:W-:Y:S02]  /*314d0*/  IMAD.MOV.U32 R11, RZ, RZ, 0x181f ;  /* 0x0000181fff0b7424 */ /* 0x000fe400078e00ff */
[----:B------:R-:W-:-:S07]  /*314e0*/  IMAD.MOV.U32 R15, RZ, RZ, -0x1 ;  /* 0xffffffffff0f7424 */ /* 0x000fce00078e00ff */
[----:B--2---:R-:W-:Y:S05]  /*314f0*/  WARPSYNC.COLLECTIVE R15, `(.L_x_2013) ;  /* 0x000000000f087348 */ /* 0x004fea0003c00000 */
[----:B------:R0:W1:Y:S02]  /*31500*/  SHFL.IDX P6, R14, R13, R12, R11 ;  /* 0x0000000c0d0e7389 */ /* 0x00006400000c000b */
[----:B012---:R-:W-:Y:S01]  /*31510*/  ENDCOLLECTIVE ;  /* 0x000000000000791b */ /* 0x007fe20003800000 */
.L_x_2013:
[----:B------:R-:W-:Y:S02]  /*31520*/  IMAD.MOV.U32 R13, RZ, RZ, R0 ;  /* 0x000000ffff0d7224 */ /* 0x000fe400078e0000 */
[----:B------:R-:W-:-:S07]  /*31530*/  IMAD.MOV.U32 R3, RZ, RZ, R14 ;  /* 0x000000ffff037224 */ /* 0x000fce00078e000e */
[----:B------:R-:W-:Y:S05]  /*31540*/  WARPSYNC.COLLECTIVE R15, `(.L_x_2014) ;  /* 0x000000000f087348 */ /* 0x000fea0003c00000 */
[----:B------:R0:W1:Y:S02]  /*31550*/  SHFL.IDX P6, R14, R13, R12, R11 ;  /* 0x0000000c0d0e7389 */ /* 0x00006400000c000b */
[----:B01----:R-:W-:Y:S01]  /*31560*/  ENDCOLLECTIVE ;  /* 0x000000000000791b */ /* 0x003fe20003800000 */
.L_x_2014:
[----:B------:R-:W-:Y:S05]  /*31570*/  BRA `(.L_x_2015) ;  /* 0xffffff1c00d07947 */ /* 0x000fea000383ffff */
.L_x_1647:
[----:B------:R-:W-:Y:S01]  /*31580*/  BSSY B1, `(.L_x_2016) ;  /* 0x0000008000017945 */ /* 0x000fe20003800000 */
[----:B------:R-:W-:Y:S02]  /*31590*/  IMAD.MOV.U32 R13, RZ, RZ, R2 ;  /* 0x000000ffff0d7224 */ /* 0x000fe400078e0002 */
[----:B------:R-:W-:Y:S02]  /*315a0*/  IMAD.MOV.U32 R12, RZ, RZ, 0x1 ;  /* 0x00000001ff0c7424 */ /* 0x000fe400078e00ff */
[----:B----4-:R-:W-:Y:S02]  /*315b0*/  IMAD.MOV.U32 R11, RZ, RZ, 0x181f ;  /* 0x0000181fff0b7424 */ /* 0x010fe400078e00ff */
[----:B------:R-:W-:-:S07]  /*315c0*/  IMAD.MOV.U32 R15, RZ, RZ, -0x1 ;  /* 0xffffffffff0f7424 */ /* 0x000fce00078e00ff */
[----:B0123--:R-:W-:Y:S05]  /*315d0*/  WARPSYNC.COLLECTIVE R15, `(.L_x_2017) ;  /* 0x000000000f087348 */ /* 0x00ffea0003c00000 */
[----:B---3--:R3:W4:Y:S02]  /*315e0*/  SHFL.IDX P6, R14, R13, R12, R11 ;  /* 0x0000000c0d0e7389 */ /* 0x00872400000c000b */
[----:B01234-:R-:W-:Y:S01]  /*315f0*/  ENDCOLLECTIVE ;  /* 0x000000000000791b */ /* 0x01ffe20003800000 */
.L_x_2017:
[----:B------:R-:W-:Y:S05]  /*31600*/  BSYNC B1 ;  /* 0x0000000000017941 */ /* 0x000fea0003800000 */
.L_x_2016:
        /* <DEDUP_REMOVED lines=8> */
.L_x_2018:
[----:B------:R-:W-:Y:S05]  /*31690*/  BRA `(.L_x_2019) ;  /* 0xffffff1c00f07947 */ /* 0x000fea000383ffff */
.L_x_1650:
[----:B------:R-:W-:Y:S01]  /*316a0*/  BSSY B1, `(.L_x_2020) ;  /* 0x0000008000017945 */ /* 0x000fe20003800000 */
[----:B------:R-:W-:Y:S01]  /*316b0*/  IMAD.MOV.U32 R13, RZ, RZ, R2 ;  /* 0x000000ffff0d7224 */ /* 0x000fe200078e0002 */
[----:B------:R-:W-:Y:S01]  /*316c0*/  MOV R12, 0x2 ;  /* 0x00000002000c7802 */ /* 0x000fe20000000f00 */
[----:B----4-:R-:W-:Y:S02]  /*316d0*/  IMAD.MOV.U32 R11, RZ, RZ, 0x181f ;  /* 0x0000181fff0b7424 */ /* 0x010fe400078e00ff */
[----:B------:R-:W-:-:S07]  /*316e0*/  IMAD.MOV.U32 R15, RZ, RZ, -0x1 ;  /* 0xffffffffff0f7424 */ /* 0x000fce00078e00ff */
[----:B0123--:R-:W-:Y:S05]  /*316f0*/  WARPSYNC.COLLECTIVE R15, `(.L_x_2021) ;  /* 0x000000000f087348 */ /* 0x00ffea0003c00000 */
[----:B---3--:R3:W4:Y:S02]  /*31700*/  SHFL.IDX P6, R14, R13, R12, R11 ;  /* 0x0000000c0d0e7389 */ /* 0x00872400000c000b */
[----:B01234-:R-:W-:Y:S01]  /*31710*/  ENDCOLLECTIVE ;  /* 0x000000000000791b */ /* 0x01ffe20003800000 */
.L_x_2021:
[----:B------:R-:W-:Y:S05]  /*31720*/  BSYNC B1 ;  /* 0x0000000000017941 */ /* 0x000fea0003800000 */
.L_x_2020:
        /* <DEDUP_REMOVED lines=8> */
.L_x_2022:
[----:B------:R-:W-:Y:S05]  /*317b0*/  BRA `(.L_x_2023) ;  /* 0xffffff2000107947 */ /* 0x000fea000383ffff */
.L_x_1653:
[----:B------:R-:W-:Y:S01]  /*317c0*/  BSSY B1, `(.L_x_2024) ;  /* 0x0000008000017945 */ /* 0x000fe20003800000 */
[----:B------:R-:W-:Y:S02]  /*317d0*/  IMAD.MOV.U32 R13, RZ, RZ, R2 ;  /* 0x000000ffff0d7224 */ /* 0x000fe400078e0002 */
[----:B------:R-:W-:Y:S02]  /*317e0*/  IMAD.MOV.U32 R12, RZ, RZ, 0x3 ;  /* 0x00000003ff0c7424 */ /* 0x000fe400078e00ff */
[----:B0-----:R-:W-:Y:S02]  /*317f0*/  IMAD.MOV.U32 R11, RZ, RZ, 0x181f ;  /* 0x0000181fff0b7424 */ /* 0x001fe400078e00ff */
[----:B------:R-:W-:-:S07]  /*31800*/  IMAD.MOV.U32 R15, RZ, RZ, -0x1 ;  /* 0xffffffffff0f7424 */ /* 0x000fce00078e00ff */
[----:B-1234-:R-:W-:Y:S05]  /*31810*/  WARPSYNC.COLLECTIVE R15, `(.L_x_2025) ;  /* 0x000000000f087348 */ /* 0x01efea0003c00000 */
[----:B----4-:R0:W4:Y:S02]  /*31820*/  SHFL.IDX P6, R14, R13, R12, R11 ;  /* 0x0000000c0d0e7389 */ /* 0x01012400000c000b */
[----:B01234-:R-:W-:Y:S01]  /*31830*/  ENDCOLLECTIVE ;  /* 0x000000000000791b */ /* 0x01ffe20003800000 */
.L_x_2025:
[----:B------:R-:W-:Y:S05]  /*31840*/  BSYNC B1 ;  /* 0x0000000000017941 */ /* 0x000fea0003800000 */
.L_x_2024:
        /* <DEDUP_REMOVED lines=8> */
.L_x_2026:
[----:B------:R-:W-:Y:S05]  /*318d0*/  BRA `(.L_x_2027) ;  /* 0xffffff2000307947 */ /* 0x000fea000383ffff */
.L_x_1680:
[----:B------:R-:W1:Y:S01]  /*318e0*/  S2R R6, SR_TID.X ;  /* 0x0000000000067919 */ /* 0x000e620000002100 */
[----:B------:R-:W-:Y:S01]  /*318f0*/  BSSY B1, `(.L_x_2028) ;  /* 0x000000a000017945 */ /* 0x000fe20003800000 */
[----:B------:R-:W-:Y:S02]  /*31900*/  IMAD.MOV.U32 R12, RZ, RZ, RZ ;  /* 0x000000ffff0c7224 */ /* 0x000fe400078e00ff */
[----:B------:R-:W-:Y:S02]  /*31910*/  IMAD.MOV.U32 R11, RZ, RZ, 0x1f ;  /* 0x0000001fff0b7424 */ /* 0x000fe400078e00ff */
[----:B0-----:R-:W-:Y:S01]  /*31920*/  IMAD.MOV.U32 R15, RZ, RZ, -0x1 ;  /* 0xffffffffff0f7424 */ /* 0x001fe200078e00ff */
[----:B-1----:R-:W-:-:S04]  /*31930*/  SHF.R.U32.HI R6, RZ, 0x5, R6 ;  /* 0x00000005ff067819 */ /* 0x002fc80000011606 */
[----:B------:R-:W-:-:S05]  /*31940*/  LOP3.LUT R6, R6, 0x3, RZ, 0xc0, !PT ;  /* 0x0000000306067812 */ /* 0x000fca00078ec0ff */
[----:B------:R-:W-:-:S07]  /*31950*/  IMAD.MOV.U32 R13, RZ, RZ, R6 ;  /* 0x000000ffff0d7224 */ /* 0x000fce00078e0006 */
[----:B------:R-:W-:Y:S05]  /*31960*/  WARPSYNC.COLLECTIVE R15, `(.L_x_2029) ;  /* 0x000000000f087348 */ /* 0x000fea0003c00000 */
[----:B------:R0:W1:Y:S02]  /*31970*/  SHFL.IDX P6, R14, R13, R12, R11 ;  /* 0x0000000c0d0e7389 */ /* 0x00006400000c000b */
[----:B01----:R-:W-:Y:S01]  /*31980*/  ENDCOLLECTIVE ;  /* 0x000000000000791b */ /* 0x003fe20003800000 */
.L_x_2029:
[----:B------:R-:W-:Y:S05]  /*31990*/  BSYNC B1 ;  /* 0x0000000000017941 */ /* 0x000fea0003800000 */
.L_x_2028:
[----:B------:R-:W-:Y:S05]  /*319a0*/  BRA `(.L_x_2030) ;  /* 0xffffff4000c47947 */ /* 0x000fea000383ffff */
.L_x_1682:
[----:B------:R-:W-:Y:S01]  /*319b0*/  BSSY B1, `(.L_x_2031) ;  /* 0x0000006000017945 */ /* 0x000fe20003800000 */
[----:B0-----:R-:W-:-:S07]  /*319c0*/  IMAD.MOV.U32 R15, RZ, RZ, -0x1 ;  /* 0xffffffffff0f7424 */ /* 0x001fce00078e00ff */
[----:B-1----:R-:W-:Y:S05]  /*319d0*/  WARPSYNC.COLLECTIVE R15, `(.L_x_2032) ;  /* 0x000000000f0c7348 */ /* 0x002fea0003c00000 */
[----:B------:R-:W-:Y:S02]  /*319e0*/  ELECT P6, UR62, PT ;  /* 0x00000000003e782f */ /* 0x000fe400038c0000 */
[----:B------:R-:W-:Y:S01]  /*319f0*/  MOV R14, UR62 ;  /* 0x0000003e000e7c02 */ /* 0x000fe20008000f00 */
[----:B-1----:R-:W-:Y:S10]  /*31a00*/  ENDCOLLECTIVE ;  /* 0x000000000000791b */ /* 0x002ff40003800000 */
.L_x_2032:
[----:B------:R-:W-:Y:S05]  /*31a10*/  BSYNC B1 ;  /* 0x0000000000017941 */ /* 0x000fea0003800000 */
.L_x_2031:
[----:B------:R-:W-:Y:S05]  /*31a20*/  BRA `(.L_x_1681) ;  /* 0xffffff4000bc7947 */ /* 0x000fea000383ffff */
.L_x_1684:
[----:B-1----:R1:W2:Y:S02]  /*31a30*/  SYNCS.PHASECHK.TRANS64.TRYWAIT P0, [R18+URZ+0x28420], R5 ;  /* 0x02842005120075a7 */ /* 0x0022a4000800017f */
[----:B--2---:R-:W-:Y:S05]  /*31a40*/  @!P0 NANOSLEEP.SYNCS 0x989680 ;  /* 0x009896800000895d */ /* 0x004fea0003900000 */
[----:B------:R-:W2:Y:S02]  /*31a50*/  @!P0 SYNCS.PHASECHK.TRANS64 P0, [R18+URZ+0x28420], R5 ;  /* 0x02842005120085a7 */ /* 0x000ea4000800007f */
[----:B--2---:R-:W-:Y:S05]  /*31a60*/  @!P0 BRA `(.L_x_1684) ;  /* 0xfffffffc00f08947 */ /* 0x004fea000383ffff */
[----:B------:R-:W-:Y:S05]  /*31a70*/  BRA `(.L_x_2033) ;  /* 0xffffff4000cc7947 */ /* 0x000fea000383ffff */
.L_x_1688:
[----:B--2---:R2:W3:Y:S02]  /*31a80*/  SYNCS.PHASECHK.TRANS64.TRYWAIT P0, [R8+URZ+0x284a0], R11 ;  /* 0x0284a00b080075a7 */ /* 0x0044e4000800017f */
[----:B---3--:R-:W-:Y:S05]  /*31a90*/  @!P0 NANOSLEEP.SYNCS 0x989680 ;  /* 0x009896800000895d */ /* 0x008fea0003900000 */
[----:B------:R-:W3:Y:S02]  /*31aa0*/  @!P0 SYNCS.PHASECHK.TRANS64 P0, [R8+URZ+0x284a0], R11 ;  /* 0x0284a00b080085a7 */ /* 0x000ee4000800007f */
[----:B---3--:R-:W-:Y:S05]  /*31ab0*/  @!P0 BRA `(.L_x_1688) ;  /* 0xfffffffc00f08947 */ /* 0x008fea000383ffff */
[----:B------:R-:W-:Y:S05]  /*31ac0*/  BRA `(.L_x_2034) ;  /* 0xffffff4000ec7947 */ /* 0x000fea000383ffff */
.L_x_1694:
[----:B0-----:R0:W1:Y:S02]  /*31ad0*/  SYNCS.PHASECHK.TRANS64.TRYWAIT P0, [R8+URZ+0x284c0], R11 ;  /* 0x0284c00b080075a7 */ /* 0x001064000800017f */
[----:B-1----:R-:W-:Y:S05]  /*31ae0*/  @!P0 NANOSLEEP.SYNCS 0x989680 ;  /* 0x009896800000895d */ /* 0x002fea0003900000 */
[----:B------:R-:W1:Y:S02]  /*31af0*/  @!P0 SYNCS.PHASECHK.TRANS64 P0, [R8+URZ+0x284c0], R11 ;  /* 0x0284c00b080085a7 */ /* 0x000e64000800007f */
[----:B-1----:R-:W-:Y:S05]  /*31b00*/  @!P0 BRA `(.L_x_1694) ;  /* 0xfffffffc00f08947 */ /* 0x002fea000383ffff */
[----:B------:R-:W-:Y:S05]  /*31b10*/  BRA `(.L_x_2035) ;  /* 0xffffff4400ac7947 */ /* 0x000fea000383ffff */
.L_x_1702:
[----:B0-----:R0:W1:Y:S02]  /*31b20*/  SYNCS.PHASECHK.TRANS64.TRYWAIT P1, [R9+URZ+0x284a0], R8 ;  /* 0x0284a008090075a7 */ /* 0x001064000802017f */
[----:B-1----:R-:W-:Y:S05]  /*31b30*/  @!P1 NANOSLEEP.SYNCS 0x989680 ;  /* 0x009896800000995d */ /* 0x002fea0003900000 */
[----:B------:R-:W1:Y:S02]  /*31b40*/  @!P1 SYNCS.PHASECHK.TRANS64 P1, [R9+URZ+0x284a0], R8 ;  /* 0x0284a008090095a7 */ /* 0x000e64000802007f */
[----:B-1----:R-:W-:Y:S05]  /*31b50*/  @!P1 BRA `(.L_x_1702) ;  /* 0xfffffffc00f09947 */ /* 0x002fea000383ffff */
[----:B------:R-:W-:Y:S05]  /*31b60*/  BRA `(.L_x_2036) ;  /* 0xffffff4800bc7947 */ /* 0x000fea000383ffff */
.L_x_1708:
[----:B-1----:R1:W2:Y:S02]  /*31b70*/  SYNCS.PHASECHK.TRANS64.TRYWAIT P1, [R9+URZ+0x284c0], R8 ;  /* 0x0284c008090075a7 */ /* 0x0022a4000802017f */
[----:B--2---:R-:W-:Y:S05]  /*31b80*/  @!P1 NANOSLEEP.SYNCS 0x989680 ;  /* 0x009896800000995d */ /* 0x004fea0003900000 */
[----:B------:R-:W2:Y:S02]  /*31b90*/  @!P1 SYNCS.PHASECHK.TRANS64 P1, [R9+URZ+0x284c0], R8 ;  /* 0x0284c008090095a7 */ /* 0x000ea4000802007f */
[----:B--2---:R-:W-:Y:S05]  /*31ba0*/  @!P1 BRA `(.L_x_1708) ;  /* 0xfffffffc00f09947 */ /* 0x004fea000383ffff */
[----:B------:R-:W-:Y:S05]  /*31bb0*/  BRA `(.L_x_2037) ;  /* 0xffffff4c00787947 */ /* 0x000fea000383ffff */
.L_x_1734:
[----:B------:R-:W3:Y:S01]  /*31bc0*/  S2R R0, SR_TID.X ;  /* 0x0000000000007919 */ /* 0x000ee20000002100 */
[----:B------:R-:W-:Y:S01]  /*31bd0*/  BSSY B0, `(.L_x_2038) ;  /* 0x000000a000007945 */ /* 0x000fe20003800000 */
[----:B------:R-:W-:Y:S02]  /*31be0*/  IMAD.MOV.U32 R12, RZ, RZ, RZ ;  /* 0x000000ffff0c7224 */ /* 0x000fe400078e00ff */
[----:B------:R-:W-:Y:S02]  /*31bf0*/  IMAD.MOV.U32 R11, RZ, RZ, 0x1f ;  /* 0x0000001fff0b7424 */ /* 0x000fe400078e00ff */
[----:B0-----:R-:W-:Y:S01]  /*31c00*/  IMAD.MOV.U32 R15, RZ, RZ, -0x1 ;  /* 0xffffffffff0f7424 */ /* 0x001fe200078e00ff */
[----:B---3--:R-:W-:-:S04]  /*31c10*/  SHF.R.U32.HI R0, RZ, 0x5, R0 ;  /* 0x00000005ff007819 */ /* 0x008fc80000011600 */
[----:B------:R-:W-:-:S05]  /*31c20*/  LOP3.LUT R0, R0, 0x3, RZ, 0xc0, !PT ;  /* 0x0000000300007812 */ /* 0x000fca00078ec0ff */
[----:B------:R-:W-:-:S07]  /*31c30*/  IMAD.MOV.U32 R13, RZ, RZ, R0 ;  /* 0x000000ffff0d7224 */ /* 0x000fce00078e0000 */
[----:B-12---:R-:W-:Y:S05]  /*31c40*/  WARPSYNC.COLLECTIVE R15, `(.L_x_2039) ;  /* 0x000000000f087348 */ /* 0x006fea0003c00000 */
[----:B------:R0:W3:Y:S02]  /*31c50*/  SHFL.IDX P6, R14, R13, R12, R11 ;  /* 0x0000000c0d0e7389 */ /* 0x0000e400000c000b */
[----:B0123--:R-:W-:Y:S01]  /*31c60*/  ENDCOLLECTIVE ;  /* 0x000000000000791b */ /* 0x00ffe20003800000 */
.L_x_2039:
[----:B------:R-:W-:Y:S05]  /*31c70*/  BSYNC B0 ;  /* 0x0000000000007941 */ /* 0x000fea0003800000 */
.L_x_2038:
[----:B------:R-:W-:Y:S05]  /*31c80*/  BRA `(.L_x_2040) ;  /* 0xffffff5c00e47947 */ /* 0x000fea000383ffff */
.L_x_1736:
[----:B------:R-:W-:Y:S01]  /*31c90*/  BSSY B0, `(.L_x_2041) ;  /* 0x0000006000007945 */ /* 0x000fe20003800000 */
[----:B0-----:R-:W-:-:S07]  /*31ca0*/  MOV R15, 0xffffffff ;  /* 0xffffffff000f7802 */ /* 0x001fce0000000f00 */
[----:B-123--:R-:W-:Y:S05]  /*31cb0*/  WARPSYNC.COLLECTIVE R15, `(.L_x_2042) ;  /* 0x000000000f0c7348 */ /* 0x00efea0003c00000 */
[----:B------:R-:W-:Y:S02]  /*31cc0*/  ELECT P6, UR62, PT ;  /* 0x00000000003e782f */ /* 0x000fe400038c0000 */
[----:B------:R-:W-:Y:S01]  /*31cd0*/  MOV R14, UR62 ;  /* 0x0000003e000e7c02 */ /* 0x000fe20008000f00 */
[----:B-123--:R-:W-:Y:S10]  /*31ce0*/  ENDCOLLECTIVE ;  /* 0x000000000000791b */ /* 0x00eff40003800000 */
.L_x_2042:
[----:B------:R-:W-:Y:S05]  /*31cf0*/  BSYNC B0 ;  /* 0x0000000000007941 */ /* 0x000fea0003800000 */
.L_x_2041:
[----:B------:R-:W-:Y:S05]  /*31d00*/  BRA `(.L_x_2043) ;  /* 0xffffff5c00ec7947 */ /* 0x000fea000383ffff */
.L_x_1738:
[----:B-1----:R1:W2:Y:S02]  /*31d10*/  SYNCS.PHASECHK.TRANS64.TRYWAIT P0, [R0+URZ+0x28480], R3 ;  /* 0x02848003000075a7 */ /* 0x0022a4000800017f */
[----:B--2---:R-:W-:Y:S05]  /*31d20*/  @!P0 NANOSLEEP.SYNCS 0x989680 ;  /* 0x009896800000895d */ /* 0x004fea0003900000 */
[----:B------:R-:W2:Y:S02]  /*31d30*/  @!P0 SYNCS.PHASECHK.TRANS64 P0, [R0+URZ+0x28480], R3 ;  /* 0x02848003000085a7 */ /* 0x000ea4000800007f */
[----:B--2---:R-:W-:Y:S05]  /*31d40*/  @!P0 BRA `(.L_x_1738) ;  /* 0xfffffffc00f08947 */ /* 0x004fea000383ffff */
[----:B------:R-:W-:Y:S05]  /*31d50*/  BRA `(.L_x_2044) ;  /* 0xffffff60005c7947 */ /* 0x000fea000383ffff */
.L_x_1740:
[----:B--2---:R2:W3:Y:S02]  /*31d60*/  SYNCS.PHASECHK.TRANS64.TRYWAIT P0, [R0+URZ+0x28440], R3 ;  /* 0x02844003000075a7 */ /* 0x0044e4000800017f */
[----:B---3--:R-:W-:Y:S05]  /*31d70*/  @!P0 NANOSLEEP.SYNCS 0x989680 ;  /* 0x009896800000895d */ /* 0x008fea0003900000 */
[----:B------:R-:W3:Y:S02]  /*31d80*/  @!P0 SYNCS.PHASECHK.TRANS64 P0, [R0+URZ+0x28440], R3 ;  /* 0x02844003000085a7 */ /* 0x000ee4000800007f */
[----:B---3--:R-:W-:Y:S05]  /*31d90*/  @!P0 BRA `(.L_x_1740) ;  /* 0xfffffffc00f08947 */ /* 0x008fea000383ffff */
[----:B------:R-:W-:Y:S05]  /*31da0*/  BRA `(.L_x_2045) ;  /* 0xffffff6000c87947 */ /* 0x000fea000383ffff */
.L_x_1744:
[----:B------:R-:W2:Y:S01]  /*31db0*/  LDL.LU R11, [R1+0x40] ;  /* 0x00004000010b7983 */ /* 0x000ea20000300800 */
[----:B------:R-:W-:Y:S01]  /*31dc0*/  IMAD.MOV.U32 R13, RZ, RZ, R3 ;  /* 0x000000ffff0d7224 */ /* 0x000fe200078e0003 */
[----:B------:R-:W-:Y:S01]  /*31dd0*/  LOP3.LUT R8, R8, 0x7f, RZ, 0xc0, !PT ;  /* 0x0000007f08087812 */ /* 0x000fe200078ec0ff */
[----:B------:R-:W-:Y:S02]  /*31de0*/  IMAD.MOV.U32 R12, RZ, RZ, RZ ;  /* 0x000000ffff0c7224 */ /* 0x000fe400078e00ff */
[----:B------:R-:W-:Y:S01]  /*31df0*/  IMAD.MOV.U32 R15, RZ, RZ, -0x1 ;  /* 0xffffffffff0f7424 */ /* 0x000fe200078e00ff */
[----:B------:R-:W-:-:S05]  /*31e00*/  SHF.R.U32.HI R5, RZ, 0x3, R8 ;  /* 0x00000003ff057819 */ /* 0x000fca0000011608 */
[----:B------:R-:W-:-:S04]  /*31e10*/  IMAD.IADD R0, R5, 0x1, R19 ;  /* 0x0000000105007824 */ /* 0x000fc800078e0213 */
[----:B------:R-:W-:Y:S02]  /*31e20*/  VIADD R5, R0, 0x10 ;  /* 0x0000001000057836 */ /* 0x000fe40000000000 */
[----:B--2---:R-:W-:Y:S02]  /*31e30*/  IMAD R2, R11, R7, RZ ;  /* 0x000000070b027224 */ /* 0x004fe400078e02ff */
[----:B------:R-:W-:-:S03]  /*31e40*/  IMAD.MOV.U32 R11, RZ, RZ, 0x181f ;  /* 0x0000181fff0b7424 */ /* 0x000fc600078e00ff */
[----:B------:R-:W-:-:S13]  /*31e50*/  ISETP.GE.AND P2, PT, R0, R2, PT ;  /* 0x000000020000720c */ /* 0x000fda0003f46270 */
[----:B0----5:R-:W-:Y:S05]  /*31e60*/  WARPSYNC.COLLECTIVE R15, `(.L_x_2046) ;  /* 0x000000000f087348 */ /* 0x021fea0003c00000 */
[----:B------:R1:W2:Y:S02]  /*31e70*/  SHFL.IDX P6, R14, R13, R12, R11 ;  /* 0x0000000c0d0e7389 */ /* 0x0002a400000c000b */
[----:B012--5:R-:W-:Y:S01]  /*31e80*/  ENDCOLLECTIVE ;  /* 0x000000000000791b */ /* 0x027fe20003800000 */
.L_x_2046:
[----:B------:R-:W-:Y:S02]  /*31e90*/  IMAD.MOV.U32 R13, RZ, RZ, R4 ;  /* 0x000000ffff0d7224 */ /* 0x000fe400078e0004 */
[----:B------:R-:W-:-:S07]  /*31ea0*/  IMAD.MOV.U32 R6, RZ, RZ, R14 ;  /* 0x000000ffff067224 */ /* 0x000fce00078e000e */
[----:B------:R-:W-:Y:S05]  /*31eb0*/  WARPSYNC.COLLECTIVE R15, `(.L_x_2047) ;  /* 0x000000000f087348 */ /* 0x000fea0003c00000 */
[----:B------:R0:W1:Y:S02]  /*31ec0*/  SHFL.IDX P6, R14, R13, R12, R11 ;  /* 0x0000000c0d0e7389 */ /* 0x00006400000c000b */
[----:B01----:R-:W-:Y:S01]  /*31ed0*/  ENDCOLLECTIVE ;  /* 0x000000000000791b */ /* 0x003fe20003800000 */
.L_x_2047:
[----:B------:R-:W-:Y:S02]  /*31ee0*/  IMAD.MOV.U32 R13, RZ, RZ, R3 ;  /* 0x000000ffff0d7224 */ /* 0x000fe400078e0003 */
[----:B------:R-:W-:Y:S02]  /*31ef0*/  IMAD.MOV.U32 R12, RZ, RZ, 0x1 ;  /* 0x00000001ff0c7424 */ /* 0x000fe400078e00ff */
[----:B------:R-:W-:-:S07]  /*31f00*/  IMAD.MOV.U32 R7, RZ, RZ, R14 ;  /* 0x000000ffff077224 */ /* 0x000fce00078e000e */
[----:B------:R-:W-:Y:S05]  /*31f10*/  WARPSYNC.COLLECTIVE R15, `(.L_x_2048) ;  /* 0x000000000f087348 */ /* 0x000fea0003c00000 */
[----:B------:R0:W1:Y:S02]  /*31f20*/  SHFL.IDX P6, R14, R13, R12, R11 ;  /* 0x0000000c0d0e7389 */ /* 0x00006400000c000b */
[----:B01----:R-:W-:Y:S01]  /*31f30*/  ENDCOLLECTIVE ;  /* 0x000000000000791b */ /* 0x003fe20003800000 */
.L_x_2048:
        /* <DEDUP_REMOVED lines=10> */
.L_x_2049:
        /* <DEDUP_REMOVED lines=12> */
.L_x_2050:
        /* <DEDUP_REMOVED lines=17> */
.L_x_2051:
[----:B------:R-:W-:Y:S02]  /*321b0*/  IMAD.MOV.U32 R13, RZ, RZ, R3 ;  /* 0x000000ffff0d7224 */ /* 0x000fe400078e0003 */
[----:B------:R-:W-:Y:S02]  /*321c0*/  IMAD.MOV.U32 R12, RZ, RZ, 0x3 ;  /* 0x00000003ff0c7424 */ /* 0x000fe400078e00ff */
[----:B------:R-:W-:-:S07]  /*321d0*/  IMAD.MOV.U32 R5, RZ, RZ, R14 ;  /* 0x000000ffff057224 */ /* 0x000fce00078e000e */
[----:B------:R-:W-:Y:S05]  /*321e0*/  WARPSYNC.COLLECTIVE R15, `(.L_x_2052) ;  /* 0x000000000f087348 */ /* 0x000fea0003c00000 */
[----:B------:R0:W1:Y:S02]  /*321f0*/  SHFL.IDX P6, R14, R13, R12, R11 ;  /* 0x0000000c0d0e7389 */ /* 0x00006400000c000b */
[----:B01----:R-:W-:Y:S01]  /*32200*/  ENDCOLLECTIVE ;  /* 0x000000000000791b */ /* 0x003fe20003800000 */
.L_x_2052:
[----:B------:R-:W-:-:S05]  /*32210*/  @!P2 IADD3 R5, P3, R10, R5, RZ ;  /* 0x000000050a05a210 */ /* 0x000fca0007f7e0ff */
[----:B------:R-:W-:-:S04]  /*32220*/  @!P2 IMAD.X R6, RZ, RZ, R6, P3 ;  /* 0x000000ffff06a224 */ /* 0x000fc800018e0606 */
[----:B------:R-:W-:Y:S02]  /*32230*/  @!P2 IMAD.MOV.U32 R7, RZ, RZ, R6 ;  /* 0x000000ffff07a224 */ /* 0x000fe400078e0006 */
[----:B------:R-:W-:Y:S01]  /*32240*/  @!P2 IMAD.MOV.U32 R6, RZ, RZ, R5 ;  /* 0x000000ffff06a224 */ /* 0x000fe200078e0005 */
[----:B------:R-:W-:Y:S01]  /*32250*/  IADD3 R5, R0, 0x30, RZ ;  /* 0x0000003000057810 */ /* 0x000fe20007ffe0ff */
[----:B------:R-:W-:-:S03]  /*32260*/  IMAD.MOV.U32 R13, RZ, RZ, R4 ;  /* 0x000000ffff0d7224 */ /* 0x000fc600078e0004 */
        /* <DEDUP_REMOVED lines=10> */
.L_x_2053:
[----:B------:R-:W-:Y:S02]  /*32310*/  IMAD.MOV.U32 R13, RZ, RZ, R3 ;  /* 0x000000ffff0d7224 */ /* 0x000fe400078e0003 */
[----:B------:R-:W-:Y:S02]  /*32320*/  IMAD.MOV.U32 R12, RZ, RZ, 0x4 ;  /* 0x00000004ff0c7424 */ /* 0x000fe400078e00ff */
[----:B------:R-:W-:-:S07]  /*32330*/  IMAD.MOV.U32 R5, RZ, RZ, R14 ;  /* 0x000000ffff057224 */ /* 0x000fce00078e000e */
[----:B------:R-:W-:Y:S05]  /*32340*/  WARPSYNC.COLLECTIVE R15, `(.L_x_2054) ;  /* 0x000000000f087348 */ /* 0x000fea0003c00000 */
[----:B------:R0:W1:Y:S02]  /*32350*/  SHFL.IDX P6, R14, R13, R12, R11 ;  /* 0x0000000c0d0e7389 */ /* 0x00006400000c000b */
[----:B01----:R-:W-:Y:S01]  /*32360*/  ENDCOLLECTIVE ;  /* 0x000000000000791b */ /* 0x003fe20003800000 */
.L_x_2054:
[----:B------:R-:W-:-:S05]  /*32370*/  @!P2 IADD3 R5, P3, R10, R5, RZ ;  /* 0x000000050a05a210 */ /* 0x000fca0007f7e0ff */
[----:B------:R-:W-:-:S04]  /*32380*/  @!P2 IMAD.X R6, RZ, RZ, R6, P3 ;  /* 0x000000ffff06a224 */ /* 0x000fc800018e0606 */
[----:B------:R-:W-:Y:S02]  /*32390*/  @!P2 IMAD.MOV.U32 R7, RZ, RZ, R6 ;  /* 0x000000ffff07a224 */ /* 0x000fe400078e0006 */
        /* <DEDUP_REMOVED lines=13> */
.L_x_2055:
[----:B------:R-:W-:Y:S02]  /*32470*/  IMAD.MOV.U32 R13, RZ, RZ, R3 ;  /* 0x000000ffff0d7224 */ /* 0x000fe400078e0003 */
[----:B------:R-:W-:Y:S02]  /*32480*/  IMAD.MOV.U32 R12, RZ, RZ, 0x5 ;  /* 0x00000005ff0c7424 */ /* 0x000fe400078e00ff */
[----:B------:R-:W-:-:S07]  /*32490*/  IMAD.MOV.U32 R5, RZ, RZ, R14 ;  /* 0x000000ffff057224 */ /* 0x000fce00078e000e */
[----:B------:R-:W-:Y:S05]  /*324a0*/  WARPSYNC.COLLECTIVE R15, `(.L_x_2056) ;  /* 0x000000000f087348 */ /* 0x000fea0003c00000 */
[----:B------:R0:W1:Y:S02]  /*324b0*/  SHFL.IDX P6, R14, R13, R12, R11 ;  /* 0x0000000c0d0e7389 */ /* 0x00006400000c000b */
[----:B01----:R-:W-:Y:S01]  /*324c0*/  ENDCOLLECTIVE ;  /* 0x000000000000791b */ /* 0x003fe20003800000 */
.L_x_2056:
        /* <DEDUP_REMOVED lines=16> */
.L_x_2057:
[----:B------:R-:W-:Y:S02]  /*325d0*/  IMAD.MOV.U32 R13, RZ, RZ, R3 ;  /* 0x000000ffff0d7224 */ /* 0x000fe400078e0003 */
[----:B------:R-:W-:Y:S02]  /*325e0*/  IMAD.MOV.U32 R12, RZ, RZ, 0x6 ;  /* 0x00000006ff0c7424 */ /* 0x000fe400078e00ff */
[----:B------:R-:W-:-:S07]  /*325f0*/  IMAD.MOV.U32 R5, RZ, RZ, R14 ;  /* 0x000000ffff057224 */ /* 0x000fce00078e000e */
[----:B------:R-:W-:Y:S05]  /*32600*/  WARPSYNC.COLLECTIVE R15, `(.L_x_2058) ;  /* 0x000000000f087348 */ /* 0x000fea0003c00000 */
[----:B------:R0:W1:Y:S02]  /*32610*/  SHFL.IDX P6, R14, R13, R12, R11 ;  /* 0x0000000c0d0e7389 */ /* 0x00006400000c000b */
[----:B01----:R-:W-:Y:S01]  /*32620*/  ENDCOLLECTIVE ;  /* 0x000000000000791b */ /* 0x003fe20003800000 */
.L_x_2058:
[----:B------:R-:W-:-:S05]  /*32630*/  @!P2 IADD3 R5, P3, R10, R5, RZ ;  /* 0x000000050a05a210 */ /* 0x000fca0007f7e0ff */
[----:B------:R-:W-:-:S04]  /*32640*/  @!P2 IMAD.X R6, RZ, RZ, R6, P3 ;  /* 0x000000ffff06a224 */ /* 0x000fc800018e0606 */
[----:B------:R-:W-:Y:S01]  /*32650*/  @!P2 IMAD.MOV.U32 R7, RZ, RZ, R6 ;  /* 0x000000ffff07a224 */ /* 0x000fe200078e0006 */
[----:B------:R-:W-:Y:S01]  /*32660*/  @!P2 MOV R6, R5 ;  /* 0x000000050006a202 */ /* 0x000fe20000000f00 */
[----:B------:R-:W-:-:S04]  /*32670*/  IMAD.MOV.U32 R13, RZ, RZ, R4 ;  /* 0x000000ffff0d7224 */ /* 0x000fc800078e0004 */
        /* <DEDUP_REMOVED lines=9> */
.L_x_2059:
        /* <DEDUP_REMOVED lines=8> */
.L_x_2060:
        /* <DEDUP_REMOVED lines=14> */
.L_x_2061:
[----:B------:R-:W-:Y:S01]  /*32870*/  IMAD.MOV.U32 R3, RZ, RZ, R14 ;  /* 0x000000ffff037224 */ /* 0x000fe200078e000e */
[----:B------:R-:W-:Y:S06]  /*32880*/  BRA `(.L_x_2062) ;  /* 0xffffff6400407947 */ /* 0x000fec000383ffff */
.L_x_1749:
[----:B----4-:R4:W0:Y:S02]  /*32890*/  SYNCS.PHASECHK.TRANS64.TRYWAIT P0, [R18+URZ+0x28420], R0 ;  /* 0x02842000120075a7 */ /* 0x010824000800017f */
[----:B0-----:R-:W-:Y:S05]  /*328a0*/  @!P0 NANOSLEEP.SYNCS 0x989680 ;  /* 0x009896800000895d */ /* 0x001fea0003900000 */
[----:B------:R-:W0:Y:S02]  /*328b0*/  @!P0 SYNCS.PHASECHK.TRANS64 P0, [R18+URZ+0x28420], R0 ;  /* 0x02842000120085a7 */ /* 0x000e24000800007f */
[----:B0-----:R-:W-:Y:S05]  /*328c0*/  @!P0 BRA `(.L_x_1749) ;  /* 0xfffffffc00f08947 */ /* 0x001fea000383ffff */
[----:B------:R-:W-:Y:S05]  /*328d0*/  BRA `(.L_x_2063) ;  /* 0xffffff6400ac7947 */ /* 0x000fea000383ffff */
.L_x_1755:
[----:B0-----:R0:W4:Y:S02]  /*328e0*/  SYNCS.PHASECHK.TRANS64.TRYWAIT P0, [R4+URZ+0x28480], R3 ;  /* 0x02848003040075a7 */ /* 0x001124000800017f */
[----:B----4-:R-:W-:Y:S05]  /*328f0*/  @!P0 NANOSLEEP.SYNCS 0x989680 ;  /* 0x009896800000895d */ /* 0x010fea0003900000 */
[----:B------:R-:W4:Y:S02]  /*32900*/  @!P0 SYNCS.PHASECHK.TRANS64 P0, [R4+URZ+0x28480], R3 ;  /* 0x02848003040085a7 */ /* 0x000f24000800007f */
[----:B----4-:R-:W-:Y:S05]  /*32910*/  @!P0 BRA `(.L_x_1755) ;  /* 0xfffffffc00f08947 */ /* 0x010fea000383ffff */
[----:B------:R-:W-:Y:S05]  /*32920*/  BRA `(.L_x_2064) ;  /* 0xffffff6800687947 */ /* 0x000fea000383ffff */
.L_x_1761:
[----:B--2---:R2:W3:Y:S02]  /*32930*/  SYNCS.PHASECHK.TRANS64.TRYWAIT P0, [R4+URZ+0x28440], R3 ;  /* 0x02844003040075a7 */ /* 0x0044e4000800017f */
[----:B---3--:R-:W-:Y:S05]  /*32940*/  @!P0 NANOSLEEP.SYNCS 0x989680 ;  /* 0x009896800000895d */ /* 0x008fea0003900000 */
[----:B------:R-:W3:Y:S02]  /*32950*/  @!P0 SYNCS.PHASECHK.TRANS64 P0, [R4+URZ+0x28440], R3 ;  /* 0x02844003040085a7 */ /* 0x000ee4000800007f */
[----:B---3--:R-:W-:Y:S05]  /*32960*/  @!P0 BRA `(.L_x_1761) ;  /* 0xfffffffc00f08947 */ /* 0x008fea000383ffff */
[----:B------:R-:W-:Y:S05]  /*32970*/  BRA `(.L_x_2065) ;  /* 0xffffff6c00287947 */ /* 0x000fea000383ffff */
.L_x_1768:
[----:B----4-:R4:W0:Y:S02]  /*32980*/  SYNCS.PHASECHK.TRANS64.TRYWAIT P0, [R19+URZ+0x28470], R2 ;  /* 0x02847002130075a7 */ /* 0x010824000800017f */
[----:B0-----:R-:W-:Y:S05]  /*32990*/  @!P0 NANOSLEEP.SYNCS 0x989680 ;  /* 0x009896800000895d */ /* 0x001fea0003900000 */
[----:B------:R-:W0:Y:S02]  /*329a0*/  @!P0 SYNCS.PHASECHK.TRANS64 P0, [R19+URZ+0x28470], R2 ;  /* 0x02847002130085a7 */ /* 0x000e24000800007f */
[----:B0-----:R-:W-:Y:S05]  /*329b0*/  @!P0 BRA `(.L_x_1768) ;  /* 0xfffffffc00f08947 */ /* 0x001fea000383ffff */
[----:B------:R-:W-:Y:S05]  /*329c0*/  BRA `(.L_x_2066) ;  /* 0xffffff7000007947 */ /* 0x000fea000383ffff */
.L_x_1770:
[----:B----4-:R4:W0:Y:S02]  /*329d0*/  SYNCS.PHASECHK.TRANS64.TRYWAIT P0, [R19+URZ+0x28460], R2 ;  /* 0x02846002130075a7 */ /* 0x010824000800017f */
[----:B0-----:R-:W-:Y:S05]  /*329e0*/  @!P0 NANOSLEEP.SYNCS 0x989680 ;  /* 0x009896800000895d */ /* 0x001fea0003900000 */
[----:B------:R-:W0:Y:S02]  /*329f0*/  @!P0 SYNCS.PHASECHK.TRANS64 P0, [R19+URZ+0x28460], R2 ;  /* 0x02846002130085a7 */ /* 0x000e24000800007f */
[----:B0-----:R-:W-:Y:S05]  /*32a00*/  @!P0 BRA `(.L_x_1770) ;  /* 0xfffffffc00f08947 */ /* 0x001fea000383ffff */
[----:B------:R-:W-:Y:S05]  /*32a10*/  BRA `(.L_x_2067) ;  /* 0xffffff7000087947 */ /* 0x000fea000383ffff */
.L_x_1777:
[----:B--2---:R2:W3:Y:S02]  /*32a20*/  SYNCS.PHASECHK.TRANS64.TRYWAIT P1, [R16+URZ+0x28470], R0 ;  /* 0x02847000100075a7 */ /* 0x0044e4000802017f */
[----:B---3--:R-:W-:Y:S05]  /*32a30*/  @!P1 NANOSLEEP.SYNCS 0x989680 ;  /* 0x009896800000995d */ /* 0x008fea0003900000 */
[----:B------:R-:W3:Y:S02]  /*32a40*/  @!P1 SYNCS.PHASECHK.TRANS64 P1, [R16+URZ+0x28470], R0 ;  /* 0x02847000100095a7 */ /* 0x000ee4000802007f */
[----:B---3--:R-:W-:Y:S05]  /*32a50*/  @!P1 BRA `(.L_x_1777) ;  /* 0xfffffffc00f09947 */ /* 0x008fea000383ffff */
[----:B------:R-:W-:Y:S05]  /*32a60*/  BRA `(.L_x_2068) ;  /* 0xffffff7400bc7947 */ /* 0x000fea000383ffff */
.L_x_1779:
[----:B--2---:R2:W3:Y:S02]  /*32a70*/  SYNCS.PHASECHK.TRANS64.TRYWAIT P1, [R16+URZ+0x28460], R0 ;  /* 0x02846000100075a7 */ /* 0x0044e4000802017f */
[----:B---3--:R-:W-:Y:S05]  /*32a80*/  @!P1 NANOSLEEP.SYNCS 0x989680 ;  /* 0x009896800000995d */ /* 0x008fea0003900000 */
[----:B------:R-:W3:Y:S02]  /*32a90*/  @!P1 SYNCS.PHASECHK.TRANS64 P1, [R16+URZ+0x28460], R0 ;  /* 0x02846000100095a7 */ /* 0x000ee4000802007f */
[----:B---3--:R-:W-:Y:S05]  /*32aa0*/  @!P1 BRA `(.L_x_1779) ;  /* 0xfffffffc00f09947 */ /* 0x008fea000383ffff */
[----:B------:R-:W-:Y:S05]  /*32ab0*/  BRA `(.L_x_2069) ;  /* 0xffffff7400c47947 */ /* 0x000fea000383ffff */
.L_x_1783:
[----:B------:R-:W2:Y:S01]  /*32ac0*/  LDL R3, [R1] ;  /* 0x0000000001037983 */ /* 0x000ea20000100800 */
[----:B------:R-:W-:Y:S01]  /*32ad0*/  BSSY B0, `(.L_x_2070) ;  /* 0x0000008000007945 */ /* 0x000fe20003800000 */
[----:B------:R-:W-:Y:S02]  /*32ae0*/  IMAD.MOV.U32 R12, RZ, RZ, RZ ;  /* 0x000000ffff0c7224 */ /* 0x000fe400078e00ff */
[----:B------:R-:W-:Y:S02]  /*32af0*/  IMAD.MOV.U32 R11, RZ, RZ, 0x1f ;  /* 0x0000001fff0b7424 */ /* 0x000fe400078e00ff */
[----:B0-----:R-:W-:Y:S02]  /*32b00*/  IMAD.MOV.U32 R15, RZ, RZ, -0x1 ;  /* 0xffffffffff0f7424 */ /* 0x001fe400078e00ff */
[----:B--2---:R-:W-:-:S07]  /*32b10*/  IMAD.MOV.U32 R13, RZ, RZ, R3 ;  /* 0x000000ffff0d7224 */ /* 0x004fce00078e0003 */
[----:B-1----:R-:W-:Y:S05]  /*32b20*/  WARPSYNC.COLLECTIVE R15, `(.L_x_2071) ;  /* 0x000000000f087348 */ /* 0x002fea0003c00000 */
[----:B------:R0:W2:Y:S02]  /*32b30*/  SHFL.IDX P6, R14, R13, R12, R11 ;  /* 0x0000000c0d0e7389 */ /* 0x0000a400000c000b */
[----:B012---:R-:W-:Y:S01]  /*32b40*/  ENDCOLLECTIVE ;  /* 0x000000000000791b */ /* 0x007fe20003800000 */
.L_x_2071:
[----:B------:R-:W-:Y:S05]  /*32b50*/  BSYNC B0 ;  /* 0x0000000000007941 */ /* 0x000fea0003800000 */
.L_x_2070:
[----:B------:R0:W5:Y:S01]  /*32b60*/  LDL R2, [R1+0xc] ;  /* 0x00000c0001027983 */ /* 0x0001620000100800 */
[----:B------:R-:W-:Y:S02]  /*32b70*/  IMAD.MOV.U32 R13, RZ, RZ, R3 ;  /* 0x000000ffff0d7224 */ /* 0x000fe400078e0003 */
[----:B------:R-:W-:Y:S02]  /*32b80*/  IMAD.MOV.U32 R12, RZ, RZ, 0x1 ;  /* 0x00000001ff0c7424 */ /* 0x000fe400078e00ff */
[----:B------:R-:W-:Y:S02]  /*32b90*/  IMAD.MOV.U32 R11, RZ, RZ, 0x1f ;  /* 0x0000001fff0b7424 */ /* 0x000fe400078e00ff */
[----:B------:R-:W-:Y:S02]  /*32ba0*/  IMAD.MOV.U32 R15, RZ, RZ, -0x1 ;  /* 0xffffffffff0f7424 */ /* 0x000fe400078e00ff */
[----:B0-----:R-:W-:-:S07]  /*32bb0*/  IMAD.MOV.U32 R0, RZ, RZ, R14 ;  /* 0x000000ffff007224 */ /* 0x001fce00078e000e */
[----:B-----5:R-:W-:Y:S05]  /*32bc0*/  WARPSYNC.COLLECTIVE R15, `(.L_x_2072) ;  /* 0x000000000f087348 */ /* 0x020fea0003c00000 */
[----:B------:R0:W1:Y:S02]  /*32bd0*/  SHFL.IDX P6, R14, R13, R12, R11 ;  /* 0x0000000c0d0e7389 */ /* 0x00006400000c000b */
[----:B01---5:R-:W-:Y:S01]  /*32be0*/  ENDCOLLECTIVE ;  /* 0x000000000000791b */ /* 0x023fe20003800000 */
.L_x_2072:
        /* <DEDUP_REMOVED lines=16> */
[----:B------:R-:W-:Y:S01]  /*32cf0*/  ISETP.GE.U32.AND P5, PT, R16, 0x10, PT ;  /* 0x000000101000780c */ /* 0x000fe20003fa6070 */
[----:B--2---:R-:W-:-:S02]  /*32d00*/  @!P1 IMAD.MOV.U32 R5, RZ, RZ, R6 ;  /* 0x000000ffff059224 */ /* 0x004fc400078e0006 */
[----:B------:R-:W-:Y:S02]  /*32d10*/  IMAD.MOV.U32 R6, RZ, RZ, RZ ;  /* 0x000000ffff067224 */ /* 0x000fe400078e00ff */
[----:B---3--:R-:W-:Y:S01]  /*32d20*/  @!P1 IMAD.MOV.U32 R6, RZ, RZ, R2 ;  /* 0x000000ffff069224 */ /* 0x008fe200078e0002 */
[----:B------:R-:W-:-:S03]  /*32d30*/  ISETP.NE.AND P1, PT, R16, RZ, PT ;  /* 0x000000ff1000720c */ /* 0x000fc60003f25270 */
[----:B------:R-:W-:-:S04]  /*32d40*/  IMAD R2, R6, R5, RZ ;  /* 0x0000000506027224 */ /* 0x000fc800078e02ff */
[----:B------:R-:W-:-:S07]  /*32d50*/  IMAD.MOV.U32 R13, RZ, RZ, R2 ;  /* 0x000000ffff0d7224 */ /* 0x000fce00078e0002 */
[----:B------:R-:W-:Y:S05]  /*32d60*/  WARPSYNC.COLLECTIVE R15, `(.L_x_2073) ;  /* 0x000000000f087348 */ /* 0x000fea0003c00000 */
[----:B------:R0:W1:Y:S02]  /*32d70*/  SHFL.UP P6, R14, R13, R12, R11 ;  /* 0x0400000c0d0e7389 */ /* 0x00006400000c000b */
[----:B01----:R-:W-:Y:S01]  /*32d80*/  ENDCOLLECTIVE ;  /* 0x000000000000791b */ /* 0x003fe20003800000 */
.L_x_2073:
[----:B------:R-:W-:Y:S02]  /*32d90*/  IMAD.MOV.U32 R12, RZ, RZ, 0x2 ;  /* 0x00000002ff0c7424 */ /* 0x000fe400078e00ff */
[----:B------:R-:W-:-:S05]  /*32da0*/  IMAD.MOV.U32 R3, RZ, RZ, R14 ;  /* 0x000000ffff037224 */ /* 0x000fca00078e000e */
[----:B------:R-:W-:-:S05]  /*32db0*/  SEL R3, R3, RZ, P1 ;  /* 0x000000ff03037207 */ /* 0x000fca0000800000 */
[----:B------:R-:W-:-:S04]  /*32dc0*/  IMAD.IADD R2, R2, 0x1, R3 ;  /* 0x0000000102027824 */ /* 0x000fc800078e0203 */
[----:B------:R-:W-:-:S07]  /*32dd0*/  IMAD.MOV.U32 R13, RZ, RZ, R2 ;  /* 0x000000ffff0d7224 */ /* 0x000fce00078e0002 */
[----:B------:R-:W-:Y:S05]  /*32de0*/  WARPSYNC.COLLECTIVE R15, `(.L_x_2074) ;  /* 0x000000000f087348 */ /* 0x000fea0003c00000 */
[----:B------:R0:W1:Y:S02]  /*32df0*/  SHFL.UP P6, R14, R13, R12, R11 ;  /* 0x0400000c0d0e7389 */ /* 0x00006400000c000b */
[----:B01----:R-:W-:Y:S01]  /*32e00*/  ENDCOLLECTIVE ;  /* 0x000000000000791b */ /* 0x003fe20003800000 */
.L_x_2074:
        /* <DEDUP_REMOVED lines=8> */
.L_x_2075:
        /* <DEDUP_REMOVED lines=8> */
.L_x_2076:
        /* <DEDUP_REMOVED lines=8> */
.L_x_2077:
[----:B------:R-:W-:Y:S01]  /*32f90*/  IMAD.MOV.U32 R12, RZ, RZ, 0x1f ;  /* 0x0000001fff0c7424 */ /* 0x000fe200078e00ff */
[----:B------:R-:W-:Y:S01]  /*32fa0*/  MOV R11, 0x1f ;  /* 0x0000001f000b7802 */ /* 0x000fe20000000f00 */
[----:B------:R-:W-:-:S05]  /*32fb0*/  IMAD.MOV.U32 R3, RZ, RZ, R14 ;  /* 0x000000ffff037224 */ /* 0x000fca00078e000e */
[----:B------:R-:W-:-:S05]  /*32fc0*/  SEL R3, R3, RZ, P5 ;  /* 0x000000ff03037207 */ /* 0x000fca0002800000 */
[----:B------:R-:W-:-:S04]  /*32fd0*/  IMAD.IADD R3, R2, 0x1, R3 ;  /* 0x0000000102037824 */ /* 0x000fc800078e0203 */
[----:B------:R-:W-:-:S07]  /*32fe0*/  IMAD.MOV.U32 R13, RZ, RZ, R3 ;  /* 0x000000ffff0d7224 */ /* 0x000fce00078e0003 */
[----:B------:R-:W-:Y:S05]  /*32ff0*/  WARPSYNC.COLLECTIVE R15, `(.L_x_2078) ;  /* 0x000000000f087348 */ /* 0x000fea0003c00000 */
[----:B------:R0:W1:Y:S02]  /*33000*/  SHFL.IDX P6, R14, R13, R12, R11 ;  /* 0x0000000c0d0e7389 */ /* 0x00006400000c000b */
[----:B01----:R-:W-:Y:S01]  /*33010*/  ENDCOLLECTIVE ;  /* 0x000000000000791b */ /* 0x003fe20003800000 */
.L_x_2078:
[----:B------:R-:W-:Y:S01]  /*33020*/  IMAD.MOV.U32 R9, RZ, RZ, R14 ;  /* 0x000000ffff097224 */ /* 0x000fe200078e000e */
[----:B------:R-:W-:Y:S06]  /*33030*/  BRA `(.L_x_2079) ;  /* 0xffffff78009c7947 */ /* 0x000fec000383ffff */
.L_x_1786:
[----:B------:R-:W-:Y:S01]  /*33040*/  BSSY B0, `(.L_x_2080) ;  /* 0x0000008000007945 */ /* 0x000fe20003800000 */
[----:B------:R-:W-:Y:S02]  /*33050*/  IMAD.MOV.U32 R13, RZ, RZ, R2 ;  /* 0x000000ffff0d7224 */ /* 0x000fe400078e0002 */
[----:B------:R-:W-:Y:S02]  /*33060*/  IMAD.MOV.U32 R12, RZ, RZ, 0x1 ;  /* 0x00000001ff0c7424 */ /* 0x000fe400078e00ff */
[----:B------:R-:W-:Y:S02]  /*33070*/  IMAD.MOV.U32 R11, RZ, RZ, RZ ;  /* 0x000000ffff0b7224 */ /* 0x000fe400078e00ff */
[----:B0-----:R-:W-:-:S07]  /*33080*/  IMAD.MOV.U32 R15, RZ, RZ, -0x1 ;  /* 0xffffffffff0f7424 */ /* 0x001fce00078e00ff */
[----:B------:R-:W-:Y:S05]  /*33090*/  WARPSYNC.COLLECTIVE R15, `(.L_x_2081) ;  /* 0x000000000f087348 */ /* 0x000fea0003c00000 */
[----:B------:R0:W1:Y:S02]  /*330a0*/  SHFL.UP P6, R14, R13, R12, R11 ;  /* 0x0400000c0d0e7389 */ /* 0x00006400000c000b */
[----:B01----:R-:W-:Y:S01]  /*330b0*/  ENDCOLLECTIVE ;  /* 0x000000000000791b */ /* 0x003fe20003800000 */
.L_x_2081:
[----:B------:R-:W-:Y:S05]  /*330c0*/  BSYNC B0 ;  /* 0x0000000000007941 */ /* 0x000fea0003800000 */
.L_x_2080:
[----:B------:R-:W-:Y:S02]  /*330d0*/  IMAD.MOV.U32 R3, RZ, RZ, R14 ;  /* 0x000000ffff037224 */ /* 0x000fe400078e000e */
[----:B------:R-:W-:Y:S02]  /*330e0*/  IMAD.MOV.U32 R12, RZ, RZ, 0x2 ;  /* 0x00000002ff0c7424 */ /* 0x000fe400078e00ff */
[----:B------:R-:W-:Y:S01]  /*330f0*/  IMAD.MOV.U32 R11, RZ, RZ, RZ ;  /* 0x000000ffff0b7224 */ /* 0x000fe200078e00ff */
[----:B------:R-:W-:Y:S01]  /*33100*/  SEL R3, R3, RZ, P1 ;  /* 0x000000ff03037207 */ /* 0x000fe20000800000 */
[----:B------:R-:W-:-:S04]  /*33110*/  IMAD.MOV.U32 R15, RZ, RZ, -0x1 ;  /* 0xffffffffff0f7424 */ /* 0x000fc800078e00ff */
[----:B------:R-:W-:-:S04]  /*33120*/  IMAD.IADD R2, R2, 0x1, R3 ;  /* 0x0000000102027824 */ /* 0x000fc800078e0203 */
[----:B------:R-:W-:-:S07]  /*33130*/  IMAD.MOV.U32 R13, RZ, RZ, R2 ;  /* 0x000000ffff0d7224 */ /* 0x000fce00078e0002 */
[----:B------:R-:W-:Y:S05]  /*33140*/  WARPSYNC.COLLECTIVE R15, `(.L_x_2082) ;  /* 0x000000000f087348 */ /* 0x000fea0003c00000 */
[----:B------:R0:W1:Y:S02]  /*33150*/  SHFL.UP P6, R14, R13, R12, R11 ;  /* 0x0400000c0d0e7389 */ /* 0x00006400000c000b */
[----:B01----:R-:W-:Y:S01]  /*33160*/  ENDCOLLECTIVE ;  /* 0x000000000000791b */ /* 0x003fe20003800000 */
.L_x_2082:
        /* <DEDUP_REMOVED lines=8> */
.L_x_2083:
        /* <DEDUP_REMOVED lines=8> */
.L_x_2084:
        /* <DEDUP_REMOVED lines=8> */
.L_x_2085:
        /* <DEDUP_REMOVED lines=9> */
.L_x_2086:
[----:B------:R-:W-:Y:S01]  /*33380*/  IMAD.MOV.U32 R9, RZ, RZ, R14 ;  /* 0x000000ffff097224 */ /* 0x000fe200078e000e */
[----:B------:R-:W-:Y:S06]  /*33390*/  BRA `(.L_x_2087) ;  /* 0xffffff7800747947 */ /* 0x000fec000383ffff */
.L_x_1788:
[----:B------:R-:W-:Y:S01]  /*333a0*/  BSSY B0, `(.L_x_2088) ;  /* 0x0000006000007945 */ /* 0x000fe20003800000 */
[----:B------:R-:W-:Y:S01]  /*333b0*/  PLOP3.LUT P6, PT, P6, PT, PT, 0x8, 0x0 ;  /* 0x000000000000781c */ /* 0x000fe200037ce170 */
[----:B0-----:R-:W-:-:S12]  /*333c0*/  IMAD.MOV.U32 R15, RZ, RZ, -0x1 ;  /* 0xffffffffff0f7424 */ /* 0x001fd800078e00ff */
[----:B------:R-:W-:Y:S05]  /*333d0*/  WARPSYNC.COLLECTIVE R15, `(.L_x_2089) ;  /* 0x000000000f087348 */ /* 0x000fea0003c00000 */
[----:B------:R-:W-:Y:S01]  /*333e0*/  VOTE.ANY R14, PT, P6 ;  /* 0x00000000000e7806 */ /* 0x000fe200030e0100 */
[----:B------:R-:W-:Y:S06]  /*333f0*/  ENDCOLLECTIVE ;  /* 0x000000000000791b */ /* 0x000fec0003800000 */
.L_x_2089:
[----:B------:R-:W-:Y:S05]  /*33400*/  BSYNC B0 ;  /* 0x0000000000007941 */ /* 0x000fea0003800000 */
.L_x_2088:
[----:B------:R0:W5:Y:S01]  /*33410*/  LDL.LU R10, [R1+0xc] ;  /* 0x00000c00010a7983 */ /* 0x0001620000300800 */
[----:B------:R-:W-:Y:S02]  /*33420*/  IMAD.MOV.U32 R4, RZ, RZ, R14 ;  /* 0x000000ffff047224 */ /* 0x000fe400078e000e */
[----:B------:R-:W-:Y:S02]  /*33430*/  IMAD.MOV.U32 R13, RZ, RZ, R5 ;  /* 0x000000ffff0d7224 */ /* 0x000fe400078e0005 */
[----:B------:R-:W1:Y:S01]  /*33440*/  POPC R3, R4 ;  /* 0x0000000400037309 */ /* 0x000e620000000000 */
[----:B------:R-:W-:Y:S02]  /*33450*/  IMAD.MOV.U32 R11, RZ, RZ, 0x1f ;  /* 0x0000001fff0b7424 */ /* 0x000fe400078e00ff */
[----:B------:R-:W-:Y:S02]  /*33460*/  IMAD.MOV.U32 R15, RZ, RZ, -0x1 ;  /* 0xffffffffff0f7424 */ /* 0x000fe400078e00ff */
[----:B01----:R-:W-:-:S07]  /*33470*/  IMAD.MOV.U32 R12, RZ, RZ, R3 ;  /* 0x000000ffff0c7224 */ /* 0x003fce00078e0003 */
[----:B-----5:R-:W-:Y:S05]  /*33480*/  WARPSYNC.COLLECTIVE R15, `(.L_x_2090) ;  /* 0x000000000f087348 */ /* 0x020fea0003c00000 */
[----:B------:R0:W1:Y:S02]  /*33490*/  SHFL.IDX P6, R14, R13, R12, R11 ;  /* 0x0000000c0d0e7389 */ /* 0x00006400000c000b */
[----:B01---5:R-:W-:Y:S01]  /*334a0*/  ENDCOLLECTIVE ;  /* 0x000000000000791b */ /* 0x023fe20003800000 */
.L_x_2090:
[----:B------:R-:W-:Y:S02]  /*334b0*/  IMAD.MOV.U32 R13, RZ, RZ, R6 ;  /* 0x000000ffff0d7224 */ /* 0x000fe400078e0006 */
[----:B------:R-:W-:-:S07]  /*334c0*/  IMAD.MOV.U32 R5, RZ, RZ, R14 ;  /* 0x000000ffff057224 */ /* 0x000fce00078e000e */
[----:B------:R-:W-:Y:S05]  /*334d0*/  WARPSYNC.COLLECTIVE R15, `(.L_x_2091) ;  /* 0x000000000f087348 */ /* 0x000fea0003c00000 */
[----:B------:R0:W1:Y:S02]  /*334e0*/  SHFL.IDX P6, R14, R13, R12, R11 ;  /* 0x0000000c0d0e7389 */ /* 0x00006400000c000b */
[----:B01----:R-:W-:Y:S01]  /*334f0*/  ENDCOLLECTIVE ;  /* 0x000000000000791b */ /* 0x003fe20003800000 */
.L_x_2091:
[----:B------:R-:W-:Y:S02]  /*33500*/  IMAD.MOV.U32 R6, RZ, RZ, R14 ;  /* 0x000000ffff067224 */ /* 0x000fe400078e000e */
[----:B------:R-:W-:-:S05]  /*33510*/  IMAD.IADD R10, R3, 0x1, R10 ;  /* 0x00000001030a7824 */ /* 0x000fca00078e020a */
[----:B------:R0:W-:Y:S01]  /*33520*/  STL [R1+0xc], R10 ;  /* 0x00000c0a01007387 */ /* 0x0001e20000100800 */
[----:B------:R-:W-:Y:S05]  /*33530*/  BRA `(.L_x_2092) ;  /* 0xffffff7800587947 */ /* 0x000fea000383ffff */
.L_x_1790:
[----:B------:R-:W-:Y:S01]  /*33540*/  BSSY B0, `(.L_x_2093) ;  /* 0x0000008000007945 */ /* 0x000fe20003800000 */
[----:B------:R-:W-:Y:S02]  /*33550*/  IMAD.MOV.U32 R13, RZ, RZ, R7 ;  /* 0x000000ffff0d7224 */ /* 0x000fe400078e0007 */
[----:B------:R-:W-:Y:S02]  /*33560*/  IMAD.MOV.U32 R12, RZ, RZ, R3 ;  /* 0x000000ffff0c7224 */ /* 0x000fe400078e0003 */
[----:B------:R-:W-:Y:S02]  /*33570*/  IMAD.MOV.U32 R11, RZ, RZ, 0x1f ;  /* 0x0000001fff0b7424 */ /* 0x000fe400078e00ff */
[----:B0-----:R-:W-:-:S07]  /*33580*/  IMAD.MOV.U32 R15, RZ, RZ, -0x1 ;  /* 0xffffffffff0f7424 */ /* 0x001fce00078e00ff */
[----:B------:R-:W-:Y:S05]  /*33590*/  WARPSYNC.COLLECTIVE R15, `(.L_x_2094) ;  /* 0x000000000f087348 */ /* 0x000fea0003c00000 */
[----:B------:R0:W1:Y:S02]  /*335a0*/  SHFL.IDX P6, R14, R13, R12, R11 ;  /* 0x0000000c0d0e7389 */ /* 0x00006400000c000b */
[----:B01----:R-:W-:Y:S01]  /*335b0*/  ENDCOLLECTIVE ;  /* 0x000000000000791b */ /* 0x003fe20003800000 */
.L_x_2094:
[----:B------:R-:W-:Y:S05]  /*335c0*/  BSYNC B0 ;  /* 0x0000000000007941 */ /* 0x000fea0003800000 */
.L_x_2093:
[----:B------:R-:W-:Y:S01]  /*335d0*/  IMAD.MOV.U32 R3, RZ, RZ, R14 ;  /* 0x000000ffff037224 */ /* 0x000fe200078e000e */
[----:B------:R-:W-:Y:S06]  /*335e0*/  BRA `(.L_x_2095) ;  /* 0xffffff7800447947 */ /* 0x000fec000383ffff */
.L_x_1796:
[----:B0-----:R0:W1:Y:S02]  /*335f0*/  SYNCS.PHASECHK.TRANS64.TRYWAIT P0, [R0+URZ+0x28420], R3 ;  /* 0x02842003000075a7 */ /* 0x001064000800017f */
[----:B-1----:R-:W-:Y:S05]  /*33600*/  @!P0 NANOSLEEP.SYNCS 0x989680 ;  /* 0x009896800000895d */ /* 0x002fea0003900000 */
[----:B------:R-:W1:Y:S02]  /*33610*/  @!P0 SYNCS.PHASECHK.TRANS64 P0, [R0+URZ+0x28420], R3 ;  /* 0x02842003000085a7 */ /* 0x000e64000800007f */
[----:B-1----:R-:W-:Y:S05]  /*33620*/  @!P0 BRA `(.L_x_1796) ;  /* 0xfffffffc00f08947 */ /* 0x002fea000383ffff */
[----:B------:R-:W-:Y:S05]  /*33630*/  BRA `(.L_x_2096) ;  /* 0xffffff8000e87947 */ /* 0x000fea000383ffff */
.L_x_1797:
        /* <DEDUP_REMOVED lines=11> */
.L_x_2098:
[----:B------:R-:W-:Y:S05]  /*336f0*/  BSYNC B0 ;  /* 0x0000000000007941 */ /* 0x000fea0003800000 */
.L_x_2097:
[----:B------:R-:W-:Y:S05]  /*33700*/  BRA `(.L_x_2099) ;  /* 0xffffff8000d07947 */ /* 0x000fea000383ffff */
.L_x_1798:
[----:B------:R-:W-:Y:S01]  /*33710*/  BSSY B0, `(.L_x_2100) ;  /* 0x0000006000007945 */ /* 0x000fe20003800000 */
[----:B------:R-:W-:-:S07]  /*33720*/  IMAD.MOV.U32 R15, RZ, RZ, -0x1 ;  /* 0xffffffffff0f7424 */ /* 0x000fce00078e00ff */
[----:B01----:R-:W-:Y:S05]  /*33730*/  WARPSYNC.COLLECTIVE R15, `(.L_x_2101) ;  /* 0x000000000f0c7348 */ /* 0x003fea0003c00000 */
[----:B------:R-:W-:Y:S02]  /*33740*/  ELECT P6, UR62, PT ;  /* 0x00000000003e782f */ /* 0x000fe400038c0000 */
[----:B------:R-:W-:Y:S01]  /*33750*/  MOV R14, UR62 ;  /* 0x0000003e000e7c02 */ /* 0x000fe20008000f00 */
[----:B01----:R-:W-:Y:S10]  /*33760*/  ENDCOLLECTIVE ;  /* 0x000000000000791b */ /* 0x003ff40003800000 */
.L_x_2101:
[----:B------:R-:W-:Y:S05]  /*33770*/  BSYNC B0 ;  /* 0x0000000000007941 */ /* 0x000fea0003800000 */
.L_x_2100:
[----:B------:R-:W-:Y:S05]  /*33780*/  BRA `(.L_x_2102) ;  /* 0xffffff8000c47947 */ /* 0x000fea000383ffff */
.L_x_1800:
[----:B0-----:R0:W1:Y:S02]  /*33790*/  SYNCS.PHASECHK.TRANS64.TRYWAIT P1, [R6+URZ], R5 ;  /* 0x00000005060075a7 */ /* 0x001064000802017f */
[----:B-1----:R-:W-:Y:S05]  /*337a0*/  @!P1 NANOSLEEP.SYNCS 0x989680 ;  /* 0x009896800000995d */ /* 0x002fea0003900000 */
[----:B------:R-:W1:Y:S02]  /*337b0*/  @!P1 SYNCS.PHASECHK.TRANS64 P1, [R6+URZ], R5 ;  /* 0x00000005060095a7 */ /* 0x000e64000802007f */
[----:B-1----:R-:W-:Y:S05]  /*337c0*/  @!P1 BRA `(.L_x_1800) ;  /* 0xfffffffc00f09947 */ /* 0x002fea000383ffff */
[----:B------:R-:W-:Y:S05]  /*337d0*/  BRA `(.L_x_2103) ;  /* 0xffffff8400007947 */ /* 0x000fea000383ffff */
.L_x_1801:
[----:B-1----:R1:W2:Y:S02]  /*337e0*/  SYNCS.PHASECHK.TRANS64.TRYWAIT P1, [R7+URZ], R2 ;  /* 0x00000002070075a7 */ /* 0x0022a4000802017f */
[----:B--2---:R-:W-:Y:S05]  /*337f0*/  @!P1 NANOSLEEP.SYNCS 0x989680 ;  /* 0x009896800000995d */ /* 0x004fea0003900000 */
[----:B------:R-:W2:Y:S02]  /*33800*/  @!P1 SYNCS.PHASECHK.TRANS64 P1, [R7+URZ], R2 ;  /* 0x00000002070095a7 */ /* 0x000ea4000802007f */
[----:B--2---:R-:W-:Y:S05]  /*33810*/  @!P1 BRA `(.L_x_1801) ;  /* 0xfffffffc00f09947 */ /* 0x004fea000383ffff */
[----:B------:R-:W-:Y:S05]  /*33820*/  BRA `(.L_x_2104) ;  /* 0xffffff8000f47947 */ /* 0x000fea000383ffff */
.L_x_1803:
[----:B--2---:R2:W3:Y:S02]  /*33830*/  SYNCS.PHASECHK.TRANS64.TRYWAIT P1, [R4+URZ+0x28460], R5 ;  /* 0x02846005040075a7 */ /* 0x0044e4000802017f */
[----:B---3--:R-:W-:Y:S05]  /*33840*/  @!P1 NANOSLEEP.SYNCS 0x989680 ;  /* 0x009896800000995d */ /* 0x008fea0003900000 */
[----:B------:R-:W3:Y:S02]  /*33850*/  @!P1 SYNCS.PHASECHK.TRANS64 P1, [R4+URZ+0x28460], R5 ;  /* 0x02846005040095a7 */ /* 0x000ee4000802007f */
[----:B---3--:R-:W-:Y:S05]  /*33860*/  @!P1 BRA `(.L_x_1803) ;  /* 0xfffffffc00f09947 */ /* 0x008fea000383ffff */
[----:B------:R-:W-:Y:S05]  /*33870*/  BRA `(.L_x_2105) ;  /* 0xffffff8000f87947 */ /* 0x000fea000383ffff */
.L_x_1805:
[----:B---3--:R3:W4:Y:S02]  /*33880*/  SYNCS.PHASECHK.TRANS64.TRYWAIT P1, [R3+URZ+0x28460], R2 ;  /* 0x02846002030075a7 */ /* 0x008724000802017f */
[----:B----4-:R-:W-:Y:S05]  /*33890*/  @!P1 NANOSLEEP.SYNCS 0x989680 ;  /* 0x009896800000995d */ /* 0x010fea0003900000 */
[----:B------:R-:W4:Y:S02]  /*338a0*/  @!P1 SYNCS.PHASECHK.TRANS64 P1, [R3+URZ+0x28460], R2 ;  /* 0x02846002030095a7 */ /* 0x000f24000802007f */
[----:B----4-:R-:W-:Y:S05]  /*338b0*/  @!P1 BRA `(.L_x_1805) ;  /* 0xfffffffc00f09947 */ /* 0x010fea000383ffff */
[----:B------:R-:W-:Y:S05]  /*338c0*/  BRA `(.L_x_2106) ;  /* 0xffffff8000f87947 */ /* 0x000fea000383ffff */
.L_x_1807:
[----:B----4-:R4:W0:Y:S02]  /*338d0*/  SYNCS.PHASECHK.TRANS64.TRYWAIT P0, [R4+URZ+0x28480], R5 ;  /* 0x02848005040075a7 */ /* 0x010824000800017f */
[----:B0-----:R-:W-:Y:S05]  /*338e0*/  @!P0 NANOSLEEP.SYNCS 0x989680 ;  /* 0x009896800000895d */ /* 0x001fea0003900000 */
[----:B------:R-:W0:Y:S02]  /*338f0*/  @!P0 SYNCS.PHASECHK.TRANS64 P0, [R4+URZ+0x28480], R5 ;  /* 0x02848005040085a7 */ /* 0x000e24000800007f */
[----:B0-----:R-:W-:Y:S05]  /*33900*/  @!P0 BRA `(.L_x_1807) ;  /* 0xfffffffc00f08947 */ /* 0x001fea000383ffff */
[----:B------:R-:W-:Y:S05]  /*33910*/  BRA `(.L_x_1808) ;  /* 0xffffff8000f47947 */ /* 0x000fea000383ffff */
.L_x_2107:
        /* <DEDUP_REMOVED lines=14> */
.L_x_3139:


//--------------------- .text._ZN7cutlass13device_kernelIN5flash11enable_sm90INS1_16FlashAttnFwdSm90INS1_25CollectiveMainloopFwdSm90ILi2EN4cute5tupleIJNS5_1CILi1EEES8_S8_EEENS6_IJNS7_ILi128EEESA_NS7_ILi256EEEEEELi256ENS_12float_e4m3_tEfNS_4arch4Sm90ELb1ELb0ELb1ELb0ELb0ELb0ELb0ELb1ELb1ELb1ELb1ELb0EEENS1_21CollectiveEpilogueFwdINS6_IJSA_SB_SA_EEES9_NS_10bfloat16_tESF_Li256ELb0ELb1ELb1ELb1EEENS1_19SingleTileSchedulerILb0ELb1ELb1ELi128EEEEEEEEEvNT_6ParamsE --------------------------
	.section	.text._ZN7cutlass13device_kernelIN5flash11enable_sm90INS1_16FlashAttnFwdSm90INS1_25CollectiveMainloopFwdSm90ILi2EN4cute5tupleIJNS5_1CILi1EEES8_S8_EEENS6_IJNS7_ILi128EEESA_NS7_ILi256EEEEEELi256ENS_12float_e4m3_tEfNS_4arch4Sm90ELb1ELb0ELb1ELb0ELb0ELb0ELb0ELb1ELb1ELb1ELb1ELb0EEENS1_21CollectiveEpilogueFwdINS6_IJSA_SB_SA_EEES9_NS_10bfloat16_tESF_Li256ELb0ELb1ELb1ELb1EEENS1_19SingleTileSchedulerILb0ELb1ELb1ELi128EEEEEEEEEvNT_6ParamsE,"ax",@progbits
	.align	128
.text._ZN7cutlass13device_kernelIN5flash11enable_sm90INS1_16FlashAttnFwdSm90INS1_25CollectiveMainloopFwdSm90ILi2EN4cute5tupleIJNS5_1CILi1EEES8_S8_EEENS6_IJNS7_ILi128EEESA_NS7_ILi256EEEEEELi256ENS_12float_e4m3_tEfNS_4arch4Sm90ELb1ELb0ELb1ELb0ELb0ELb0ELb0ELb1ELb1ELb1ELb1ELb0EEENS1_21CollectiveEpilogueFwdINS6_IJSA_SB_SA_EEES9_NS_10bfloat16_tESF_Li256ELb0ELb1ELb1ELb1EEENS1_19SingleTileSchedulerILb0ELb1ELb1ELi128EEEEEEEEEvNT_6ParamsE:
        .type           _ZN7cutlass13device_kernelIN5flash11enable_sm90INS1_16FlashAttnFwdSm90INS1_25CollectiveMainloopFwdSm90ILi2EN4cute5tupleIJNS5_1CILi1EEES8_S8_EEENS6_IJNS7_ILi128EEESA_NS7_ILi256EEEEEELi256ENS_12float_e4m3_tEfNS_4arch4Sm90ELb1ELb0ELb1ELb0ELb0ELb0ELb0ELb1ELb1ELb1ELb1ELb0EEENS1_21CollectiveEpilogueFwdINS6_IJSA_SB_SA_EEES9_NS_10bfloat16_tESF_Li256ELb0ELb1ELb1ELb1EEENS1_19SingleTileSchedulerILb0ELb1ELb1ELi128EEEEEEEEEvNT_6ParamsE,@function
        .size           _ZN7cutlass13device_kernelIN5flash11enable_sm90INS1_16FlashAttnFwdSm90INS1_25CollectiveMainloopFwdSm90ILi2EN4cute5tupleIJNS5_1CILi1EEES8_S8_EEENS6_IJNS7_ILi128EEESA_NS7_ILi256EEEEEELi256ENS_12float_e4m3_tEfNS_4arch4Sm90ELb1ELb0ELb1ELb0ELb0ELb0ELb0ELb1ELb1ELb1ELb1ELb0EEENS1_21CollectiveEpilogueFwdINS6_IJSA_SB_SA_EEES9_NS_10bfloat16_tESF_Li256ELb0ELb1ELb1ELb1EEENS1_19SingleTileSchedulerILb0ELb1ELb1ELi128EEEEEEEEEvNT_6ParamsE,(.L_x_3140 - _ZN7cutlass13device_kernelIN5flash11enable_sm90INS1_16FlashAttnFwdSm90INS1_25CollectiveMainloopFwdSm90ILi2EN4cute5tupleIJNS5_1CILi1EEES8_S8_EEENS6_IJNS7_ILi128EEESA_NS7_ILi256EEEEEELi256ENS_12float_e4m3_tEfNS_4arch4Sm90ELb1ELb0ELb1ELb0ELb0ELb0ELb0ELb1ELb1ELb1ELb1ELb0EEENS1_21CollectiveEpilogueFwdINS6_IJSA_SB_SA_EEES9_NS_10bfloat16_tESF_Li256ELb0ELb1ELb1ELb1EEENS1_19SingleTileSchedulerILb0ELb1ELb1ELi128EEEEEEEEEvNT_6ParamsE)
        .other          _ZN7cutlass13device_kernelIN5flash11enable_sm90INS1_16FlashAttnFwdSm90INS1_25CollectiveMainloopFwdSm90ILi2EN4cute5tupleIJNS5_1CILi1EEES8_S8_EEENS6_IJNS7_ILi128EEESA_NS7_ILi256EEEEEELi256ENS_12float_e4m3_tEfNS_4arch4Sm90ELb1ELb0ELb1ELb0ELb0ELb0ELb0ELb1ELb1ELb1ELb1ELb0EEENS1_21CollectiveEpilogueFwdINS6_IJSA_SB_SA_EEES9_NS_10bfloat16_tESF_Li256ELb0ELb1ELb1ELb1EEENS1_19SingleTileSchedulerILb0ELb1ELb1ELi128EEEEEEEEEvNT_6ParamsE,@"STO_CUDA_ENTRY STV_DEFAULT"
_ZN7cutlass13device_kernelIN5flash11enable_sm90INS1_16FlashAttnFwdSm90INS1_25CollectiveMainloopFwdSm90ILi2EN4cute5tupleIJNS5_1CILi1EEES8_S8_EEENS6_IJNS7_ILi128EEESA_NS7_ILi256EEEEEELi256ENS_12float_e4m3_tEfNS_4arch4Sm90ELb1ELb0ELb1ELb0ELb0ELb0ELb0ELb1ELb1ELb1ELb1ELb0EEENS1_21CollectiveEpilogueFwdINS6_IJSA_SB_SA_EEES9_NS_10bfloat16_tESF_Li256ELb0ELb1ELb1ELb1EEENS1_19SingleTileSchedulerILb0ELb1ELb1ELi128EEEEEEEEEvNT_6ParamsE:
        /* <DEDUP_REMOVED lines=17> */
.L_x_2109:
[----:B------:R-:W-:Y:S05]  /*0110*/  BSYNC B0 ;  /* 0x0000000000007941 */ /* 0x000fea0003800000 */
.L_x_2108:
        /* <DEDUP_REMOVED lines=40> */
.L_x_2110:
        /* <DEDUP_REMOVED lines=22> */
.L_x_2111:
        /* <DEDUP_REMOVED lines=18> */
.L_x_2112:
        /* <DEDUP_REMOVED lines=22> */
.L_x_2113:
        /* <DEDUP_REMOVED lines=22> */
.L_x_2114:
        /* <DEDUP_REMOVED lines=9> */
.L_x_2117:
[----:B------:R-:W-:-:S08]  /*0970*/  NOP ;  /* 0x0000000000007918 */ /* 0x000fd00000000000 */
[----:B------:R-:W0:Y:S02]  /*0980*/  USETMAXREG.TRY_ALLOC.CTAPOOL UP0, 0xf0 ;  /* 0x000000f0000079c8 */ /* 0x000e240008000600 */
[----:B0-----:R-:W-:-:S13]  /*0990*/  PLOP3.LUT P0, PT, PT, PT, UP0, 0x80, 0x0 ;  /* 0x000000000000781c */ /* 0x001fda0003f0f008 */
[----:B------:R-:W-:Y:S05]  /*09a0*/  @!P0 BRA `(.L_x_2117) ;  /* 0xfffffffc00f08947 */ /* 0x000fea000383ffff */
[----:B--2---:R-:W0:Y:S01]  /*09b0*/  LDC R2, c[0x0][0xc50] ;  /* 0x00031400ff027b82 */ /* 0x004e220000000800 */
[----:B------:R-:W1:Y:S07]  /*09c0*/  S2R R12, SR_TID.X ;  /* 0x00000000000c7919 */ /* 0x000e6e0000002100 */
[----:B------:R-:W2:Y:S08]  /*09d0*/  S2UR UR4, SR_CTAID.Y ;  /* 0x00000000000479c3 */ /* 0x000eb00000002600 */
[----:B------:R-:W3:Y:S08]  /*09e0*/  S2UR UR39, SR_CTAID.Z ;  /* 0x00000000002779c3 */ /* 0x000ef00000002700 */
[----:B------:R-:W-:Y:S06]  /*09f0*/  BAR.ARV 0x8, 0x180 ;  /* 0x0206000000007b1d */ /* 0x000fec0000002000 */
[----:B0-----:R-:W-:Y:S01]  /*0a00*/  ISETP.NE.AND P1, PT, R2, 0x1, PT ;  /* 0x000000010200780c */ /* 0x001fe20003f25270 */
[----:B--2---:R-:W-:Y:S01]  /*0a10*/  IMAD.U32 R17, RZ, RZ, UR4 ;  /* 0x00000004ff117e24 */ /* 0x004fe2000f8e00ff */
[----:B-1----:R-:W-:-:S11]  /*0a20*/  LOP3.LUT R4, R12, 0xffffff80, RZ, 0xc0, !PT ;  /* 0xffffff800c047812 */ /* 0x002fd600078ec0ff */
[----:B------:R-:W0:Y:S01]  /*0a30*/  @P1 LDC R0, c[0x0][0xc54] ;  /* 0x00031500ff001b82 */ /* 0x000e220000000800 */
[----:B------:R-:W-:-:S07]  /*0a40*/  ISETP.NE.AND P0, PT, R4, 0x80, PT ;  /* 0x000000800400780c */ /* 0x000fce0003f05270 */
[----:B------:R-:W1:Y:S08]  /*0a50*/  @P1 LDC R3, c[0x0][0xc58] ;  /* 0x00031600ff031b82 */ /* 0x000e700000000800 */
[----:B------:R-:W-:Y:S06]  /*0a60*/  @!P0 BAR.ARV 0x9, 0x100 ;  /* 0x0244000000008b1d */ /* 0x000fec0000002000 */
[----:B---3--:R-:W-:Y:S01]  /*0a70*/  ISETP.LE.AND P0, PT, RZ, UR39, PT ;  /* 0x00000027ff007c0c */ /* 0x008fe2000bf03270 */
[----:B0-----:R-:W-:-:S05]  /*0a80*/  @P1 IMAD.HI.U32 R0, R0, UR4, RZ ;  /* 0x0000000400001c27 */ /* 0x001fca000f8e00ff */
[----:B-1----:R-:W-:-:S05]  /*0a90*/  @P1 SHF.R.U32.HI R17, RZ, R3, R0 ;  /* 0x00000003ff111219 */ /* 0x002fca0000011600 */
[----:B------:R-:W-:-:S04]  /*0aa0*/  IMAD.MOV R3, RZ, RZ, -R17 ;  /* 0x000000ffff037224 */ /* 0x000fc800078e0a11 */
[----:B------:R-:W-:Y:S01]  /*0ab0*/  IMAD R18, R2, R3, UR4 ;  /* 0x0000000402127e24 */ /* 0x000fe2000f8e0203 */
[----:B------:R-:W-:Y:S06]  /*0ac0*/  @!P0 BRA `(.L_x_2118) ;  /* 0x00000128009c8947 */ /* 0x000fec0003800000 */
[----:B------:R-:W0:Y:S01]  /*0ad0*/  LDC R0, c[0x0][0x448] ;  /* 0x00011200ff007b82 */ /* 0x000e220000000800 */
[----:B------:R-:W1:Y:S01]  /*0ae0*/  S2R R22, SR_CTAID.X ;  /* 0x0000000000167919 */ /* 0x000e620000002500 */
[----:B------:R-:W-:Y:S01]  /*0af0*/  SHF.R.U32.HI R4, RZ, 0x10, R18 ;  /* 0x00000010ff047819 */ /* 0x000fe20000011612 */
[----:B------:R-:W-:Y:S01]  /*0b00*/  IMAD.MOV.U32 R23, RZ, RZ, RZ ;  /* 0x000000ffff177224 */ /* 0x000fe200078e00ff */
[----:B------:R-:W-:-:S04]  /*0b10*/  LOP3.LUT R18, R18, 0xffff, RZ, 0xc0, !PT ;  /* 0x0000ffff12127812 */ /* 0x000fc800078ec0ff */
[----:B------:R-:W2:Y:S08]  /*0b20*/  LDC.64 R10, c[0x0][0x418] ;  /* 0x00010600ff0a7b82 */ /* 0x000eb00000000a00 */
[----:B------:R-:W3:Y:S01]  /*0b30*/  LDC R3, c[0x0][0x288] ;  /* 0x0000a200ff037b82 */ /* 0x000ee20000000800 */
[----:B0-----:R-:W-:-:S07]  /*0b40*/  ISETP.NE.AND P1, PT, R0, 0x1, PT ;  /* 0x000000010000780c */ /* 0x001fce0003f25270 */
[----:B------:R-:W0:Y:S01]  /*0b50*/  LDC R16, c[0x0][0x424] ;  /* 0x00010900ff107b82 */ /* 0x000e220000000800 */
[----:B--2---:R-:W-:-:S07]  /*0b60*/  ISETP.NE.U32.AND P0, PT, R10, RZ, PT ;  /* 0x000000ff0a00720c */ /* 0x004fce0003f05070 */
[----:B------:R-:W2:Y:S01]  /*0b70*/  LDC R9, c[0x0][0x2f0] ;  /* 0x0000bc00ff097b82 */ /* 0x000ea20000000800 */
[----:B-1----:R-:W-:Y:S01]  /*0b80*/  IMAD.SHL.U32 R22, R22, 0x80, RZ ;  /* 0x0000008016167824 */ /* 0x002fe200078e00ff */
[----:B------:R-:W-:-:S03]  /*0b90*/  ISETP.NE.AND.EX P0, PT, R11, RZ, PT, P0 ;  /* 0x000000ff0b00720c */ /* 0x000fc60003f05300 */
[----:B------:R-:W-:Y:S01]  /*0ba0*/  @P1 VIADD R0, R22, 0x7f ;  /* 0x0000007f16001836 */ /* 0x000fe20000000000 */
[----:B---3--:R-:W-:Y:S02]  /*0bb0*/  IADD3 R3, -R3, 0x80, RZ ;  /* 0x0000008003037810 */ /* 0x008fe40007ffe1ff */
[----:B------:R-:W1:Y:S08]  /*0bc0*/  @P1 LDC R5, c[0x0][0x44c] ;  /* 0x00011300ff051b82 */ /* 0x000e700000000800 */
[----:B------:R-:W3:Y:S01]  /*0bd0*/  @P1 LDC R7, c[0x0][0x450] ;  /* 0x00011400ff071b82 */ /* 0x000ee20000000800 */
[----:B0-----:R-:W-:-:S02]  /*0be0*/  SEL R16, R16, 0x1, P0 ;  /* 0x0000000110107807 */ /* 0x001fc40000000000 */
[----:B------:R-:W-:-:S03]  /*0bf0*/  ISETP.NE.AND P0, PT, R4, RZ, PT ;  /* 0x000000ff0400720c */ /* 0x000fc60003f05270 */
[----:B--2---:R-:W-:Y:S02]  /*0c00*/  IMAD R3, R16, R9, R3 ;  /* 0x0000000910037224 */ /* 0x004fe400078e0203 */
[----:B-1----:R-:W-:-:S08]  /*0c10*/  @P1 IMAD.HI.U32 R2, R0, R5, RZ ;  /* 0x0000000500021227 */ /* 0x002fd000078e00ff */
[----:B------:R-:W0:Y:S01]  /*0c20*/  @!P0 LDC R4, c[0x0][0x9f0] ;  /* 0x00027c00ff048b82 */ /* 0x000e220000000800 */
[----:B------:R-:W-:Y:S01]  /*0c30*/  VIADD R0, R22, 0x7f ;  /* 0x0000007f16007836 */ /* 0x000fe20000000000 */
[----:B---3--:R-:W-:Y:S01]  /*0c40*/  @P1 SHF.R.U32.HI R0, RZ, R7, R2 ;  /* 0x00000007ff001219 */ /* 0x008fe20000011602 */
[----:B------:R-:W-:-:S04]  /*0c50*/  IMAD R2, R16, R9, 0x7f ;  /* 0x0000007f10027424 */ /* 0x000fc800078e0209 */
[----:B------:R-:W-:Y:S01]  /*0c60*/  IMAD.IADD R0, R3, 0x1, R0 ;  /* 0x0000000103007824 */ /* 0x000fe200078e0200 */
[----:B------:R-:W-:-:S04]  /*0c70*/  SHF.R.S32.HI R3, RZ, 0x1f, R2 ;  /* 0x0000001fff037819 */ /* 0x000fc80000011402 */
[----:B------:R-:W-:Y:S02]  /*0c80*/  SHF.R.S32.HI R5, RZ, 0x1f, R0 ;  /* 0x0000001fff057819 */ /* 0x000fe40000011400 */
[----:B------:R-:W-:Y:S02]  /*0c90*/  LEA.HI R3, R3, R2, RZ, 0x7 ;  /* 0x0000000203037211 */ /* 0x000fe400078f38ff */
[----:B------:R-:W-:Y:S02]  /*0ca0*/  LEA.HI R5, R5, R0, RZ, 0x7 ;  /* 0x0000000005057211 */ /* 0x000fe400078f38ff */
[----:B------:R-:W-:Y:S02]  /*0cb0*/  SHF.R.S32.HI R3, RZ, 0x7, R3 ;  /* 0x00000007ff037819 */ /* 0x000fe40000011403 */
[----:B------:R-:W-:-:S04]  /*0cc0*/  SHF.R.S32.HI R0, RZ, 0x7, R5 ;  /* 0x00000007ff007819 */ /* 0x000fc80000011405 */
[----:B------:R-:W-:-:S04]  /*0cd0*/  VIMNMX R11, R3, R0, PT ;  /* 0x00000000030b7248 */ /* 0x000fc80003fe0100 */
[----:B------:R-:W-:-:S13]  /*0ce0*/  ISETP.GE.AND P1, PT, R11, 0x1, PT ;  /* 0x000000010b00780c */ /* 0x000fda0003f26270 */
[----:B------:R-:W-:Y:S05]  /*0cf0*/  @!P1 BRA `(.L_x_2119) ;  /* 0x00000000006c9947 */ /* 0x000fea0003800000 */
        /* <DEDUP_REMOVED lines=25> */
[----:B------:R-:W-:-:S05]  /*0e90*/  @!P1 LOP3.LUT R3, RZ, R4, RZ, 0x33, !PT ;  /* 0x00000004ff039212 */ /* 0x000fca00078e33ff */
[----:B------:R-:W-:-:S07]  /*0ea0*/  IMAD.MOV.U32 R23, RZ, RZ, R3 ;  /* 0x000000ffff177224 */ /* 0x000fce00078e0003 */
.L_x_2119:
[-C--:B------:R-:W-:Y:S01]  /*0eb0*/  IMAD R18, R18, R23.reuse, RZ ;  /* 0x0000001712127224 */ /* 0x080fe200078e02ff */
[----:B------:R-:W-:Y:S01]  /*0ec0*/  USHF.R.S32.HI UR38, URZ, 0x1f, UR39 ;  /* 0x0000001f3f267899 */ /* 0x000fe20008011427 */
[----:B------:R-:W-:Y:S01]  /*0ed0*/  VIADD R146, R12, 0xffffff80 ;  /* 0xffffff800c927836 */ /* 0x000fe20000000000 */
[----:B------:R-:W-:Y:S02]  /*0ee0*/  PLOP3.LUT P0, PT, PT, PT, PT, 0x80, 0x0 ;  /* 0x000000000000781c */ /* 0x000fe40003f0f070 */
[----:B------:R-:W-:Y:S02]  /*0ef0*/  CS2R R28, SRZ ;  /* 0x00000000001c7805 */ /* 0x000fe4000001ff00 */
[----:B------:R-:W-:Y:S01]  /*0f00*/  VIADDMNMX R23, R18, R23, R11, PT ;  /* 0x0000001712177246 */ /* 0x000fe2000380010b */
[----:B------:R-:W-:Y:S01]  /*0f10*/  IMAD.MOV.U32 R2, RZ, RZ, RZ ;  /* 0x000000ffff027224 */ /* 0x000fe200078e00ff */
[----:B------:R-:W-:Y:S01]  /*0f20*/  CS2R R24, SRZ ;  /* 0x0000000000187805 */ /* 0x000fe2000001ff00 */
[----:B------:R-:W-:Y:S01]  /*0f30*/  IMAD.MOV.U32 R0, RZ, RZ, RZ ;  /* 0x000000ffff007224 */ /* 0x000fe200078e00ff */
[----:B------:R-:W-:-:S02]  /*0f40*/  ISETP.GT.AND P1, PT, R23, R18, PT ;  /* 0x000000121700720c */ /* 0x000fc40003f24270 */
        /* <DEDUP_REMOVED lines=61> */
[----:B------:R-:W-:Y:S02]  /*1320*/  IMAD.MOV.U32 R8, RZ, RZ, RZ ;  /* 0x000000ffff087224 */ /* 0x000fe400078e00ff */
[----:B------:R-:W-:Y:S01]  /*1330*/  IMAD.MOV.U32 R147, RZ, RZ, RZ ;  /* 0x000000ffff937224 */ /* 0x000fe200078e00ff */
[----:B------:R-:W-:Y:S06]  /*1340*/  @!P1 BRA `(.L_x_2120) ;  /* 0x000000a400609947 */ /* 0x000fec0003800000 */
[----:B------:R-:W-:Y:S01]  /*1350*/  SHF.R.S32.HI R89, RZ, 0x1f, R146 ;  /* 0x0000001fff597819 */ /* 0x000fe20000011492 */
[----:B------:R-:W1:Y:S01]  /*1360*/  S2UR UR5, SR_CgaCtaId ;  /* 0x00000000000579c3 */ /* 0x000e620000008800 */
[----:B------:R-:W-:Y:S02]  /*1370*/  UMOV UR36, 0x400 ;  /* 0x0000040000247882 */ /* 0x000fe40000000000 */
[----:B------:R-:W-:-:S04]  /*1380*/  LEA.HI R88, R89, R146, RZ, 0x7 ;  /* 0x0000009259587211 */ /* 0x000fc800078f38ff */
[----:B------:R-:W-:-:S05]  /*1390*/  SHF.R.S32.HI R90, RZ, 0x7, R88 ;  /* 0x00000007ff5a7819 */ /* 0x000fca0000011458 */
[----:B------:R-:W2:Y:S01]  /*13a0*/  SHFL.IDX PT, R0, R90, RZ, 0x1f ;  /* 0x00001fff5a007589 */ /* 0x000ea200000e0000 */
[----:B-1----:R-:W-:-:S04]  /*13b0*/  ULEA UR36, UR5, UR36, 0x18 ;  /* 0x0000002405247291 */ /* 0x002fc8000f8ec03f */
[----:B------:R-:W-:-:S04]  /*13c0*/  UIADD3 UR5, UR36, 0x20400, URZ ;  /* 0x0002040024057890 */ /* 0x000fc8000fffe03f */
[----:B------:R-:W-:Y:S01]  /*13d0*/  ULOP3.LUT UP0, URZ, UR5, 0x3ff, URZ, 0xc0, !UPT ;  /* 0x000003ff053f7892 */ /* 0x000fe2000f80c03f */
[----:B--2---:R-:W-:-:S05]  /*13e0*/  R2UR UR37, R0 ;  /* 0x00000000002572ca */ /* 0x004fca00000e0000 */
        /* <DEDUP_REMOVED lines=11> */
[----:B0-----:R-:W-:Y:S01]  /*14a0*/  IMAD.U32 R4, RZ, RZ, UR4 ;  /* 0x00000004ff047e24 */ /* 0x001fe2000f8e00ff */
        /* <DEDUP_REMOVED lines=12> */
.L_x_2121:
[----:B------:R-:W1:Y:S01]  /*1570*/  LDC.64 R12, c[0x0][0x990] ;  /* 0x00026400ff0c7b82 */ /* 0x000e620000000a00 */
[----:B------:R-:W2:Y:S01]  /*1580*/  LDL.LU R26, [R1+0x24] ;  /* 0x00002400011a7983 */ /* 0x000ea20000300800 */
[----:B------:R-:W-:-:S06]  /*1590*/  ULDC UR4, c[0x0][0x9d8] ;  /* 0x0002760000047ab9 */ /* 0x000fcc0000000800 */
[----:B------:R-:W3:Y:S01]  /*15a0*/  LDC.64 R20, c[0x0][0x998] ;  /* 0x00026600ff147b82 */ /* 0x000ee20000000a00 */
[----:B-1----:R-:W-:-:S04]  /*15b0*/  ISETP.NE.U32.AND P0, PT, R12, RZ, PT ;  /* 0x000000ff0c00720c */ /* 0x002fc80003f05070 */
[----:B------:R-:W-:Y:S02]  /*15c0*/  ISETP.NE.AND.EX P0, PT, R13, RZ, PT, P0 ;  /* 0x000000ff0d00720c */ /* 0x000fe40003f05300 */
[----:B---3--:R-:W-:-:S04]  /*15d0*/  ISETP.NE.U32.AND P1, PT, R20, RZ, PT ;  /* 0x000000ff1400720c */ /* 0x008fc80003f25070 */
[----:B------:R-:W-:-:S07]  /*15e0*/  ISETP.NE.AND.EX P1, PT, R21, RZ, PT, P1 ;  /* 0x000000ff1500720c */ /* 0x000fce0003f25310 */
[----:B------:R-:W1:Y:S01]  /*15f0*/  @P0 LDC.64 R8, c[0x0][0x9a8] ;  /* 0x00026a00ff080b82 */ /* 0x000e620000000a00 */
[----:B------:R-:W-:-:S07]  /*1600*/  @P0 SHF.R.S32.HI R7, RZ, 0x1f, R17 ;  /* 0x0000001fff070819 */ /* 0x000fce0000011411 */
[----:B------:R-:W0:Y:S08]  /*1610*/  @P1 LDC.64 R10, c[0x0][0x9b8] ;  /* 0x00026e00ff0a1b82 */ /* 0x000e300000000a00 */
[----:B------:R-:W3:Y:S08]  /*1620*/  @P1 LDC.64 R24, c[0x0][0x9c0] ;  /* 0x00027000ff181b82 */ /* 0x000ef00000000a00 */
[----:B------:R-:W4:Y:S01]  /*1630*/  @P0 LDC.64 R14, c[0x0][0x9b0] ;  /* 0x00026c00ff0e0b82 */ /* 0x000f220000000a00 */
[----:B-1----:R-:W-:-:S02]  /*1640*/  @P0 IMAD R0, R8, UR38, RZ ;  /* 0x0000002608000c24 */ /* 0x002fc4000f8e02ff */
[----:B------:R-:W-:-:S04]  /*1650*/  @P0 IMAD.WIDE.U32 R2, R8, UR39, RZ ;  /* 0x0000002708020c25 */ /* 0x000fc8000f8e00ff */
[----:B------:R-:W-:Y:S02]  /*1660*/  @P0 IMAD R9, R9, UR39, R0 ;  /* 0x0000002709090c24 */ /* 0x000fe4000f8e0200 */
[C---:B0-----:R-:W-:Y:S02]  /*1670*/  @P1 IMAD R4, R10.reuse, UR38, RZ ;  /* 0x000000260a041c24 */ /* 0x041fe4000f8e02ff */
[----:B------:R-:W-:Y:S01]  /*1680*/  @P0 IMAD.IADD R3, R3, 0x1, R9 ;  /* 0x0000000103030824 */ /* 0x000fe200078e0209 */
[----:B------:R-:W-:Y:S01]  /*1690*/  @P1 SHF.R.S32.HI R9, RZ, 0x1f, R17 ;  /* 0x0000001fff091819 */ /* 0x000fe20000011411 */
[----:B------:R-:W-:Y:S02]  /*16a0*/  @P1 IMAD R11, R11, UR39, R4 ;  /* 0x000000270b0b1c24 */ /* 0x000fe4000f8e0204 */
[----:B------:R-:W-:-:S04]  /*16b0*/  @P1 IMAD.WIDE.U32 R4, R10, UR39, RZ ;  /* 0x000000270a041c25 */ /* 0x000fc8000f8e00ff */
[----:B---3--:R-:W-:Y:S02]  /*16c0*/  @P1 IMAD R6, R9, R24, RZ ;  /* 0x0000001809061224 */ /* 0x008fe400078e02ff */
[----:B------:R-:W-:Y:S02]  /*16d0*/  @P1 IMAD.IADD R5, R5, 0x1, R11 ;  /* 0x0000000105051824 */ /* 0x000fe400078e020b */
[----:B------:R-:W-:Y:S02]  /*16e0*/  @P1 IMAD R11, R17, R25, R6 ;  /* 0x00000019110b1224 */ /* 0x000fe400078e0206 */
[-C--:B----4-:R-:W-:Y:S02]  /*16f0*/  @P0 IMAD R0, R7, R14.reuse, RZ ;  /* 0x0000000e07000224 */ /* 0x090fe400078e02ff */
[----:B------:R-:W-:-:S04]  /*1700*/  @P0 IMAD.WIDE.U32 R2, R17, R14, R2 ;  /* 0x0000000e11020225 */ /* 0x000fc800078e0002 */
        /* <DEDUP_REMOVED lines=19> */
.L_x_2216:
[----:B------:R-:W-:Y:S05]  /*1840*/  @!P1 BRA `(.L_x_2123) ;  /* 0x0000000000049947 */ /* 0x000fea0003800000 */
[----:B------:R-:W-:Y:S01]  /*1850*/  BPT.TRAP 0x1 ;  /* 0x000000040000795c */ /* 0x000fe20000300000 */
.L_x_2123:
[----:B------:R1:W2:Y:S01]  /*1860*/  SYNCS.PHASECHK.TRANS64.TRYWAIT P2, [UR36+0x38830], R7 ;  /* 0x03883007ff0075a7 */ /* 0x0002a20008040164 */
[----:B------:R-:W-:Y:S05]  /*1870*/  @!P1 BRA `(.L_x_2124) ;  /* 0x0000000000049947 */ /* 0x000fea0003800000 */
[----:B------:R-:W-:Y:S01]  /*1880*/  BPT.TRAP 0x1 ;  /* 0x000000040000795c */ /* 0x000fe20000300000 */
.L_x_2124:
[----:B0-----:R-:W0:Y:S01]  /*1890*/  S2R R2, SR_TID.X ;  /* 0x0000000000027919 */ /* 0x001e220000002100 */
[----:B------:R-:W-:-:S05]  /*18a0*/  IMAD.U32 R6, RZ, RZ, UR42 ;  /* 0x0000002aff067e24 */ /* 0x000fca000f8e00ff */
[----:B------:R-:W-:Y:S02]  /*18b0*/  LOP3.LUT R6, R6, 0x10000, RZ, 0xfc, !PT ;  /* 0x0001000006067812 */ /* 0x000fe400078efcff */
[----:B0-----:R-:W-:-:S04]  /*18c0*/  LOP3.LUT R2, R2, 0x7f, RZ, 0xc0, !PT ;  /* 0x0000007f02027812 */ /* 0x001fc800078ec0ff */
[----:B------:R-:W-:Y:S01]  /*18d0*/  ISETP.NE.AND P0, PT, R2, RZ, PT ;  /* 0x000000ff0200720c */ /* 0x000fe20003f05270 */
[----:B--2---:R-:W-:-:S12]  /*18e0*/  @P2 BRA `(.L_x_2125) ;  /* 0x0000000000082947 */ /* 0x004fd80003800000 */
[----:B------:R-:W0:Y:S02]  /*18f0*/  SYNCS.PHASECHK.TRANS64.TRYWAIT P2, [UR36+0x38830], R7 ;  /* 0x03883007ff0075a7 */ /* 0x000e240008040164 */
[----:B0-----:R-:W-:Y:S05]  /*1900*/  @!P2 BRA `(.L_x_2126) ;  /* 0x0000011c002ca947 */ /* 0x001fea0003800000 */
.L_x_2125:
[----:B------:R-:W-:Y:S05]  /*1910*/  WARPSYNC.ALL ;  /* 0x0000000000007948 */ /* 0x000fea0003800000 */
[----:B01----:R-:W-:Y:S01]  /*1920*/  IMAD.MOV.U32 R7, RZ, RZ, 0x40000040 ;  /* 0x40000040ff077424 */ /* 0x003fe200078e00ff */
        /* <DEDUP_REMOVED lines=9> */
[----:B------:R-:W0:Y:S01]  /*19c0*/  LDC R2, c[0x0][0x448] ;  /* 0x00011200ff027b82 */ /* 0x000e220000000800 */
[----:B------:R-:W-:Y:S01]  /*19d0*/  UMOV UR15, 0x40000040 ;  /* 0x40000040000f7882 */ /* 0x000fe20000000000 */
[----:B------:R-:W-:Y:S01]  /*19e0*/  UMOV UR17, 0x40000040 ;  /* 0x4000004000117882 */ /* 0x000fe20000000000 */
[----:B------:R-:W-:Y:S01]  /*19f0*/  ULOP3.LUT UR6, UR4, 0x10000, URZ, 0xfc, !UPT ;  /* 0x0001000004067892 */ /* 0x000fe2000f8efc3f */
[----:B------:R-:W-:Y:S01]  /*1a00*/  LOP3.LUT R3, R88, 0xffffff80, RZ, 0xc0, !PT ;  /* 0xffffff8058037812 */ /* 0x000fe200078ec0ff */
[----:B------:R-:W-:Y:S01]  /*1a10*/  UMOV UR19, 0x40000040 ;  /* 0x4000004000137882 */ /* 0x000fe20000000000 */
[----:B------:R-:W-:Y:S01]  /*1a20*/  UMOV UR21, 0x40000040 ;  /* 0x4000004000157882 */ /* 0x000fe20000000000 */
[----:B------:R-:W-:Y:S01]  /*1a30*/  UIADD3 UR14, UR6, 0x4, URZ ;  /* 0x00000004060e7890 */ /* 0x000fe2000fffe03f */
[----:B------:R-:W-:Y:S01]  /*1a40*/  LEA.HI R89, R89, R146, RZ, 0x2 ;  /* 0x0000009259597211 */ /* 0x000fe200078f10ff */
[----:B------:R-:W-:Y:S01]  /*1a50*/  UIADD3 UR12, UR32, 0x4, URZ ;  /* 0x00000004200c7890 */ /* 0x000fe2000fffe03f */
[C---:B------:R-:W-:Y:S01]  /*1a60*/  IMAD.IADD R8, R146.reuse, 0x1, -R3 ;  /* 0x0000000192087824 */ /* 0x040fe200078e0a03 */
[----:B------:R-:W-:Y:S01]  /*1a70*/  UMOV UR10, UR6 ;  /* 0x00000006000a7c82 */ /* 0x000fe20008000000 */
[----:B------:R-:W-:Y:S01]  /*1a80*/  UIADD3 UR16, UR32, 0x6, URZ ;  /* 0x0000000620107890 */ /* 0x000fe2000fffe03f */
[----:B------:R-:W-:Y:S01]  /*1a90*/  QGMMA.64x128x32.F32.E4M3.E4M3 R24, gdesc[UR8], RZ, !UPT, gsb0 ;  /* 0x01e00000081879f3 */ /* 0x000fe2000c0008ff */
[----:B------:R-:W-:Y:S01]  /*1aa0*/  UIADD3 UR8, UR32, 0x2, URZ ;  /* 0x0000000220087890 */ /* 0x000fe2000fffe03f */
[----:B------:R-:W-:Y:S01]  /*1ab0*/  SHF.R.S32.HI R3, RZ, 0x1f, R8 ;  /* 0x0000001fff037819 */ /* 0x000fe20000011408 */
[----:B------:R-:W-:Y:S01]  /*1ac0*/  UIADD3 UR10, UR6, 0x2, URZ ;  /* 0x00000002060a7890 */ /* 0x000fe2000fffe03f */
[----:B------:R-:W-:Y:S01]  /*1ad0*/  LOP3.LUT R89, R89, 0xfffffffc, RZ, 0xc0, !PT ;  /* 0xfffffffc59597812 */ /* 0x000fe200078ec0ff */
[----:B------:R-:W-:Y:S01]  /*1ae0*/  UMOV UR9, 0x40000040 ;  /* 0x4000004000097882 */ /* 0x000fe20000000000 */
[----:B------:R-:W-:Y:S01]  /*1af0*/  UMOV UR11, 0x40000040 ;  /* 0x40000040000b7882 */ /* 0x000fe20000000000 */
[----:B------:R-:W-:Y:S01]  /*1b00*/  UIADD3 UR18, UR6, 0x6, URZ ;  /* 0x0000000606127890 */ /* 0x000fe2000fffe03f */
[C---:B------:R-:W-:Y:S01]  /*1b10*/  LEA.HI R4, R3.reuse, R8, RZ, 0x5 ;  /* 0x0000000803047211 */ /* 0x040fe200078f28ff */
[----:B------:R-:W-:Y:S01]  /*1b20*/  UIADD3 UR20, UR32, 0x400, URZ ;  /* 0x0000040020147890 */ /* 0x000fe2000fffe03f */
[----:B------:R-:W-:Y:S01]  /*1b30*/  IMAD.IADD R89, R146, 0x1, -R89 ;  /* 0x0000000192597824 */ /* 0x000fe200078e0a59 */
[----:B------:R-:W-:Y:S01]  /*1b40*/  UIADD3 UR22, UR6, 0x400, URZ ;  /* 0x0000040006167890 */ /* 0x000fe2000fffe03f */
[----:B0-----:R-:W-:Y:S01]  /*1b50*/  ISETP.NE.AND P2, PT, R2, 0x1, PT ;  /* 0x000000010200780c */ /* 0x001fe20003f45270 */
[----:B------:R-:W-:Y:S01]  /*1b60*/  UMOV UR23, 0x40000040 ;  /* 0x4000004000177882 */ /* 0x000fe20000000000 */
[----:B------:R-:W-:Y:S01]  /*1b70*/  UIADD3 UR24, UR32, 0x402, URZ ;  /* 0x0000040220187890 */ /* 0x000fe2000fffe03f */
[----:B------:R-:W-:Y:S01]  /*1b80*/  LEA.HI R2, R90, R90, RZ, 0x1 ;  /* 0x0000005a5a027211 */ /* 0x000fe200078f08ff */
[----:B------:R-:W-:Y:S01]  /*1b90*/  UIADD3 UR26, UR6, 0x402, URZ ;  /* 0x00000402061a7890 */ /* 0x000fe2000fffe03f */
[----:B------:R-:W-:Y:S01]  /*1ba0*/  SHF.R.S32.HI R5, RZ, 0x5, R4 ;  /* 0x00000005ff057819 */ /* 0x000fe20000011404 */
[----:B------:R-:W-:Y:S01]  /*1bb0*/  UMOV UR25, 0x40000040 ;  /* 0x4000004000197882 */ /* 0x000fe20000000000 */
[----:B------:R-:W-:Y:S01]  /*1bc0*/  UMOV UR27, 0x40000040 ;  /* 0x40000040001b7882 */ /* 0x000fe20000000000 */
[----:B------:R-:W-:Y:S01]  /*1bd0*/  UIADD3 UR28, UR32, 0x404, URZ ;  /* 0x00000404201c7890 */ /* 0x000fe2000fffe03f */
[----:B------:R-:W-:Y:S01]  /*1be0*/  LOP3.LUT R9, R2, 0x3fffffe, RZ, 0xc0, !PT ;  /* 0x03fffffe02097812 */ /* 0x000fe200078ec0ff */
[----:B------:R-:W-:Y:S01]  /*1bf0*/  UIADD3 UR30, UR6, 0x404, URZ ;  /* 0x00000404061e7890 */ /* 0x000fe2000fffe03f */
[----:B------:R-:W-:Y:S01]  /*1c00*/  LEA.HI R2, R3, R8, RZ, 0x2 ;  /* 0x0000000803027211 */ /* 0x000fe200078f10ff */
[----:B------:R-:W-:Y:S01]  /*1c10*/  UMOV UR29, 0x40000040 ;  /* 0x40000040001d7882 */ /* 0x000fe20000000000 */
[----:B------:R-:W-:Y:S01]  /*1c20*/  UMOV UR31, 0x40000040 ;  /* 0x40000040001f7882 */ /* 0x000fe20000000000 */
[----:B------:R-:W-:Y:S01]  /*1c30*/  UIADD3 UR32, UR32, 0x406, URZ ;  /* 0x0000040620207890 */ /* 0x000fe2000fffe03f */
[--C-:B------:R-:W-:Y:S01]  /*1c40*/  SHF.R.S32.HI R3, RZ, 0x2, R2.reuse ;  /* 0x00000002ff037819 */ /* 0x100fe20000011402 */
[----:B------:R-:W-:Y:S01]  /*1c50*/  UIADD3 UR34, UR6, 0x406, URZ ;  /* 0x0000040606227890 */ /* 0x000fe2000fffe03f */
[----:B------:R-:W-:Y:S01]  /*1c60*/  SHF.R.S32.HI R10, RZ, 0x1f, R2 ;  /* 0x0000001fff0a7819 */ /* 0x000fe20000011402 */
[----:B------:R-:W-:Y:S01]  /*1c70*/  UMOV UR33, 0x40000040 ;  /* 0x4000004000217882 */ /* 0x000fe20000000000 */
[----:B------:R-:W-:Y:S01]  /*1c80*/  UMOV UR35, 0x40000040 ;  /* 0x4000004000237882 */ /* 0x000fe20000000000 */
[----:B------:R-:W0:Y:S01]  /*1c90*/  @P2 LDC R12, c[0x0][0x44c] ;  /* 0x00011300ff0c2b82 */ /* 0x000e220000000800 */
[----:B------:R-:W-:Y:S01]  /*1ca0*/  LEA.HI R10, R10, R3, RZ, 0x3 ;  /* 0x000000030a0a7211 */ /* 0x000fe200078f18ff */
[----:B------:R-:W-:Y:S01]  /*1cb0*/  IMAD R5, R5, 0x10, R22 ;  /* 0x0000001005057824 */ /* 0x000fe200078e0216 */
[----:B------:R-:W-:Y:S01]  /*1cc0*/  LEA.HI R4, R89, R89, RZ, 0x1 ;  /* 0x0000005959047211 */ /* 0x000fe200078f08ff */
[----:B------:R-:W-:Y:S01]  /*1cd0*/  IMAD.IADD R9, R90, 0x1, -R9 ;  /* 0x000000015a097824 */ /* 0x000fe200078e0a09 */
[----:B------:R-:W-:Y:S01]  /*1ce0*/  LOP3.LUT R10, R10, 0xfffffff8, RZ, 0xc0, !PT ;  /* 0xfffffff80a0a7812 */ /* 0x000fe200078ec0ff */
[----:B------:R-:W-:Y:S01]  /*1cf0*/  ULDC UR4, c[0x0][0x2f0] ;  /* 0x0000bc0000047ab9 */ /* 0x000fe20000000800 */
[----:B------:R-:W-:Y:S01]  /*1d00*/  LOP3.LUT R4, R4, 0x1ffffffe, RZ, 0xc0, !PT ;  /* 0x1ffffffe04047812 */ /* 0x000fe200078ec0ff */
[----:B------:R-:W-:Y:S01]  /*1d10*/  ULDC UR5, c[0x0][0x988] ;  /* 0x0002620000057ab9 */ /* 0x000fe20000000800 */
[----:B------:R-:W-:-:S02]  /*1d20*/  IADD3 R10, R5, R3, -R10 ;  /* 0x00000003050a7210 */ /* 0x000fc40007ffe80a */
[----:B------:R-:W-:Y:S02]  /*1d30*/  CS2R R120, SRZ ;  /* 0x0000000000787805 */ /* 0x000fe4000001ff00 */
[----:B------:R-:W-:Y:S01]  /*1d40*/  CS2R R122, SRZ ;  /* 0x00000000007a7805 */ /* 0x000fe2000001ff00 */
[----:B------:R-:W-:Y:S01]  /*1d50*/  IMAD.IADD R4, R89, 0x1, -R4 ;  /* 0x0000000159047824 */ /* 0x000fe200078e0a04 */
[----:B------:R-:W-:Y:S01]  /*1d60*/  CS2R R124, SRZ ;  /* 0x00000000007c7805 */ /* 0x000fe2000001ff00 */
[----:B------:R-:W-:Y:S01]  /*1d70*/  IMAD R5, R9, 0x40, R10 ;  /* 0x0000004009057824 */ /* 0x000fe200078e020a */
[----:B------:R-:W-:Y:S01]  /*1d80*/  LOP3.LUT R9, R2, 0x7ffffffc, RZ, 0xc0, !PT ;  /* 0x7ffffffc02097812 */ /* 0x000fe200078ec0ff */
[----:B------:R-:W-:Y:S01]  /*1d90*/  IMAD.MOV.U32 R10, RZ, RZ, -0x80 ;  /* 0xffffff80ff0a7424 */ /* 0x000fe200078e00ff */
[----:B------:R-:W-:Y:S01]  /*1da0*/  CS2R R126, SRZ ;  /* 0x00000000007e7805 */ /* 0x000fe2000001ff00 */
[----:B------:R-:W-:Y:S01]  /*1db0*/  IMAD R5, R4, 0x8, R5 ;  /* 0x0000000804057824 */ /* 0x000fe200078e0205 */
[----:B------:R-:W-:Y:S01]  /*1dc0*/  CS2R R128, SRZ ;  /* 0x0000000000807805 */ /* 0x000fe2000001ff00 */
[----:B------:R-:W-:Y:S01]  /*1dd0*/  IMAD R11, R23, R10, 0x80 ;  /* 0x00000080170b7424 */ /* 0x000fe200078e020a */
[----:B------:R-:W-:Y:S01]  /*1de0*/  CS2R R130, SRZ ;  /* 0x0000000000827805 */ /* 0x000fe2000001ff00 */
[----:B------:R-:W-:Y:S01]  /*1df0*/  IMAD.MOV.U32 R4, RZ, RZ, R5 ;  /* 0x000000ffff047224 */ /* 0x000fe200078e0005 */
[----:B------:R-:W-:Y:S01]  /*1e00*/  CS2R R132, SRZ ;  /* 0x0000000000847805 */ /* 0x000fe2000001ff00 */
[----:B0-----:R-:W-:Y:S01]  /*1e10*/  @P2 IMAD.HI.U32 R3, R5, R12, RZ ;  /* 0x0000000c05032227 */ /* 0x001fe200078e00ff */
[----:B------:R-:W-:-:S02]  /*1e20*/  CS2R R134, SRZ ;  /* 0x0000000000867805 */ /* 0x000fc4000001ff00 */
[----:B------:R-:W-:Y:S02]  /*1e30*/  CS2R R136, SRZ ;  /* 0x0000000000887805 */ /* 0x000fe4000001ff00 */
[----:B------:R-:W-:Y:S01]  /*1e40*/  CS2R R138, SRZ ;  /* 0x00000000008a7805 */ /* 0x000fe2000001ff00 */
[----:B------:R-:W-:Y:S01]  /*1e50*/  IMAD.IADD R8, R8, 0x1, -R9 ;  /* 0x0000000108087824 */ /* 0x000fe200078e0a09 */
[----:B------:R-:W-:Y:S01]  /*1e60*/  CS2R R140, SRZ ;  /* 0x00000000008c7805 */ /* 0x000fe2000001ff00 */
[----:B------:R-:W-:Y:S01]  /*1e70*/  VIADD R9, R11, 0x1 ;  /* 0x000000010b097836 */ /* 0x000fe20000000000 */
[----:B------:R-:W-:Y:S01]  /*1e80*/  CS2R R142, SRZ ;  /* 0x00000000008e7805 */ /* 0x000fe2000001ff00 */
[----:B------:R-:W-:Y:S01]  /*1e90*/  IMAD R11, R16, UR4, R11 ;  /* 0x00000004100b7c24 */ /* 0x000fe2000f8e020b */
[----:B------:R-:W-:Y:S01]  /*1ea0*/  CS2R R144, SRZ ;  /* 0x0000000000907805 */ /* 0x000fe2000001ff00 */
[C---:B------:R-:W-:Y:S01]  /*1eb0*/  IMAD R9, R8.reuse, -0x2, R9 ;  /* 0xfffffffe08097824 */ /* 0x040fe200078e0209 */
[----:B------:R-:W-:Y:S01]  /*1ec0*/  CS2R R146, SRZ ;  /* 0x0000000000927805 */ /* 0x000fe2000001ff00 */
[----:B------:R-:W-:Y:S01]  /*1ed0*/  IMAD R11, R8, -0x2, R11 ;  /* 0xfffffffe080b7824 */ /* 0x000fe200078e020b */
[----:B------:R-:W-:Y:S01]  /*1ee0*/  CS2R R148, SRZ ;  /* 0x0000000000947805 */ /* 0x000fe2000001ff00 */
[----:B------:R-:W-:Y:S01]  /*1ef0*/  IMAD R10, R16, UR4, R9 ;  /* 0x00000004100a7c24 */ /* 0x000fe2000f8e0209 */
[----:B------:R-:W-:Y:S01]  /*1f00*/  CS2R R150, SRZ ;  /* 0x0000000000967805 */ /* 0x000fe2000001ff00 */
[----:B------:R-:W-:-:S02]  /*1f10*/  WARPGROUP.DEPBAR.LE gsb0, 0x0 ;  /* 0x00008000000079c5 */ /* 0x000fc40000010000 */
        /* <DEDUP_REMOVED lines=34> */
[----:B0-----:R-:W0:Y:S01]  /*2140*/  @P2 LDC R56, c[0x0][0x450] ;  /* 0x00011400ff382b82 */ /* 0x001e220000000800 */
[C---:B------:R-:W-:Y:S01]  /*2150*/  FMUL.FTZ R72, R0.reuse, R72 ;  /* 0x0000004800487220 */ /* 0x040fe20000410000 */
[C---:B------:R-:W-:Y:S01]  /*2160*/  FMUL.FTZ R41, R0.reuse, R41 ;  /* 0x0000002900297220 */ /* 0x040fe20000410000 */
[C---:B------:R-:W-:Y:S01]  /*2170*/  FMUL.FTZ R76, R0.reuse, R76 ;  /* 0x0000004c004c7220 */ /* 0x040fe20000410000 */
[C---:B------:R-:W-:Y:S01]  /*2180*/  FMUL.FTZ R44, R0.reuse, R44 ;  /* 0x0000002c002c7220 */ /* 0x040fe20000410000 */
        /* <DEDUP_REMOVED lines=9> */
[C---:B------:R-:W-:Y:S01]  /*2220*/  FMUL.FTZ R64, R0.reuse, R64 ;  /* 0x0000004000407220 */ /* 0x040fe20000410000 */
[----:B------:R-:W3:Y:S01]  /*2230*/  MUFU.TANH R14, R28 ;  /* 0x0000001c000e7308 */ /* 0x000ee20000002400 */
[C---:B------:R-:W-:Y:S01]  /*2240*/  FMUL.FTZ R60, R0.reuse, R60 ;  /* 0x0000003c003c7220 */ /* 0x040fe20000410000 */
[C---:B------:R-:W-:Y:S01]  /*2250*/  FMUL.FTZ R61, R0.reuse, R61 ;  /* 0x0000003d003d7220 */ /* 0x040fe20000410000 */
[C---:B------:R-:W-:Y:S01]  /*2260*/  FMUL.FTZ R65, R0.reuse, R65 ;  /* 0x0000004100417220 */ /* 0x040fe20000410000 */
[C---:B------:R-:W-:Y:S01]  /*2270*/  FMUL.FTZ R69, R0.reuse, R69 ;  /* 0x0000004500457220 */ /* 0x040fe20000410000 */
[C---:B------:R-:W-:Y:S01]  /*2280*/  FMUL.FTZ R73, R0.reuse, R73 ;  /* 0x0000004900497220 */ /* 0x040fe20000410000 */
[C---:B------:R-:W-:Y:S01]  /*2290*/  FMUL.FTZ R30, R0.reuse, R30 ;  /* 0x0000001e001e7220 */ /* 0x040fe20000410000 */
[C---:B------:R-:W-:Y:S01]  /*22a0*/  FMUL.FTZ R34, R0.reuse, R34 ;  /* 0x0000002200227220 */ /* 0x040fe20000410000 */
[----:B------:R-:W4:Y:S01]  /*22b0*/  MUFU.TANH R29, R29 ;  /* 0x0000001d001d7308 */ /* 0x000f220000002400 */
[----:B0-----:R-:W-:Y:S01]  /*22c0*/  @P2 SHF.R.U32.HI R4, RZ, R56, R3 ;  /* 0x00000038ff042219 */ /* 0x001fe20000011603 */
[C---:B------:R-:W-:Y:S01]  /*22d0*/  FMUL.FTZ R77, R0.reuse, R77 ;  /* 0x0000004d004d7220 */ /* 0x040fe20000410000 */
[----:B------:R-:W0:Y:S01]  /*22e0*/  LDC R3, c[0x0][0x288] ;  /* 0x0000a200ff037b82 */ /* 0x000e220000000800 */
[C---:B------:R-:W-:Y:S01]  /*22f0*/  FMUL.FTZ R50, R0.reuse, R50 ;  /* 0x0000003200327220 */ /* 0x040fe20000410000 */
[C---:B------:R-:W-:Y:S01]  /*2300*/  FMUL.FTZ R38, R0.reuse, R38 ;  /* 0x0000002600267220 */ /* 0x040fe20000410000 */
[----:B------:R-:W5:Y:S01]  /*2310*/  SHFL.IDX PT, R12, R4, RZ, 0x1c1f ;  /* 0x001c1fff040c7589 */ /* 0x000f6200000e0000 */
[C---:B------:R-:W-:Y:S01]  /*2320*/  FMUL.FTZ R81, R0.reuse, R81 ;  /* 0x0000005100517220 */ /* 0x040fe20000410000 */
[----:B------:R-:W4:Y:S01]  /*2330*/  MUFU.TANH R32, R32 ;  /* 0x0000002000207308 */ /* 0x000f220000002400 */
[C---:B------:R-:W-:Y:S01]  /*2340*/  FMUL.FTZ R85, R0.reuse, R85 ;  /* 0x0000005500557220 */ /* 0x040fe20000410000 */
[C---:B------:R-:W-:Y:S01]  /*2350*/  FMUL.FTZ R46, R0.reuse, R46 ;  /* 0x0000002e002e7220 */ /* 0x040fe20000410000 */
[C---:B------:R-:W-:Y:S01]  /*2360*/  FMUL.FTZ R42, R0.reuse, R42 ;  /* 0x0000002a002a7220 */ /* 0x040fe20000410000 */
[C---:B------:R-:W-:Y:S01]  /*2370*/  FMUL.FTZ R26, R0.reuse, R26 ;  /* 0x0000001a001a7220 */ /* 0x040fe20000410000 */
[----:B------:R-:W4:Y:S01]  /*2380*/  SHFL.IDX PT, R4, R4, 0x1, 0x1c1f ;  /* 0x003c1f0004047f89 */ /* 0x000f2200000e0000 */
        /* <DEDUP_REMOVED lines=12> */
[----:B------:R-:W-:Y:S01]  /*2450*/  FMUL.FTZ R47, R0, R47 ;  /* 0x0000002f002f7220 */ /* 0x000fe20000410000 */
[----:B0-----:R-:W-:-:S02]  /*2460*/  IMAD.IADD R2, R10, 0x1, -R3 ;  /* 0x000000010a027824 */ /* 0x001fc400078e0a03 */
[C---:B------:R-:W-:Y:S01]  /*2470*/  FMUL.FTZ R74, R0.reuse, R74 ;  /* 0x0000004a004a7220 */ /* 0x040fe20000410000 */
[C---:B------:R-:W-:Y:S01]  /*2480*/  FMUL.FTZ R51, R0.reuse, R51 ;  /* 0x0000003300337220 */ /* 0x040fe20000410000 */
[C---:B------:R-:W-:Y:S01]  /*2490*/  FMUL.FTZ R78, R0.reuse, R78 ;  /* 0x0000004e004e7220 */ /* 0x040fe20000410000 */
[----:B------:R-:W-:Y:S01]  /*24a0*/  FMUL.FTZ R55, R0, R55 ;  /* 0x0000003700377220 */ /* 0x000fe20000410000 */
[----:B-----5:R-:W-:Y:S01]  /*24b0*/  VIADDMNMX R2, R12, R2, R11, PT ;  /* 0x000000020c027246 */ /* 0x020fe2000380010b */
[----:B------:R-:W-:Y:S01]  /*24c0*/  MUFU.TANH R37, R37 ;  /* 0x0000002500257308 */ /* 0x000fe20000002400 */
[C---:B------:R-:W-:Y:S01]  /*24d0*/  FMUL.FTZ R82, R0.reuse, R82 ;  /* 0x0000005200527220 */ /* 0x040fe20000410000 */
[----:B------:R-:W-:Y:S01]  /*24e0*/  FMUL.FTZ R59, R0, R59 ;  /* 0x0000003b003b7220 */ /* 0x000fe20000410000 */
[----:B------:R-:W-:Y:S01]  /*24f0*/  ISETP.GT.AND P3, PT, R2, RZ, PT ;  /* 0x000000ff0200720c */ /* 0x000fe20003f64270 */
[----:B------:R-:W-:Y:S01]  /*2500*/  FMUL.FTZ R86, R0, R86 ;  /* 0x0000005600567220 */ /* 0x000fe20000410000 */
[----:B------:R-:W-:Y:S01]  /*2510*/  ISETP.GT.AND P4, PT, R2, 0x1, PT ;  /* 0x000000010200780c */ /* 0x000fe20003f84270 */
[----:B------:R-:W-:Y:S01]  /*2520*/  FMUL.FTZ R63, R0, R63 ;  /* 0x0000003f003f7220 */ /* 0x000fe20000410000 */
[----:B------:R-:W-:Y:S01]  /*2530*/  ISETP.GT.AND P5, PT, R2, 0x8, PT ;  /* 0x000000080200780c */ /* 0x000fe20003fa4270 */
[----:B------:R4:W-:Y:S01]  /*2540*/  MUFU.TANH R97, R68 ;  /* 0x0000004400617308 */ /* 0x0009e20000002400 */
[----:B-1----:R-:W-:Y:S01]  /*2550*/  FSEL R12, R24, -INF , P3 ;  /* 0xff800000180c7808 */ /* 0x002fe20001800000 */
[C---:B------:R-:W-:Y:S01]  /*2560*/  FMUL.FTZ R67, R0.reuse, R67 ;  /* 0x0000004300437220 */ /* 0x040fe20000410000 */
[----:B--2---:R-:W-:Y:S01]  /*2570*/  FSEL R9, R25, -INF , P4 ;  /* 0xff80000019097808 */ /* 0x004fe20002000000 */
[----:B------:R-:W-:Y:S01]  /*2580*/  FMUL.FTZ R71, R0, R71 ;  /* 0x0000004700477220 */ /* 0x000fe20000410000 */
[----:B------:R-:W-:Y:S01]  /*2590*/  ISETP.GT.AND P3, PT, R2, 0x9, PT ;  /* 0x000000090200780c */ /* 0x000fe20003f64270 */
[----:B------:R-:W-:Y:S01]  /*25a0*/  FMUL.FTZ R75, R0, R75 ;  /* 0x0000004b004b7220 */ /* 0x000fe20000410000 */
[----:B---3--:R-:W-:Y:S01]  /*25b0*/  FSEL R14, R14, -INF , P5 ;  /* 0xff8000000e0e7808 */ /* 0x008fe20002800000 */
[----:B------:R-:W0:Y:S01]  /*25c0*/  MUFU.TANH R40, R40 ;  /* 0x0000002800287308 */ /* 0x000e220000002400 */
[----:B------:R-:W-:Y:S01]  /*25d0*/  FMNMX.FTZ R13, R12, R9, !PT ;  /* 0x000000090c0d7209 */ /* 0x000fe20007810000 */
[----:B------:R-:W-:Y:S01]  /*25e0*/  FMUL.FTZ R79, R0, R79 ;  /* 0x0000004f004f7220 */ /* 0x000fe20000410000 */
[----:B------:R-:W-:Y:S01]  /*25f0*/  ISETP.GT.AND P4, PT, R2, 0x10, PT ;  /* 0x000000100200780c */ /* 0x000fe20003f84270 */
[C---:B------:R-:W-:Y:S01]  /*2600*/  FMUL.FTZ R83, R0.reuse, R83 ;  /* 0x0000005300537220 */ /* 0x040fe20000410000 */
[----:B----4-:R-:W-:Y:S01]  /*2610*/  FSEL R68, R29, -INF , P3 ;  /* 0xff8000001d447808 */ /* 0x010fe20001800000 */
[----:B------:R-:W-:Y:S01]  /*2620*/  FMUL.FTZ R87, R0, R87 ;  /* 0x0000005700577220 */ /* 0x000fe20000410000 */
[----:B------:R-:W-:Y:S01]  /*2630*/  FMNMX.FTZ R13, R14, R13, !PT ;  /* 0x0000000d0e0d7209 */ /* 0x000fe20007810000 */
[----:B------:R1:W-:Y:S01]  /*2640*/  MUFU.TANH R98, R72 ;  /* 0x0000004800627308 */ /* 0x0003e20000002400 */
[----:B------:R-:W-:-:S02]  /*2650*/  ISETP.GT.AND P3, PT, R2, 0x11, PT ;  /* 0x000000110200780c */ /* 0x000fc40003f64270 */
[----:B------:R-:W-:Y:S02]  /*2660*/  FMNMX.FTZ R13, R68, R13, !PT ;  /* 0x0000000d440d7209 */ /* 0x000fe40007810000 */
[----:B------:R-:W-:-:S03]  /*2670*/  IADD3 R4, R4, -R3, R10 ;  /* 0x8000000304047210 */ /* 0x000fc60007ffe00a */
[----:B------:R-:W-:Y:S01]  /*2680*/  MUFU.TANH R20, R41 ;  /* 0x0000002900147308 */ /* 0x000fe20000002400 */
[----:B-1----:R-:W-:Y:S02]  /*2690*/  FSEL R72, R32, -INF , P4 ;  /* 0xff80000020487808 */ /* 0x002fe40002000000 */
[----:B------:R-:W-:Y:S02]  /*26a0*/  ISETP.GT.AND P4, PT, R2, 0x18, PT ;  /* 0x000000180200780c */ /* 0x000fe40003f84270 */
[----:B------:R-:W-:Y:S02]  /*26b0*/  FMNMX.FTZ R13, R72, R13, !PT ;  /* 0x0000000d480d7209 */ /* 0x000fe40007810000 */
[----:B------:R-:W-:Y:S01]  /*26c0*/  VIMNMX R25, R11, R4, PT ;  /* 0x000000040b197248 */ /* 0x000fe20003fe0100 */
[----:B------:R1:W-:Y:S03]  /*26d0*/  MUFU.TANH R99, R76 ;  /* 0x0000004c00637308 */ /* 0x0003e60000002400 */
[----:B------:R-:W-:-:S05]  /*26e0*/  ISETP.GT.AND P5, PT, R25, 0x8, PT ;  /* 0x000000081900780c */ /* 0x000fca0003fa4270 */
[----:B------:R-:W2:Y:S01]  /*26f0*/  MUFU.TANH R44, R44 ;  /* 0x0000002c002c7308 */ /* 0x000ea20000002400 */
[----:B-1----:R-:W-:Y:S02]  /*2700*/  FSEL R76, R33, -INF , P3 ;  /* 0xff800000214c7808 */ /* 0x002fe40001800000 */
[----:B------:R-:W-:Y:S02]  /*2710*/  ISETP.GT.AND P3, PT, R2, 0x19, PT ;  /* 0x000000190200780c */ /* 0x000fe40003f64270 */
[----:B------:R-:W-:-:S03]  /*2720*/  FMNMX.FTZ R13, R76, R13, !PT ;  /* 0x0000000d4c0d7209 */ /* 0x000fc60007810000 */
[----:B------:R1:W-:Y:S08]  /*2730*/  MUFU.TANH R100, R80 ;  /* 0x0000005000647308 */ /* 0x0003f00000002400 */
[----:B------:R-:W3:Y:S01]  /*2740*/  MUFU.TANH R94, R45 ;  /* 0x0000002d005e7308 */ /* 0x000ee20000002400 */
[----:B-1----:R-:W-:Y:S02]  /*2750*/  FSEL R80, R36, -INF , P4 ;  /* 0xff80000024507808 */ /* 0x002fe40002000000 */
[----:B------:R-:W-:-:S02]  /*2760*/  ISETP.GT.AND P4, PT, R2, 0x20, PT ;  /* 0x000000200200780c */ /* 0x000fc40003f84270 */
[----:B------:R-:W-:Y:S02]  /*2770*/  FMNMX.FTZ R13, R80, R13, !PT ;  /* 0x0000000d500d7209 */ /* 0x000fe40007810000 */
[----:B0-----:R-:W-:Y:S01]  /*2780*/  FSEL R88, R40, -INF , P4 ;  /* 0xff80000028587808 */ /* 0x001fe20002000000 */
[----:B------:R0:W-:Y:S01]  /*2790*/  MUFU.TANH R89, R84 ;  /* 0x0000005400597308 */ /* 0x0001e20000002400 */
[----:B------:R-:W-:-:S04]  /*27a0*/  ISETP.GT.AND P4, PT, R2, 0x28, PT ;  /* 0x000000280200780c */ /* 0x000fc80003f84270 */
[----:B--2---:R-:W-:Y:S02]  /*27b0*/  FSEL R92, R44, -INF , P4 ;  /* 0xff8000002c5c7808 */ /* 0x004fe40002000000 */
[C---:B------:R-:W-:Y:S01]  /*27c0*/  ISETP.GT.AND P4, PT, R2.reuse, 0x30, PT ;  /* 0x000000300200780c */ /* 0x040fe20003f84270 */
[----:B------:R-:W1:Y:S01]  /*27d0*/  MUFU.TANH R48, R48 ;  /* 0x0000003000307308 */ /* 0x000e620000002400 */
[----:B0-----:R-:W-:Y:S02]  /*27e0*/  FSEL R84, R37, -INF , P3 ;  /* 0xff80000025547808 */ /* 0x001fe40001800000 */
[----:B------:R-:W-:Y:S02]  /*27f0*/  ISETP.GT.AND P3, PT, R2, 0x21, PT ;  /* 0x000000210200780c */ /* 0x000fe40003f64270 */
[----:B------:R-:W-:Y:S02]  /*2800*/  FMNMX.FTZ R13, R84, R13, !PT ;  /* 0x0000000d540d7209 */ /* 0x000fe40007810000 */
[----:B------:R-:W-:Y:S01]  /*2810*/  FSEL R90, R20, -INF , P3 ;  /* 0xff800000145a7808 */ /* 0x000fe20001800000 */
[----:B------:R-:W0:Y:S01]  /*2820*/  MUFU.TANH R28, R49 ;  /* 0x00000031001c7308 */ /* 0x000e220000002400 */
[----:B------:R-:W-:-:S02]  /*2830*/  FMNMX.FTZ R13, R88, R13, !PT ;  /* 0x0000000d580d7209 */ /* 0x000fc40007810000 */
[----:B------:R-:W-:Y:S02]  /*2840*/  ISETP.GT.AND P3, PT, R2, 0x29, PT ;  /* 0x000000290200780c */ /* 0x000fe40003f64270 */
[----:B------:R-:W-:Y:S02]  /*2850*/  FMNMX.FTZ R13, R90, R13, !PT ;  /* 0x0000000d5a0d7209 */ /* 0x000fe40007810000 */
[----:B---3--:R-:W-:Y:S01]  /*2860*/  FSEL R94, R94, -INF , P3 ;  /* 0xff8000005e5e7808 */ /* 0x008fe20001800000 */
[----:B------:R-:W-:Y:S01]  /*2870*/  MUFU.TANH R52, R52 ;  /* 0x0000003400347308 */ /* 0x000fe20000002400 */
[----:B------:R-:W-:Y:S02]  /*2880*/  FMNMX.FTZ R13, R92, R13, !PT ;  /* 0x0000000d5c0d7209 */ /* 0x000fe40007810000 */
[----:B------:R-:W-:Y:S02]  /*2890*/  ISETP.GT.AND P3, PT, R2, 0x31, PT ;  /* 0x000000310200780c */ /* 0x000fe40003f64270 */
[----:B-1----:R-:W-:-:S02]  /*28a0*/  FSEL R96, R48, -INF , P4 ;  /* 0xff80000030607808 */ /* 0x002fc40002000000 */
[----:B------:R-:W-:Y:S01]  /*28b0*/  FMNMX.FTZ R13, R94, R13, !PT ;  /* 0x0000000d5e0d7209 */ /* 0x000fe20007810000 */
[----:B------:R-:W1:Y:S01]  /*28c0*/  MUFU.TANH R53, R53 ;  /* 0x0000003500357308 */ /* 0x000e620000002400 */
[----:B------:R-:W-:Y:S02]  /*28d0*/  ISETP.GT.AND P4, PT, R2, 0x38, PT ;  /* 0x000000380200780c */ /* 0x000fe40003f84270 */
[----:B------:R-:W-:-:S05]  /*28e0*/  FMNMX.FTZ R13, R96, R13, !PT ;  /* 0x0000000d600d7209 */ /* 0x000fca0007810000 */
[----:B------:R-:W2:Y:S08]  /*28f0*/  MUFU.TANH R57, R57 ;  /* 0x0000003900397308 */ /* 0x000eb00000002400 */
[----:B------:R0:W-:Y:S08]  /*2900*/  MUFU.TANH R95, R64 ;  /* 0x00000040005f7308 */ /* 0x0001f00000002400 */
[----:B------:R3:W4:Y:S01]  /*2910*/  MUFU.TANH R93, R60 ;  /* 0x0000003c005d7308 */ /* 0x0007220000002400 */
[----:B0-----:R-:W-:-:S02]  /*2920*/  FSEL R64, R28, -INF , P3 ;  /* 0xff8000001c407808 */ /* 0x001fc40001800000 */
[----:B------:R-:W-:Y:S02]  /*2930*/  ISETP.GT.AND P3, PT, R2, 0x39, PT ;  /* 0x000000390200780c */ /* 0x000fe40003f64270 */
[----:B------:R-:W-:Y:S02]  /*2940*/  FMNMX.FTZ R13, R64, R13, !PT ;  /* 0x0000000d400d7209 */ /* 0x000fe40007810000 */
[----:B-1----:R-:W-:Y:S01]  /*2950*/  FSEL R56, R53, -INF , P3 ;  /* 0xff80000035387808 */ /* 0x002fe20001800000 */
[----:B------:R-:W0:Y:S01]  /*2960*/  MUFU.TANH R61, R61 ;  /* 0x0000003d003d7308 */ /* 0x000e220000002400 */
[----:B---3--:R-:W-:Y:S02]  /*2970*/  FSEL R60, R52, -INF , P4 ;  /* 0xff800000343c7808 */ /* 0x008fe40002000000 */
[----:B------:R-:W-:Y:S02]  /*2980*/  ISETP.GT.AND P4, PT, R2, 0x40, PT ;  /* 0x000000400200780c */ /* 0x000fe40003f84270 */
[----:B------:R-:W-:-:S02]  /*2990*/  FMNMX.FTZ R13, R60, R13, !PT ;  /* 0x0000000d3c0d7209 */ /* 0x000fc40007810000 */
[----:B------:R-:W-:Y:S01]  /*29a0*/  ISETP.GT.AND P3, PT, R2, 0x41, PT ;  /* 0x000000410200780c */ /* 0x000fe20003f64270 */
[----:B------:R-:W1:Y:S01]  /*29b0*/  MUFU.TANH R65, R65 ;  /* 0x0000004100417308 */ /* 0x000e620000002400 */
[----:B------:R-:W-:Y:S02]  /*29c0*/  FSEL R52, R91, -INF , P4 ;  /* 0xff8000005b347808 */ /* 0x000fe40002000000 */
[----:B------:R-:W-:Y:S02]  /*29d0*/  FMNMX.FTZ R13, R56, R13, !PT ;  /* 0x0000000d380d7209 */ /* 0x000fe40007810000 */
[----:B------:R-:W-:Y:S02]  /*29e0*/  ISETP.GT.AND P4, PT, R2, 0x48, PT ;  /* 0x000000480200780c */ /* 0x000fe40003f84270 */
[----:B--2---:R-:W-:Y:S01]  /*29f0*/  FSEL R32, R57, -INF , P3 ;  /* 0xff80000039207808 */ /* 0x004fe20001800000 */
[----:B------:R-:W2:Y:S01]  /*2a00*/  MUFU.TANH R69, R69 ;  /* 0x0000004500457308 */ /* 0x000ea20000002400 */
[----:B------:R-:W-:-:S02]  /*2a10*/  FMNMX.FTZ R13, R52, R13, !PT ;  /* 0x0000000d340d7209 */ /* 0x000fc40007810000 */
[----:B------:R-:W-:Y:S02]  /*2a20*/  ISETP.GT.AND P3, PT, R2, 0x49, PT ;  /* 0x000000490200780c */ /* 0x000fe40003f64270 */
[----:B----4-:R-:W-:Y:S02]  /*2a30*/  FSEL R20, R93, -INF , P4 ;  /* 0xff8000005d147808 */ /* 0x010fe40002000000 */
[----:B------:R-:W-:Y:S01]  /*2a40*/  FMNMX.FTZ R13, R32, R13, !PT ;  /* 0x0000000d200d7209 */ /* 0x000fe20007810000 */
[----:B------:R-:W3:Y:S01]  /*2a50*/  MUFU.TANH R73, R73 ;  /* 0x0000004900497308 */ /* 0x000ee20000002400 */
[----:B------:R-:W-:Y:S02]  /*2a60*/  ISETP.GT.AND P4, PT, R2, 0x50, PT ;  /* 0x000000500200780c */ /* 0x000fe40003f84270 */
[----:B0-----:R-:W-:Y:S02]  /*2a70*/  FSEL R28, R61, -INF , P3 ;  /* 0xff8000003d1c7808 */ /* 0x001fe40001800000 */
[----:B------:R-:W-:-:S02]  /*2a80*/  FMNMX.FTZ R13, R20, R13, !PT ;  /* 0x0000000d140d7209 */ /* 0x000fc40007810000 */
[----:B------:R-:W-:Y:S01]  /*2a90*/  ISETP.GT.AND P3, PT, R2, 0x51, PT ;  /* 0x000000510200780c */ /* 0x000fe20003f64270 */
[----:B------:R1:W-:Y:S01]  /*2aa0*/  MUFU.TANH R21, R30 ;  /* 0x0000001e00157308 */ /* 0x0003e20000002400 */
[----:B------:R-:W-:Y:S02]  /*2ab0*/  FSEL R24, R95, -INF , P4 ;  /* 0xff8000005f187808 */ /* 0x000fe40002000000 */
[----:B------:R-:W-:Y:S02]  /*2ac0*/  FMNMX.FTZ R13, R28, R13, !PT ;  /* 0x0000000d1c0d7209 */ /* 0x000fe40007810000 */
[----:B------:R-:W-:Y:S02]  /*2ad0*/  ISETP.GT.AND P4, PT, R2, 0x58, PT ;  /* 0x000000580200780c */ /* 0x000fe40003f84270 */
[----:B------:R-:W-:Y:S01]  /*2ae0*/  FMNMX.FTZ R13, R24, R13, !PT ;  /* 0x0000000d180d7209 */ /* 0x000fe20007810000 */
[----:B------:R0:W-:Y:S01]  /*2af0*/  MUFU.TANH R41, R34 ;  /* 0x0000002200297308 */ /* 0x0001e20000002400 */
[----:B-1----:R-:W-:-:S02]  /*2b00*/  FSEL R30, R65, -INF , P3 ;  /* 0xff800000411e7808 */ /* 0x002fc40001800000 */
[----:B------:R-:W-:Y:S02]  /*2b10*/  ISETP.GT.AND P3, PT, R2, 0x59, PT ;  /* 0x000000590200780c */ /* 0x000fe40003f64270 */
[----:B------:R-:W-:-:S03]  /*2b20*/  FMNMX.FTZ R13, R30, R13, !PT ;  /* 0x0000000d1e0d7209 */ /* 0x000fc60007810000 */
[----:B------:R-:W1:Y:S01]  /*2b30*/  MUFU.TANH R77, R77 ;  /* 0x0000004d004d7308 */ /* 0x000e620000002400 */
[----:B0-----:R-:W-:Y:S02]  /*2b40*/  FSEL R34, R97, -INF , P4 ;  /* 0xff80000061227808 */ /* 0x001fe40002000000 */
[----:B------:R-:W-:Y:S02]  /*2b50*/  ISETP.GT.AND P4, PT, R2, 0x60, PT ;  /* 0x000000600200780c */ /* 0x000fe40003f84270 */
[----:B------:R-:W-:-:S03]  /*2b60*/  FMNMX.FTZ R13, R34, R13, !PT ;  /* 0x0000000d220d7209 */ /* 0x000fc60007810000 */
[----:B------:R2:W-:Y:S08]  /*2b70*/  MUFU.TANH R53, R50 ;  /* 0x0000003200357308 */ /* 0x0005f00000002400 */
[----:B------:R0:W-:Y:S01]  /*2b80*/  MUFU.TANH R29, R38 ;  /* 0x00000026001d7308 */ /* 0x0001e20000002400 */
[----:B--2---:R-:W-:Y:S02]  /*2b90*/  FSEL R50, R69, -INF , P3 ;  /* 0xff80000045327808 */ /* 0x004fe40001800000 */
[----:B------:R-:W-:-:S02]  /*2ba0*/  ISETP.GT.AND P3, PT, R2, 0x61, PT ;  /* 0x000000610200780c */ /* 0x000fc40003f64270 */
[----:B------:R-:W-:Y:S02]  /*2bb0*/  FMNMX.FTZ R13, R50, R13, !PT ;  /* 0x0000000d320d7209 */ /* 0x000fe40007810000 */
[----:B---3--:R-:W-:Y:S01]  /*2bc0*/  FSEL R36, R73, -INF , P3 ;  /* 0xff80000049247808 */ /* 0x008fe20001800000 */
[----:B------:R-:W2:Y:S01]  /*2bd0*/  MUFU.TANH R81, R81 ;  /* 0x0000005100517308 */ /* 0x000ea20000002400 */
[----:B0-----:R-:W-:Y:S02]  /*2be0*/  FSEL R38, R98, -INF , P4 ;  /* 0xff80000062267808 */ /* 0x001fe40002000000 */
[----:B------:R-:W-:Y:S02]  /*2bf0*/  ISETP.GT.AND P4, PT, R2, 0x68, PT ;  /* 0x000000680200780c */ /* 0x000fe40003f84270 */
[----:B------:R-:W-:Y:S02]  /*2c00*/  FMNMX.FTZ R13, R38, R13, !PT ;  /* 0x0000000d260d7209 */ /* 0x000fe40007810000 */
[----:B------:R-:W-:Y:S01]  /*2c10*/  ISETP.GT.AND P3, PT, R2, 0x69, PT ;  /* 0x000000690200780c */ /* 0x000fe20003f64270 */
[----:B------:R-:W0:Y:S01]  /*2c20*/  MUFU.TANH R85, R85 ;  /* 0x0000005500557308 */ /* 0x000e220000002400 */
[----:B------:R-:W-:-:S02]  /*2c30*/  FSEL R48, R99, -INF , P4 ;  /* 0xff80000063307808 */ /* 0x000fc40002000000 */
[----:B------:R-:W-:Y:S02]  /*2c40*/  FMNMX.FTZ R13, R36, R13, !PT ;  /* 0x0000000d240d7209 */ /* 0x000fe40007810000 */
[----:B------:R-:W-:Y:S02]  /*2c50*/  ISETP.GT.AND P4, PT, R2, 0x70, PT ;  /* 0x000000700200780c */ /* 0x000fe40003f84270 */
[----:B------:R-:W-:Y:S01]  /*2c60*/  FMNMX.FTZ R13, R48, R13, !PT ;  /* 0x0000000d300d7209 */ /* 0x000fe20007810000 */
[----:B------:R1:W-:Y:S01]  /*2c70*/  MUFU.TANH R49, R46 ;  /* 0x0000002e00317308 */ /* 0x0003e20000002400 */
[----:B------:R-:W-:Y:S02]  /*2c80*/  FSEL R44, R100, -INF , P4 ;  /* 0xff800000642c7808 */ /* 0x000fe40002000000 */
[----:B------:R-:W-:-:S04]  /*2c90*/  ISETP.GT.AND P4, PT, R2, 0x78, PT ;  /* 0x000000780200780c */ /* 0x000fc80003f84270 */
[----:B------:R-:W-:Y:S01]  /*2ca0*/  FSEL R40, R89, -INF , P4 ;  /* 0xff80000059287808 */ /* 0x000fe20002000000 */
[----:B------:R2:W-:Y:S01]  /*2cb0*/  MUFU.TANH R33, R42 ;  /* 0x0000002a00217308 */ /* 0x0005e20000002400 */
[----:B-1----:R-:W-:Y:S02]  /*2cc0*/  FSEL R46, R77, -INF , P3 ;  /* 0xff8000004d2e7808 */ /* 0x002fe40001800000 */
[----:B------:R-:W-:Y:S02]  /*2cd0*/  ISETP.GT.AND P3, PT, R2, 0x71, PT ;  /* 0x000000710200780c */ /* 0x000fe40003f64270 */
[----:B------:R-:W-:Y:S02]  /*2ce0*/  FMNMX.FTZ R13, R46, R13, !PT ;  /* 0x0000000d2e0d7209 */ /* 0x000fe40007810000 */
[----:B------:R-:W-:Y:S01]  /*2cf0*/  ISETP.GT.AND P4, PT, R25, 0x1, PT ;  /* 0x000000011900780c */ /* 0x000fe20003f84270 */
[----:B------:R0:W-:Y:S01]  /*2d00*/  MUFU.TANH R15, R26 ;  /* 0x0000001a000f7308 */ /* 0x0001e20000002400 */
[----:B--2---:R-:W-:-:S02]  /*2d10*/  FSEL R42, R81, -INF , P3 ;  /* 0xff800000512a7808 */ /* 0x004fc40001800000 */
[----:B------:R-:W-:Y:S02]  /*2d20*/  FMNMX.FTZ R13, R44, R13, !PT ;  /* 0x0000000d2c0d7209 */ /* 0x000fe40007810000 */
[----:B------:R-:W-:Y:S02]  /*2d30*/  ISETP.GT.AND P3, PT, R2, 0x79, PT ;  /* 0x000000790200780c */ /* 0x000fe40003f64270 */
[----:B------:R-:W-:Y:S01]  /*2d40*/  FMNMX.FTZ R13, R42, R13, !PT ;  /* 0x0000000d2a0d7209 */ /* 0x000fe20007810000 */
[----:B------:R-:W1:Y:S01]  /*2d50*/  MUFU.TANH R27, R27 ;  /* 0x0000001b001b7308 */ /* 0x000e620000002400 */
[----:B0-----:R-:W-:Y:S02]  /*2d60*/  FSEL R26, R85, -INF , P3 ;  /* 0xff800000551a7808 */ /* 0x001fe40001800000 */
[----:B------:R-:W-:-:S04]  /*2d70*/  FMNMX.FTZ R13, R40, R13, !PT ;  /* 0x0000000d280d7209 */ /* 0x000fc80007810000 */
[----:B------:R-:W-:Y:S01]  /*2d80*/  FMNMX.FTZ R13, R26, R13, !PT ;  /* 0x0000000d1a0d7209 */ /* 0x000fe20007810000 */
[----:B------:R-:W0:Y:S04]  /*2d90*/  MUFU.TANH R31, R31 ;  /* 0x0000001f001f7308 */ /* 0x000e280000002400 */
[----:B------:R-:W2:Y:S04]  /*2da0*/  SHFL.BFLY PT, R2, R13, 0x2, 0x1f ;  /* 0x0c401f000d027f89 */ /* 0x000ea800000e0000 */
[----:B------:R1:W3:Y:S08]  /*2db0*/  MUFU.TANH R45, R35 ;  /* 0x00000023002d7308 */ /* 0x0002f00000002400 */
[----:B------:R-:W-:Y:S01]  /*2dc0*/  MUFU.TANH R57, R54 ;  /* 0x0000003600397308 */ /* 0x000fe20000002400 */
[----:B-1----:R-:W-:-:S02]  /*2dd0*/  FSEL R35, R27, -INF , P4 ;  /* 0xff8000001b237808 */ /* 0x002fc40002000000 */
[----:B------:R-:W-:-:S05]  /*2de0*/  ISETP.GT.AND P4, PT, R25, 0x10, PT ;  /* 0x000000101900780c */ /* 0x000fca0003f84270 */
[----:B------:R1:W-:Y:S01]  /*2df0*/  MUFU.TANH R61, R58 ;  /* 0x0000003a003d7308 */ /* 0x0003e20000002400 */
[----:B--2---:R-:W-:-:S07]  /*2e00*/  FMNMX.FTZ R2, R13, R2, !PT ;  /* 0x000000020d027209 */ /* 0x004fce0007810000 */
[----:B------:R-:W2:Y:S01]  /*2e10*/  MUFU.TANH R39, R39 ;  /* 0x0000002700277308 */ /* 0x000ea20000002400 */
[----:B------:R-:W4:Y:S01]  /*2e20*/  SHFL.BFLY PT, R13, R2, 0x1, 0x1f ;  /* 0x0c201f00020d7f89 */ /* 0x000f2200000e0000 */
[----:B-1----:R-:W-:-:S06]  /*2e30*/  FSEL R58, R21, -INF , P5 ;  /* 0xff800000153a7808 */ /* 0x002fcc0002800000 */
[----:B------:R-:W-:Y:S08]  /*2e40*/  MUFU.TANH R98, R62 ;  /* 0x0000003e00627308 */ /* 0x000ff00000002400 */
[----:B------:R1:W-:Y:S08]  /*2e50*/  MUFU.TANH R100, R66 ;  /* 0x0000004200647308 */ /* 0x0003f00000002400 */
[----:B------:R-:W5:Y:S01]  /*2e60*/  MUFU.TANH R43, R43 ;  /* 0x0000002b002b7308 */ /* 0x000f620000002400 */
[----:B----4-:R-:W-:Y:S01]  /*2e70*/  FMNMX.FTZ R170, R2, R13, !PT ;  /* 0x0000000d02aa7209 */ /* 0x010fe20007810000 */
[----:B------:R-:W-:Y:S01]  /*2e80*/  IMAD.U32 R13, RZ, RZ, UR5 ;  /* 0x00000005ff0d7e24 */ /* 0x000fe2000f8e00ff */
[----:B-1----:R-:W-:Y:S01]  /*2e90*/  FSEL R66, R41, -INF , P4 ;  /* 0xff80000029427808 */ /* 0x002fe20002000000 */
[----:B------:R-:W1:Y:S01]  /*2ea0*/  S2UR UR5, SR_CgaCtaId ;  /* 0x00000000000579c3 */ /* 0x000e620000008800 */
[C---:B------:R-:W-:Y:S01]  /*2eb0*/  FSETP.NEU.FTZ.AND P3, PT, R170.reuse, -INF , PT ;  /* 0xff800000aa00780b */ /* 0x040fe20003f7d000 */
[----:B------:R-:W-:Y:S01]  /*2ec0*/  FFMA.FTZ R2, R170, R13, -8 ;  /* 0xc1000000aa027423 */ /* 0x000fe2000001000d */
[----:B------:R-:W-:Y:S01]  /*2ed0*/  ISETP.GT.AND P4, PT, R25, 0x18, PT ;  /* 0x000000181900780c */ /* 0x000fe20003f84270 */
[----:B------:R4:W-:Y:S03]  /*2ee0*/  MUFU.TANH R102, R70 ;  /* 0x0000004600667308 */ /* 0x0009e60000002400 */
[----:B------:R-:W-:-:S02]  /*2ef0*/  FSEL R37, R2, RZ, P3 ;  /* 0x000000ff02257208 */ /* 0x000fc40001800000 */
[----:B------:R-:W-:-:S03]  /*2f00*/  ISETP.GT.AND P3, PT, R25, RZ, PT ;  /* 0x000000ff1900720c */ /* 0x000fc60003f64270 */
[-CC-:B------:R-:W-:Y:S01]  /*2f10*/  FFMA.FTZ R11, R68, R13.reuse, -R37.reuse ;  /* 0x0000000d440b7223 */ /* 0x180fe20000010825 */
[----:B------:R-:W-:Y:S01]  /*2f20*/  FSEL R54, R15, -INF , P3 ;  /* 0xff8000000f367808 */ /* 0x000fe20001800000 */
[----:B------:R-:W1:Y:S01]  /*2f30*/  MUFU.TANH R47, R47 ;  /* 0x0000002f002f7308 */ /* 0x000e620000002400 */
[----:B------:R-:W-:Y:S01]  /*2f40*/  ISETP.GT.AND P3, PT, R25, 0x9, PT ;  /* 0x000000091900780c */ /* 0x000fe20003f64270 */
[--C-:B------:R-:W-:Y:S01]  /*2f50*/  FFMA.FTZ R10, R72, R13, -R37.reuse ;  /* 0x0000000d480a7223 */ /* 0x100fe20000010825 */
[----:B------:R-:W-:Y:S01]  /*2f60*/  FMNMX.FTZ R15, R54, R35, !PT ;  /* 0x00000023360f7209 */ /* 0x000fe20007810000 */
[-CC-:B------:R-:W-:Y:S01]  /*2f70*/  FFMA.FTZ R4, R14, R13.reuse, -R37.reuse ;  /* 0x0000000d0e047223 */ /* 0x180fe20000010825 */
[----:B0-----:R-:W-:Y:S01]  /*2f80*/  FSEL R62, R31, -INF , P3 ;  /* 0xff8000001f3e7808 */ /* 0x001fe20001800000 */
[--C-:B------:R-:W-:Y:S01]  /*2f90*/  FFMA.FTZ R14, R76, R13, -R37.reuse ;  /* 0x0000000d4c0e7223 */ /* 0x100fe20000010825 */
[----:B------:R-:W-:Y:S01]  /*2fa0*/  FMNMX.FTZ R15, R58, R15, !PT ;  /* 0x0000000f3a0f7209 */ /* 0x000fe20007810000 */
[----:B------:R0:W-:Y:S01]  /*2fb0*/  MUFU.TANH R104, R74 ;  /* 0x0000004a00687308 */ /* 0x0001e20000002400 */
[----:B------:R-:W-:Y:S01]  /*2fc0*/  ISETP.GT.AND P3, PT, R25, 0x11, PT ;  /* 0x000000111900780c */ /* 0x000fe20003f64270 */
[--C-:B------:R-:W-:Y:S01]  /*2fd0*/  FFMA.FTZ R2, R12, R13, -R37.reuse ;  /* 0x0000000d0c027223 */ /* 0x100fe20000010825 */
[----:B------:R-:W-:Y:S01]  /*2fe0*/  FMNMX.FTZ R15, R62, R15, !PT ;  /* 0x0000000f3e0f7209 */ /* 0x000fe20007810000 */
[-CC-:B------:R-:W-:Y:S01]  /*2ff0*/  FFMA.FTZ R12, R80, R13.reuse, -R37.reuse ;  /* 0x0000000d500c7223 */ /* 0x180fe20000010825 */
[----:B---3--:R-:W-:Y:S01]  /*3000*/  FSEL R68, R45, -INF , P3 ;  /* 0xff8000002d447808 */ /* 0x008fe20001800000 */
[--C-:B------:R-:W-:Y:S01]  /*3010*/  FFMA.FTZ R31, R92, R13, -R37.reuse ;  /* 0x0000000d5c1f7223 */ /* 0x100fe20000010825 */
[----:B------:R-:W-:Y:S01]  /*3020*/  FMNMX.FTZ R15, R66, R15, !PT ;  /* 0x0000000f420f7209 */ /* 0x000fe20007810000 */
[----:B------:R-:W3:Y:S01]  /*3030*/  MUFU.TANH R51, R51 ;  /* 0x0000003300337308 */ /* 0x000ee20000002400 */
[----:B------:R-:W-:Y:S01]  /*3040*/  ISETP.GT.AND P3, PT, R25, 0x19, PT ;  /* 0x000000191900780c */ /* 0x000fe20003f64270 */
[-CC-:B------:R-:W-:Y:S01]  /*3050*/  FFMA.FTZ R226, R96, R13.reuse, -R37.reuse ;  /* 0x0000000d60e27223 */ /* 0x180fe20000010825 */
[----:B----4-:R-:W-:Y:S01]  /*3060*/  FSEL R70, R29, -INF , P4 ;  /* 0xff8000001d467808 */ /* 0x010fe20002000000 */
[--C-:B------:R-:W-:Y:S01]  /*3070*/  FFMA.FTZ R29, R84, R13, -R37.reuse ;  /* 0x0000000d541d7223 */ /* 0x100fe20000010825 */
[----:B------:R-:W-:Y:S01]  /*3080*/  FMNMX.FTZ R21, R68, R15, !PT ;  /* 0x0000000f44157209 */ /* 0x000fe20007810000 */
[-CC-:B------:R-:W-:Y:S01]  /*3090*/  FFMA.FTZ R41, R56, R13.reuse, -R37.reuse ;  /* 0x0000000d38297223 */ /* 0x180fe20000010825 */
[----:B------:R-:W-:Y:S01]  /*30a0*/  ISETP.GT.AND P4, PT, R25, 0x20, PT ;  /* 0x000000201900780c */ /* 0x000fe20003f84270 */
[----:B------:R4:W-:Y:S01]  /*30b0*/  MUFU.TANH R106, R78 ;  /* 0x0000004e006a7308 */ /* 0x0009e20000002400 */
[----:B--2---:R-:W-:Y:S01]  /*30c0*/  FSEL R72, R39, -INF , P3 ;  /* 0xff80000027487808 */ /* 0x004fe20001800000 */
[--C-:B------:R-:W-:Y:S01]  /*30d0*/  FFMA.FTZ R39, R60, R13, -R37.reuse ;  /* 0x0000000d3c277223 */ /* 0x100fe20000010825 */
[----:B------:R-:W-:Y:S01]  /*30e0*/  FMNMX.FTZ R21, R70, R21, !PT ;  /* 0x0000001546157209 */ /* 0x000fe20007810000 */
[-CC-:B------:R-:W-:Y:S01]  /*30f0*/  FFMA.FTZ R45, R24, R13.reuse, -R37.reuse ;  /* 0x0000000d182d7223 */ /* 0x180fe20000010825 */
[----:B------:R-:W-:Y:S01]  /*3100*/  ISETP.GT.AND P3, PT, R25, 0x21, PT ;  /* 0x000000211900780c */ /* 0x000fe20003f64270 */
[--C-:B------:R-:W-:Y:S01]  /*3110*/  FFMA.FTZ R36, R36, R13, -R37.reuse ;  /* 0x0000000d24247223 */ /* 0x100fe20000010825 */
[----:B0-----:R-:W-:Y:S01]  /*3120*/  FSEL R74, R33, -INF , P4 ;  /* 0xff800000214a7808 */ /* 0x001fe20002000000 */
[----:B------:R-:W0:Y:S01]  /*3130*/  MUFU.TANH R55, R55 ;  /* 0x0000003700377308 */ /* 0x000e220000002400 */
[----:B------:R-:W-:Y:S01]  /*3140*/  FMNMX.FTZ R21, R72, R21, !PT ;  /* 0x0000001548157209 */ /* 0x000fe20007810000 */
[-CC-:B------:R-:W-:Y:S01]  /*3150*/  FFMA.FTZ R33, R90, R13.reuse, -R37.reuse ;  /* 0x0000000d5a217223 */ /* 0x180fe20000010825 */
[----:B------:R-:W-:Y:S01]  /*3160*/  ISETP.GT.AND P4, PT, R25, 0x28, PT ;  /* 0x000000281900780c */ /* 0x000fe20003f84270 */
[-CC-:B------:R-:W-:Y:S01]  /*3170*/  FFMA.FTZ R28, R28, R13.reuse, -R37.reuse ;  /* 0x0000000d1c1c7223 */ /* 0x180fe20000010825 */
[----:B-----5:R-:W-:Y:S01]  /*3180*/  FSEL R76, R43, -INF , P3 ;  /* 0xff8000002b4c7808 */ /* 0x020fe20001800000 */
[--C-:B------:R-:W-:Y:S01]  /*3190*/  FFMA.FTZ R43, R52, R13, -R37.reuse ;  /* 0x0000000d342b7223 */ /* 0x100fe20000010825 */
[----:B------:R-:W-:Y:S01]  /*31a0*/  FMNMX.FTZ R21, R74, R21, !PT ;  /* 0x000000154a157209 */ /* 0x000fe20007810000 */
[----:B------:R2:W-:Y:S01]  /*31b0*/  MUFU.TANH R108, R82 ;  /* 0x00000052006c7308 */ /* 0x0005e20000002400 */
[----:B------:R-:W-:Y:S01]  /*31c0*/  ISETP.GT.AND P3, PT, R25, 0x29, PT ;  /* 0x000000291900780c */ /* 0x000fe20003f64270 */
[-CC-:B------:R-:W-:Y:S01]  /*31d0*/  FFMA.FTZ R9, R9, R13.reuse, -R37.reuse ;  /* 0x0000000d09097223 */ /* 0x180fe20000010825 */
[----:B----4-:R-:W-:Y:S01]  /*31e0*/  FSEL R78, R49, -INF , P4 ;  /* 0xff800000314e7808 */ /* 0x010fe20002000000 */
[--C-:B------:R-:W-:Y:S01]  /*31f0*/  FFMA.FTZ R30, R30, R13, -R37.reuse ;  /* 0x0000000d1e1e7223 */ /* 0x100fe20000010825 */
[----:B------:R-:W-:Y:S01]  /*3200*/  FMNMX.FTZ R21, R76, R21, !PT ;  /* 0x000000154c157209 */ /* 0x000fe20007810000 */
[-CC-:B------:R-:W-:Y:S01]  /*3210*/  FFMA.FTZ R34, R34, R13.reuse, -R37.reuse ;  /* 0x0000000d22227223 */ /* 0x180fe20000010825 */
[----:B------:R-:W-:Y:S01]  /*3220*/  ISETP.GT.AND P4, PT, R25, 0x30, PT ;  /* 0x000000301900780c */ /* 0x000fe20003f84270 */
[----:B------:R-:W4:Y:S01]  /*3230*/  MUFU.TANH R59, R59 ;  /* 0x0000003b003b7308 */ /* 0x000f220000002400 */
[----:B-1----:R-:W-:Y:S01]  /*3240*/  FSEL R80, R47, -INF , P3 ;  /* 0xff8000002f507808 */ /* 0x002fe20001800000 */
[--C-:B------:R-:W-:Y:S01]  /*3250*/  FFMA.FTZ R50, R50, R13, -R37.reuse ;  /* 0x0000000d32327223 */ /* 0x100fe20000010825 */
[----:B------:R-:W-:Y:S01]  /*3260*/  FMNMX.FTZ R21, R78, R21, !PT ;  /* 0x000000154e157209 */ /* 0x000fe20007810000 */
[-CC-:B------:R-:W-:Y:S01]  /*3270*/  FFMA.FTZ R38, R38, R13.reuse, -R37.reuse ;  /* 0x0000000d26267223 */ /* 0x180fe20000010825 */
[----:B------:R-:W-:Y:S01]  /*3280*/  ISETP.GT.AND P3, PT, R25, 0x31, PT ;  /* 0x000000311900780c */ /* 0x000fe20003f64270 */
[--C-:B------:R-:W-:Y:S01]  /*3290*/  FFMA.FTZ R48, R48, R13, -R37.reuse ;  /* 0x0000000d30307223 */ /* 0x100fe20000010825 */
[----:B--2---:R-:W-:Y:S01]  /*32a0*/  FSEL R82, R53, -INF , P4 ;  /* 0xff80000035527808 */ /* 0x004fe20002000000 */
[----:B------:R1:W-:Y:S01]  /*32b0*/  MUFU.TANH R110, R86 ;  /* 0x00000056006e7308 */ /* 0x0003e20000002400 */
[----:B------:R-:W-:Y:S01]  /*32c0*/  FMNMX.FTZ R21, R80, R21, !PT ;  /* 0x0000001550157209 */ /* 0x000fe20007810000 */
[----:B------:R-:W-:Y:S01]  /*32d0*/  FFMA.FTZ R42, R42, R13, -R37 ;  /* 0x0000000d2a2a7223 */ /* 0x000fe20000010825 */
[----:B------:R-:W-:-:S02]  /*32e0*/  ISETP.GT.AND P4, PT, R25, 0x38, PT ;  /* 0x000000381900780c */ /* 0x000fc40003f84270 */
[----:B---3--:R-:W-:Y:S02]  /*32f0*/  FSEL R84, R51, -INF , P3 ;  /* 0xff80000033547808 */ /* 0x008fe40001800000 */
[----:B------:R-:W-:Y:S01]  /*3300*/  FMNMX.FTZ R21, R82, R21, !PT ;  /* 0x0000001552157209 */ /* 0x000fe20007810000 */
[----:B------:R2:W-:Y:S01]  /*3310*/  MUFU.EX2 R15, R14 ;  /* 0x0000000e000f7308 */ /* 0x0005e20000000800 */
[----:B------:R-:W-:Y:S02]  /*3320*/  ISETP.GT.AND P3, PT, R25, 0x39, PT ;  /* 0x000000391900780c */ /* 0x000fe40003f64270 */
[----:B-1----:R-:W-:Y:S02]  /*3330*/  FSEL R86, R57, -INF , P4 ;  /* 0xff80000039567808 */ /* 0x002fe40002000000 */
[----:B------:R-:W-:Y:S02]  /*3340*/  FMNMX.FTZ R27, R84, R21, !PT ;  /* 0x00000015541b7209 */ /* 0x000fe40007810000 */
[----:B------:R-:W-:Y:S01]  /*3350*/  ISETP.GT.AND P4, PT, R25, 0x40, PT ;  /* 0x000000401900780c */ /* 0x000fe20003f84270 */
[----:B------:R-:W1:Y:S01]  /*3360*/  MUFU.TANH R63, R63 ;  /* 0x0000003f003f7308 */ /* 0x000e620000002400 */
[----:B--2---:R-:W-:Y:S01]  /*3370*/  FFMA.FTZ R14, R88, R13, -R37 ;  /* 0x0000000d580e7223 */ /* 0x004fe20000010825 */
[----:B0-----:R-:W-:-:S02]  /*3380*/  FSEL R88, R55, -INF , P3 ;  /* 0xff80000037587808 */ /* 0x001fc40001800000 */
[----:B------:R-:W-:Y:S02]  /*3390*/  FMNMX.FTZ R27, R86, R27, !PT ;  /* 0x0000001b561b7209 */ /* 0x000fe40007810000 */
[----:B------:R-:W-:Y:S02]  /*33a0*/  ISETP.GT.AND P3, PT, R25, 0x41, PT ;  /* 0x000000411900780c */ /* 0x000fe40003f64270 */
[----:B------:R-:W-:Y:S01]  /*33b0*/  FSEL R90, R61, -INF , P4 ;  /* 0xff8000003d5a7808 */ /* 0x000fe20002000000 */
[----:B------:R-:W0:Y:S01]  /*33c0*/  MUFU.TANH R67, R67 ;  /* 0x0000004300437308 */ /* 0x000e220000002400 */
[----:B------:R-:W-:Y:S02]  /*33d0*/  FMNMX.FTZ R27, R88, R27, !PT ;  /* 0x0000001b581b7209 */ /* 0x000fe40007810000 */
[----:B------:R-:W-:Y:S02]  /*33e0*/  ISETP.GT.AND P4, PT, R25, 0x48, PT ;  /* 0x000000481900780c */ /* 0x000fe40003f84270 */
[----:B----4-:R-:W-:-:S02]  /*33f0*/  FSEL R92, R59, -INF , P3 ;  /* 0xff8000003b5c7808 */ /* 0x010fc40001800000 */
[----:B------:R-:W-:Y:S01]  /*3400*/  FMNMX.FTZ R27, R90, R27, !PT ;  /* 0x0000001b5a1b7209 */ /* 0x000fe20007810000 */
[----:B------:R2:W-:Y:S01]  /*3410*/  MUFU.EX2 R21, R33 ;  /* 0x0000002100157308 */ /* 0x0005e20000000800 */
[C---:B------:R-:W-:Y:S02]  /*3420*/  ISETP.GT.AND P3, PT, R25.reuse, 0x49, PT ;  /* 0x000000491900780c */ /* 0x040fe40003f64270 */
[----:B------:R-:W-:Y:S02]  /*3430*/  FSEL R98, R98, -INF , P4 ;  /* 0xff80000062627808 */ /* 0x000fe40002000000 */
[----:B------:R-:W-:Y:S02]  /*3440*/  FMNMX.FTZ R27, R92, R27, !PT ;  /* 0x0000001b5c1b7209 */ /* 0x000fe40007810000 */
[----:B------:R-:W-:Y:S01]  /*3450*/  ISETP.GT.AND P4, PT, R25, 0x50, PT ;  /* 0x000000501900780c */ /* 0x000fe20003f84270 */
[----:B------:R-:W3:Y:S01]  /*3460*/  MUFU.TANH R71, R71 ;  /* 0x0000004700477308 */ /* 0x000ee20000002400 */
[----:B--2---:R-:W-:Y:S01]  /*3470*/  FFMA.FTZ R33, R94, R13, -R37 ;  /* 0x0000000d5e217223 */ /* 0x004fe20000010825 */
[----:B-1----:R-:W-:-:S02]  /*3480*/  FSEL R94, R63, -INF , P3 ;  /* 0xff8000003f5e7808 */ /* 0x002fc40001800000 */
[----:B------:R-:W-:Y:S02]  /*3490*/  FMNMX.FTZ R27, R98, R27, !PT ;  /* 0x0000001b621b7209 */ /* 0x000fe40007810000 */
[C---:B------:R-:W-:Y:S02]  /*34a0*/  ISETP.GT.AND P3, PT, R25.reuse, 0x51, PT ;  /* 0x000000511900780c */ /* 0x040fe40003f64270 */
[----:B------:R-:W-:Y:S01]  /*34b0*/  FSEL R100, R100, -INF , P4 ;  /* 0xff80000064647808 */ /* 0x000fe20002000000 */
[----:B------:R-:W1:Y:S01]  /*34c0*/  MUFU.TANH R75, R75 ;  /* 0x0000004b004b7308 */ /* 0x000e620000002400 */
[----:B------:R-:W-:Y:S02]  /*34d0*/  FMNMX.FTZ R27, R94, R27, !PT ;  /* 0x0000001b5e1b7209 */ /* 0x000fe40007810000 */
[----:B------:R-:W-:Y:S02]  /*34e0*/  ISETP.GT.AND P4, PT, R25, 0x58, PT ;  /* 0x000000581900780c */ /* 0x000fe40003f84270 */
[----:B0-----:R-:W-:-:S02]  /*34f0*/  FSEL R96, R67, -INF , P3 ;  /* 0xff80000043607808 */ /* 0x001fc40001800000 */
[----:B------:R-:W-:Y:S01]  /*3500*/  FMNMX.FTZ R27, R100, R27, !PT ;  /* 0x0000001b641b7209 */ /* 0x000fe20007810000 */
[----:B------:R0:W-:Y:S01]  /*3510*/  MUFU.EX2 R112, R33 ;  /* 0x0000002100707308 */ /* 0x0001e20000000800 */
[C---:B------:R-:W-:Y:S02]  /*3520*/  ISETP.GT.AND P3, PT, R25.reuse, 0x59, PT ;  /* 0x000000591900780c */ /* 0x040fe40003f64270 */
[----:B------:R-:W-:Y:S02]  /*3530*/  FSEL R102, R102, -INF , P4 ;  /* 0xff80000066667808 */ /* 0x000fe40002000000 */
[----:B------:R-:W-:Y:S02]  /*3540*/  FMNMX.FTZ R27, R96, R27, !PT ;  /* 0x0000001b601b7209 */ /* 0x000fe40007810000 */
[----:B------:R-:W-:Y:S01]  /*3550*/  ISETP.GT.AND P4, PT, R25, 0x60, PT ;  /* 0x000000601900780c */ /* 0x000fe20003f84270 */
[----:B------:R-:W2:Y:S01]  /*3560*/  MUFU.TANH R79, R79 ;  /* 0x0000004f004f7308 */ /* 0x000ea20000002400 */
[----:B0-----:R-:W-:Y:S01]  /*3570*/  FFMA.FTZ R33, R64, R13, -R37 ;  /* 0x0000000d40217223 */ /* 0x001fe20000010825 */
[----:B---3--:R-:W-:-:S02]  /*3580*/  FSEL R64, R71, -INF , P3 ;  /* 0xff80000047407808 */ /* 0x008fc40001800000 */
[----:B------:R-:W-:Y:S02]  /*3590*/  FMNMX.FTZ R27, R102, R27, !PT ;  /* 0x0000001b661b7209 */ /* 0x000fe40007810000 */
[C---:B------:R-:W-:Y:S02]  /*35a0*/  ISETP.GT.AND P3, PT, R25.reuse, 0x61, PT ;  /* 0x000000611900780c */ /* 0x040fe40003f64270 */
[----:B------:R-:W-:Y:S01]  /*35b0*/  FSEL R104, R104, -INF , P4 ;  /* 0xff80000068687808 */ /* 0x000fe20002000000 */
[----:B------:R-:W0:Y:S01]  /*35c0*/  MUFU.TANH R83, R83 ;  /* 0x0000005300537308 */ /* 0x000e220000002400 */
[----:B------:R-:W-:Y:S02]  /*35d0*/  FMNMX.FTZ R27, R64, R27, !PT ;  /* 0x0000001b401b7209 */ /* 0x000fe40007810000 */
[----:B------:R-:W-:Y:S02]  /*35e0*/  ISETP.GT.AND P4, PT, R25, 0x68, PT ;  /* 0x000000681900780c */ /* 0x000fe40003f84270 */
[----:B-1----:R-:W-:-:S02]  /*35f0*/  FSEL R60, R75, -INF , P3 ;  /* 0xff8000004b3c7808 */ /* 0x002fc40001800000 */
[----:B------:R-:W-:Y:S01]  /*3600*/  FMNMX.FTZ R27, R104, R27, !PT ;  /* 0x0000001b681b7209 */ /* 0x000fe20007810000 */
[----:B------:R-:W1:Y:S01]  /*3610*/  MUFU.TANH R87, R87 ;  /* 0x0000005700577308 */ /* 0x000e620000002400 */
[C---:B------:R-:W-:Y:S02]  /*3620*/  ISETP.GT.AND P3, PT, R25.reuse, 0x69, PT ;  /* 0x000000691900780c */ /* 0x040fe40003f64270 */
[----:B------:R-:W-:Y:S02]  /*3630*/  FSEL R106, R106, -INF , P4 ;  /* 0xff8000006a6a7808 */ /* 0x000fe40002000000 */
[----:B------:R-:W-:Y:S02]  /*3640*/  FMNMX.FTZ R27, R60, R27, !PT ;  /* 0x0000001b3c1b7209 */ /* 0x000fe40007810000 */
[----:B------:R-:W-:Y:S01]  /*3650*/  ISETP.GT.AND P4, PT, R25, 0x70, PT ;  /* 0x000000701900780c */ /* 0x000fe20003f84270 */
[----:B------:R3:W-:Y:S01]  /*3660*/  MUFU.EX2 R114, R41 ;  /* 0x0000002900727308 */ /* 0x0007e20000000800 */
[----:B--2---:R-:W-:-:S02]  /*3670*/  FSEL R56, R79, -INF , P3 ;  /* 0xff8000004f387808 */ /* 0x004fc40001800000 */
[----:B------:R-:W-:Y:S02]  /*3680*/  FMNMX.FTZ R27, R106, R27, !PT ;  /* 0x0000001b6a1b7209 */ /* 0x000fe40007810000 */
[C---:B------:R-:W-:Y:S02]  /*3690*/  ISETP.GT.AND P3, PT, R25.reuse, 0x71, PT ;  /* 0x000000711900780c */ /* 0x040fe40003f64270 */
[----:B------:R-:W-:Y:S01]  /*36a0*/  FSEL R108, R108, -INF , P4 ;  /* 0xff8000006c6c7808 */ /* 0x000fe20002000000 */
[----:B------:R-:W-:Y:S01]  /*36b0*/  MUFU.EX2 R49, R36 ;  /* 0x0000002400317308 */ /* 0x000fe20000000800 */
[----:B------:R-:W-:Y:S01]  /*36c0*/  FMNMX.FTZ R27, R56, R27, !PT ;  /* 0x0000001b381b7209 */ /* 0x000fe20007810000 */
[----:B---3--:R-:W-:Y:S01]  /*36d0*/  FFMA.FTZ R41, R20, R13, -R37 ;  /* 0x0000000d14297223 */ /* 0x008fe20000010825 */
[----:B------:R-:W-:Y:S02]  /*36e0*/  ISETP.GT.AND P4, PT, R25, 0x78, PT ;  /* 0x000000781900780c */ /* 0x000fe40003f84270 */
[----:B0-----:R-:W-:-:S02]  /*36f0*/  FSEL R52, R83, -INF , P3 ;  /* 0xff80000053347808 */ /* 0x001fc40001800000 */
[----:B------:R-:W-:Y:S01]  /*3700*/  FMNMX.FTZ R27, R108, R27, !PT ;  /* 0x0000001b6c1b7209 */ /* 0x000fe20007810000 */
[----:B------:R0:W-:Y:S01]  /*3710*/  MUFU.EX2 R118, R28 ;  /* 0x0000001c00767308 */ /* 0x0001e20000000800 */
[----:B------:R-:W-:Y:S01]  /*3720*/  ISETP.GT.AND P3, PT, R25, 0x79, PT ;  /* 0x000000791900780c */ /* 0x000fe20003f64270 */
[--C-:B------:R-:W-:Y:S01]  /*3730*/  FFMA.FTZ R25, R32, R13, -R37.reuse ;  /* 0x0000000d20197223 */ /* 0x100fe20000010825 */
[----:B------:R-:W-:Y:S02]  /*3740*/  FSEL R110, R110, -INF , P4 ;  /* 0xff8000006e6e7808 */ /* 0x000fe40002000000 */
[----:B------:R-:W-:Y:S02]  /*3750*/  FMNMX.FTZ R27, R52, R27, !PT ;  /* 0x0000001b341b7209 */ /* 0x000fe40007810000 */
[----:B-1----:R-:W-:Y:S01]  /*3760*/  FSEL R32, R87, -INF , P3 ;  /* 0xff80000057207808 */ /* 0x002fe20001800000 */
[----:B------:R-:W-:Y:S01]  /*3770*/  MUFU.EX2 R116, R25 ;  /* 0x0000001900747308 */ /* 0x000fe20000000800 */
[----:B------:R-:W-:Y:S01]  /*3780*/  FMNMX.FTZ R27, R110, R27, !PT ;  /* 0x0000001b6e1b7209 */ /* 0x000fe20007810000 */
[----:B0-----:R-:W-:-:S03]  /*3790*/  FFMA.FTZ R28, R46, R13, -R37 ;  /* 0x0000000d2e1c7223 */ /* 0x001fc60000010825 */
[----:B------:R-:W-:-:S03]  /*37a0*/  FMNMX.FTZ R27, R32, R27, !PT ;  /* 0x0000001b201b7209 */ /* 0x000fc60007810000 */
[----:B------:R-:W-:Y:S02]  /*37b0*/  MUFU.EX2 R2, R2 ;  /* 0x0000000200027308 */ /* 0x000fe40000000800 */
[----:B------:R-:W0:Y:S06]  /*37c0*/  SHFL.BFLY PT, R20, R27, 0x2, 0x1f ;  /* 0x0c401f001b147f89 */ /* 0x000e2c00000e0000 */
[----:B------:R-:W1:Y:S08]  /*37d0*/  MUFU.EX2 R9, R9 ;  /* 0x0000000900097308 */ /* 0x000e700000000800 */
[----:B------:R-:W-:Y:S08]  /*37e0*/  MUFU.EX2 R4, R4 ;  /* 0x0000000400047308 */ /* 0x000ff00000000800 */
[----:B------:R-:W2:Y:S01]  /*37f0*/  MUFU.EX2 R11, R11 ;  /* 0x0000000b000b7308 */ /* 0x000ea20000000800 */
[----:B-1----:R-:W-:Y:S01]  /*3800*/  FADD.FTZ R67, R2, R9 ;  /* 0x0000000902437221 */ /* 0x002fe20000010000 */
[----:B0-----:R-:W-:Y:S01]  /*3810*/  FMNMX.FTZ R24, R27, R20, !PT ;  /* 0x000000141b187209 */ /* 0x001fe20007810000 */
[-CC-:B------:R-:W-:Y:S01]  /*3820*/  FFMA.FTZ R20, R44, R13.reuse, -R37.reuse ;  /* 0x0000000d2c147223 */ /* 0x180fe20000010825 */
[----:B------:R-:W-:Y:S01]  /*3830*/  FFMA.FTZ R27, R26, R13, -R37 ;  /* 0x0000000d1a1b7223 */ /* 0x000fe20000010825 */
[----:B------:R-:W-:-:S02]  /*3840*/  IMAD.U32 R26, RZ, RZ, UR36 ;  /* 0x00000024ff1a7e24 */ /* 0x000fc4000f8e00ff */
[----:B------:R-:W0:Y:S01]  /*3850*/  SHFL.BFLY PT, R25, R24, 0x1, 0x1f ;  /* 0x0c201f0018197f89 */ /* 0x000e2200000e0000 */
[----:B------:R-:W1:Y:S01]  /*3860*/  MUFU.EX2 R10, R10 ;  /* 0x0000000a000a7308 */ /* 0x000e620000000800 */
[----:B------:R-:W-:-:S05]  /*3870*/  @!P0 VIADD R26, R26, 0x38840 ;  /* 0x000388401a1a8836 */ /* 0x000fca0000000000 */
[----:B------:R-:W-:Y:S02]  /*3880*/  @!P0 PRMT R26, RZ, 0x654, R26 ;  /* 0x00000654ff1a8816 */ /* 0x000fe4000000001a */
[----:B------:R-:W-:Y:S01]  /*3890*/  MUFU.EX2 R12, R12 ;  /* 0x0000000c000c7308 */ /* 0x000fe20000000800 */
[----:B--2---:R-:W-:Y:S01]  /*38a0*/  F2FP.SATFINITE.E4M3.F32.PACK_AB_MERGE_C R228, R11, R4, RZ ;  /* 0x000000040be4723e */ /* 0x004fe200048070ff */
[----:B------:R2:W-:Y:S03]  /*38b0*/  @!P0 SYNCS.ARRIVE.TRANS64.RED.A1T0 RZ, [R26+URZ], RZ ;  /* 0x000000ff1aff89a7 */ /* 0x0005e6000810043f */
[----:B------:R-:W-:-:S03]  /*38c0*/  F2FP.SATFINITE.E4M3.F32.PACK_AB_MERGE_C R228, R9, R2, R228 ;  /* 0x0000000209e4723e */ /* 0x000fc600048070e4 */
[----:B------:R-:W3:Y:S01]  /*38d0*/  MUFU.EX2 R29, R29 ;  /* 0x0000001d001d7308 */ /* 0x000ee20000000800 */
[----:B--2---:R-:W-:-:S04]  /*38e0*/  FADD.FTZ R26, R4, R67 ;  /* 0x00000043041a7221 */ /* 0x004fc80000010000 */
[----:B------:R-:W-:Y:S01]  /*38f0*/  FADD.FTZ R71, R11, R26 ;  /* 0x0000001a0b477221 */ /* 0x000fe20000010000 */
[----:B0-----:R-:W-:Y:S01]  /*3900*/  FMNMX.FTZ R180, R24, R25, !PT ;  /* 0x0000001918b47209 */ /* 0x001fe20007810000 */
[-C--:B------:R-:W-:Y:S01]  /*3910*/  FFMA.FTZ R24, R40, R13.reuse, -R37 ;  /* 0x0000000d28187223 */ /* 0x080fe20000010825 */
[----:B------:R-:W0:Y:S02]  /*3920*/  MUFU.EX2 R14, R14 ;  /* 0x0000000e000e7308 */ /* 0x000e240000000800 */
[C---:B------:R-:W-:Y:S01]  /*3930*/  FSETP.NEU.FTZ.AND P3, PT, R180.reuse, -INF , PT ;  /* 0xff800000b400780b */ /* 0x040fe20003f7d000 */
[----:B------:R-:W-:-:S05]  /*3940*/  FFMA.FTZ R36, R180, R13, -8 ;  /* 0xc1000000b4247423 */ /* 0x000fca000001000d */
[----:B------:R-:W-:Y:S01]  /*3950*/  FSEL R37, R36, RZ, P3 ;  /* 0x000000ff24257208 */ /* 0x000fe20001800000 */
[----:B-1----:R-:W-:Y:S01]  /*3960*/  FADD.FTZ R36, R10, R71 ;  /* 0x000000470a247221 */ /* 0x002fe20000010000 */
[----:B------:R-:W-:Y:S01]  /*3970*/  MUFU.EX2 R31, R31 ;  /* 0x0000001f001f7308 */ /* 0x000fe20000000800 */
[----:B---3--:R-:W-:Y:S02]  /*3980*/  F2FP.SATFINITE.E4M3.F32.PACK_AB_MERGE_C R230, R29, R12, RZ ;  /* 0x0000000c1de6723e */ /* 0x008fe400048070ff */
[-CC-:B------:R-:W-:Y:S01]  /*3990*/  FFMA.FTZ R54, R54, R13.reuse, -R37.reuse ;  /* 0x0000000d36367223 */ /* 0x180fe20000010825 */
[-CC-:B------:R-:W-:Y:S01]  /*39a0*/  FFMA.FTZ R35, R35, R13.reuse, -R37.reuse ;  /* 0x0000000d23237223 */ /* 0x180fe20000010825 */
[-CC-:B------:R-:W-:Y:S01]  /*39b0*/  FFMA.FTZ R58, R58, R13.reuse, -R37.reuse ;  /* 0x0000000d3a3a7223 */ /* 0x180fe20000010825 */
[-CC-:B------:R-:W-:Y:S01]  /*39c0*/  FFMA.FTZ R62, R62, R13.reuse, -R37.reuse ;  /* 0x0000000d3e3e7223 */ /* 0x180fe20000010825 */
[-CC-:B------:R-:W-:Y:S01]  /*39d0*/  FFMA.FTZ R66, R66, R13.reuse, -R37.reuse ;  /* 0x0000000d42427223 */ /* 0x180fe20000010825 */
[-CC-:B------:R-:W-:Y:S01]  /*39e0*/  FFMA.FTZ R68, R68, R13.reuse, -R37.reuse ;  /* 0x0000000d44447223 */ /* 0x180fe20000010825 */
[----:B------:R-:W-:Y:S01]  /*39f0*/  MUFU.EX2 R54, R54 ;  /* 0x0000003600367308 */ /* 0x000fe20000000800 */
[-CC-:B------:R-:W-:Y:S01]  /*3a00*/  FFMA.FTZ R70, R70, R13.reuse, -R37.reuse ;  /* 0x0000000d46467223 */ /* 0x180fe20000010825 */
[-CC-:B------:R-:W-:Y:S01]  /*3a10*/  FFMA.FTZ R72, R72, R13.reuse, -R37.reuse ;  /* 0x0000000d48487223 */ /* 0x180fe20000010825 */
[-CC-:B------:R-:W-:Y:S01]  /*3a20*/  FFMA.FTZ R74, R74, R13.reuse, -R37.reuse ;  /* 0x0000000d4a4a7223 */ /* 0x180fe20000010825 */
[-CC-:B------:R-:W-:Y:S01]  /*3a30*/  FFMA.FTZ R76, R76, R13.reuse, -R37.reuse ;  /* 0x0000000d4c4c7223 */ /* 0x180fe20000010825 */
[----:B------:R-:W-:Y:S01]  /*3a40*/  FADD.FTZ R71, R15, R36 ;  /* 0x000000240f477221 */ /* 0x000fe20000010000 */
[-CC-:B------:R-:W-:Y:S01]  /*3a50*/  FFMA.FTZ R78, R78, R13.reuse, -R37.reuse ;  /* 0x0000000d4e4e7223 */ /* 0x180fe20000010825 */
[-C--:B------:R-:W-:Y:S01]  /*3a60*/  FFMA.FTZ R80, R80, R13.reuse, -R37 ;  /* 0x0000000d50507223 */ /* 0x080fe20000010825 */
[----:B------:R-:W1:Y:S01]  /*3a70*/  MUFU.EX2 R35, R35 ;  /* 0x0000002300237308 */ /* 0x000e620000000800 */
[----:B------:R-:W-:Y:S01]  /*3a80*/  FADD.FTZ R36, R12, R71 ;  /* 0x000000470c247221 */ /* 0x000fe20000010000 */
[-CC-:B------:R-:W-:Y:S01]  /*3a90*/  FFMA.FTZ R82, R82, R13.reuse, -R37.reuse ;  /* 0x0000000d52527223 */ /* 0x180fe20000010825 */
[-CC-:B------:R-:W-:Y:S01]  /*3aa0*/  FFMA.FTZ R84, R84, R13.reuse, -R37.reuse ;  /* 0x0000000d54547223 */ /* 0x180fe20000010825 */
[-CC-:B------:R-:W-:Y:S01]  /*3ab0*/  FFMA.FTZ R86, R86, R13.reuse, -R37.reuse ;  /* 0x0000000d56567223 */ /* 0x180fe20000010825 */
[----:B------:R-:W-:Y:S01]  /*3ac0*/  FADD.FTZ R73, R29, R36 ;  /* 0x000000241d497221 */ /* 0x000fe20000010000 */
[-CC-:B------:R-:W-:Y:S01]  /*3ad0*/  FFMA.FTZ R88, R88, R13.reuse, -R37.reuse ;  /* 0x0000000d58587223 */ /* 0x180fe20000010825 */
[-C--:B------:R-:W-:Y:S01]  /*3ae0*/  FFMA.FTZ R90, R90, R13.reuse, -R37 ;  /* 0x0000000d5a5a7223 */ /* 0x080fe20000010825 */
[----:B------:R-:W2:Y:S01]  /*3af0*/  MUFU.EX2 R58, R58 ;  /* 0x0000003a003a7308 */ /* 0x000ea20000000800 */
[----:B0-----:R-:W-:Y:S01]  /*3b00*/  FADD.FTZ R36, R14, R73 ;  /* 0x000000490e247221 */ /* 0x001fe20000010000 */
[-CC-:B------:R-:W-:Y:S01]  /*3b10*/  FFMA.FTZ R92, R92, R13.reuse, -R37.reuse ;  /* 0x0000000d5c5c7223 */ /* 0x180fe20000010825 */
[-CC-:B------:R-:W-:Y:S01]  /*3b20*/  FFMA.FTZ R98, R98, R13.reuse, -R37.reuse ;  /* 0x0000000d62627223 */ /* 0x180fe20000010825 */
[-CC-:B------:R-:W-:Y:S01]  /*3b30*/  FFMA.FTZ R94, R94, R13.reuse, -R37.reuse ;  /* 0x0000000d5e5e7223 */ /* 0x180fe20000010825 */
[----:B------:R-:W-:Y:S01]  /*3b40*/  FADD.FTZ R36, R21, R36 ;  /* 0x0000002415247221 */ /* 0x000fe20000010000 */
[-CC-:B------:R-:W-:Y:S01]  /*3b50*/  FFMA.FTZ R100, R100, R13.reuse, -R37.reuse ;  /* 0x0000000d64647223 */ /* 0x180fe20000010825 */
[-C--:B------:R-:W-:Y:S01]  /*3b60*/  FFMA.FTZ R96, R96, R13.reuse, -R37 ;  /* 0x0000000d60607223 */ /* 0x080fe20000010825 */
[----:B------:R-:W0:Y:S01]  /*3b70*/  MUFU.EX2 R53, R62 ;  /* 0x0000003e00357308 */ /* 0x000e220000000800 */
[----:B-1----:R-:W-:Y:S01]  /*3b80*/  FADD.FTZ R69, R54, R35 ;  /* 0x0000002336457221 */ /* 0x002fe20000010000 */
[-CC-:B------:R-:W-:Y:S01]  /*3b90*/  FFMA.FTZ R102, R102, R13.reuse, -R37.reuse ;  /* 0x0000000d66667223 */ /* 0x180fe20000010825 */
[-CC-:B------:R-:W-:Y:S01]  /*3ba0*/  FFMA.FTZ R64, R64, R13.reuse, -R37.reuse ;  /* 0x0000000d40407223 */ /* 0x180fe20000010825 */
[-CC-:B------:R-:W-:Y:S01]  /*3bb0*/  FFMA.FTZ R104, R104, R13.reuse, -R37.reuse ;  /* 0x0000000d68687223 */ /* 0x180fe20000010825 */
[-CC-:B------:R-:W-:Y:S01]  /*3bc0*/  FFMA.FTZ R60, R60, R13.reuse, -R37.reuse ;  /* 0x0000000d3c3c7223 */ /* 0x180fe20000010825 */
[-CC-:B------:R-:W-:Y:S01]  /*3bd0*/  FFMA.FTZ R106, R106, R13.reuse, -R37.reuse ;  /* 0x0000000d6a6a7223 */ /* 0x180fe20000010825 */
[-C--:B------:R-:W-:Y:S01]  /*3be0*/  FFMA.FTZ R56, R56, R13.reuse, -R37 ;  /* 0x0000000d38387223 */ /* 0x080fe20000010825 */
[----:B------:R-:W1:Y:S01]  /*3bf0*/  MUFU.EX2 R66, R66 ;  /* 0x0000004200427308 */ /* 0x000e620000000800 */
[----:B--2---:R-:W-:Y:S01]  /*3c00*/  FADD.FTZ R26, R58, R69 ;  /* 0x000000453a1a7221 */ /* 0x004fe20000010000 */
[-CC-:B------:R-:W-:Y:S01]  /*3c10*/  FFMA.FTZ R108, R108, R13.reuse, -R37.reuse ;  /* 0x0000000d6c6c7223 */ /* 0x180fe20000010825 */
[-CC-:B------:R-:W-:Y:S01]  /*3c20*/  FFMA.FTZ R52, R52, R13.reuse, -R37.reuse ;  /* 0x0000000d34347223 */ /* 0x180fe20000010825 */
[-CC-:B------:R-:W-:Y:S01]  /*3c30*/  FFMA.FTZ R110, R110, R13.reuse, -R37.reuse ;  /* 0x0000000d6e6e7223 */ /* 0x180fe20000010825 */
[----:B------:R-:W-:Y:S01]  /*3c40*/  FFMA.FTZ R32, R32, R13, -R37 ;  /* 0x0000000d20207223 */ /* 0x000fe20000010825 */
[----:B------:R-:W-:-:S02]  /*3c50*/  F2FP.SATFINITE.E4M3.F32.PACK_AB_MERGE_C R230, R15, R10, R230 ;  /* 0x0000000a0fe6723e */ /* 0x000fc400048070e6 */
[----:B------:R-:W2:Y:S01]  /*3c60*/  MUFU.EX2 R231, R68 ;  /* 0x0000004400e77308 */ /* 0x000ea20000000800 */
[C---:B0-----:R-:W-:Y:S01]  /*3c70*/  FADD.FTZ R69, R53.reuse, R26 ;  /* 0x0000001a35457221 */ /* 0x041fe20000010000 */
[----:B------:R-:W-:Y:S02]  /*3c80*/  F2FP.SATFINITE.E4M3.F32.PACK_AB_MERGE_C R224, R112, R31, RZ ;  /* 0x0000001f70e0723e */ /* 0x000fe400048070ff */
[----:B------:R-:W-:Y:S02]  /*3c90*/  F2FP.SATFINITE.E4M3.F32.PACK_AB_MERGE_C R229, R53, R58, RZ ;  /* 0x0000003a35e5723e */ /* 0x000fe400048070ff */
[----:B------:R-:W-:Y:S02]  /*3ca0*/  F2FP.SATFINITE.E4M3.F32.PACK_AB_MERGE_C R224, R21, R14, R224 ;  /* 0x0000000e15e0723e */ /* 0x000fe400048070e0 */
[----:B------:R-:W0:Y:S01]  /*3cb0*/  MUFU.EX2 R70, R70 ;  /* 0x0000004600467308 */ /* 0x000e220000000800 */
[----:B-1----:R-:W-:Y:S01]  /*3cc0*/  FADD.FTZ R26, R66, R69 ;  /* 0x00000045421a7221 */ /* 0x002fe20000010000 */
[----:B------:R-:W-:-:S06]  /*3cd0*/  F2FP.SATFINITE.E4M3.F32.PACK_AB_MERGE_C R229, R35, R54, R229 ;  /* 0x0000003623e5723e */ /* 0x000fcc00048070e5 */
[----:B------:R1:W3:Y:S01]  /*3ce0*/  MUFU.EX2 R55, R72 ;  /* 0x0000004800377308 */ /* 0x0002e20000000800 */
[----:B--2---:R-:W-:-:S07]  /*3cf0*/  FADD.FTZ R71, R231, R26 ;  /* 0x0000001ae7477221 */ /* 0x004fce0000010000 */
[----:B------:R-:W2:Y:S01]  /*3d00*/  MUFU.EX2 R74, R74 ;  /* 0x0000004a004a7308 */ /* 0x000ea20000000800 */
[----:B0-----:R-:W-:Y:S01]  /*3d10*/  FADD.FTZ R26, R70, R71 ;  /* 0x00000047461a7221 */ /* 0x001fe20000010000 */
[----:B-1----:R-:W-:-:S06]  /*3d20*/  CS2R R72, SRZ ;  /* 0x0000000000487805 */ /* 0x002fcc000001ff00 */
[----:B------:R0:W1:Y:S01]  /*3d30*/  MUFU.EX2 R57, R76 ;  /* 0x0000004c00397308 */ /* 0x0000620000000800 */
[C---:B---3--:R-:W-:Y:S01]  /*3d40*/  FADD.FTZ R71, R55.reuse, R26 ;  /* 0x0000001a37477221 */ /* 0x048fe20000010000 */
[----:B------:R-:W-:-:S04]  /*3d50*/  F2FP.SATFINITE.E4M3.F32.PACK_AB_MERGE_C R55, R55, R70, RZ ;  /* 0x000000463737723e */ /* 0x000fc800048070ff */
[----:B------:R-:W-:Y:S02]  /*3d60*/  F2FP.SATFINITE.E4M3.F32.PACK_AB_MERGE_C R231, R231, R66, R55 ;  /* 0x00000042e7e7723e */ /* 0x000fe40004807037 */
[----:B------:R-:W-:Y:S01]  /*3d70*/  CS2R R54, SRZ ;  /* 0x0000000000367805 */ /* 0x000fe2000001ff00 */
[----:B------:R-:W3:Y:S01]  /*3d80*/  MUFU.EX2 R78, R78 ;  /* 0x0000004e004e7308 */ /* 0x000ee20000000800 */
[----:B--2---:R-:W-:Y:S01]  /*3d90*/  FADD.FTZ R26, R74, R71 ;  /* 0x000000474a1a7221 */ /* 0x004fe20000010000 */
[----:B------:R-:W-:Y:S01]  /*3da0*/  FADD.FTZ R71, R31, R36 ;  /* 0x000000241f477221 */ /* 0x000fe20000010000 */
[----:B0-----:R-:W-:Y:S01]  /*3db0*/  CS2R R76, SRZ ;  /* 0x00000000004c7805 */ /* 0x001fe2000001ff00 */
[----:B------:R-:W0:Y:S02]  /*3dc0*/  @P2 LDC R31, c[0x0][0x44c] ;  /* 0x00011300ff1f2b82 */ /* 0x000e240000000800 */
[----:B------:R-:W-:Y:S01]  /*3dd0*/  FADD.FTZ R71, R112, R71 ;  /* 0x0000004770477221 */ /* 0x000fe20000010000 */
[----:B------:R-:W-:Y:S01]  /*3de0*/  CS2R R112, SRZ ;  /* 0x0000000000707805 */ /* 0x000fe2000001ff00 */
[----:B------:R-:W2:Y:S01]  /*3df0*/  MUFU.EX2 R226, R226 ;  /* 0x000000e200e27308 */ /* 0x000ea20000000800 */
[----:B-1----:R-:W-:-:S07]  /*3e00*/  FADD.FTZ R37, R57, R26 ;  /* 0x0000001a39257221 */ /* 0x002fce0000010000 */
[----:B------:R1:W4:Y:S01]  /*3e10*/  MUFU.EX2 R59, R80 ;  /* 0x00000050003b7308 */ /* 0x0003220000000800 */
[----:B---3--:R-:W-:Y:S01]  /*3e20*/  FADD.FTZ R4, R78, R37 ;  /* 0x000000254e047221 */ /* 0x008fe20000010000 */
[----:B------:R-:W-:-:S06]  /*3e30*/  CS2R R36, SRZ ;  /* 0x0000000000247805 */ /* 0x000fcc000001ff00 */
[----:B------:R-:W3:Y:S01]  /*3e40*/  MUFU.EX2 R33, R33 ;  /* 0x0000002100217308 */ /* 0x000ee20000000800 */
[----:B--2---:R-:W-:Y:S01]  /*3e50*/  FADD.FTZ R12, R226, R71 ;  /* 0x00000047e20c7221 */ /* 0x004fe20000010000 */
[----:B------:R-:W-:Y:S02]  /*3e60*/  CS2R R70, SRZ ;  /* 0x0000000000467805 */ /* 0x000fe4000001ff00 */
[----:B-1----:R-:W-:Y:S01]  /*3e70*/  CS2R R80, SRZ ;  /* 0x0000000000507805 */ /* 0x002fe2000001ff00 */
[----:B0-----:R-:W-:-:S03]  /*3e80*/  @P2 IMAD.HI.U32 R10, R22, R31, RZ ;  /* 0x0000001f160a2227 */ /* 0x001fc600078e00ff */
[----:B------:R-:W0:Y:S01]  /*3e90*/  MUFU.EX2 R82, R82 ;  /* 0x0000005200527308 */ /* 0x000e220000000800 */
[C---:B----4-:R-:W-:Y:S01]  /*3ea0*/  FADD.FTZ R9, R59.reuse, R4 ;  /* 0x000000043b097221 */ /* 0x050fe20000010000 */
[----:B------:R-:W-:Y:S02]  /*3eb0*/  F2FP.SATFINITE.E4M3.F32.PACK_AB_MERGE_C R59, R59, R78, RZ ;  /* 0x0000004e3b3b723e */ /* 0x000fe400048070ff */
[----:B------:R-:W-:Y:S02]  /*3ec0*/  CS2R R78, SRZ ;  /* 0x00000000004e7805 */ /* 0x000fe4000001ff00 */
[----:B------:R-:W-:Y:S02]  /*3ed0*/  F2FP.SATFINITE.E4M3.F32.PACK_AB_MERGE_C R225, R57, R74, R59 ;  /* 0x0000004a39e1723e */ /* 0x000fe4000480703b */
[----:B------:R-:W-:Y:S01]  /*3ee0*/  CS2R R58, SRZ ;  /* 0x00000000003a7805 */ /* 0x000fe2000001ff00 */
[----:B------:R-:W1:Y:S01]  /*3ef0*/  MUFU.EX2 R39, R39 ;  /* 0x0000002700277308 */ /* 0x000e620000000800 */
[----:B---3--:R-:W-:Y:S01]  /*3f00*/  FADD.FTZ R12, R33, R12 ;  /* 0x0000000c210c7221 */ /* 0x008fe20000010000 */
[----:B------:R-:W-:-:S06]  /*3f10*/  CS2R R74, SRZ ;  /* 0x00000000004a7805 */ /* 0x000fcc000001ff00 */
[----:B------:R2:W3:Y:S01]  /*3f20*/  MUFU.EX2 R61, R84 ;  /* 0x00000054003d7308 */ /* 0x0004e20000000800 */
[----:B0-----:R-:W-:-:S07]  /*3f30*/  FADD.FTZ R2, R82, R9 ;  /* 0x0000000952027221 */ /* 0x001fce0000010000 */
[----:B------:R-:W0:Y:S01]  /*3f40*/  MUFU.EX2 R86, R86 ;  /* 0x0000005600567308 */ /* 0x000e220000000800 */
[----:B-1----:R-:W-:Y:S01]  /*3f50*/  FADD.FTZ R9, R39, R12 ;  /* 0x0000000c27097221 */ /* 0x002fe20000010000 */
[C---:B------:R-:W-:Y:S01]  /*3f60*/  F2FP.SATFINITE.E4M3.F32.PACK_AB_MERGE_C R39, R114.reuse, R39, RZ ;  /* 0x000000277227723e */ /* 0x040fe200048070ff */
[----:B------:R-:W-:Y:S01]  /*3f70*/  VIADD R12, R23, 0xfffffffe ;  /* 0xfffffffe170c7836 */ /* 0x000fe20000000000 */
[----:B--2---:R-:W-:Y:S01]  /*3f80*/  CS2R R84, SRZ ;  /* 0x0000000000547805 */ /* 0x004fe2000001ff00 */
[----:B------:R-:W-:Y:S01]  /*3f90*/  FADD.FTZ R114, R114, R9 ;  /* 0x0000000972727221 */ /* 0x000fe20000010000 */
[----:B------:R-:W-:Y:S02]  /*3fa0*/  F2FP.SATFINITE.E4M3.F32.PACK_AB_MERGE_C R226, R33, R226, R39 ;  /* 0x000000e221e2723e */ /* 0x000fe40004807027 */
[----:B------:R-:W1:Y:S01]  /*3fb0*/  MUFU.EX2 R41, R41 ;  /* 0x0000002900297308 */ /* 0x000e620000000800 */
[----:B---3--:R-:W-:Y:S01]  /*3fc0*/  FADD.FTZ R15, R61, R2 ;  /* 0x000000023d0f7221 */ /* 0x008fe20000010000 */
[----:B------:R-:W2:Y:S06]  /*3fd0*/  @P2 LDC R33, c[0x0][0x450] ;  /* 0x00011400ff212b82 */ /* 0x000eac0000000800 */
[----:B------:R-:W3:Y:S01]  /*3fe0*/  MUFU.EX2 R43, R43 ;  /* 0x0000002b002b7308 */ /* 0x000ee20000000800 */
[----:B0-----:R-:W-:-:S07]  /*3ff0*/  FADD.FTZ R2, R86, R15 ;  /* 0x0000000f56027221 */ /* 0x001fce0000010000 */
[----:B------:R0:W4:Y:S01]  /*4000*/  MUFU.EX2 R63, R88 ;  /* 0x00000058003f7308 */ /* 0x0001220000000800 */
[----:B-1----:R-:W-:-:S07]  /*4010*/  F2FP.SATFINITE.E4M3.F32.PACK_AB_MERGE_C R220, R118, R41, RZ ;  /* 0x0000002976dc723e */ /* 0x002fce00048070ff */
[----:B------:R-:W1:Y:S01]  /*4020*/  MUFU.EX2 R90, R90 ;  /* 0x0000005a005a7308 */ /* 0x000e620000000800 */
[----:B---3--:R-:W-:Y:S01]  /*4030*/  FADD.FTZ R21, R43, R114 ;  /* 0x000000722b157221 */ /* 0x008fe20000010000 */
[C---:B------:R-:W-:Y:S02]  /*4040*/  F2FP.SATFINITE.E4M3.F32.PACK_AB_MERGE_C R220, R116.reuse, R43, R220 ;  /* 0x0000002b74dc723e */ /* 0x040fe400048070dc */
[----:B0-----:R-:W-:Y:S02]  /*4050*/  CS2R R88, SRZ ;  /* 0x0000000000587805 */ /* 0x001fe4000001ff00 */
[----:B--2---:R-:W-:Y:S01]  /*4060*/  @P2 SHF.R.U32.HI R22, RZ, R33, R10 ;  /* 0x00000021ff162219 */ /* 0x004fe2000001160a */
[----:B------:R-:W-:Y:S01]  /*4070*/  FADD.FTZ R116, R116, R21 ;  /* 0x0000001574747221 */ /* 0x000fe20000010000 */
[----:B------:R-:W-:Y:S01]  /*4080*/  CS2R R114, SRZ ;  /* 0x0000000000727805 */ /* 0x000fe2000001ff00 */
[----:B------:R0:W2:Y:S01]  /*4090*/  MUFU.EX2 R65, R92 ;  /* 0x0000005c00417308 */ /* 0x0000a20000000800 */
[----:B----4-:R-:W-:Y:S01]  /*40a0*/  FADD.FTZ R15, R63, R2 ;  /* 0x000000023f0f7221 */ /* 0x010fe20000010000 */
[----:B------:R-:W-:Y:S01]  /*40b0*/  FADD.FTZ R41, R41, R116 ;  /* 0x0000007429297221 */ /* 0x000fe20000010000 */
[----:B------:R-:W-:-:S02]  /*40c0*/  F2FP.SATFINITE.E4M3.F32.PACK_AB_MERGE_C R63, R63, R86, RZ ;  /* 0x000000563f3f723e */ /* 0x000fc400048070ff */
[----:B------:R-:W-:Y:S02]  /*40d0*/  CS2R R86, SRZ ;  /* 0x0000000000567805 */ /* 0x000fe4000001ff00 */
[----:B------:R-:W-:Y:S01]  /*40e0*/  CS2R R116, SRZ ;  /* 0x0000000000747805 */ /* 0x000fe2000001ff00 */
[----:B------:R-:W-:Y:S01]  /*40f0*/  FADD.FTZ R118, R118, R41 ;  /* 0x0000002976767221 */ /* 0x000fe20000010000 */
[----:B------:R-:W-:Y:S01]  /*4100*/  F2FP.SATFINITE.E4M3.F32.PACK_AB_MERGE_C R227, R61, R82, R63 ;  /* 0x000000523de3723e */ /* 0x000fe2000480703f */
[----:B------:R-:W3:Y:S01]  /*4110*/  MUFU.EX2 R98, R98 ;  /* 0x0000006200627308 */ /* 0x000ee20000000800 */
[----:B-1----:R-:W-:Y:S01]  /*4120*/  FADD.FTZ R2, R90, R15 ;  /* 0x0000000f5a027221 */ /* 0x002fe20000010000 */
[----:B------:R-:W-:Y:S02]  /*4130*/  CS2R R40, SRZ ;  /* 0x0000000000287805 */ /* 0x000fe4000001ff00 */
[----:B------:R-:W-:Y:S02]  /*4140*/  CS2R R62, SRZ ;  /* 0x00000000003e7805 */ /* 0x000fe4000001ff00 */
[----:B------:R-:W-:-:S02]  /*4150*/  CS2R R82, SRZ ;  /* 0x0000000000527805 */ /* 0x000fc4000001ff00 */
[----:B0-----:R-:W-:Y:S01]  /*4160*/  CS2R R92, SRZ ;  /* 0x00000000005c7805 */ /* 0x001fe2000001ff00 */
[----:B------:R-:W0:Y:S01]  /*4170*/  MUFU.EX2 R45, R45 ;  /* 0x0000002d002d7308 */ /* 0x000e220000000800 */
[----:B--2---:R-:W-:-:S07]  /*4180*/  FADD.FTZ R21, R65, R2 ;  /* 0x0000000241157221 */ /* 0x004fce0000010000 */
[----:B------:R1:W2:Y:S01]  /*4190*/  MUFU.EX2 R67, R94 ;  /* 0x0000005e00437308 */ /* 0x0002a20000000800 */
[----:B---3--:R-:W-:-:S07]  /*41a0*/  FADD.FTZ R2, R98, R21 ;  /* 0x0000001562027221 */ /* 0x008fce0000010000 */
[----:B------:R-:W3:Y:S01]  /*41b0*/  MUFU.EX2 R30, R30 ;  /* 0x0000001e001e7308 */ /* 0x000ee20000000800 */
[----:B0-----:R-:W-:Y:S01]  /*41c0*/  FADD.FTZ R29, R45, R118 ;  /* 0x000000762d1d7221 */ /* 0x001fe20000010000 */
[----:B-1----:R-:W-:Y:S02]  /*41d0*/  CS2R R94, SRZ ;  /* 0x00000000005e7805 */ /* 0x002fe4000001ff00 */
[----:B------:R-:W-:-:S04]  /*41e0*/  CS2R R118, SRZ ;  /* 0x0000000000767805 */ /* 0x000fc8000001ff00 */
[----:B------:R-:W0:Y:S01]  /*41f0*/  MUFU.EX2 R100, R100 ;  /* 0x0000006400647308 */ /* 0x000e220000000800 */
[C---:B--2---:R-:W-:Y:S01]  /*4200*/  FADD.FTZ R21, R67.reuse, R2 ;  /* 0x0000000243157221 */ /* 0x044fe20000010000 */
[----:B------:R-:W-:Y:S02]  /*4210*/  F2FP.SATFINITE.E4M3.F32.PACK_AB_MERGE_C R67, R67, R98, RZ ;  /* 0x000000624343723e */ /* 0x000fe400048070ff */
[----:B------:R-:W-:Y:S02]  /*4220*/  CS2R R98, SRZ ;  /* 0x0000000000627805 */ /* 0x000fe4000001ff00 */
[----:B------:R-:W-:Y:S02]  /*4230*/  F2FP.SATFINITE.E4M3.F32.PACK_AB_MERGE_C R221, R65, R90, R67 ;  /* 0x0000005a41dd723e */ /* 0x000fe40004807043 */
[----:B------:R-:W-:Y:S01]  /*4240*/  CS2R R66, SRZ ;  /* 0x0000000000427805 */ /* 0x000fe2000001ff00 */
[----:B------:R-:W-:Y:S01]  /*4250*/  MUFU.EX2 R34, R34 ;  /* 0x0000002200227308 */ /* 0x000fe20000000800 */
[----:B---3--:R-:W-:Y:S01]  /*4260*/  FADD.FTZ R29, R30, R29 ;  /* 0x0000001d1e1d7221 */ /* 0x008fe20000010000 */
[----:B------:R-:W-:-:S06]  /*4270*/  CS2R R90, SRZ ;  /* 0x00000000005a7805 */ /* 0x000fcc000001ff00 */
[----:B------:R-:W1:Y:S01]  /*4280*/  MUFU.EX2 R47, R50 ;  /* 0x00000032002f7308 */ /* 0x000e620000000800 */
[----:B0-----:R-:W-:-:S07]  /*4290*/  FADD.FTZ R2, R100, R21 ;  /* 0x0000001564027221 */ /* 0x001fce0000010000 */
[----:B------:R0:W2:Y:S08]  /*42a0*/  MUFU.EX2 R69, R96 ;  /* 0x0000006000457308 */ /* 0x0000b00000000800 */
[----:B------:R-:W3:Y:S01]  /*42b0*/  MUFU.EX2 R102, R102 ;  /* 0x0000006600667308 */ /* 0x000ee20000000800 */
[----:B-1----:R-:W-:Y:S01]  /*42c0*/  F2FP.SATFINITE.E4M3.F32.PACK_AB_MERGE_C R222, R47, R34, RZ ;  /* 0x000000222fde723e */ /* 0x002fe200048070ff */
[----:B------:R-:W-:Y:S01]  /*42d0*/  FADD.FTZ R34, R34, R29 ;  /* 0x0000001d22227221 */ /* 0x000fe20000010000 */
[----:B0-----:R-:W-:-:S02]  /*42e0*/  CS2R R96, SRZ ;  /* 0x0000000000607805 */ /* 0x001fc4000001ff00 */
[----:B------:R-:W-:Y:S01]  /*42f0*/  F2FP.SATFINITE.E4M3.F32.PACK_AB_MERGE_C R222, R30, R45, R222 ;  /* 0x0000002d1ede723e */ /* 0x000fe200048070de */
[----:B------:R-:W-:Y:S01]  /*4300*/  FADD.FTZ R47, R47, R34 ;  /* 0x000000222f2f7221 */ /* 0x000fe20000010000 */
[----:B------:R-:W-:Y:S01]  /*4310*/  CS2R R30, SRZ ;  /* 0x00000000001e7805 */ /* 0x000fe2000001ff00 */
[----:B------:R0:W1:Y:S01]  /*4320*/  MUFU.EX2 R11, R64 ;  /* 0x00000040000b7308 */ /* 0x0000620000000800 */
[----:B--2---:R-:W-:Y:S01]  /*4330*/  FADD.FTZ R29, R69, R2 ;  /* 0x00000002451d7221 */ /* 0x004fe20000010000 */
[----:B------:R-:W-:Y:S02]  /*4340*/  CS2R R34, SRZ ;  /* 0x0000000000227805 */ /* 0x000fe4000001ff00 */
[----:B------:R-:W-:-:S04]  /*4350*/  CS2R R44, SRZ ;  /* 0x00000000002c7805 */ /* 0x000fc8000001ff00 */
[----:B------:R-:W2:Y:S01]  /*4360*/  MUFU.EX2 R104, R104 ;  /* 0x0000006800687308 */ /* 0x000ea20000000800 */
[----:B---3--:R-:W-:Y:S01]  /*4370*/  FADD.FTZ R2, R102, R29 ;  /* 0x0000001d66027221 */ /* 0x008fe20000010000 */
[----:B0-----:R-:W-:-:S06]  /*4380*/  CS2R R64, SRZ ;  /* 0x0000000000407805 */ /* 0x001fcc000001ff00 */
[----:B------:R0:W3:Y:S01]  /*4390*/  MUFU.EX2 R9, R60 ;  /* 0x0000003c00097308 */ /* 0x0000e20000000800 */
[C---:B-1----:R-:W-:Y:S01]  /*43a0*/  F2FP.SATFINITE.E4M3.F32.PACK_AB_MERGE_C R102, R11.reuse, R102, RZ ;  /* 0x000000660b66723e */ /* 0x042fe200048070ff */
[----:B------:R-:W-:-:S03]  /*43b0*/  FADD.FTZ R11, R11, R2 ;  /* 0x000000020b0b7221 */ /* 0x000fc60000010000 */
[----:B------:R-:W-:Y:S02]  /*43c0*/  F2FP.SATFINITE.E4M3.F32.PACK_AB_MERGE_C R223, R69, R100, R102 ;  /* 0x0000006445df723e */ /* 0x000fe40004807066 */
[----:B------:R-:W-:Y:S02]  /*43d0*/  CS2R R68, SRZ ;  /* 0x0000000000447805 */ /* 0x000fe4000001ff00 */
[----:B------:R-:W-:Y:S01]  /*43e0*/  CS2R R100, SRZ ;  /* 0x0000000000647805 */ /* 0x000fe2000001ff00 */
[----:B------:R-:W1:Y:S01]  /*43f0*/  MUFU.EX2 R106, R106 ;  /* 0x0000006a006a7308 */ /* 0x000e620000000800 */
[----:B--2---:R-:W-:Y:S01]  /*4400*/  FADD.FTZ R2, R104, R11 ;  /* 0x0000000b68027221 */ /* 0x004fe20000010000 */
[----:B0-----:R-:W-:Y:S02]  /*4410*/  CS2R R60, SRZ ;  /* 0x00000000003c7805 */ /* 0x001fe4000001ff00 */
[----:B------:R-:W-:-:S04]  /*4420*/  CS2R R102, SRZ ;  /* 0x0000000000667805 */ /* 0x000fc8000001ff00 */
[----:B------:R0:W2:Y:S01]  /*4430*/  MUFU.EX2 R15, R56 ;  /* 0x00000038000f7308 */ /* 0x0000a20000000800 */
[----:B---3--:R-:W-:-:S07]  /*4440*/  FADD.FTZ R29, R9, R2 ;  /* 0x00000002091d7221 */ /* 0x008fce0000010000 */
[----:B------:R-:W3:Y:S01]  /*4450*/  MUFU.EX2 R108, R108 ;  /* 0x0000006c006c7308 */ /* 0x000ee20000000800 */
[----:B-1----:R-:W-:Y:S01]  /*4460*/  FADD.FTZ R2, R106, R29 ;  /* 0x0000001d6a027221 */ /* 0x002fe20000010000 */
[----:B------:R-:W-:Y:S01]  /*4470*/  IMAD R29, R16, UR4, -R3 ;  /* 0x00000004101d7c24 */ /* 0x000fe2000f8e0a03 */
[----:B------:R-:W-:Y:S01]  /*4480*/  UMOV UR4, URZ ;  /* 0x0000003f00047c82 */ /* 0x000fe20008000000 */
[----:B0-----:R-:W-:Y:S02]  /*4490*/  CS2R R56, SRZ ;  /* 0x0000000000387805 */ /* 0x001fe4000001ff00 */
[----:B------:R-:W-:Y:S02]  /*44a0*/  IMAD.IADD R29, R29, 0x1, R22 ;  /* 0x000000011d1d7824 */ /* 0x000fe400078e0216 */
[----:B------:R-:W-:Y:S01]  /*44b0*/  MUFU.EX2 R51, R48 ;  /* 0x0000003000337308 */ /* 0x000fe20000000800 */
[C---:B--2---:R-:W-:Y:S01]  /*44c0*/  F2FP.SATFINITE.E4M3.F32.PACK_AB_MERGE_C R106, R15.reuse, R106, RZ ;  /* 0x0000006a0f6a723e */ /* 0x044fe200048070ff */
[----:B------:R-:W-:Y:S01]  /*44d0*/  FADD.FTZ R15, R15, R2 ;  /* 0x000000020f0f7221 */ /* 0x000fe20000010000 */
[----:B------:R-:W-:-:S02]  /*44e0*/  SHF.R.S32.HI R10, RZ, 0x1f, R29 ;  /* 0x0000001fff0a7819 */ /* 0x000fc4000001141d */
[----:B------:R-:W-:Y:S02]  /*44f0*/  F2FP.SATFINITE.E4M3.F32.PACK_AB_MERGE_C R217, R9, R104, R106 ;  /* 0x0000006809d9723e */ /* 0x000fe4000480706a */
[----:B------:R-:W-:Y:S02]  /*4500*/  CS2R R104, SRZ ;  /* 0x0000000000687805 */ /* 0x000fe4000001ff00 */
[----:B------:R-:W-:Y:S01]  /*4510*/  LEA.HI R10, R10, R29, RZ, 0x7 ;  /* 0x0000001d0a0a7211 */ /* 0x000fe200078f38ff */
[----:B------:R-:W0:Y:S01]  /*4520*/  MUFU.EX2 R28, R28 ;  /* 0x0000001c001c7308 */ /* 0x000e220000000800 */
[----:B---3--:R-:W-:Y:S01]  /*4530*/  FADD.FTZ R2, R108, R15 ;  /* 0x0000000f6c027221 */ /* 0x008fe20000010000 */
[----:B------:R-:W-:-:S06]  /*4540*/  CS2R R106, SRZ ;  /* 0x00000000006a7805 */ /* 0x000fcc000001ff00 */
[----:B------:R1:W2:Y:S08]  /*4550*/  MUFU.EX2 R21, R52 ;  /* 0x0000003400157308 */ /* 0x0002b00000000800 */
[----:B------:R-:W3:Y:S01]  /*4560*/  MUFU.EX2 R38, R38 ;  /* 0x0000002600267308 */ /* 0x000ee20000000800 */
[----:B0-----:R-:W-:Y:S02]  /*4570*/  F2FP.SATFINITE.E4M3.F32.PACK_AB_MERGE_C R4, R28, R51, RZ ;  /* 0x000000331c04723e */ /* 0x001fe400048070ff */
[----:B-1----:R-:W-:-:S05]  /*4580*/  CS2R R52, SRZ ;  /* 0x0000000000347805 */ /* 0x002fca000001ff00 */
[----:B------:R-:W-:Y:S01]  /*4590*/  MUFU.EX2 R110, R110 ;  /* 0x0000006e006e7308 */ /* 0x000fe20000000800 */
[----:B--2---:R-:W-:-:S07]  /*45a0*/  FADD.FTZ R3, R21, R2 ;  /* 0x0000000215037221 */ /* 0x004fce0000010000 */
[----:B------:R0:W1:Y:S01]  /*45b0*/  MUFU.EX2 R11, R32 ;  /* 0x00000020000b7308 */ /* 0x0000620000000800 */
[----:B---3--:R-:W-:Y:S01]  /*45c0*/  F2FP.SATFINITE.E4M3.F32.PACK_AB_MERGE_C R216, R49, R38, R4 ;  /* 0x0000002631d8723e */ /* 0x008fe20004807004 */
[----:B------:R-:W-:Y:S01]  /*45d0*/  FADD.FTZ R38, R38, R47 ;  /* 0x0000002f26267221 */ /* 0x000fe20000010000 */
[----:B------:R-:W-:-:S03]  /*45e0*/  CS2R R46, SRZ ;  /* 0x00000000002e7805 */ /* 0x000fc6000001ff00 */
[----:B------:R-:W-:Y:S01]  /*45f0*/  FADD.FTZ R38, R49, R38 ;  /* 0x0000002631267221 */ /* 0x000fe20000010000 */
[----:B------:R-:W-:Y:S01]  /*4600*/  CS2R R48, SRZ ;  /* 0x0000000000307805 */ /* 0x000fe2000001ff00 */
[----:B------:R-:W-:Y:S01]  /*4610*/  MUFU.EX2 R24, R24 ;  /* 0x0000001800187308 */ /* 0x000fe20000000800 */
[----:B0-----:R-:W-:Y:S01]  /*4620*/  CS2R R32, SRZ ;  /* 0x0000000000207805 */ /* 0x001fe2000001ff00 */
[----:B------:R-:W-:Y:S01]  /*4630*/  FADD.FTZ R51, R51, R38 ;  /* 0x0000002633337221 */ /* 0x000fe20000010000 */
[----:B------:R-:W-:-:S03]  /*4640*/  CS2R R38, SRZ ;  /* 0x0000000000267805 */ /* 0x000fc6000001ff00 */
[----:B------:R-:W-:Y:S01]  /*4650*/  FADD.FTZ R51, R28, R51 ;  /* 0x000000331c337221 */ /* 0x000fe20000010000 */
[----:B------:R-:W-:Y:S01]  /*4660*/  CS2R R28, SRZ ;  /* 0x00000000001c7805 */ /* 0x000fe2000001ff00 */
[----:B------:R-:W0:Y:S01]  /*4670*/  MUFU.EX2 R27, R27 ;  /* 0x0000001b001b7308 */ /* 0x000e220000000800 */
[----:B-1----:R-:W-:Y:S01]  /*4680*/  F2FP.SATFINITE.E4M3.F32.PACK_AB_MERGE_C R2, R11, R110, RZ ;  /* 0x0000006e0b02723e */ /* 0x002fe200048070ff */
[----:B------:R-:W-:-:S03]  /*4690*/  FADD.FTZ R110, R110, R3 ;  /* 0x000000036e6e7221 */ /* 0x000fc60000010000 */
[----:B------:R-:W-:Y:S01]  /*46a0*/  F2FP.SATFINITE.E4M3.F32.PACK_AB_MERGE_C R219, R21, R108, R2 ;  /* 0x0000006c15db723e */ /* 0x000fe20004807002 */
[----:B------:R-:W-:Y:S01]  /*46b0*/  FADD.FTZ R3, R11, R110 ;  /* 0x0000006e0b037221 */ /* 0x000fe20000010000 */
[----:B------:R-:W-:Y:S01]  /*46c0*/  SHF.R.S32.HI R11, RZ, 0x7, R10 ;  /* 0x00000007ff0b7819 */ /* 0x000fe2000001140a */
[----:B------:R-:W-:Y:S01]  /*46d0*/  MUFU.EX2 R20, R20 ;  /* 0x0000001400147308 */ /* 0x000fe20000000800 */
[----:B------:R-:W-:Y:S01]  /*46e0*/  IMAD.MOV.U32 R2, RZ, RZ, RZ ;  /* 0x000000ffff027224 */ /* 0x000fe200078e00ff */
[----:B------:R-:W-:Y:S02]  /*46f0*/  CS2R R108, SRZ ;  /* 0x00000000006c7805 */ /* 0x000fe4000001ff00 */
[----:B------:R-:W-:Y:S02]  /*4700*/  VIMNMX R11, R18, R11, !PT ;  /* 0x0000000b120b7248 */ /* 0x000fe40007fe0100 */
[----:B------:R-:W-:Y:S02]  /*4710*/  CS2R R110, SRZ ;  /* 0x00000000006e7805 */ /* 0x000fe4000001ff00 */
[----:B------:R-:W-:Y:S01]  /*4720*/  ISETP.GE.AND P3, PT, R12, R11, PT ;  /* 0x0000000b0c00720c */ /* 0x000fe20003f66270 */
[----:B------:R1:W2:Y:S01]  /*4730*/  MUFU.EX2 R25, R42 ;  /* 0x0000002a00197308 */ /* 0x0002a20000000800 */
[----:B0-----:R-:W-:-:S02]  /*4740*/  F2FP.SATFINITE.E4M3.F32.PACK_AB_MERGE_C R4, R27, R24, RZ ;  /* 0x000000181b04723e */ /* 0x001fc400048070ff */
[----:B-1----:R-:W-:Y:S02]  /*4750*/  CS2R R42, SRZ ;  /* 0x00000000002a7805 */ /* 0x002fe4000001ff00 */
[----:B--2---:R-:W-:Y:S01]  /*4760*/  F2FP.SATFINITE.E4M3.F32.PACK_AB_MERGE_C R218, R25, R20, R4 ;  /* 0x0000001419da723e */ /* 0x004fe20004807004 */
[----:B------:R-:W-:Y:S01]  /*4770*/  FADD.FTZ R20, R20, R51 ;  /* 0x0000003314147221 */ /* 0x000fe20000010000 */
[----:B------:R-:W-:-:S03]  /*4780*/  CS2R R50, SRZ ;  /* 0x0000000000327805 */ /* 0x000fc6000001ff00 */
[----:B------:R-:W-:-:S04]  /*4790*/  FADD.FTZ R25, R25, R20 ;  /* 0x0000001419197221 */ /* 0x000fc80000010000 */
[----:B------:R-:W-:Y:S01]  /*47a0*/  FADD.FTZ R4, R24, R25 ;  /* 0x0000001918047221 */ /* 0x000fe20000010000 */
[----:B------:R-:W-:-:S03]  /*47b0*/  CS2R R24, SRZ ;  /* 0x0000000000187805 */ /* 0x000fc6000001ff00 */
[----:B------:R-:W-:Y:S01]  /*47c0*/  FADD.FTZ R4, R27, R4 ;  /* 0x000000041b047221 */ /* 0x000fe20000010000 */
[----:B------:R-:W-:Y:S01]  /*47d0*/  CS2R R26, SRZ ;  /* 0x00000000001a7805 */ /* 0x000fe2000001ff00 */
[----:B------:R-:W-:Y:S06]  /*47e0*/  @!P3 BRA `(.L_x_2127) ;  /* 0x000000380014b947 */ /* 0x000fec0003800000 */
        /* <DEDUP_REMOVED lines=68> */
[----:B------:R-:W-:Y:S01]  /*4c30*/  ULDC UR42, c[0x0][0x288] ;  /* 0x0000a200002a7ab9 */ /* 0x000fe20000000800 */
[----:B------:R-:W-:-:S05]  /*4c40*/  ULDC UR43, c[0x0][0x2f0] ;  /* 0x0000bc00002b7ab9 */ /* 0x000fca0000000800 */
.L_x_2137:
[----:B------:R-:W-:Y:S01]  /*4c50*/  ISETP.NE.AND P4, PT, RZ, UR37, PT ;  /* 0x00000025ff007c0c */ /* 0x000fe2000bf85270 */
[----:B------:R-:W-:-:S04]  /*4c60*/  UISETP.NE.AND UP0, UPT, UR4, 0x1, UPT ;  /* 0x000000010400788c */ /* 0x000fc8000bf05270 */
[----:B------:R-:W-:-:S06]  /*4c70*/  USEL UR7, URZ, 0x1, UP0 ;  /* 0x000000013f077887 */ /* 0x000fcc0008000000 */
[----:B------:R-:W-:Y:S02]  /*4c80*/  LOP3.LUT R2, R14, UR7, RZ, 0x3c, !PT ;  /* 0x000000070e027c12 */ /* 0x000fe4000f8e3cff */
[----:B------:R-:W-:Y:S05]  /*4c90*/  @P4 BRA `(.L_x_2128) ;  /* 0x0000000000344947 */ /* 0x000fea0003800000 */
[----:B------:R-:W-:Y:S05]  /*4ca0*/  @!P1 BRA `(.L_x_2129) ;  /* 0x0000000000049947 */ /* 0x000fea0003800000 */
[----:B------:R-:W-:Y:S01]  /*4cb0*/  BPT.TRAP 0x1 ;  /* 0x000000040000795c */ /* 0x000fe20000300000 */
.L_x_2129:
        /* <DEDUP_REMOVED lines=8> */
.L_x_2130:
[----:B-1----:R-:W-:Y:S05]  /*4d40*/  @P3 BRA `(.L_x_2128) ;  /* 0x0000000000083947 */ /* 0x002fea0003800000 */
[----:B------:R-:W1:Y:S02]  /*4d50*/  SYNCS.PHASECHK.TRANS64.TRYWAIT P3, [UR7+0x38830], R13 ;  /* 0x0388300dff0075a7 */ /* 0x000e640008060147 */
[----:B-1----:R-:W-:Y:S05]  /*4d60*/  @!P3 BRA `(.L_x_2131) ;  /* 0x000000e8002cb947 */ /* 0x002fea0003800000 */
.L_x_2128:
        /* <DEDUP_REMOVED lines=50> */
.L_x_2133:
[----:B------:R-:W-:Y:S01]  /*5090*/  ULEA UR10, UR4, UR36, 0x3 ;  /* 0x00000024040a7291 */ /* 0x000fe2000f8e183f */
[----:B------:R-:W-:-:S08]  /*50a0*/  SHF.L.U32 R13, R14, 0x1f, RZ ;  /* 0x0000001f0e0d7819 */ /* 0x000fd000000006ff */
[----:B------:R0:W1:Y:S01]  /*50b0*/  SYNCS.PHASECHK.TRANS64.TRYWAIT P3, [UR10+0x38850], R13 ;  /* 0x0388500dff0075a7 */ /* 0x000062000806014a */
[----:B------:R-:W-:Y:S05]  /*50c0*/  @!P1 BRA `(.L_x_2134) ;  /* 0x0000000000049947 */ /* 0x000fea0003800000 */
[----:B------:R-:W-:Y:S01]  /*50d0*/  BPT.TRAP 0x1 ;  /* 0x000000040000795c */ /* 0x000fe20000300000 */
.L_x_2134:
[----:B-1----:R-:W-:Y:S05]  /*50e0*/  @P3 BRA `(.L_x_2132) ;  /* 0x0000000000083947 */ /* 0x002fea0003800000 */
[----:B------:R-:W1:Y:S02]  /*50f0*/  SYNCS.PHASECHK.TRANS64.TRYWAIT P3, [UR10+0x38850], R13 ;  /* 0x0388500dff0075a7 */ /* 0x000e64000806014a */
[----:B-1----:R-:W-:Y:S05]  /*5100*/  @!P3 BRA `(.L_x_2135) ;  /* 0x000000e4005cb947 */ /* 0x002fea0003800000 */
.L_x_2132:
[----:B------:R-:W-:Y:S01]  /*5110*/  UIADD3 UR10, UR36, 0x400, URZ ;  /* 0x00000400240a7890 */ /* 0x000fe2000fffe03f */
[----:B------:R-:W-:Y:S01]  /*5120*/  WARPGROUP.ARRIVE ;  /* 0x00000000000079c5 */ /* 0x000fe20000000000 */
[----:B------:R-:W-:Y:S01]  /*5130*/  UMOV UR11, 0x40000040 ;  /* 0x40000040000b7882 */ /* 0x000fe20000000000 */
[----:B------:R-:W-:Y:S01]  /*5140*/  UMOV UR15, 0x40000040 ;  /* 0x40000040000f7882 */ /* 0x000fe20000000000 */
[----:B------:R-:W-:Y:S01]  /*5150*/  USHF.R.U32.HI UR10, URZ, 0x4, UR10 ;  /* 0x000000043f0a7899 */ /* 0x000fe2000801160a */
[C---:B------:R-:W-:Y:S01]  /*5160*/  FMUL.FTZ R15, R0.reuse, R154 ;  /* 0x0000009a000f7220 */ /* 0x040fe20000410000 */
[C---:B------:R-:W-:Y:S01]  /*5170*/  FMUL.FTZ R154, R0.reuse, R161 ;  /* 0x000000a1009a7220 */ /* 0x040fe20000410000 */
[C---:B------:R-:W-:Y:S01]  /*5180*/  FMUL.FTZ R161, R0.reuse, R168 ;  /* 0x000000a800a17220 */ /* 0x040fe20000410000 */
[----:B------:R-:W-:Y:S01]  /*5190*/  ULOP3.LUT UR10, UR10, 0x3fff, URZ, 0xc0, !UPT ;  /* 0x00003fff0a0a7892 */ /* 0x000fe2000f8ec03f */
[C---:B------:R-:W-:Y:S01]  /*51a0*/  FMUL.FTZ R168, R0.reuse, R175 ;  /* 0x000000af00a87220 */ /* 0x040fe20000410000 */
[C---:B------:R-:W-:Y:S01]  /*51b0*/  FMUL.FTZ R175, R0.reuse, R182 ;  /* 0x000000b600af7220 */ /* 0x040fe20000410000 */
[C---:B------:R-:W-:Y:S01]  /*51c0*/  FMUL.FTZ R20, R0.reuse, R155 ;  /* 0x0000009b00147220 */ /* 0x040fe20000410000 */
[----:B------:R-:W-:Y:S01]  /*51d0*/  ULOP3.LUT UR10, UR10, 0x10000, URZ, 0xfc, !UPT ;  /* 0x000100000a0a7892 */ /* 0x000fe2000f8efc3f */
[----:B------:R-:W2:Y:S01]  /*51e0*/  @P2 LDC R182, c[0x0][0x44c] ;  /* 0x00011300ffb62b82 */ /* 0x000ea20000000800 */
[C---:B------:R-:W-:Y:S01]  /*51f0*/  FMUL.FTZ R155, R0.reuse, R162 ;  /* 0x000000a2009b7220 */ /* 0x040fe20000410000 */
[C---:B------:R-:W-:Y:S01]  /*5200*/  FMUL.FTZ R162, R0.reuse, R169 ;  /* 0x000000a900a27220 */ /* 0x040fe20000410000 */
[----:B------:R-:W-:Y:S01]  /*5210*/  ULEA UR10, UR4, UR10, 0xb ;  /* 0x0000000a040a7291 */ /* 0x000fe2000f8e583f */
[C---:B------:R-:W-:Y:S01]  /*5220*/  FMUL.FTZ R169, R0.reuse, R176 ;  /* 0x000000b000a97220 */ /* 0x040fe20000410000 */
[C---:B------:R-:W-:Y:S01]  /*5230*/  FMUL.FTZ R176, R0.reuse, R183 ;  /* 0x000000b700b07220 */ /* 0x040fe20000410000 */
[C---:B------:R-:W-:Y:S01]  /*5240*/  FMUL.FTZ R23, R0.reuse, R158 ;  /* 0x0000009e00177220 */ /* 0x040fe20000410000 */
[----:B------:R-:W-:Y:S01]  /*5250*/  UIADD3 UR14, UR10, 0x2, URZ ;  /* 0x000000020a0e7890 */ /* 0x000fe2000fffe03f */
[----:B------:R-:W3:Y:S01]  /*5260*/  @P2 LDC R183, c[0x0][0x450] ;  /* 0x00011400ffb72b82 */ /* 0x000ee20000000800 */
[C---:B------:R-:W-:Y:S01]  /*5270*/  FMUL.FTZ R158, R0.reuse, R165 ;  /* 0x000000a5009e7220 */ /* 0x040fe20000410000 */
[C---:B------:R-:W-:Y:S01]  /*5280*/  FMUL.FTZ R165, R0.reuse, R172 ;  /* 0x000000ac00a57220 */ /* 0x040fe20000410000 */
[----:B------:R-:W-:Y:S01]  /*5290*/  FMUL.FTZ R172, R0, R179 ;  /* 0x000000b300ac7220 */ /* 0x000fe20000410000 */
[----:B------:R-:W-:Y:S01]  /*52a0*/  QGMMA.64x256x32.F32.E4M3.E4M3 R24, R228, gdesc[UR8], R24, gsb0 ;  /* 0x03e00008e4187df3 */ /* 0x000fe20008000818 */
[----:B------:R-:W-:-:S02]  /*52b0*/  IMAD.MOV.U32 R179, RZ, RZ, R5 ;  /* 0x000000ffffb37224 */ /* 0x000fc400078e0005 */
[C---:B-1----:R-:W-:Y:S01]  /*52c0*/  FMUL.FTZ R14, R0.reuse, R153 ;  /* 0x00000099000e7220 */ /* 0x042fe20000410000 */
[C---:B------:R-:W-:Y:S01]  /*52d0*/  FMUL.FTZ R153, R0.reuse, R160 ;  /* 0x000000a000997220 */ /* 0x040fe20000410000 */
[C---:B------:R-:W-:Y:S01]  /*52e0*/  FMUL.FTZ R160, R0.reuse, R167 ;  /* 0x000000a700a07220 */ /* 0x040fe20000410000 */
[C---:B------:R-:W-:Y:S01]  /*52f0*/  FMUL.FTZ R167, R0.reuse, R174 ;  /* 0x000000ae00a77220 */ /* 0x040fe20000410000 */
[C---:B------:R-:W-:Y:S01]  /*5300*/  FMUL.FTZ R174, R0.reuse, R181 ;  /* 0x000000b500ae7220 */ /* 0x040fe20000410000 */
[C---:B------:R-:W-:Y:S01]  /*5310*/  FMUL.FTZ R181, R0.reuse, R187 ;  /* 0x000000bb00b57220 */ /* 0x040fe20000410000 */
[----:B------:R-:W-:Y:S02]  /*5320*/  IMAD.MOV.U32 R187, RZ, RZ, -0x80 ;  /* 0xffffff80ffbb7424 */ /* 0x000fe400078e00ff */
[C---:B0-----:R-:W-:Y:S01]  /*5330*/  FMUL.FTZ R13, R0.reuse, R152 ;  /* 0x00000098000d7220 */ /* 0x041fe20000410000 */
[C---:B------:R-:W-:Y:S01]  /*5340*/  FMUL.FTZ R21, R0.reuse, R156 ;  /* 0x0000009c00157220 */ /* 0x040fe20000410000 */
[----:B------:R-:W-:Y:S01]  /*5350*/  FMUL.FTZ R156, R0, R163 ;  /* 0x000000a3009c7220 */ /* 0x000fe20000410000 */
[----:B--2---:R-:W-:-:S04]  /*5360*/  @P2 IMAD.HI.U32 R182, R5, R182, RZ ;  /* 0x000000b605b62227 */ /* 0x004fc800078e00ff */
[C---:B------:R-:W-:Y:S01]  /*5370*/  FMUL.FTZ R163, R0.reuse, R170 ;  /* 0x000000aa00a37220 */ /* 0x040fe20000410000 */
[----:B------:R-:W-:Y:S01]  /*5380*/  FMUL.FTZ R170, R0, R177 ;  /* 0x000000b100aa7220 */ /* 0x000fe20000410000 */
[----:B------:R-:W0:Y:S01]  /*5390*/  MUFU.TANH R13, R13 ;  /* 0x0000000d000d7308 */ /* 0x000e220000002400 */
[----:B------:R-:W-:Y:S02]  /*53a0*/  IMAD R187, R12, R187, 0x1 ;  /* 0x000000010cbb7424 */ /* 0x000fe400078e02bb */
[C---:B------:R-:W-:Y:S01]  /*53b0*/  FMUL.FTZ R177, R0.reuse, R184 ;  /* 0x000000b800b17220 */ /* 0x040fe20000410000 */
[C---:B------:R-:W-:Y:S01]  /*53c0*/  FMUL.FTZ R22, R0.reuse, R157 ;  /* 0x0000009d00167220 */ /* 0x040fe20000410000 */
[----:B------:R-:W-:Y:S01]  /*53d0*/  FMUL.FTZ R157, R0, R164 ;  /* 0x000000a4009d7220 */ /* 0x000fe20000410000 */
[----:B---3--:R-:W-:Y:S01]  /*53e0*/  @P2 SHF.R.U32.HI R179, RZ, R183, R182 ;  /* 0x000000b7ffb32219 */ /* 0x008fe200000116b6 */
[----:B------:R-:W-:Y:S02]  /*53f0*/  IMAD R187, R8, -0x2, R187 ;  /* 0xfffffffe08bb7824 */ /* 0x000fe400078e02bb */
[C---:B------:R-:W-:Y:S01]  /*5400*/  FMUL.FTZ R164, R0.reuse, R171 ;  /* 0x000000ab00a47220 */ /* 0x040fe20000410000 */
[----:B------:R-:W1:Y:S01]  /*5410*/  MUFU.TANH R14, R14 ;  /* 0x0000000e000e7308 */ /* 0x000e620000002400 */
[----:B------:R-:W-:Y:S01]  /*5420*/  FMUL.FTZ R171, R0, R178 ;  /* 0x000000b200ab7220 */ /* 0x000fe20000410000 */
[----:B------:R-:W-:-:S02]  /*5430*/  IMAD R184, R16, UR43, R187 ;  /* 0x0000002b10b87c24 */ /* 0x000fc4000f8e02bb */
        /* <DEDUP_REMOVED lines=19> */
[----:B------:R-:W-:Y:S01]  /*5570*/  FMUL.FTZ R191, R0, R191 ;  /* 0x000000bf00bf7220 */ /* 0x000fe20000410000 */
[----:B------:R-:W-:Y:S01]  /*5580*/  UMOV UR11, 0x40000040 ;  /* 0x40000040000b7882 */ /* 0x000fe20000000000 */
[----:B------:R-:W4:Y:S08]  /*5590*/  MUFU.TANH R153, R153 ;  /* 0x0000009900997308 */ /* 0x000f300000002400 */
[----:B------:R-:W5:Y:S08]  /*55a0*/  MUFU.TANH R154, R154 ;  /* 0x0000009a009a7308 */ /* 0x000f700000002400 */
        /* <DEDUP_REMOVED lines=27> */
[----:B------:R-:W-:Y:S01]  /*5760*/  WARPGROUP.ARRIVE ;  /* 0x00000000000079c5 */ /* 0x000fe20000000000 */
[C---:B------:R-:W-:Y:S01]  /*5770*/  FMUL.FTZ R228, R0.reuse, R200 ;  /* 0x000000c800e47220 */ /* 0x040fe20000410000 */
[----:B------:R-:W-:-:S03]  /*5780*/  FMUL.FTZ R230, R0, R204 ;  /* 0x000000cc00e67220 */ /* 0x000fc60000410000 */
[----:B------:R-:W-:Y:S01]  /*5790*/  MUFU.TANH R164, R164 ;  /* 0x000000a400a47308 */ /* 0x000fe20000002400 */
[----:B------:R-:W-:Y:S01]  /*57a0*/  QGMMA.64x256x32.F32.E4M3.E4M3 R24, R224, gdesc[UR12], R24, gsb0 ;  /* 0x03e0000ce0187df3 */ /* 0x000fe20008000818 */
[----:B------:R-:W-:Y:S01]  /*57b0*/  UIADD3 UR14, UR10, 0x4, URZ ;  /* 0x000000040a0e7890 */ /* 0x000fe2000fffe03f */
[----:B------:R-:W-:Y:S01]  /*57c0*/  UMOV UR15, 0x40000040 ;  /* 0x40000040000f7882 */ /* 0x000fe20000000000 */
[----:B------:R-:W-:-:S04]  /*57d0*/  UIADD3 UR10, UR10, 0x6, URZ ;  /* 0x000000060a0a7890 */ /* 0x000fc8000fffe03f */
        /* <DEDUP_REMOVED lines=13> */
[----:B------:R-:W0:Y:S01]  /*58b0*/  SHFL.IDX PT, R225, R179, RZ, 0x1c1f ;  /* 0x001c1fffb3e17589 */ /* 0x000e2200000e0000 */
[----:B------:R-:W-:Y:S01]  /*58c0*/  WARPGROUP.ARRIVE ;  /* 0x00000000000079c5 */ /* 0x000fe20000000000 */
[C---:B------:R-:W-:Y:S01]  /*58d0*/  FMUL.FTZ R224, R0.reuse, R201 ;  /* 0x000000c900e07220 */ /* 0x040fe20000410000 */
[----:B------:R-:W-:Y:S02]  /*58e0*/  FMUL.FTZ R226, R0, R205 ;  /* 0x000000cd00e27220 */ /* 0x000fe40000410000 */
[----:B------:R-:W5:Y:S02]  /*58f0*/  SHFL.IDX PT, R205, R179, 0x1, 0x1c1f ;  /* 0x003c1f00b3cd7f89 */ /* 0x000f6400000e0000 */
[----:B------:R-:W-:Y:S01]  /*5900*/  QGMMA.64x256x32.F32.E4M3.E4M3 R24, R220, gdesc[UR12], R24, gsb0 ;  /* 0x03e0000cdc187df3 */ /* 0x000fe20008000818 */
[----:B------:R-:W-:Y:S08]  /*5910*/  MUFU.TANH R224, R224 ;  /* 0x000000e000e07308 */ /* 0x000ff00000002400 */
[----:B------:R-:W-:Y:S01]  /*5920*/  MUFU.TANH R226, R226 ;  /* 0x000000e200e27308 */ /* 0x000fe20000002400 */
[----:B0-----:R-:W-:-:S04]  /*5930*/  IADD3 R186, R225, -UR42, R184 ;  /* 0x8000002ae1ba7c10 */ /* 0x001fc8000fffe0b8 */
[C---:B------:R-:W-:Y:S02]  /*5940*/  ISETP.GT.AND P3, PT, R186.reuse, RZ, PT ;  /* 0x000000ffba00720c */ /* 0x040fe40003f64270 */
[C---:B------:R-:W-:Y:S02]  /*5950*/  ISETP.GT.AND P4, PT, R186.reuse, 0x1, PT ;  /* 0x00000001ba00780c */ /* 0x040fe40003f84270 */
[----:B------:R-:W-:Y:S02]  /*5960*/  FSEL R188, R13, -INF , P3 ;  /* 0xff8000000dbc7808 */ /* 0x000fe40001800000 */
[----:B------:R-:W-:Y:S01]  /*5970*/  ISETP.GT.AND P3, PT, R186, 0x8, PT ;  /* 0x00000008ba00780c */ /* 0x000fe20003f64270 */
[----:B------:R0:W5:Y:S01]  /*5980*/  MUFU.TANH R13, R193 ;  /* 0x000000c1000d7308 */ /* 0x0001620000002400 */
[----:B-1----:R-:W-:Y:S02]  /*5990*/  FSEL R14, R14, -INF , P4 ;  /* 0xff8000000e0e7808 */ /* 0x002fe40002000000 */
[----:B------:R-:W-:-:S02]  /*59a0*/  FMNMX.FTZ R189, R188, R9, !PT ;  /* 0x00000009bcbd7209 */ /* 0x000fc40007810000 */
[----:B------:R-:W-:Y:S02]  /*59b0*/  ISETP.GT.AND P4, PT, R186, 0x9, PT ;  /* 0x00000009ba00780c */ /* 0x000fe40003f84270 */
[----:B--2---:R-:W-:Y:S02]  /*59c0*/  FSEL R21, R21, -INF , P3 ;  /* 0xff80000015157808 */ /* 0x004fe40001800000 */
[----:B------:R-:W-:Y:S01]  /*59d0*/  FMNMX.FTZ R190, R14, R189, !PT ;  /* 0x000000bd0ebe7209 */ /* 0x000fe20007810000 */
[----:B0-----:R-:W-:Y:S01]  /*59e0*/  FMUL.FTZ R193, R0, R203 ;  /* 0x000000cb00c17220 */ /* 0x001fe20000410000 */
[----:B------:R-:W-:Y:S01]  /*59f0*/  ISETP.GT.AND P3, PT, R186, 0x10, PT ;  /* 0x00000010ba00780c */ /* 0x000fe20003f64270 */
[----:B------:R-:W-:Y:S01]  /*5a00*/  FMUL.FTZ R203, R0, R215 ;  /* 0x000000d700cb7220 */ /* 0x000fe20000410000 */
[----:B---3--:R-:W-:Y:S02]  /*5a10*/  FSEL R22, R22, -INF , P4 ;  /* 0xff80000016167808 */ /* 0x008fe40002000000 */
[----:B------:R-:W-:Y:S01]  /*5a20*/  FMNMX.FTZ R189, R21, R190, !PT ;  /* 0x000000be15bd7209 */ /* 0x000fe20007810000 */
[----:B------:R-:W-:Y:S01]  /*5a30*/  MUFU.TANH R193, R193 ;  /* 0x000000c100c17308 */ /* 0x000fe20000002400 */
[----:B------:R-:W-:-:S02]  /*5a40*/  ISETP.GT.AND P4, PT, R186, 0x11, PT ;  /* 0x00000011ba00780c */ /* 0x000fc40003f84270 */
[----:B----4-:R-:W-:Y:S02]  /*5a50*/  FSEL R153, R153, -INF , P3 ;  /* 0xff80000099997808 */ /* 0x010fe40001800000 */
[----:B------:R-:W-:Y:S02]  /*5a60*/  FMNMX.FTZ R190, R22, R189, !PT ;  /* 0x000000bd16be7209 */ /* 0x000fe40007810000 */
[----:B------:R-:W-:Y:S01]  /*5a70*/  ISETP.GT.AND P3, PT, R186, 0x18, PT ;  /* 0x00000018ba00780c */ /* 0x000fe20003f64270 */
[----:B------:R-:W-:Y:S01]  /*5a80*/  MUFU.TANH R203, R203 ;  /* 0x000000cb00cb7308 */ /* 0x000fe20000002400 */
[----:B-----5:R-:W-:Y:S02]  /*5a90*/  FSEL R154, R154, -INF , P4 ;  /* 0xff8000009a9a7808 */ /* 0x020fe40002000000 */
[----:B------:R-:W-:Y:S02]  /*5aa0*/  FMNMX.FTZ R189, R153, R190, !PT ;  /* 0x000000be99bd7209 */ /* 0x000fe40007810000 */
[----:B------:R-:W-:-:S02]  /*5ab0*/  ISETP.GT.AND P4, PT, R186, 0x19, PT ;  /* 0x00000019ba00780c */ /* 0x000fc40003f84270 */
[----:B------:R-:W-:Y:S02]  /*5ac0*/  FSEL R157, R157, -INF , P3 ;  /* 0xff8000009d9d7808 */ /* 0x000fe40001800000 */
[----:B------:R-:W-:Y:S02]  /*5ad0*/  FMNMX.FTZ R190, R154, R189, !PT ;  /* 0x000000bd9abe7209 */ /* 0x000fe40007810000 */
[----:B------:R-:W-:Y:S02]  /*5ae0*/  ISETP.GT.AND P3, PT, R186, 0x20, PT ;  /* 0x00000020ba00780c */ /* 0x000fe40003f64270 */
[----:B------:R-:W-:Y:S02]  /*5af0*/  FSEL R158, R158, -INF , P4 ;  /* 0xff8000009e9e7808 */ /* 0x000fe40002000000 */
        /* <DEDUP_REMOVED lines=15> */
[----:B------:R-:W-:Y:S01]  /*5bf0*/  FMNMX.FTZ R189, R166, R189, !PT ;  /* 0x000000bda6bd7209 */ /* 0x000fe20007810000 */
[----:B------:R0:W1:Y:S01]  /*5c00*/  MUFU.TANH R169, R208 ;  /* 0x000000d000a97308 */ /* 0x0000620000002400 */
[----:B------:R-:W-:Y:S02]  /*5c10*/  ISETP.GT.AND P3, PT, R186, 0x38, PT ;  /* 0x00000038ba00780c */ /* 0x000fe40003f64270 */
[----:B------:R-:W-:Y:S01]  /*5c20*/  FSEL R192, R170, -INF , P4 ;  /* 0xff800000aac07808 */ /* 0x000fe20002000000 */
[----:B------:R-:W-:Y:S01]  /*5c30*/  FMUL.FTZ R170, R0, R212 ;  /* 0x000000d400aa7220 */ /* 0x000fe20000410000 */
[----:B------:R-:W-:Y:S02]  /*5c40*/  FMNMX.FTZ R189, R190, R189, !PT ;  /* 0x000000bdbebd7209 */ /* 0x000fe40007810000 */
[----:B------:R-:W-:-:S02]  /*5c50*/  ISETP.GT.AND P4, PT, R186, 0x39, PT ;  /* 0x00000039ba00780c */ /* 0x000fc40003f84270 */
[----:B------:R-:W-:Y:S02]  /*5c60*/  FSEL R196, R173, -INF , P3 ;  /* 0xff800000adc47808 */ /* 0x000fe40001800000 */
[----:B------:R-:W-:Y:S01]  /*5c70*/  FMNMX.FTZ R189, R192, R189, !PT ;  /* 0x000000bdc0bd7209 */ /* 0x000fe20007810000 */
[----:B------:R-:W2:Y:S01]  /*5c80*/  MUFU.TANH R173, R209 ;  /* 0x000000d100ad7308 */ /* 0x000ea20000002400 */
[----:B------:R-:W-:Y:S02]  /*5c90*/  ISETP.GT.AND P3, PT, R186, 0x40, PT ;  /* 0x00000040ba00780c */ /* 0x000fe40003f64270 */
[----:B------:R-:W-:Y:S02]  /*5ca0*/  FSEL R174, R174, -INF , P4 ;  /* 0xff800000aeae7808 */ /* 0x000fe40002000000 */
[----:B------:R-:W-:Y:S02]  /*5cb0*/  FMNMX.FTZ R189, R196, R189, !PT ;  /* 0x000000bdc4bd7209 */ /* 0x000fe40007810000 */
[----:B------:R-:W-:-:S02]  /*5cc0*/  ISETP.GT.AND P4, PT, R186, 0x41, PT ;  /* 0x00000041ba00780c */ /* 0x000fc40003f84270 */
[----:B------:R-:W-:Y:S02]  /*5cd0*/  FSEL R200, R177, -INF , P3 ;  /* 0xff800000b1c87808 */ /* 0x000fe40001800000 */
[----:B------:R-:W-:Y:S01]  /*5ce0*/  FMNMX.FTZ R189, R174, R189, !PT ;  /* 0x000000bdaebd7209 */ /* 0x000fe20007810000 */
[----:B------:R-:W-:Y:S01]  /*5cf0*/  MUFU.TANH R177, R213 ;  /* 0x000000d500b17308 */ /* 0x000fe20000002400 */
[----:B------:R-:W-:Y:S02]  /*5d00*/  ISETP.GT.AND P5, PT, R186, 0x48, PT ;  /* 0x00000048ba00780c */ /* 0x000fe40003fa4270 */
[----:B------:R-:W-:Y:S02]  /*5d10*/  FSEL R180, R180, -INF , P4 ;  /* 0xff800000b4b47808 */ /* 0x000fe40002000000 */
[----:B------:R-:W-:Y:S02]  /*5d20*/  FMNMX.FTZ R189, R200, R189, !PT ;  /* 0x000000bdc8bd7209 */ /* 0x000fe40007810000 */
[----:B------:R-:W-:-:S02]  /*5d30*/  ISETP.GT.AND P3, PT, R186, 0x49, PT ;  /* 0x00000049ba00780c */ /* 0x000fc40003f64270 */
[----:B------:R-:W-:Y:S01]  /*5d40*/  FSEL R204, R183, -INF , P5 ;  /* 0xff800000b7cc7808 */ /* 0x000fe20002800000 */
[----:B------:R-:W-:Y:S01]  /*5d50*/  FMUL.FTZ R183, R0, R194 ;  /* 0x000000c200b77220 */ /* 0x000fe20000410000 */
[----:B------:R-:W-:Y:S02]  /*5d60*/  FMNMX.FTZ R189, R180, R189, !PT ;  /* 0x000000bdb4bd7209 */ /* 0x000fe40007810000 */
[----:B------:R-:W-:Y:S02]  /*5d70*/  ISETP.GT.AND P4, PT, R186, 0x50, PT ;  /* 0x00000050ba00780c */ /* 0x000fe40003f84270 */
[----:B0-----:R-:W-:Y:S01]  /*5d80*/  FSEL R208, R185, -INF , P3 ;  /* 0xff800000b9d07808 */ /* 0x001fe20001800000 */
[----:B------:R-:W-:Y:S01]  /*5d90*/  FMUL.FTZ R185, R0, R195 ;  /* 0x000000c300b97220 */ /* 0x000fe20000410000 */
[----:B------:R-:W-:Y:S01]  /*5da0*/  FMNMX.FTZ R189, R204, R189, !PT ;  /* 0x000000bdccbd7209 */ /* 0x000fe20007810000 */
[----:B------:R-:W-:Y:S01]  /*5db0*/  FMUL.FTZ R195, R0, R206 ;  /* 0x000000ce00c37220 */ /* 0x000fe20000410000 */
[----:B------:R-:W-:Y:S01]  /*5dc0*/  ISETP.GT.AND P5, PT, R186, 0x51, PT ;  /* 0x00000051ba00780c */ /* 0x000fe20003fa4270 */
[----:B------:R-:W-:Y:S01]  /*5dd0*/  MUFU.TANH R183, R183 ;  /* 0x000000b700b77308 */ /* 0x000fe20000002400 */
[----:B------:R-:W-:Y:S01]  /*5de0*/  FSEL R212, R187, -INF , P4 ;  /* 0xff800000bbd47808 */ /* 0x000fe20002000000 */
[----:B------:R-:W-:Y:S01]  /*5df0*/  FMUL.FTZ R187, R0, R198 ;  /* 0x000000c600bb7220 */ /* 0x000fe20000410000 */
[----:B------:R-:W-:Y:S01]  /*5e00*/  FMNMX.FTZ R189, R208, R189, !PT ;  /* 0x000000bdd0bd7209 */ /* 0x000fe20007810000 */
[----:B------:R-:W-:Y:S01]  /*5e10*/  FMUL.FTZ R198, R0, R210 ;  /* 0x000000d200c67220 */ /* 0x000fe20000410000 */
[----:B------:R-:W-:-:S02]  /*5e20*/  ISETP.GT.AND P6, PT, R186, 0x58, PT ;  /* 0x00000058ba00780c */ /* 0x000fc40003fc4270 */
[----:B------:R-:W-:Y:S01]  /*5e30*/  FSEL R234, R13, -INF , P5 ;  /* 0xff8000000dea7808 */ /* 0x000fe20002800000 */
[----:B------:R-:W-:Y:S01]  /*5e40*/  MUFU.TANH R185, R185 ;  /* 0x000000b900b97308 */ /* 0x000fe20000002400 */
[----:B------:R-:W-:Y:S02]  /*5e50*/  FMNMX.FTZ R189, R212, R189, !PT ;  /* 0x000000bdd4bd7209 */ /* 0x000fe40007810000 */
[----:B------:R-:W-:Y:S02]  /*5e60*/  ISETP.GT.AND P3, PT, R186, 0x59, PT ;  /* 0x00000059ba00780c */ /* 0x000fe40003f64270 */
[----:B------:R-:W-:Y:S02]  /*5e70*/  FSEL R236, R236, -INF , P6 ;  /* 0xff800000ecec7808 */ /* 0x000fe40003000000 */
[----:B------:R-:W-:Y:S01]  /*5e80*/  FMNMX.FTZ R189, R234, R189, !PT ;  /* 0x000000bdeabd7209 */ /* 0x000fe20007810000 */
[----:B------:R0:W3:Y:S01]  /*5e90*/  MUFU.TANH R13, R170 ;  /* 0x000000aa000d7308 */ /* 0x0000e20000002400 */
[----:B------:R-:W-:-:S02]  /*5ea0*/  ISETP.GT.AND P4, PT, R186, 0x60, PT ;  /* 0x00000060ba00780c */ /* 0x000fc40003f84270 */
[----:B------:R-:W-:Y:S02]  /*5eb0*/  FSEL R232, R232, -INF , P3 ;  /* 0xff800000e8e87808 */ /* 0x000fe40001800000 */
[----:B------:R-:W-:Y:S02]  /*5ec0*/  FMNMX.FTZ R189, R236, R189, !PT ;  /* 0x000000bdecbd7209 */ /* 0x000fe40007810000 */
[----:B------:R-:W-:Y:S01]  /*5ed0*/  ISETP.GT.AND P5, PT, R186, 0x61, PT ;  /* 0x00000061ba00780c */ /* 0x000fe20003fa4270 */
[----:B------:R-:W-:Y:S01]  /*5ee0*/  MUFU.TANH R187, R187 ;  /* 0x000000bb00bb7308 */ /* 0x000fe20000002400 */
[----:B------:R-:W-:Y:S02]  /*5ef0*/  FSEL R228, R228, -INF , P4 ;  /* 0xff800000e4e47808 */ /* 0x000fe40002000000 */
[----:B------:R-:W-:Y:S02]  /*5f00*/  FMNMX.FTZ R189, R232, R189, !PT ;  /* 0x000000bde8bd7209 */ /* 0x000fe40007810000 */
[----:B------:R-:W-:-:S02]  /*5f10*/  ISETP.GT.AND P6, PT, R186, 0x68, PT ;  /* 0x00000068ba00780c */ /* 0x000fc40003fc4270 */
[----:B------:R-:W-:Y:S01]  /*5f20*/  FSEL R224, R224, -INF , P5 ;  /* 0xff800000e0e07808 */ /* 0x000fe20002800000 */
[----:B------:R-:W-:Y:S01]  /*5f30*/  MUFU.TANH R195, R195 ;  /* 0x000000c300c37308 */ /* 0x000fe20000002400 */
[----:B------:R-:W-:Y:S02]  /*5f40*/  FMNMX.FTZ R189, R228, R189, !PT ;  /* 0x000000bde4bd7209 */ /* 0x000fe40007810000 */
[----:B------:R-:W-:Y:S02]  /*5f50*/  ISETP.GT.AND P3, PT, R186, 0x69, PT ;  /* 0x00000069ba00780c */ /* 0x000fe40003f64270 */
[----:B------:R-:W-:Y:S02]  /*5f60*/  FSEL R230, R230, -INF , P6 ;  /* 0xff800000e6e67808 */ /* 0x000fe40003000000 */
[----:B------:R-:W-:Y:S01]  /*5f70*/  FMNMX.FTZ R189, R224, R189, !PT ;  /* 0x000000bde0bd7209 */ /* 0x000fe20007810000 */
[----:B------:R-:W-:Y:S01]  /*5f80*/  MUFU.TANH R198, R198 ;  /* 0x000000c600c67308 */ /* 0x000fe20000002400 */
[----:B------:R-:W-:-:S02]  /*5f90*/  ISETP.GT.AND P4, PT, R186, 0x70, PT ;  /* 0x00000070ba00780c */ /* 0x000fc40003f84270 */
[----:B------:R-:W-:Y:S02]  /*5fa0*/  FSEL R226, R226, -INF , P3 ;  /* 0xff800000e2e27808 */ /* 0x000fe40001800000 */
[----:B------:R-:W-:Y:S02]  /*5fb0*/  FMNMX.FTZ R189, R230, R189, !PT ;  /* 0x000000bde6bd7209 */ /* 0x000fe40007810000 */
[C---:B------:R-:W-:Y:S02]  /*5fc0*/  ISETP.GT.AND P5, PT, R186.reuse, 0x71, PT ;  /* 0x00000071ba00780c */ /* 0x040fe40003fa4270 */
[C---:B------:R-:W-:Y:S02]  /*5fd0*/  ISETP.GT.AND P6, PT, R186.reuse, 0x78, PT ;  /* 0x00000078ba00780c */ /* 0x040fe40003fc4270 */
[----:B------:R-:W-:Y:S02]  /*5fe0*/  ISETP.GT.AND P3, PT, R186, 0x79, PT ;  /* 0x00000079ba00780c */ /* 0x000fe40003f64270 */
[----:B-1----:R-:W-:-:S02]  /*5ff0*/  FSEL R186, R169, -INF , P4 ;  /* 0xff800000a9ba7808 */ /* 0x002fc40002000000 */
[----:B------:R-:W-:Y:S01]  /*6000*/  FMNMX.FTZ R189, R226, R189, !PT ;  /* 0x000000bde2bd7209 */ /* 0x000fe20007810000 */
[----:B------:R1:W4:Y:S01]  /*6010*/  MUFU.TANH R169, R191 ;  /* 0x000000bf00a97308 */ /* 0x0003220000002400 */
[----:B--2---:R-:W-:Y:S02]  /*6020*/  FSEL R173, R173, -INF , P5 ;  /* 0xff800000adad7808 */ /* 0x004fe40002800000 */
[----:B0-----:R-:W-:Y:S01]  /*6030*/  FMNMX.FTZ R170, R186, R189, !PT ;  /* 0x000000bdbaaa7209 */ /* 0x001fe20007810000 */
[C---:B------:R-:W-:Y:S01]  /*6040*/  FMUL.FTZ R189, R0.reuse, R199 ;  /* 0x000000c700bd7220 */ /* 0x040fe20000410000 */
[----:B---3--:R-:W-:Y:S01]  /*6050*/  FSEL R194, R13, -INF , P6 ;  /* 0xff8000000dc27808 */ /* 0x008fe20003000000 */
[C---:B------:R-:W-:Y:S01]  /*6060*/  FMUL.FTZ R199, R0.reuse, R211 ;  /* 0x000000d300c77220 */ /* 0x040fe20000410000 */
[----:B------:R-:W-:Y:S02]  /*6070*/  FMNMX.FTZ R13, R173, R170, !PT ;  /* 0x000000aaad0d7209 */ /* 0x000fe40007810000 */
[----:B------:R-:W-:Y:S01]  /*6080*/  FSEL R177, R177, -INF , P3 ;  /* 0xff800000b1b17808 */ /* 0x000fe20001800000 */
[----:B-1----:R-:W-:Y:S01]  /*6090*/  FMUL.FTZ R191, R0, R202 ;  /* 0x000000ca00bf7220 */ /* 0x002fe20000410000 */
[----:B------:R-:W-:Y:S01]  /*60a0*/  FMNMX.FTZ R170, R194, R13, !PT ;  /* 0x0000000dc2aa7209 */ /* 0x000fe20007810000 */
[----:B------:R-:W-:Y:S01]  /*60b0*/  FMUL.FTZ R202, R0, R214 ;  /* 0x000000d600ca7220 */ /* 0x000fe20000410000 */
[----:B------:R-:W-:Y:S01]  /*60c0*/  IADD3 R184, R205, -UR42, R184 ;  /* 0x8000002acdb87c10 */ /* 0x000fe2000fffe0b8 */
[----:B------:R-:W0:Y:S01]  /*60d0*/  MUFU.TANH R189, R189 ;  /* 0x000000bd00bd7308 */ /* 0x000e220000002400 */
[----:B------:R-:W-:-:S02]  /*60e0*/  FMNMX.FTZ R170, R177, R170, !PT ;  /* 0x000000aab1aa7209 */ /* 0x000fc40007810000 */
[C---:B------:R-:W-:Y:S02]  /*60f0*/  ISETP.GT.AND P4, PT, R184.reuse, RZ, PT ;  /* 0x000000ffb800720c */ /* 0x040fe40003f84270 */
[C---:B------:R-:W-:Y:S01]  /*6100*/  ISETP.GT.AND P5, PT, R184.reuse, 0x1, PT ;  /* 0x00000001b800780c */ /* 0x040fe20003fa4270 */
[----:B------:R-:W1:Y:S01]  /*6110*/  SHFL.BFLY PT, R13, R170, 0x2, 0x1f ;  /* 0x0c401f00aa0d7f89 */ /* 0x000e6200000e0000 */
[----:B------:R-:W-:Y:S01]  /*6120*/  FSEL R15, R15, -INF , P4 ;  /* 0xff8000000f0f7808 */ /* 0x000fe20002000000 */
[----:B------:R-:W2:Y:S01]  /*6130*/  MUFU.TANH R191, R191 ;  /* 0x000000bf00bf7308 */ /* 0x000ea20000002400 */
[----:B------:R-:W-:-:S04]  /*6140*/  ISETP.GT.AND P4, PT, R184, 0x8, PT ;  /* 0x00000008b800780c */ /* 0x000fc80003f84270 */
[----:B------:R-:W-:Y:S02]  /*6150*/  FSEL R206, R23, -INF , P4 ;  /* 0xff80000017ce7808 */ /* 0x000fe40002000000 */
[----:B------:R-:W-:Y:S01]  /*6160*/  ISETP.GT.AND P4, PT, R184, 0x10, PT ;  /* 0x00000010b800780c */ /* 0x000fe20003f84270 */
[----:B------:R-:W3:Y:S08]  /*6170*/  MUFU.TANH R199, R199 ;  /* 0x000000c700c77308 */ /* 0x000ef00000002400 */
[----:B------:R-:W5:Y:S01]  /*6180*/  MUFU.TANH R202, R202 ;  /* 0x000000ca00ca7308 */ /* 0x000f620000002400 */
[----:B-1----:R-:W-:-:S02]  /*6190*/  FMNMX.FTZ R201, R170, R13, !PT ;  /* 0x0000000daac97209 */ /* 0x002fc40007810000 */
[----:B------:R-:W1:Y:S03]  /*61a0*/  LDC R13, c[0x0][0x988] ;  /* 0x00026200ff0d7b82 */ /* 0x000e660000000800 */
[----:B------:R-:W4:Y:S01]  /*61b0*/  SHFL.BFLY PT, R170, R201, 0x1, 0x1f ;  /* 0x0c201f00c9aa7f89 */ /* 0x000f2200000e0000 */
[----:B------:R-:W-:Y:S02]  /*61c0*/  WARPGROUP.DEPBAR.LE gsb0, 0x0 ;  /* 0x00008000000079c5 */ /* 0x000fe40000010000 */
[----:B----4-:R-:W-:Y:S01]  /*61d0*/  FMNMX.FTZ R170, R201, R170, !PT ;  /* 0x000000aac9aa7209 */ /* 0x010fe20007810000 */
[----:B------:R-:W-:-:S03]  /*61e0*/  WARPGROUP.ARRIVE ;  /* 0x00000000000079c5 */ /* 0x000fc60000000000 */
[C---:B------:R-:W-:Y:S01]  /*61f0*/  FSETP.NEU.FTZ.AND P3, PT, R170.reuse, -INF , PT ;  /* 0xff800000aa00780b */ /* 0x040fe20003f7d000 */
[----:B-1----:R-:W-:-:S02]  /*6200*/  FFMA.FTZ R201, R170, R13, -8 ;  /* 0xc1000000aac97423 */ /* 0x002fc4000001000d */
[----:B------:R-:W-:Y:S03]  /*6210*/  QGMMA.64x256x32.F32.E4M3.E4M3 R24, R216, gdesc[UR8], R24, gsb0 ;  /* 0x03e00008d8187df3 */ /* 0x000fe60008000818 */
[----:B------:R-:W-:-:S05]  /*6220*/  FSEL R201, R201, RZ, P3 ;  /* 0x000000ffc9c97208 */ /* 0x000fca0001800000 */
[-CC-:B------:R-:W-:Y:S01]  /*6230*/  FFMA.FTZ R188, R188, R13.reuse, -R201.reuse ;  /* 0x0000000dbcbc7223 */ /* 0x180fe200000108c9 */
[----:B------:R-:W-:-:S01]  /*6240*/  FFMA.FTZ R205, R21, R13, -R201 ;  /* 0x0000000d15cd7223 */ /* 0x000fc200000108c9 */
[----:B------:R-:W-:Y:S01]  /*6250*/  FMNMX.FTZ R21, R15, R10, !PT ;  /* 0x0000000a0f157209 */ /* 0x000fe20007810000 */
[----:B------:R-:W-:-:S01]  /*6260*/  FFMA.FTZ R207, R22, R13, -R201 ;  /* 0x0000000d16cf7223 */ /* 0x000fc200000108c9 */
[----:B------:R1:W-:Y:S01]  /*6270*/  MUFU.EX2 R179, R188 ;  /* 0x000000bc00b37308 */ /* 0x0003e20000000800 */
[----:B------:R-:W-:Y:S01]  /*6280*/  FSEL R22, R155, -INF , P4 ;  /* 0xff8000009b167808 */ /* 0x000fe20002000000 */
[-CC-:B------:R-:W-:Y:S01]  /*6290*/  FFMA.FTZ R155, R153, R13.reuse, -R201.reuse ;  /* 0x0000000d999b7223 */ /* 0x180fe200000108c9 */
[----:B------:R-:W-:Y:S01]  /*62a0*/  ISETP.GT.AND P4, PT, R184, 0x18, PT ;  /* 0x00000018b800780c */ /* 0x000fe20003f84270 */
[-CC-:B------:R-:W-:Y:S01]  /*62b0*/  FFMA.FTZ R157, R157, R13.reuse, -R201.reuse ;  /* 0x0000000d9d9d7223 */ /* 0x180fe200000108c9 */
[----:B------:R-:W-:-:S01]  /*62c0*/  FFMA.FTZ R161, R161, R13, -R201 ;  /* 0x0000000da1a17223 */ /* 0x000fc200000108c9 */
[-CC-:B------:R-:W-:Y:S01]  /*62d0*/  FFMA.FTZ R165, R165, R13.reuse, -R201.reuse ;  /* 0x0000000da5a57223 */ /* 0x180fe200000108c9 */
[----:B------:R-:W-:Y:S01]  /*62e0*/  FSEL R210, R159, -INF , P4 ;  /* 0xff8000009fd27808 */ /* 0x000fe20002000000 */
[-CC-:B------:R-:W-:Y:S01]  /*62f0*/  FFMA.FTZ R14, R14, R13.reuse, -R201.reuse ;  /* 0x0000000d0e0e7223 */ /* 0x180fe200000108c9 */
[----:B-1----:R-:W-:Y:S01]  /*6300*/  FSEL R188, R20, -INF , P5 ;  /* 0xff80000014bc7808 */ /* 0x002fe20002800000 */
[-CC-:B------:R-:W-:Y:S01]  /*6310*/  FFMA.FTZ R154, R154, R13.reuse, -R201.reuse ;  /* 0x0000000d9a9a7223 */ /* 0x180fe200000108c9 */
[----:B------:R-:W-:Y:S01]  /*6320*/  ISETP.GT.AND P5, PT, R184, 0x9, PT ;  /* 0x00000009b800780c */ /* 0x000fe20003fa4270 */
[--C-:B------:R-:W-:Y:S01]  /*6330*/  FFMA.FTZ R158, R158, R13, -R201.reuse ;  /* 0x0000000d9e9e7223 */ /* 0x100fe200000108c9 */
[----:B------:R-:W-:Y:S01]  /*6340*/  FMNMX.FTZ R23, R188, R21, !PT ;  /* 0x00000015bc177209 */ /* 0x000fe20007810000 */
[----:B------:R-:W-:Y:S01]  /*6350*/  MUFU.EX2 R14, R14 ;  /* 0x0000000e000e7308 */ /* 0x000fe20000000800 */
[----:B------:R-:W-:Y:S01]  /*6360*/  FSEL R152, R152, -INF , P5 ;  /* 0xff80000098987808 */ /* 0x000fe20002800000 */
[--C-:B------:R-:W-:Y:S01]  /*6370*/  FFMA.FTZ R162, R162, R13, -R201.reuse ;  /* 0x0000000da2a27223 */ /* 0x100fe200000108c9 */
[----:B------:R-:W-:Y:S01]  /*6380*/  FMNMX.FTZ R23, R206, R23, !PT ;  /* 0x00000017ce177209 */ /* 0x000fe20007810000 */
[-CC-:B------:R-:W-:Y:S01]  /*6390*/  FFMA.FTZ R166, R166, R13.reuse, -R201.reuse ;  /* 0x0000000da6a67223 */ /* 0x180fe200000108c9 */
[----:B------:R-:W-:Y:S01]  /*63a0*/  ISETP.GT.AND P5, PT, R184, 0x11, PT ;  /* 0x00000011b800780c */ /* 0x000fe20003fa4270 */
[--C-:B------:R-:W-:Y:S01]  /*63b0*/  FFMA.FTZ R192, R192, R13, -R201.reuse ;  /* 0x0000000dc0c07223 */ /* 0x100fe200000108c9 */
[----:B------:R-:W-:Y:S01]  /*63c0*/  FMNMX.FTZ R153, R152, R23, !PT ;  /* 0x0000001798997209 */ /* 0x000fe20007810000 */
[--C-:B------:R-:W-:Y:S01]  /*63d0*/  FFMA.FTZ R224, R224, R13, -R201.reuse ;  /* 0x0000000de0e07223 */ /* 0x100fe200000108c9 */
[----:B------:R-:W-:Y:S01]  /*63e0*/  FSEL R156, R156, -INF , P5 ;  /* 0xff8000009c9c7808 */ /* 0x000fe20002800000 */
[----:B------:R1:W-:Y:S01]  /*63f0*/  MUFU.EX2 R23, R155 ;  /* 0x0000009b00177308 */ /* 0x0003e20000000800 */
[----:B------:R-:W-:Y:S01]  /*6400*/  FMNMX.FTZ R153, R22, R153, !PT ;  /* 0x0000009916997209 */ /* 0x000fe20007810000 */
[-CC-:B------:R-:W-:Y:S01]  /*6410*/  FFMA.FTZ R226, R226, R13.reuse, -R201.reuse ;  /* 0x0000000de2e27223 */ /* 0x180fe200000108c9 */
[----:B------:R-:W-:Y:S01]  /*6420*/  ISETP.GT.AND P5, PT, R184, 0x19, PT ;  /* 0x00000019b800780c */ /* 0x000fe20003fa4270 */
[--C-:B------:R-:W-:Y:S01]  /*6430*/  FFMA.FTZ R186, R186, R13, -R201.reuse ;  /* 0x0000000dbaba7223 */ /* 0x100fe200000108c9 */
[----:B------:R-:W-:Y:S01]  /*6440*/  FMNMX.FTZ R153, R156, R153, !PT ;  /* 0x000000999c997209 */ /* 0x000fe20007810000 */
[-CC-:B------:R-:W-:Y:S01]  /*6450*/  FFMA.FTZ R173, R173, R13.reuse, -R201.reuse ;  /* 0x0000000dadad7223 */ /* 0x180fe200000108c9 */
[----:B------:R-:W-:Y:S01]  /*6460*/  ISETP.GT.AND P4, PT, R184, 0x20, PT ;  /* 0x00000020b800780c */ /* 0x000fe20003f84270 */
[-CC-:B------:R-:W-:Y:S01]  /*6470*/  FFMA.FTZ R194, R194, R13.reuse, -R201.reuse ;  /* 0x0000000dc2c27223 */ /* 0x180fe200000108c9 */
[----:B------:R-:W-:Y:S01]  /*6480*/  FSEL R160, R160, -INF , P5 ;  /* 0xff800000a0a07808 */ /* 0x000fe20002800000 */
[----:B------:R-:W-:Y:S01]  /*6490*/  FFMA.FTZ R177, R177, R13, -R201 ;  /* 0x0000000db1b17223 */ /* 0x000fe200000108c9 */
[----:B------:R-:W-:Y:S01]  /*64a0*/  FMNMX.FTZ R153, R210, R153, !PT ;  /* 0x00000099d2997209 */ /* 0x000fe20007810000 */
[----:B------:R-:W-:Y:S01]  /*64b0*/  MUFU.EX2 R20, R205 ;  /* 0x000000cd00147308 */ /* 0x000fe20000000800 */
[----:B------:R-:W-:-:S02]  /*64c0*/  ISETP.GT.AND P5, PT, R184, 0x21, PT ;  /* 0x00000021b800780c */ /* 0x000fc40003fa4270 */
[----:B------:R-:W-:Y:S01]  /*64d0*/  FSEL R214, R163, -INF , P4 ;  /* 0xff800000a3d67808 */ /* 0x000fe20002000000 */
[----:B------:R-:W-:-:S01]  /*64e0*/  FFMA.FTZ R163, R190, R13, -R201 ;  /* 0x0000000dbea37223 */ /* 0x000fc200000108c9 */
[----:B-1----:R-:W-:Y:S02]  /*64f0*/  FMNMX.FTZ R155, R160, R153, !PT ;  /* 0x00000099a09b7209 */ /* 0x002fe40007810000 */
[----:B------:R-:W-:Y:S01]  /*6500*/  ISETP.GT.AND P4, PT, R184, 0x28, PT ;  /* 0x00000028b800780c */ /* 0x000fe20003f84270 */
[----:B------:R1:W-:Y:S01]  /*6510*/  MUFU.EX2 R153, R157 ;  /* 0x0000009d00997308 */ /* 0x0003e20000000800 */
[----:B------:R-:W-:Y:S02]  /*6520*/  FSEL R164, R164, -INF , P5 ;  /* 0xff800000a4a47808 */ /* 0x000fe40002800000 */
[----:B------:R-:W-:Y:S02]  /*6530*/  FMNMX.FTZ R155, R214, R155, !PT ;  /* 0x0000009bd69b7209 */ /* 0x000fe40007810000 */
[----:B------:R-:W-:-:S02]  /*6540*/  ISETP.GT.AND P5, PT, R184, 0x29, PT ;  /* 0x00000029b800780c */ /* 0x000fc40003fa4270 */
[----:B------:R-:W-:Y:S01]  /*6550*/  FSEL R220, R167, -INF , P4 ;  /* 0xff800000a7dc7808 */ /* 0x000fe20002000000 */
[----:B------:R-:W-:-:S01]  /*6560*/  FFMA.FTZ R167, R196, R13, -R201 ;  /* 0x0000000dc4a77223 */ /* 0x000fc200000108c9 */
[----:B------:R-:W-:Y:S01]  /*6570*/  FMNMX.FTZ R155, R164, R155, !PT ;  /* 0x0000009ba49b7209 */ /* 0x000fe20007810000 */
[----:B------:R-:W-:Y:S01]  /*6580*/  MUFU.EX2 R21, R207 ;  /* 0x000000cf00157308 */ /* 0x000fe20000000800 */
[----:B------:R-:W-:Y:S02]  /*6590*/  ISETP.GT.AND P4, PT, R184, 0x30, PT ;  /* 0x00000030b800780c */ /* 0x000fe40003f84270 */
[----:B------:R-:W-:Y:S02]  /*65a0*/  FSEL R168, R168, -INF , P5 ;  /* 0xff800000a8a87808 */ /* 0x000fe40002800000 */
[----:B------:R-:W-:Y:S02]  /*65b0*/  FMNMX.FTZ R155, R220, R155, !PT ;  /* 0x0000009bdc9b7209 */ /* 0x000fe40007810000 */
[----:B------:R-:W-:Y:S01]  /*65c0*/  ISETP.GT.AND P5, PT, R184, 0x31, PT ;  /* 0x00000031b800780c */ /* 0x000fe20003fa4270 */
[----:B------:R-:W-:Y:S01]  /*65d0*/  MUFU.EX2 R154, R154 ;  /* 0x0000009a009a7308 */ /* 0x000fe20000000800 */
[----:B------:R-:W-:Y:S01]  /*65e0*/  FSEL R222, R171, -INF , P4 ;  /* 0xff800000abde7808 */ /* 0x000fe20002000000 */
[----:B------:R-:W-:Y:S01]  /*65f0*/  FFMA.FTZ R171, R174, R13, -R201 ;  /* 0x0000000daeab7223 */ /* 0x000fe200000108c9 */
[----:B-1----:R-:W-:-:S02]  /*6600*/  FMNMX.FTZ R157, R168, R155, !PT ;  /* 0x0000009ba89d7209 */ /* 0x002fc40007810000 */
[----:B------:R-:W-:Y:S02]  /*6610*/  ISETP.GT.AND P4, PT, R184, 0x38, PT ;  /* 0x00000038b800780c */ /* 0x000fe40003f84270 */
[----:B------:R-:W-:Y:S01]  /*6620*/  FSEL R172, R172, -INF , P5 ;  /* 0xff800000acac7808 */ /* 0x000fe20002800000 */
[----:B------:R1:W-:Y:S01]  /*6630*/  MUFU.EX2 R155, R161 ;  /* 0x000000a1009b7308 */ /* 0x0003e20000000800 */
[----:B------:R-:W-:Y:S02]  /*6640*/  FMNMX.FTZ R157, R222, R157, !PT ;  /* 0x0000009dde9d7209 */ /* 0x000fe40007810000 */
[----:B------:R-:W-:Y:S02]  /*6650*/  ISETP.GT.AND P5, PT, R184, 0x39, PT ;  /* 0x00000039b800780c */ /* 0x000fe40003fa4270 */
[----:B------:R-:W-:Y:S02]  /*6660*/  FSEL R175, R175, -INF , P4 ;  /* 0xff800000afaf7808 */ /* 0x000fe40002000000 */
[----:B------:R-:W-:Y:S01]  /*6670*/  FMNMX.FTZ R157, R172, R157, !PT ;  /* 0x0000009dac9d7209 */ /* 0x000fe20007810000 */
[----:B------:R-:W-:Y:S01]  /*6680*/  MUFU.EX2 R158, R158 ;  /* 0x0000009e009e7308 */ /* 0x000fe20000000800 */
[----:B------:R-:W-:-:S02]  /*6690*/  ISETP.GT.AND P4, PT, R184, 0x40, PT ;  /* 0x00000040b800780c */ /* 0x000fc40003f84270 */
[----:B------:R-:W-:Y:S02]  /*66a0*/  FSEL R176, R176, -INF , P5 ;  /* 0xff800000b0b07808 */ /* 0x000fe40002800000 */
[----:B------:R-:W-:Y:S02]  /*66b0*/  FMNMX.FTZ R157, R175, R157, !PT ;  /* 0x0000009daf9d7209 */ /* 0x000fe40007810000 */
[----:B------:R-:W-:Y:S01]  /*66c0*/  ISETP.GT.AND P5, PT, R184, 0x41, PT ;  /* 0x00000041b800780c */ /* 0x000fe20003fa4270 */
[----:B------:R-:W-:Y:S01]  /*66d0*/  MUFU.EX2 R162, R162 ;  /* 0x000000a200a27308 */ /* 0x000fe20000000800 */
[----:B------:R-:W-:Y:S02]  /*66e0*/  FSEL R178, R178, -INF , P4 ;  /* 0xff800000b2b27808 */ /* 0x000fe40002000000 */
[----:B------:R-:W-:Y:S02]  /*66f0*/  FMNMX.FTZ R159, R176, R157, !PT ;  /* 0x0000009db09f7209 */ /* 0x000fe40007810000 */
[----:B------:R-:W-:-:S02]  /*6700*/  ISETP.GT.AND P4, PT, R184, 0x48, PT ;  /* 0x00000048b800780c */ /* 0x000fc40003f84270 */
[----:B------:R-:W-:Y:S01]  /*6710*/  FSEL R181, R181, -INF , P5 ;  /* 0xff800000b5b57808 */ /* 0x000fe20002800000 */
[----:B------:R-:W-:Y:S01]  /*6720*/  MUFU.EX2 R157, R165 ;  /* 0x000000a5009d7308 */ /* 0x000fe20000000800 */
        /* <DEDUP_REMOVED lines=8> */
[C---:B------:R-:W-:Y:S01]  /*67b0*/  ISETP.GT.AND P5, PT, R184.reuse, 0x51, PT ;  /* 0x00000051b800780c */ /* 0x040fe20003fa4270 */
[----:B------:R-:W-:Y:S01]  /*67c0*/  MUFU.EX2 R192, R192 ;  /* 0x000000c000c07308 */ /* 0x000fe20000000800 */
[----:B------:R-:W-:Y:S02]  /*67d0*/  FSEL R183, R183, -INF , P4 ;  /* 0xff800000b7b77808 */ /* 0x000fe40002000000 */
[----:B-1----:R-:W-:Y:S02]  /*67e0*/  FMNMX.FTZ R161, R169, R159, !PT ;  /* 0x0000009fa9a17209 */ /* 0x002fe40007810000 */
[----:B------:R-:W-:-:S02]  /*67f0*/  ISETP.GT.AND P4, PT, R184, 0x58, PT ;  /* 0x00000058b800780c */ /* 0x000fc40003f84270 */
[----:B------:R-:W-:Y:S01]  /*6800*/  FSEL R190, R185, -INF , P5 ;  /* 0xff800000b9be7808 */ /* 0x000fe20002800000 */
[----:B------:R1:W-:Y:S01]  /*6810*/  MUFU.EX2 R159, R163 ;  /* 0x000000a3009f7308 */ /* 0x0003e20000000800 */
[----:B------:R-:W-:Y:S01]  /*6820*/  FMNMX.FTZ R161, R183, R161, !PT ;  /* 0x000000a1b7a17209 */ /* 0x000fe20007810000 */
[----:B------:R-:W-:Y:S01]  /*6830*/  FFMA.FTZ R185, R200, R13, -R201 ;  /* 0x0000000dc8b97223 */ /* 0x000fe200000108c9 */
[----:B------:R-:W-:Y:S02]  /*6840*/  ISETP.GT.AND P5, PT, R184, 0x59, PT ;  /* 0x00000059b800780c */ /* 0x000fe40003fa4270 */
[----:B------:R-:W-:Y:S02]  /*6850*/  FSEL R187, R187, -INF , P4 ;  /* 0xff800000bbbb7808 */ /* 0x000fe40002000000 */
[----:B------:R-:W-:Y:S01]  /*6860*/  FMNMX.FTZ R161, R190, R161, !PT ;  /* 0x000000a1bea17209 */ /* 0x000fe20007810000 */
[----:B------:R-:W-:Y:S01]  /*6870*/  MUFU.EX2 R224, R224 ;  /* 0x000000e000e07308 */ /* 0x000fe20000000800 */
[----:B------:R-:W-:-:S02]  /*6880*/  ISETP.GT.AND P4, PT, R184, 0x60, PT ;  /* 0x00000060b800780c */ /* 0x000fc40003f84270 */
[----:B0-----:R-:W-:Y:S02]  /*6890*/  FSEL R189, R189, -INF , P5 ;  /* 0xff800000bdbd7808 */ /* 0x001fe40002800000 */
[----:B------:R-:W-:Y:S02]  /*68a0*/  FMNMX.FTZ R161, R187, R161, !PT ;  /* 0x000000a1bba17209 */ /* 0x000fe40007810000 */
[C---:B------:R-:W-:Y:S01]  /*68b0*/  ISETP.GT.AND P5, PT, R184.reuse, 0x61, PT ;  /* 0x00000061b800780c */ /* 0x040fe20003fa4270 */
[----:B------:R-:W-:Y:S01]  /*68c0*/  MUFU.EX2 R226, R226 ;  /* 0x000000e200e27308 */ /* 0x000fe20000000800 */
[----:B--2---:R-:W-:Y:S02]  /*68d0*/  FSEL R191, R191, -INF , P4 ;  /* 0xff800000bfbf7808 */ /* 0x004fe40002000000 */
[----:B-1----:R-:W-:Y:S02]  /*68e0*/  FMNMX.FTZ R163, R189, R161, !PT ;  /* 0x000000a1bda37209 */ /* 0x002fe40007810000 */
[----:B------:R-:W-:-:S02]  /*68f0*/  ISETP.GT.AND P4, PT, R184, 0x68, PT ;  /* 0x00000068b800780c */ /* 0x000fc40003f84270 */
        /* <DEDUP_REMOVED lines=8> */
[----:B------:R-:W-:Y:S01]  /*6980*/  FSEL R174, R197, -INF , P5 ;  /* 0xff800000c5ae7808 */ /* 0x000fe20002800000 */
[----:B------:R-:W-:-:S01]  /*6990*/  FFMA.FTZ R197, R230, R13, -R201 ;  /* 0x0000000de6c57223 */ /* 0x000fc200000108c9 */
[----:B------:R-:W-:Y:S02]  /*69a0*/  FMNMX.FTZ R165, R195, R165, !PT ;  /* 0x000000a5c3a57209 */ /* 0x000fe40007810000 */
[----:B------:R-:W-:Y:S01]  /*69b0*/  ISETP.GT.AND P5, PT, R184, 0x71, PT ;  /* 0x00000071b800780c */ /* 0x000fe20003fa4270 */
[----:B------:R1:W-:Y:S01]  /*69c0*/  MUFU.EX2 R163, R171 ;  /* 0x000000ab00a37308 */ /* 0x0003e20000000800 */
[----:B------:R-:W-:Y:S02]  /*69d0*/  FSEL R198, R198, -INF , P4 ;  /* 0xff800000c6c67808 */ /* 0x000fe40002000000 */
[----:B0-----:R-:W-:Y:S02]  /*69e0*/  FMNMX.FTZ R167, R174, R165, !PT ;  /* 0x000000a5aea77209 */ /* 0x001fe40007810000 */
[----:B------:R-:W-:-:S02]  /*69f0*/  ISETP.GT.AND P4, PT, R184, 0x78, PT ;  /* 0x00000078b800780c */ /* 0x000fc40003f84270 */
[----:B---3--:R-:W-:Y:S01]  /*6a00*/  FSEL R200, R199, -INF , P5 ;  /* 0xff800000c7c87808 */ /* 0x008fe20002800000 */
[----:B------:R0:W-:Y:S01]  /*6a10*/  MUFU.EX2 R165, R185 ;  /* 0x000000b900a57308 */ /* 0x0001e20000000800 */
[----:B------:R-:W-:Y:S01]  /*6a20*/  FMNMX.FTZ R167, R198, R167, !PT ;  /* 0x000000a7c6a77209 */ /* 0x000fe20007810000 */
[-CC-:B-1----:R-:W-:Y:S01]  /*6a30*/  FFMA.FTZ R171, R212, R13.reuse, -R201.reuse ;  /* 0x0000000dd4ab7223 */ /* 0x182fe200000108c9 */
[----:B------:R-:W-:Y:S01]  /*6a40*/  ISETP.GT.AND P5, PT, R184, 0x79, PT ;  /* 0x00000079b800780c */ /* 0x000fe20003fa4270 */
[-CC-:B------:R-:W-:Y:S01]  /*6a50*/  FFMA.FTZ R184, R180, R13.reuse, -R201.reuse ;  /* 0x0000000db4b87223 */ /* 0x180fe200000108c9 */
[----:B-----5:R-:W-:Y:S01]  /*6a60*/  FSEL R202, R202, -INF , P4 ;  /* 0xff800000caca7808 */ /* 0x020fe20002000000 */
[--C-:B------:R-:W-:Y:S01]  /*6a70*/  FFMA.FTZ R212, R232, R13, -R201.reuse ;  /* 0x0000000de8d47223 */ /* 0x100fe200000108c9 */
[----:B------:R-:W-:Y:S01]  /*6a80*/  FMNMX.FTZ R167, R200, R167, !PT ;  /* 0x000000a7c8a77209 */ /* 0x000fe20007810000 */
[----:B------:R-:W-:Y:S01]  /*6a90*/  MUFU.EX2 R171, R171 ;  /* 0x000000ab00ab7308 */ /* 0x000fe20000000800 */
[----:B------:R-:W-:Y:S01]  /*6aa0*/  FSEL R203, R203, -INF , P5 ;  /* 0xff800000cbcb7808 */ /* 0x000fe20002800000 */
[--C-:B0-----:R-:W-:Y:S01]  /*6ab0*/  FFMA.FTZ R185, R236, R13, -R201.reuse ;  /* 0x0000000decb97223 */ /* 0x101fe200000108c9 */
[----:B------:R-:W-:Y:S01]  /*6ac0*/  FMNMX.FTZ R180, R202, R167, !PT ;  /* 0x000000a7cab47209 */ /* 0x000fe20007810000 */
[-CC-:B------:R-:W-:Y:S01]  /*6ad0*/  FFMA.FTZ R167, R204, R13.reuse, -R201.reuse ;  /* 0x0000000dcca77223 */ /* 0x180fe200000108c9 */
[----:B------:R-:W-:-:S01]  /*6ae0*/  FFMA.FTZ R204, R208, R13, -R201 ;  /* 0x0000000dd0cc7223 */ /* 0x000fc200000108c9 */
[--C-:B------:R-:W-:Y:S01]  /*6af0*/  FFMA.FTZ R208, R234, R13, -R201.reuse ;  /* 0x0000000dead07223 */ /* 0x100fe200000108c9 */
[----:B------:R-:W-:Y:S01]  /*6b00*/  FMNMX.FTZ R180, R203, R180, !PT ;  /* 0x000000b4cbb47209 */ /* 0x000fe20007810000 */
[----:B------:R-:W-:Y:S04]  /*6b10*/  MUFU.EX2 R184, R184 ;  /* 0x000000b800b87308 */ /* 0x000fe80000000800 */
[----:B------:R-:W0:Y:S04]  /*6b20*/  SHFL.BFLY PT, R193, R180, 0x2, 0x1f ;  /* 0x0c401f00b4c17f89 */ /* 0x000e2800000e0000 */
[----:B------:R-:W-:Y:S08]  /*6b30*/  MUFU.EX2 R167, R167 ;  /* 0x000000a700a77308 */ /* 0x000ff00000000800 */
[----:B------:R-:W-:Y:S08]  /*6b40*/  MUFU.EX2 R204, R204 ;  /* 0x000000cc00cc7308 */ /* 0x000ff00000000800 */
        /* <DEDUP_REMOVED lines=11> */
[----:B------:R-:W-:Y:S03]  /*6c00*/  MUFU.EX2 R173, R173 ;  /* 0x000000ad00ad7308 */ /* 0x000fe60000000800 */
[----:B------:R-:W-:-:S05]  /*6c10*/  FSEL R199, R199, RZ, P4 ;  /* 0x000000ffc7c77208 */ /* 0x000fca0002000000 */
[-CC-:B------:R-:W-:Y:S01]  /*6c20*/  FFMA.FTZ R211, R168, R13.reuse, -R199.reuse ;  /* 0x0000000da8d37223 */ /* 0x180fe200000108c7 */
[----:B------:R-:W-:Y:S01]  /*6c30*/  FSEL R168, R170, RZ, P3 ;  /* 0x000000ffaaa87208 */ /* 0x000fe20001800000 */
[-CC-:B------:R-:W-:Y:S01]  /*6c40*/  FFMA.FTZ R213, R172, R13.reuse, -R199.reuse ;  /* 0x0000000dacd57223 */ /* 0x180fe200000108c7 */
[----:B------:R-:W-:-:S01]  /*6c50*/  FFMA.FTZ R172, R175, R13, -R199 ;  /* 0x0000000dafac7223 */ /* 0x000fc200000108c7 */
[----:B------:R-:W-:Y:S01]  /*6c60*/  FSEL R175, R180, RZ, P4 ;  /* 0x000000ffb4af7208 */ /* 0x000fe20002000000 */
[----:B------:R-:W-:-:S01]  /*6c70*/  FFMA.FTZ R228, R15, R13, -R199 ;  /* 0x0000000d0fe47223 */ /* 0x000fc200000108c7 */
[----:B------:R-:W-:Y:S01]  /*6c80*/  FADD.FTZ R168, -R168, R9 ;  /* 0x00000009a8a87221 */ /* 0x000fe20000010100 */
[----:B------:R-:W-:-:S01]  /*6c90*/  FFMA.FTZ R15, R188, R13, -R199 ;  /* 0x0000000dbc0f7223 */ /* 0x000fc200000108c7 */
[-CC-:B------:R-:W-:Y:S01]  /*6ca0*/  FFMA.FTZ R188, R206, R13.reuse, -R199.reuse ;  /* 0x0000000dcebc7223 */ /* 0x180fe200000108c7 */
[----:B------:R-:W-:-:S01]  /*6cb0*/  FFMA.FTZ R201, R152, R13, -R199 ;  /* 0x0000000d98c97223 */ /* 0x000fc200000108c7 */
[----:B------:R-:W-:Y:S01]  /*6cc0*/  FMUL.FTZ R206, R168, R13 ;  /* 0x0000000da8ce7220 */ /* 0x000fe20000410000 */
[----:B------:R-:W-:-:S01]  /*6cd0*/  FADD.FTZ R168, -R175, R10 ;  /* 0x0000000aafa87221 */ /* 0x000fc20000010100 */
[----:B------:R-:W-:Y:S01]  /*6ce0*/  MUFU.EX2 R228, R228 ;  /* 0x000000e400e47308 */ /* 0x000fe20000000800 */
[----:B------:R-:W-:-:S01]  /*6cf0*/  FFMA.FTZ R22, R22, R13, -R199 ;  /* 0x0000000d16167223 */ /* 0x000fc200000108c7 */
[-CC-:B------:R-:W-:Y:S01]  /*6d00*/  FFMA.FTZ R205, R156, R13.reuse, -R199.reuse ;  /* 0x0000000d9ccd7223 */ /* 0x180fe200000108c7 */
[-C--:B------:R-:W-:Y:S01]  /*6d10*/  FMUL.FTZ R175, R168, R13.reuse ;  /* 0x0000000da8af7220 */ /* 0x080fe20000410000 */
        /* <DEDUP_REMOVED lines=14> */
[----:B------:R-:W-:-:S06]  /*6e00*/  WARPGROUP.DEPBAR.LE gsb0, 0x0 ;  /* 0x00008000000079c5 */ /* 0x000fcc0000010000 */
[----:B------:R-:W2:Y:S01]  /*6e10*/  MUFU.EX2 R15, R15 ;  /* 0x0000000f000f7308 */ /* 0x000ea20000000800 */
[----:B0-----:R-:W-:-:S04]  /*6e20*/  FFMA.FTZ R215, R10, R4, R179 ;  /* 0x000000040ad77223 */ /* 0x001fc800000100b3 */
[----:B------:R-:W-:-:S03]  /*6e30*/  FADD.FTZ R215, R14, R215 ;  /* 0x000000d70ed77221 */ /* 0x000fc60000010000 */
[----:B------:R-:W0:Y:S01]  /*6e40*/  MUFU.EX2 R188, R188 ;  /* 0x000000bc00bc7308 */ /* 0x000e220000000800 */
[----:B-1----:R-:W-:-:S07]  /*6e50*/  FFMA.FTZ R4, R175, R3, R228 ;  /* 0x00000003af047223 */ /* 0x002fce00000100e4 */
[----:B------:R-:W1:Y:S01]  /*6e60*/  MUFU.EX2 R201, R201 ;  /* 0x000000c900c97308 */ /* 0x000e620000000800 */
[----:B--2---:R-:W-:-:S01]  /*6e70*/  FADD.FTZ R3, R15, R4 ;  /* 0x000000040f037221 */ /* 0x004fc20000010000 */
[----:B------:R-:W-:-:S04]  /*6e80*/  FADD.FTZ R4, R20, R215 ;  /* 0x000000d714047221 */ /* 0x000fc80000010000 */
[----:B------:R-:W-:Y:S02]  /*6e90*/  FADD.FTZ R4, R21, R4 ;  /* 0x0000000415047221 */ /* 0x000fe40000010000 */
[----:B------:R-:W2:Y:S08]  /*6ea0*/  MUFU.EX2 R22, R22 ;  /* 0x0000001600167308 */ /* 0x000eb00000000800 */
[----:B------:R-:W3:Y:S08]  /*6eb0*/  MUFU.EX2 R205, R205 ;  /* 0x000000cd00cd7308 */ /* 0x000ef00000000800 */
[----:B------:R-:W-:Y:S08]  /*6ec0*/  MUFU.EX2 R9, R172 ;  /* 0x000000ac00097308 */ /* 0x000ff00000000800 */
[----:B------:R-:W4:Y:S08]  /*6ed0*/  MUFU.EX2 R152, R152 ;  /* 0x0000009800987308 */ /* 0x000f300000000800 */
[----:B------:R0:W-:Y:S08]  /*6ee0*/  MUFU.EX2 R172, R178 ;  /* 0x000000b200ac7308 */ /* 0x0001f00000000800 */
[----:B------:R-:W5:Y:S01]  /*6ef0*/  MUFU.EX2 R207, R207 ;  /* 0x000000cf00cf7308 */ /* 0x000f620000000800 */
[----:B0-----:R-:W-:-:S04]  /*6f00*/  FADD.FTZ R178, R188, R3 ;  /* 0x00000003bcb27221 */ /* 0x001fc80000010000 */
[----:B-1----:R-:W-:Y:S01]  /*6f10*/  FADD.FTZ R3, R201, R178 ;  /* 0x000000b2c9037221 */ /* 0x002fe20000010000 */
[----:B------:R-:W-:-:S01]  /*6f20*/  FFMA.FTZ R178, R183, R13, -R199 ;  /* 0x0000000db7b27223 */ /* 0x000fc200000108c7 */
[----:B------:R-:W-:Y:S01]  /*6f30*/  FADD.FTZ R183, R23, R4 ;  /* 0x0000000417b77221 */ /* 0x000fe20000010000 */
[----:B------:R-:W0:Y:S01]  /*6f40*/  MUFU.EX2 R156, R156 ;  /* 0x0000009c009c7308 */ /* 0x000e220000000800 */
[----:B--2---:R-:W-:-:S02]  /*6f50*/  FADD.FTZ R4, R22, R3 ;  /* 0x0000000316047221 */ /* 0x004fc40000010000 */
[----:B------:R-:W-:Y:S01]  /*6f60*/  FADD.FTZ R182, R154, R183 ;  /* 0x000000b79ab67221 */ /* 0x000fe20000010000 */
[----:B------:R-:W-:-:S01]  /*6f70*/  FFMA.FTZ R183, R190, R13, -R199 ;  /* 0x0000000dbeb77223 */ /* 0x000fc200000108c7 */
[----:B---3--:R-:W-:Y:S02]  /*6f80*/  FADD.FTZ R3, R205, R4 ;  /* 0x00000004cd037221 */ /* 0x008fe40000010000 */
[----:B------:R-:W-:-:S01]  /*6f90*/  FADD.FTZ R215, R153, R182 ;  /* 0x000000b699d77221 */ /* 0x000fc20000010000 */
[----:B------:R-:W1:Y:S01]  /*6fa0*/  MUFU.EX2 R209, R209 ;  /* 0x000000d100d17308 */ /* 0x000e620000000800 */
[----:B----4-:R-:W-:-:S01]  /*6fb0*/  FADD.FTZ R4, R152, R3 ;  /* 0x0000000398047221 */ /* 0x010fc20000010000 */
[----:B------:R-:W-:Y:S01]  /*6fc0*/  FFMA.FTZ R182, R187, R13, -R199 ;  /* 0x0000000dbbb67223 */ /* 0x000fe200000108c7 */
[----:B------:R-:W-:-:S02]  /*6fd0*/  FADD.FTZ R190, R158, R215 ;  /* 0x000000d79ebe7221 */ /* 0x000fc40000010000 */
[----:B-----5:R-:W-:Y:S02]  /*6fe0*/  FADD.FTZ R3, R207, R4 ;  /* 0x00000004cf037221 */ /* 0x020fe40000010000 */
[----:B------:R-:W-:-:S01]  /*6ff0*/  FADD.FTZ R187, R155, R190 ;  /* 0x000000be9bbb7221 */ /* 0x000fc20000010000 */
[----:B------:R-:W2:Y:S01]  /*7000*/  MUFU.EX2 R160, R160 ;  /* 0x000000a000a07308 */ /* 0x000ea20000000800 */
[----:B0-----:R-:W-:-:S02]  /*7010*/  FADD.FTZ R4, R156, R3 ;  /* 0x000000039c047221 */ /* 0x001fc40000010000 */
[----:B------:R-:W-:Y:S01]  /*7020*/  FADD.FTZ R190, R162, R187 ;  /* 0x000000bba2be7221 */ /* 0x000fe20000010000 */
[----:B------:R-:W-:-:S03]  /*7030*/  FFMA.FTZ R187, R189, R13, -R199 ;  /* 0x0000000dbdbb7223 */ /* 0x000fc600000108c7 */
[----:B------:R-:W-:Y:S01]  /*7040*/  FADD.FTZ R189, R157, R190 ;  /* 0x000000be9dbd7221 */ /* 0x000fe20000010000 */
[----:B------:R-:W0:Y:S01]  /*7050*/  MUFU.EX2 R211, R211 ;  /* 0x000000d300d37308 */ /* 0x000e220000000800 */
[----:B-1----:R-:W-:-:S02]  /*7060*/  FADD.FTZ R3, R209, R4 ;  /* 0x00000004d1037221 */ /* 0x002fc40000010000 */
[----:B------:R-:W-:Y:S01]  /*7070*/  FADD.FTZ R190, R166, R189 ;  /* 0x000000bda6be7221 */ /* 0x000fe20000010000 */
[----:B------:R-:W-:-:S03]  /*7080*/  FFMA.FTZ R189, R191, R13, -R199 ;  /* 0x0000000dbfbd7223 */ /* 0x000fc600000108c7 */
[----:B------:R-:W-:Y:S01]  /*7090*/  FADD.FTZ R191, R159, R190 ;  /* 0x000000be9fbf7221 */ /* 0x000fe20000010000 */
[----:B------:R-:W1:Y:S01]  /*70a0*/  MUFU.EX2 R164, R164 ;  /* 0x000000a400a47308 */ /* 0x000e620000000800 */
[----:B--2---:R-:W-:-:S01]  /*70b0*/  FADD.FTZ R4, R160, R3 ;  /* 0x00000003a0047221 */ /* 0x004fc20000010000 */
[----:B------:R-:W-:Y:S01]  /*70c0*/  FFMA.FTZ R190, R196, R13, -R199 ;  /* 0x0000000dc4be7223 */ /* 0x000fe200000108c7 */
[----:B------:R-:W-:-:S01]  /*70d0*/  FADD.FTZ R206, R192, R191 ;  /* 0x000000bfc0ce7221 */ /* 0x000fc20000010000 */
[----:B------:R-:W-:-:S03]  /*70e0*/  FFMA.FTZ R191, R195, R13, -R199 ;  /* 0x0000000dc3bf7223 */ /* 0x000fc600000108c7 */
[----:B------:R-:W-:Y:S01]  /*70f0*/  FADD.FTZ R206, R161, R206 ;  /* 0x000000cea1ce7221 */ /* 0x000fe20000010000 */
[----:B------:R-:W2:Y:S01]  /*7100*/  MUFU.EX2 R213, R213 ;  /* 0x000000d500d57308 */ /* 0x000ea20000000800 */
[----:B0-----:R-:W-:-:S02]  /*7110*/  FADD.FTZ R3, R211, R4 ;  /* 0x00000004d3037221 */ /* 0x001fc40000010000 */
[----:B------:R-:W-:-:S04]  /*7120*/  FADD.FTZ R206, R163, R206 ;  /* 0x000000cea3ce7221 */ /* 0x000fc80000010000 */
[----:B------:R-:W-:Y:S01]  /*7130*/  FADD.FTZ R195, R165, R206 ;  /* 0x000000cea5c37221 */ /* 0x000fe20000010000 */
[----:B------:R-:W0:Y:S01]  /*7140*/  MUFU.EX2 R168, R168 ;  /* 0x000000a800a87308 */ /* 0x000e220000000800 */
[----:B-1----:R-:W-:-:S01]  /*7150*/  FADD.FTZ R4, R164, R3 ;  /* 0x00000003a4047221 */ /* 0x002fc20000010000 */
[----:B------:R-:W-:Y:S02]  /*7160*/  IMAD.U32 R206, RZ, RZ, UR7 ;  /* 0x00000007ffce7e24 */ /* 0x000fe4000f8e00ff */
[----:B------:R-:W-:-:S04]  /*7170*/  FADD.FTZ R196, R184, R195 ;  /* 0x000000c3b8c47221 */ /* 0x000fc80000010000 */
[----:B------:R-:W-:Y:S01]  /*7180*/  FADD.FTZ R195, R167, R196 ;  /* 0x000000c4a7c37221 */ /* 0x000fe20000010000 */
[----:B------:R-:W1:Y:S01]  /*7190*/  MUFU.EX2 R181, R181 ;  /* 0x000000b500b57308 */ /* 0x000e620000000800 */
[----:B--2---:R-:W-:-:S01]  /*71a0*/  FADD.FTZ R4, R213, R4 ;  /* 0x00000004d5047221 */ /* 0x004fc20000010000 */
[----:B------:R-:W-:Y:S01]  /*71b0*/  @!P0 LEA R206, R206, UR36, 0x3 ;  /* 0x00000024cece8c11 */ /* 0x000fe2000f8e18ff */
[----:B------:R-:W-:-:S01]  /*71c0*/  FADD.FTZ R196, R204, R195 ;  /* 0x000000c3ccc47221 */ /* 0x000fc20000010000 */
[----:B------:R-:W-:Y:S01]  /*71d0*/  FFMA.FTZ R195, R198, R13, -R199 ;  /* 0x0000000dc6c37223 */ /* 0x000fe200000108c7 */
[----:B------:R-:W-:-:S02]  /*71e0*/  FADD.FTZ R3, R9, R4 ;  /* 0x0000000409037221 */ /* 0x000fc40000010000 */
[----:B------:R-:W-:Y:S01]  /*71f0*/  FADD.FTZ R215, R171, R196 ;  /* 0x000000c4abd77221 */ /* 0x000fe20000010000 */
[----:B------:R-:W2:Y:S01]  /*7200*/  MUFU.EX2 R176, R176 ;  /* 0x000000b000b07308 */ /* 0x000ea20000000800 */
[----:B0-----:R-:W-:-:S01]  /*7210*/  FADD.FTZ R3, R168, R3 ;  /* 0x00000003a8037221 */ /* 0x001fc20000010000 */
[----:B------:R-:W-:Y:S01]  /*7220*/  FFMA.FTZ R196, R200, R13, -R199 ;  /* 0x0000000dc8c47223 */ /* 0x000fe200000108c7 */
[----:B------:R-:W-:-:S02]  /*7230*/  FADD.FTZ R198, R208, R215 ;  /* 0x000000d7d0c67221 */ /* 0x000fc40000010000 */
[----:B------:R-:W-:Y:S02]  /*7240*/  FADD.FTZ R4, R172, R3 ;  /* 0x00000003ac047221 */ /* 0x000fe40000010000 */
[----:B------:R-:W-:-:S01]  /*7250*/  FADD.FTZ R217, R185, R198 ;  /* 0x000000c6b9d97221 */ /* 0x000fc20000010000 */
[----:B------:R-:W0:Y:S01]  /*7260*/  MUFU.EX2 R169, R169 ;  /* 0x000000a900a97308 */ /* 0x000e220000000800 */
[----:B-1----:R-:W-:-:S01]  /*7270*/  FADD.FTZ R3, R181, R4 ;  /* 0x00000004b5037221 */ /* 0x002fc20000010000 */
[----:B------:R-:W-:Y:S01]  /*7280*/  FFMA.FTZ R198, R202, R13, -R199 ;  /* 0x0000000dcac67223 */ /* 0x000fe200000108c7 */
[----:B------:R-:W-:-:S01]  /*7290*/  FADD.FTZ R200, R212, R217 ;  /* 0x000000d9d4c87221 */ /* 0x000fc20000010000 */
[----:B------:R-:W-:-:S04]  /*72a0*/  FFMA.FTZ R199, R203, R13, -R199 ;  /* 0x0000000dcbc77223 */ /* 0x000fc800000108c7 */
[----:B------:R-:W1:Y:S01]  /*72b0*/  MUFU.EX2 R178, R178 ;  /* 0x000000b200b27308 */ /* 0x000e620000000800 */
[----:B--2---:R-:W-:-:S07]  /*72c0*/  FADD.FTZ R4, R176, R3 ;  /* 0x00000003b0047221 */ /* 0x004fce0000010000 */
[----:B------:R-:W2:Y:S01]  /*72d0*/  MUFU.EX2 R183, R183 ;  /* 0x000000b700b77308 */ /* 0x000ea20000000800 */
[----:B0-----:R-:W-:-:S07]  /*72e0*/  FADD.FTZ R3, R169, R4 ;  /* 0x00000004a9037221 */ /* 0x001fce0000010000 */
[----:B------:R-:W0:Y:S01]  /*72f0*/  MUFU.EX2 R182, R182 ;  /* 0x000000b600b67308 */ /* 0x000e220000000800 */
[----:B-1----:R-:W-:-:S01]  /*7300*/  FADD.FTZ R4, R178, R3 ;  /* 0x00000003b2047221 */ /* 0x002fc20000010000 */
[----:B------:R-:W-:-:S05]  /*7310*/  IADD3 R3, -R19, 0xb, RZ ;  /* 0x0000000b13037810 */ /* 0x000fca0007ffe1ff */
[----:B------:R1:W-:Y:S06]  /*7320*/  BAR.ARV R3, 0x100 ;  /* 0x000400030000751d */ /* 0x0003ec0000002000 */
[----:B------:R-:W3:Y:S01]  /*7330*/  MUFU.EX2 R187, R187 ;  /* 0x000000bb00bb7308 */ /* 0x000ee20000000800 */
[----:B--2---:R-:W-:-:S01]  /*7340*/  FADD.FTZ R215, R183, R4 ;  /* 0x00000004b7d77221 */ /* 0x004fc20000010000 */
[----:B-1----:R-:W-:-:S03]  /*7350*/  @!P0 VIADD R3, R206, 0x38840 ;  /* 0x00038840ce038836 */ /* 0x002fc60000000000 */
[----:B0-----:R-:W-:Y:S01]  /*7360*/  FADD.FTZ R4, R182, R215 ;  /* 0x000000d7b6047221 */ /* 0x001fe20000010000 */
[----:B------:R-:W-:-:S01]  /*7370*/  FADD.FTZ R215, R193, R200 ;  /* 0x000000c8c1d77221 */ /* 0x000fc20000010000 */
[----:B------:R-:W-:Y:S01]  /*7380*/  @!P0 PRMT R3, RZ, 0x654, R3 ;  /* 0x00000654ff038816 */ /* 0x000fe20000000003 */
[----:B------:R-:W0:Y:S03]  /*7390*/  MUFU.EX2 R189, R189 ;  /* 0x000000bd00bd7308 */ /* 0x000e260000000800 */
[----:B------:R1:W-:Y:S05]  /*73a0*/  @!P0 SYNCS.ARRIVE.TRANS64.RED.A1T0 RZ, [R3+URZ], RZ ;  /* 0x000000ff03ff89a7 */ /* 0x0003ea000810043f */
[----:B------:R-:W2:Y:S01]  /*73b0*/  MUFU.EX2 R190, R190 ;  /* 0x000000be00be7308 */ /* 0x000ea20000000800 */
[----:B---3--:R-:W-:-:S07]  /*73c0*/  FADD.FTZ R4, R187, R4 ;  /* 0x00000004bb047221 */ /* 0x008fce0000010000 */
[----:B------:R-:W3:Y:S01]  /*73d0*/  MUFU.EX2 R191, R191 ;  /* 0x000000bf00bf7308 */ /* 0x000ee20000000800 */
[----:B0-----:R-:W-:-:S01]  /*73e0*/  FADD.FTZ R217, R189, R4 ;  /* 0x00000004bdd97221 */ /* 0x001fc20000010000 */
[----:B------:R-:W-:-:S04]  /*73f0*/  FADD.FTZ R4, R224, R215 ;  /* 0x000000d7e0047221 */ /* 0x000fc80000010000 */
[----:B------:R-:W-:Y:S02]  /*7400*/  FADD.FTZ R203, R197, R4 ;  /* 0x00000004c5cb7221 */ /* 0x000fe40000010000 */
[----:B------:R-:W0:Y:S01]  /*7410*/  MUFU.EX2 R174, R174 ;  /* 0x000000ae00ae7308 */ /* 0x000e220000000800 */
[----:B--2---:R-:W-:-:S01]  /*7420*/  FADD.FTZ R200, R190, R217 ;  /* 0x000000d9bec87221 */ /* 0x004fc20000010000 */
[----:B------:R-:W-:-:S06]  /*7430*/  FADD.FTZ R203, R226, R203 ;  /* 0x000000cbe2cb7221 */ /* 0x000fcc0000010000 */
[----:B------:R-:W1:Y:S01]  /*7440*/  MUFU.EX2 R195, R195 ;  /* 0x000000c300c37308 */ /* 0x000e620000000800 */
[----:B---3--:R-:W-:-:S01]  /*7450*/  FADD.FTZ R215, R191, R200 ;  /* 0x000000c8bfd77221 */ /* 0x008fc20000010000 */
[----:B------:R-:W-:-:S04]  /*7460*/  FADD.FTZ R200, R186, R203 ;  /* 0x000000cbbac87221 */ /* 0x000fc80000010000 */
[----:B------:R-:W-:Y:S02]  /*7470*/  FADD.FTZ R203, R173, R200 ;  /* 0x000000c8adcb7221 */ /* 0x000fe40000010000 */
        /* <DEDUP_REMOVED lines=14> */
.L_x_2136:
        /* <DEDUP_REMOVED lines=12> */
[-C--:B------:R-:W-:Y:S01]  /*7620*/  FMUL.FTZ R29, R29, R10.reuse ;  /* 0x0000000a1d1d7220 */ /* 0x080fe20000410000 */
[----:B------:R-:W-:Y:S01]  /*7630*/  F2FP.SATFINITE.E4M3.F32.PACK_AB_MERGE_C R20, R14, R179, R20 ;  /* 0x000000b30e14723e */ /* 0x000fe20004807014 */
[-C--:B------:R-:W-:Y:S01]  /*7640*/  FMUL.FTZ R32, R32, R10.reuse ;  /* 0x0000000a20207220 */ /* 0x080fe20000410000 */
[----:B------:R-:W-:Y:S01]  /*7650*/  F2FP.SATFINITE.E4M3.F32.PACK_AB_MERGE_C R157, R162, R155, R157 ;  /* 0x0000009ba29d723e */ /* 0x000fe2000480709d */
        /* <DEDUP_REMOVED lines=76> */
[-C--:B------:R-:W-:Y:S01]  /*7b20*/  FMUL.FTZ R26, R26, R175.reuse ;  /* 0x000000af1a1a7220 */ /* 0x080fe20000410000 */
[----:B------:R-:W-:Y:S01]  /*7b30*/  F2FP.SATFINITE.E4M3.F32.PACK_AB_MERGE_C R231, R205, R22, R152 ;  /* 0x00000016cde7723e */ /* 0x000fe20004807098 */
[-C--:B------:R-:W-:Y:S01]  /*7b40*/  FMUL.FTZ R27, R27, R175.reuse ;  /* 0x000000af1b1b7220 */ /* 0x080fe20000410000 */
        /* <DEDUP_REMOVED lines=76> */
[----:B------:R-:W-:Y:S01]  /*8010*/  IMAD.MOV.U32 R224, RZ, RZ, R157 ;  /* 0x000000ffffe07224 */ /* 0x000fe200078e009d */
[----:B------:R-:W-:Y:S06]  /*8020*/  @P3 BRA `(.L_x_2137) ;  /* 0xffffffcc00083947 */ /* 0x000fec000383ffff */
[----:B------:R-:W-:-:S05]  /*8030*/  UMOV UR4, UR7 ;  /* 0x0000000700047c82 */ /* 0x000fca0008000000 */
.L_x_2127:
[----:B------:R-:W-:-:S13]  /*8040*/  ISETP.GE.AND P2, PT, R12, R18, PT ;  /* 0x000000120c00720c */ /* 0x000fda0003f46270 */
[----:B------:R-:W-:Y:S05]  /*8050*/  @!P2 BRA `(.L_x_2138) ;  /* 0x0000002800a4a947 */ /* 0x000fea0003800000 */
[C---:B------:R-:W-:Y:S01]  /*8060*/  VIADD R9, R19.reuse, 0x8 ;  /* 0x0000000813097836 */ /* 0x040fe20000000000 */
[----:B------:R-:W-:Y:S01]  /*8070*/  IADD3 R19, -R19, 0xb, RZ ;  /* 0x0000000b13137810 */ /* 0x000fe20007ffe1ff */
[----:B------:R-:W-:Y:S01]  /*8080*/  IMAD.MOV.U32 R8, RZ, RZ, R180 ;  /* 0x000000ffff087224 */ /* 0x000fe200078e00b4 */
[----:B------:R-:W-:Y:S01]  /*8090*/  UMOV UR7, UR4 ;  /* 0x0000000400077c82 */ /* 0x000fe20008000000 */
[----:B------:R-:W-:Y:S02]  /*80a0*/  IMAD.MOV.U32 R5, RZ, RZ, R170 ;  /* 0x000000ffff057224 */ /* 0x000fe400078e00aa */
[----:B------:R-:W-:-:S07]  /*80b0*/  IMAD.MOV.U32 R10, RZ, RZ, R2 ;  /* 0x000000ffff0a7224 */ /* 0x000fce00078e0002 */
.L_x_2148:
[----:B------:R-:W-:Y:S01]  /*80c0*/  UIADD3 UR4, UR7, 0x1, URZ ;  /* 0x0000000107047890 */ /* 0x000fe2000fffe03f */
[----:B------:R-:W-:-:S03]  /*80d0*/  ISETP.NE.AND P3, PT, RZ, UR37, PT ;  /* 0x00000025ff007c0c */ /* 0x000fc6000bf65270 */
[----:B------:R-:W-:-:S04]  /*80e0*/  UISETP.NE.AND UP0, UPT, UR4, 0x2, UPT ;  /* 0x000000020400788c */ /* 0x000fc8000bf05270 */
[----:B------:R-:W-:Y:S02]  /*80f0*/  USEL UR10, URZ, 0x1, UP0 ;  /* 0x000000013f0a7887 */ /* 0x000fe40008000000 */
[----:B------:R-:W-:-:S04]  /*8100*/  USEL UR4, UR4, URZ, UP0 ;  /* 0x0000003f04047287 */ /* 0x000fc80008000000 */
[----:B------:R-:W-:Y:S01]  /*8110*/  LOP3.LUT R2, R10, UR10, RZ, 0x3c, !PT ;  /* 0x0000000a0a027c12 */ /* 0x000fe2000f8e3cff */
[----:B------:R-:W-:Y:S07]  /*8120*/  @P3 BRA `(.L_x_2139) ;  /* 0x0000000000283947 */ /* 0x000fee0003800000 */
[----:B------:R-:W-:Y:S05]  /*8130*/  @!P1 BRA `(.L_x_2140) ;  /* 0x0000000000049947 */ /* 0x000fea0003800000 */
[----:B------:R-:W-:Y:S01]  /*8140*/  BPT.TRAP 0x1 ;  /* 0x000000040000795c */ /* 0x000fe20000300000 */
.L_x_2140:
[----:B------:R-:W-:Y:S01]  /*8150*/  ULEA UR10, UR4, UR36, 0x3 ;  /* 0x00000024040a7291 */ /* 0x000fe2000f8e183f */
[----:B------:R-:W-:-:S08]  /*8160*/  SHF.L.U32 R11, R2, 0x1f, RZ ;  /* 0x0000001f020b7819 */ /* 0x000fd000000006ff */
[----:B------:R0:W1:Y:S01]  /*8170*/  SYNCS.PHASECHK.TRANS64.TRYWAIT P2, [UR10+0x38830], R11 ;  /* 0x0388300bff0075a7 */ /* 0x000062000804014a */
[----:B------:R-:W-:Y:S05]  /*8180*/  @!P1 BRA `(.L_x_2141) ;  /* 0x0000000000049947 */ /* 0x000fea0003800000 */
[----:B------:R-:W-:Y:S01]  /*8190*/  BPT.TRAP 0x1 ;  /* 0x000000040000795c */ /* 0x000fe20000300000 */
.L_x_2141:
[----:B-1----:R-:W-:Y:S05]  /*81a0*/  @P2 BRA `(.L_x_2139) ;  /* 0x0000000000082947 */ /* 0x002fea0003800000 */
[----:B------:R-:W1:Y:S02]  /*81b0*/  SYNCS.PHASECHK.TRANS64.TRYWAIT P2, [UR10+0x38830], R11 ;  /* 0x0388300bff0075a7 */ /* 0x000e64000804014a */
[----:B-1----:R-:W-:Y:S05]  /*81c0*/  @!P2 BRA `(.L_x_2142) ;  /* 0x000000b40044a947 */ /* 0x002fea0003800000 */
.L_x_2139:
        /* <DEDUP_REMOVED lines=43> */
[----:B--2---:R-:W-:Y:S05]  /*8480*/  @P3 BRA `(.L_x_2143) ;  /* 0x0000000000283947 */ /* 0x004fea0003800000 */
[----:B------:R-:W-:Y:S05]  /*8490*/  @!P1 BRA `(.L_x_2144) ;  /* 0x0000000000049947 */ /* 0x000fea0003800000 */
[----:B------:R-:W-:Y:S01]  /*84a0*/  BPT.TRAP 0x1 ;  /* 0x000000040000795c */ /* 0x000fe20000300000 */
.L_x_2144:
[----:B------:R-:W-:Y:S01]  /*84b0*/  ULEA UR10, UR7, UR36, 0x3 ;  /* 0x00000024070a7291 */ /* 0x000fe2000f8e183f */
[----:B------:R-:W-:-:S08]  /*84c0*/  SHF.L.U32 R10, R10, 0x1f, RZ ;  /* 0x0000001f0a0a7819 */ /* 0x000fd000000006ff */
[----:B------:R2:W3:Y:S01]  /*84d0*/  SYNCS.PHASECHK.TRANS64.TRYWAIT P2, [UR10+0x38850], R10 ;  /* 0x0388500aff0075a7 */ /* 0x0004e2000804014a */
[----:B------:R-:W-:Y:S05]  /*84e0*/  @!P1 BRA `(.L_x_2145) ;  /* 0x0000000000049947 */ /* 0x000fea0003800000 */
[----:B------:R-:W-:Y:S01]  /*84f0*/  BPT.TRAP 0x1 ;  /* 0x000000040000795c */ /* 0x000fe20000300000 */
.L_x_2145:
[----:B---3--:R-:W-:Y:S05]  /*8500*/  @P2 BRA `(.L_x_2143) ;  /* 0x0000000000082947 */ /* 0x008fea0003800000 */
[----:B------:R-:W3:Y:S02]  /*8510*/  SYNCS.PHASECHK.TRANS64.TRYWAIT P2, [UR10+0x38850], R10 ;  /* 0x0388500aff0075a7 */ /* 0x000ee4000804014a */
[----:B---3--:R-:W-:Y:S05]  /*8520*/  @!P2 BRA `(.L_x_2146) ;  /* 0x000000b00084a947 */ /* 0x008fea0003800000 */
.L_x_2143:
[----:B------:R-:W-:Y:S01]  /*8530*/  UIADD3 UR10, UR36, 0x400, URZ ;  /* 0x00000400240a7890 */ /* 0x000fe2000fffe03f */
[----:B------:R-:W-:Y:S01]  /*8540*/  WARPGROUP.ARRIVE ;  /* 0x00000000000079c5 */ /* 0x000fe20000000000 */
[----:B------:R-:W-:Y:S01]  /*8550*/  UMOV UR11, 0x40000040 ;  /* 0x40000040000b7882 */ /* 0x000fe20000000000 */
[----:B------:R-:W-:Y:S01]  /*8560*/  UMOV UR15, 0x40000040 ;  /* 0x40000040000f7882 */ /* 0x000fe20000000000 */
[----:B------:R-:W-:Y:S01]  /*8570*/  USHF.R.U32.HI UR10, URZ, 0x4, UR10 ;  /* 0x000000043f0a7899 */ /* 0x000fe2000801160a */
[C---:B0-2---:R-:W-:Y:S01]  /*8580*/  FMUL.FTZ R10, R0.reuse, R152 ;  /* 0x00000098000a7220 */ /* 0x045fe20000410000 */
[C---:B-1----:R-:W-:Y:S01]  /*8590*/  FMUL.FTZ R11, R0.reuse, R154 ;  /* 0x0000009a000b7220 */ /* 0x042fe20000410000 */
[C---:B------:R-:W-:Y:S01]  /*85a0*/  FMUL.FTZ R14, R0.reuse, R153 ;  /* 0x00000099000e7220 */ /* 0x040fe20000410000 */
        /* <DEDUP_REMOVED lines=18> */
[----:B------:R-:W-:Y:S01]  /*86d0*/  FMUL.FTZ R166, R0, R166 ;  /* 0x000000a600a67220 */ /* 0x000fe20000410000 */
        /* <DEDUP_REMOVED lines=52> */
[----:B------:R-:W-:Y:S01]  /*8a20*/  FMUL.FTZ R214, R0, R214 ;  /* 0x000000d600d67220 */ /* 0x000fe20000410000 */
[----:B------:R-:W-:-:S03]  /*8a30*/  UMOV UR11, 0x40000040 ;  /* 0x40000040000b7882 */ /* 0x000fc60000000000 */
        /* <DEDUP_REMOVED lines=11> */
[----:B------:R-:W-:Y:S01]  /*8af0*/  MUFU.TANH R168, R168 ;  /* 0x000000a800a87308 */ /* 0x000fe20000002400 */
[----:B0-----:R-:W-:-:S07]  /*8b00*/  FMNMX.FTZ R13, R164, R13, !PT ;  /* 0x0000000da40d7209 */ /* 0x001fce0007810000 */
[----:B------:R-:W-:Y:S01]  /*8b10*/  MUFU.TANH R234, R234 ;  /* 0x000000ea00ea7308 */ /* 0x000fe20000002400 */
[----:B-1----:R-:W-:-:S07]  /*8b20*/  FMNMX.FTZ R183, R166, R183, !PT ;  /* 0x000000b7a6b77209 */ /* 0x002fce0007810000 */
        /* <DEDUP_REMOVED lines=23> */
[C---:B------:R-:W-:Y:S01]  /*8ca0*/  FMUL.FTZ R230, R0.reuse, R167 ;  /* 0x000000a700e67220 */ /* 0x040fe20000410000 */
[C---:B------:R-:W-:Y:S02]  /*8cb0*/  FMUL.FTZ R165, R0.reuse, R189 ;  /* 0x000000bd00a57220 */ /* 0x040fe40000410000 */
[----:B------:R-:W-:Y:S01]  /*8cc0*/  MUFU.TANH R163, R163 ;  /* 0x000000a300a37308 */ /* 0x000fe20000002400 */
[----:B------:R-:W-:Y:S01]  /*8cd0*/  FMUL.FTZ R167, R0, R191 ;  /* 0x000000bf00a77220 */ /* 0x000fe20000410000 */
[----:B------:R-:W-:Y:S01]  /*8ce0*/  QGMMA.64x256x32.F32.E4M3.E4M3 R24, R224, gdesc[UR12], R24, gsb0 ;  /* 0x03e0000ce0187df3 */ /* 0x000fe20008000818 */
[----:B------:R-:W-:Y:S01]  /*8cf0*/  UIADD3 UR14, UR10, 0x4, URZ ;  /* 0x000000040a0e7890 */ /* 0x000fe2000fffe03f */
[----:B------:R-:W-:Y:S01]  /*8d00*/  UMOV UR15, 0x40000040 ;  /* 0x40000040000f7882 */ /* 0x000fe20000000000 */
[----:B------:R-:W-:-:S03]  /*8d10*/  UIADD3 UR10, UR10, 0x6, URZ ;  /* 0x000000060a0a7890 */ /* 0x000fc6000fffe03f */
[----:B------:R-:W0:Y:S08]  /*8d20*/  MUFU.TANH R228, R228 ;  /* 0x000000e400e47308 */ /* 0x000e300000002400 */
[----:B------:R-:W1:Y:S08]  /*8d30*/  MUFU.TANH R230, R230 ;  /* 0x000000e600e67308 */ /* 0x000e700000002400 */
[----:B------:R-:W-:Y:S01]  /*8d40*/  MUFU.TANH R165, R165 ;  /* 0x000000a500a57308 */ /* 0x000fe20000002400 */
[----:B0-----:R-:W-:-:S04]  /*8d50*/  FMNMX.FTZ R13, R228, R13, !PT ;  /* 0x0000000de40d7209 */ /* 0x001fc80007810000 */
[----:B------:R-:W-:-:S03]  /*8d60*/  FMNMX.FTZ R13, R168, R13, !PT ;  /* 0x0000000da80d7209 */ /* 0x000fc60007810000 */
[----:B------:R-:W-:Y:S01]  /*8d70*/  MUFU.TANH R196, R196 ;  /* 0x000000c400c47308 */ /* 0x000fe20000002400 */
[----:B-1----:R-:W-:Y:S02]  /*8d80*/  FMNMX.FTZ R183, R230, R183, !PT ;  /* 0x000000b7e6b77209 */ /* 0x002fe40007810000 */
[----:B------:R-:W-:Y:S02]  /*8d90*/  FMNMX.FTZ R13, R232, R13, !PT ;  /* 0x0000000de80d7209 */ /* 0x000fe40007810000 */
[----:B------:R-:W-:Y:S02]  /*8da0*/  FMNMX.FTZ R183, R234, R183, !PT ;  /* 0x000000b7eab77209 */ /* 0x000fe40007810000 */
[----:B------:R-:W-:Y:S01]  /*8db0*/  FMNMX.FTZ R170, R172, R13, !PT ;  /* 0x0000000dacaa7209 */ /* 0x000fe20007810000 */
[----:B------:R-:W0:Y:S01]  /*8dc0*/  MUFU.TANH R190, R190 ;  /* 0x000000be00be7308 */ /* 0x000e220000002400 */
[----:B------:R-:W-:Y:S01]  /*8dd0*/  FMNMX.FTZ R185, R236, R183, !PT ;  /* 0x000000b7ecb97209 */ /* 0x000fe20007810000 */
[----:B------:R-:W-:Y:S01]  /*8de0*/  FMUL.FTZ R183, R0, R207 ;  /* 0x000000cf00b77220 */ /* 0x000fe20000410000 */
[----:B------:R-:W-:-:S02]  /*8df0*/  FMNMX.FTZ R13, R15, R170, !PT ;  /* 0x000000aa0f0d7209 */ /* 0x000fc40007810000 */
[----:B------:R-:W-:Y:S02]  /*8e00*/  FMNMX.FTZ R180, R174, R185, !PT ;  /* 0x000000b9aeb47209 */ /* 0x000fe40007810000 */
[----:B------:R-:W-:Y:S01]  /*8e10*/  FMNMX.FTZ R170, R176, R13, !PT ;  /* 0x0000000db0aa7209 */ /* 0x000fe20007810000 */
[----:B------:R-:W-:Y:S01]  /*8e20*/  MUFU.TANH R173, R173 ;  /* 0x000000ad00ad7308 */ /* 0x000fe20000002400 */
[----:B------:R-:W-:Y:S02]  /*8e30*/  FMNMX.FTZ R185, R21, R180, !PT ;  /* 0x000000b415b97209 */ /* 0x000fe40007810000 */
[----:B------:R-:W-:Y:S02]  /*8e40*/  FMNMX.FTZ R170, R23, R170, !PT ;  /* 0x000000aa17aa7209 */ /* 0x000fe40007810000 */
[----:B------:R-:W-:Y:S01]  /*8e50*/  FMNMX.FTZ R180, R178, R185, !PT ;  /* 0x000000b9b2b47209 */ /* 0x000fe20007810000 */
[----:B------:R-:W-:Y:S01]  /*8e60*/  FMUL.FTZ R185, R0, R209 ;  /* 0x000000d100b97220 */ /* 0x000fe20000410000 */
[----:B------:R-:W-:Y:S01]  /*8e70*/  FMNMX.FTZ R170, R155, R170, !PT ;  /* 0x000000aa9baa7209 */ /* 0x000fe20007810000 */
[----:B------:R-:W1:Y:S01]  /*8e80*/  MUFU.TANH R167, R167 ;  /* 0x000000a700a77308 */ /* 0x000e620000002400 */
[----:B------:R-:W-:Y:S01]  /*8e90*/  FMNMX.FTZ R13, R153, R180, !PT ;  /* 0x000000b4990d7209 */ /* 0x000fe20007810000 */
[----:B------:R-:W-:-:S03]  /*8ea0*/  IMAD.U32 R209, RZ, RZ, UR4 ;  /* 0x00000004ffd17e24 */ /* 0x000fc6000f8e00ff */
        /* <DEDUP_REMOVED lines=8> */
[----:B------:R-:W2:Y:S01]  /*8f30*/  MUFU.TANH R194, R194 ;  /* 0x000000c200c27308 */ /* 0x000ea20000002400 */
[----:B------:R-:W-:-:S02]  /*8f40*/  FMNMX.FTZ R189, R163, R180, !PT ;  /* 0x000000b4a3bd7209 */ /* 0x000fc40007810000 */
[----:B------:R-:W-:Y:S02]  /*8f50*/  FMNMX.FTZ R170, R188, R13, !PT ;  /* 0x0000000dbcaa7209 */ /* 0x000fe40007810000 */
[----:B0-----:R-:W-:Y:S02]  /*8f60*/  FMNMX.FTZ R180, R190, R189, !PT ;  /* 0x000000bdbeb47209 */ /* 0x001fe40007810000 */
[----:B------:R-:W-:Y:S01]  /*8f70*/  FMNMX.FTZ R13, R165, R170, !PT ;  /* 0x000000aaa50d7209 */ /* 0x000fe20007810000 */
[----:B------:R-:W0:Y:S01]  /*8f80*/  MUFU.TANH R177, R177 ;  /* 0x000000b100b17308 */ /* 0x000e220000002400 */
[----:B-1----:R-:W-:Y:S02]  /*8f90*/  FMNMX.FTZ R189, R167, R180, !PT ;  /* 0x000000b4a7bd7209 */ /* 0x002fe40007810000 */
[----:B------:R-:W-:Y:S02]  /*8fa0*/  FMNMX.FTZ R170, R192, R13, !PT ;  /* 0x0000000dc0aa7209 */ /* 0x000fe40007810000 */
[----:B------:R-:W-:-:S02]  /*8fb0*/  @!P0 LEA R209, R209, UR36, 0x3 ;  /* 0x00000024d1d18c11 */ /* 0x000fc4000f8e18ff */
[----:B------:R-:W-:Y:S01]  /*8fc0*/  FMNMX.FTZ R13, R169, R170, !PT ;  /* 0x000000aaa90d7209 */ /* 0x000fe20007810000 */
[----:B------:R-:W1:Y:S01]  /*8fd0*/  MUFU.TANH R171, R171 ;  /* 0x000000ab00ab7308 */ /* 0x000e620000002400 */
[----:B--2---:R-:W-:Y:S01]  /*8fe0*/  FMNMX.FTZ R180, R194, R189, !PT ;  /* 0x000000bdc2b47209 */ /* 0x004fe20007810000 */
[----:B------:R-:W-:Y:S01]  /*8ff0*/  FMUL.FTZ R189, R0, R213 ;  /* 0x000000d500bd7220 */ /* 0x000fe20000410000 */
[----:B------:R-:W-:-:S04]  /*9000*/  FMNMX.FTZ R170, R196, R13, !PT ;  /* 0x0000000dc4aa7209 */ /* 0x000fc80007810000 */
[----:B------:R-:W-:Y:S01]  /*9010*/  FMNMX.FTZ R13, R173, R170, !PT ;  /* 0x000000aaad0d7209 */ /* 0x000fe20007810000 */
[----:B------:R-:W2:Y:S03]  /*9020*/  MUFU.TANH R204, R204 ;  /* 0x000000cc00cc7308 */ /* 0x000ea60000002400 */
[----:B------:R-:W-:-:S04]  /*9030*/  FMNMX.FTZ R170, R200, R13, !PT ;  /* 0x0000000dc8aa7209 */ /* 0x000fc80007810000 */
[----:B0-----:R-:W-:Y:S01]  /*9040*/  FMNMX.FTZ R13, R177, R170, !PT ;  /* 0x000000aab10d7209 */ /* 0x001fe20007810000 */
        /* <DEDUP_REMOVED lines=19> */
[----:B-1----:R-:W-:Y:S02]  /*9180*/  FMNMX.FTZ R170, R212, R13, !PT ;  /* 0x0000000dd4aa7209 */ /* 0x002fe40007810000 */
[----:B------:R-:W1:Y:S05]  /*9190*/  LDC R13, c[0x0][0x988] ;  /* 0x00026200ff0d7b82 */ /* 0x000e6a0000000800 */
[----:B------:R-:W3:Y:S01]  /*91a0*/  MUFU.TANH R183, R183 ;  /* 0x000000b700b77308 */ /* 0x000ee20000002400 */
[----:B--2---:R-:W-:-:S07]  /*91b0*/  FMNMX.FTZ R180, R206, R191, !PT ;  /* 0x000000bfceb47209 */ /* 0x004fce0007810000 */
[----:B------:R-:W2:Y:S01]  /*91c0*/  MUFU.TANH R210, R210 ;  /* 0x000000d200d27308 */ /* 0x000ea20000002400 */
[----:B0-----:R-:W-:-:S05]  /*91d0*/  FMNMX.FTZ R193, R189, R170, !PT ;  /* 0x000000aabdc17209 */ /* 0x001fca0007810000 */
[----:B------:R-:W0:Y:S02]  /*91e0*/  SHFL.BFLY PT, R170, R193, 0x2, 0x1f ;  /* 0x0c401f00c1aa7f89 */ /* 0x000e2400000e0000 */
[----:B------:R-:W4:Y:S01]  /*91f0*/  MUFU.TANH R187, R187 ;  /* 0x000000bb00bb7308 */ /* 0x000f220000002400 */
[----:B---3--:R-:W-:-:S07]  /*9200*/  FMNMX.FTZ R191, R183, R180, !PT ;  /* 0x000000b4b7bf7209 */ /* 0x008fce0007810000 */
[----:B------:R-:W3:Y:S01]  /*9210*/  MUFU.TANH R214, R214 ;  /* 0x000000d600d67308 */ /* 0x000ee20000002400 */
[----:B--2---:R-:W-:-:S04]  /*9220*/  FMNMX.FTZ R180, R210, R191, !PT ;  /* 0x000000bfd2b47209 */ /* 0x004fc80007810000 */
[----:B----4-:R-:W-:Y:S02]  /*9230*/  FMNMX.FTZ R191, R187, R180, !PT ;  /* 0x000000b4bbbf7209 */ /* 0x010fe40007810000 */
[----:B0-----:R-:W-:Y:S02]  /*9240*/  FMNMX.FTZ R195, R193, R170, !PT ;  /* 0x000000aac1c37209 */ /* 0x001fe40007810000 */
[----:B---3--:R-:W-:-:S03]  /*9250*/  FMNMX.FTZ R191, R214, R191, !PT ;  /* 0x000000bfd6bf7209 */ /* 0x008fc60007810000 */
[----:B------:R-:W0:Y:S02]  /*9260*/  SHFL.BFLY PT, R170, R195, 0x1, 0x1f ;  /* 0x0c201f00c3aa7f89 */ /* 0x000e2400000e0000 */
[----:B0-----:R-:W-:Y:S01]  /*9270*/  FMNMX.FTZ R170, R195, R170, !PT ;  /* 0x000000aac3aa7209 */ /* 0x001fe20007810000 */
[----:B------:R-:W-:Y:S02]  /*9280*/  WARPGROUP.DEPBAR.LE gsb0, 0x0 ;  /* 0x00008000000079c5 */ /* 0x000fe40000010000 */
[----:B------:R-:W-:Y:S01]  /*9290*/  WARPGROUP.ARRIVE ;  /* 0x00000000000079c5 */ /* 0x000fe20000000000 */
[----:B------:R-:W-:Y:S01]  /*92a0*/  FMUL.FTZ R224, R0, R215 ;  /* 0x000000d700e07220 */ /* 0x000fe20000410000 */
[----:B------:R-:W-:-:S04]  /*92b0*/  FADD.FTZ R226, -R170, R5 ;  /* 0x00000005aae27221 */ /* 0x000fc80000010100 */
[----:B------:R-:W-:Y:S01]  /*92c0*/  QGMMA.64x256x32.F32.E4M3.E4M3 R24, R220, gdesc[UR12], R24, gsb0 ;  /* 0x03e0000cdc187df3 */ /* 0x000fe20008000818 */
[----:B------:R-:W0:Y:S01]  /*92d0*/  MUFU.TANH R224, R224 ;  /* 0x000000e000e07308 */ /* 0x000e220000002400 */
[-C--:B-1----:R-:W-:Y:S01]  /*92e0*/  FMUL.FTZ R5, R226, R13.reuse ;  /* 0x0000000de2057220 */ /* 0x082fe20000410000 */
[----:B------:R-:W-:-:S04]  /*92f0*/  FFMA.FTZ R226, R170, R13, -8 ;  /* 0xc1000000aae27423 */ /* 0x000fc8000001000d */
        /* <DEDUP_REMOVED lines=11> */
[----:B0-----:R-:W-:Y:S01]  /*93b0*/  FMNMX.FTZ R191, R224, R191, !PT ;  /* 0x000000bfe0bf7209 */ /* 0x001fe20007810000 */
[-CC-:B------:R-:W-:Y:S01]  /*93c0*/  FFMA.FTZ R195, R158, R13.reuse, -R226.reuse ;  /* 0x0000000d9ec37223 */ /* 0x180fe200000108e2 */
[----:B------:R-:W-:-:S01]  /*93d0*/  FFMA.FTZ R199, R232, R13, -R226 ;  /* 0x0000000de8c77223 */ /* 0x000fc200000108e2 */
[-CC-:B------:R-:W-:Y:S01]  /*93e0*/  FFMA.FTZ R158, R172, R13.reuse, -R226.reuse ;  /* 0x0000000dac9e7223 */ /* 0x180fe200000108e2 */
[----:B------:R-:W-:-:S01]  /*93f0*/  FFMA.FTZ R15, R15, R13, -R226 ;  /* 0x0000000d0f0f7223 */ /* 0x000fc200000108e2 */
[----:B------:R-:W0:Y:S01]  /*9400*/  SHFL.BFLY PT, R180, R191, 0x2, 0x1f ;  /* 0x0c401f00bfb47f89 */ /* 0x000e2200000e0000 */
        /* <DEDUP_REMOVED lines=10> */
[----:B-1----:R-:W-:-:S07]  /*94b0*/  FFMA.FTZ R4, R5, R4, R10 ;  /* 0x0000000405047223 */ /* 0x002fce000001000a */
[----:B------:R-:W-:Y:S01]  /*94c0*/  MUFU.EX2 R22, R22 ;  /* 0x0000001600167308 */ /* 0x000fe20000000800 */
[----:B0-----:R-:W-:Y:S01]  /*94d0*/  FMNMX.FTZ R197, R191, R180, !PT ;  /* 0x000000b4bfc57209 */ /* 0x001fe20007810000 */
[-CC-:B------:R-:W-:Y:S01]  /*94e0*/  FFMA.FTZ R191, R14, R13.reuse, -R226.reuse ;  /* 0x0000000d0ebf7223 */ /* 0x180fe200000108e2 */
[----:B------:R-:W-:-:S01]  /*94f0*/  FFMA.FTZ R14, R20, R13, -R226 ;  /* 0x0000000d140e7223 */ /* 0x000fc200000108e2 */
[-CC-:B------:R-:W-:Y:S01]  /*9500*/  FFMA.FTZ R20, R156, R13.reuse, -R226.reuse ;  /* 0x0000000d9c147223 */ /* 0x180fe200000108e2 */
[----:B------:R-:W-:-:S01]  /*9510*/  FFMA.FTZ R156, R168, R13, -R226 ;  /* 0x0000000da89c7223 */ /* 0x000fc200000108e2 */
[----:B------:R-:W0:Y:S01]  /*9520*/  SHFL.BFLY PT, R180, R197, 0x1, 0x1f ;  /* 0x0c201f00c5b47f89 */ /* 0x000e2200000e0000 */
[----:B------:R-:W-:-:S01]  /*9530*/  FFMA.FTZ R168, R157, R13, -R226 ;  /* 0x0000000d9da87223 */ /* 0x000fc200000108e2 */
[-CC-:B------:R-:W-:Y:S01]  /*9540*/  FFMA.FTZ R157, R184, R13.reuse, -R226.reuse ;  /* 0x0000000db89d7223 */ /* 0x180fe200000108e2 */
[----:B------:R-:W-:-:S01]  /*9550*/  FFMA.FTZ R184, R169, R13, -R226 ;  /* 0x0000000da9b87223 */ /* 0x000fc200000108e2 */
[-CC-:B------:R-:W-:Y:S01]  /*9560*/  FFMA.FTZ R169, R196, R13.reuse, -R226.reuse ;  /* 0x0000000dc4a97223 */ /* 0x180fe200000108e2 */
[----:B------:R-:W-:-:S01]  /*9570*/  FFMA.FTZ R196, R181, R13, -R226 ;  /* 0x0000000db5c47223 */ /* 0x000fc200000108e2 */
[-C--:B------:R-:W-:Y:S01]  /*9580*/  FFMA.FTZ R181, R208, R13.reuse, -R226 ;  /* 0x0000000dd0b57223 */ /* 0x080fe200000108e2 */
[----:B------:R-:W1:Y:S08]  /*9590*/  MUFU.EX2 R191, R191 ;  /* 0x000000bf00bf7308 */ /* 0x000e700000000800 */
[----:B------:R-:W2:Y:S08]  /*95a0*/  MUFU.EX2 R14, R14 ;  /* 0x0000000e000e7308 */ /* 0x000eb00000000800 */
[----:B------:R-:W-:Y:S01]  /*95b0*/  MUFU.EX2 R20, R20 ;  /* 0x0000001400147308 */ /* 0x000fe20000000800 */
[----:B0-----:R-:W-:Y:S01]  /*95c0*/  FMNMX.FTZ R180, R197, R180, !PT ;  /* 0x000000b4c5b47209 */ /* 0x001fe20007810000 */
[----:B-1----:R-:W-:Y:S01]  /*95d0*/  FADD.FTZ R207, R191, R4 ;  /* 0x00000004bfcf7221 */ /* 0x002fe20000010000 */
[----:B------:R-:W-:-:S03]  /*95e0*/  FFMA.FTZ R197, R228, R13, -R226 ;  /* 0x0000000de4c57223 */ /* 0x000fc600000108e2 */
[C---:B------:R-:W-:Y:S01]  /*95f0*/  FADD.FTZ R8, -R180.reuse, R8 ;  /* 0x00000008b4087221 */ /* 0x040fe20000010100 */
[----:B------:R-:W-:-:S01]  /*9600*/  FFMA.FTZ R208, R180, R13, -8 ;  /* 0xc1000000b4d07423 */ /* 0x000fc2000001000d */
[----:B------:R-:W-:Y:S01]  /*9610*/  MUFU.EX2 R156, R156 ;  /* 0x0000009c009c7308 */ /* 0x000fe20000000800 */
[----:B--2---:R-:W-:-:S01]  /*9620*/  FADD.FTZ R4, R14, R207 ;  /* 0x000000cf0e047221 */ /* 0x004fc20000010000 */
[-C--:B------:R-:W-:Y:S01]  /*9630*/  FMUL.FTZ R8, R8, R13.reuse ;  /* 0x0000000d08087220 */ /* 0x080fe20000410000 */
        /* <DEDUP_REMOVED lines=27> */
[----:B------:R-:W-:-:S02]  /*97f0*/  FFMA.FTZ R187, R187, R13, -R208 ;  /* 0x0000000dbbbb7223 */ /* 0x000fc400000108d0 */
[----:B------:R-:W2:Y:S01]  /*9800*/  MUFU.EX2 R152, R152 ;  /* 0x0000009800987308 */ /* 0x000ea20000000800 */
[----:B0-----:R-:W-:-:S07]  /*9810*/  FFMA.FTZ R3, R8, R3, R11 ;  /* 0x0000000308037223 */ /* 0x001fce000001000b */
[----:B------:R-:W0:Y:S01]  /*9820*/  MUFU.EX2 R189, R189 ;  /* 0x000000bd00bd7308 */ /* 0x000e220000000800 */
[----:B-1----:R-:W-:-:S07]  /*9830*/  FADD.FTZ R3, R16, R3 ;  /* 0x0000000310037221 */ /* 0x002fce0000010000 */
[----:B------:R-:W1:Y:S01]  /*9840*/  MUFU.EX2 R154, R154 ;  /* 0x0000009a009a7308 */ /* 0x000e620000000800 */
[----:B--2---:R-:W-:-:S01]  /*9850*/  FADD.FTZ R190, R152, R3 ;  /* 0x0000000398be7221 */ /* 0x004fc20000010000 */
[----:B------:R-:W-:-:S04]  /*9860*/  FADD.FTZ R3, R193, R4 ;  /* 0x00000004c1037221 */ /* 0x000fc80000010000 */
[----:B------:R-:W-:Y:S02]  /*9870*/  FADD.FTZ R4, R20, R3 ;  /* 0x0000000314047221 */ /* 0x000fe40000010000 */
[----:B------:R-:W2:Y:S01]  /*9880*/  MUFU.EX2 R201, R201 ;  /* 0x000000c900c97308 */ /* 0x000ea20000000800 */
[----:B0-----:R-:W-:-:S01]  /*9890*/  FADD.FTZ R207, R189, R190 ;  /* 0x000000bebdcf7221 */ /* 0x001fc20000010000 */
[----:B------:R-:W-:Y:S01]  /*98a0*/  FFMA.FTZ R190, R194, R13, -R208 ;  /* 0x0000000dc2be7223 */ /* 0x000fe200000108d0 */
[----:B------:R-:W-:-:S04]  /*98b0*/  FADD.FTZ R3, R195, R4 ;  /* 0x00000004c3037221 */ /* 0x000fc80000010000 */
[----:B------:R-:W-:Y:S01]  /*98c0*/  FADD.FTZ R4, R22, R3 ;  /* 0x0000000316047221 */ /* 0x000fe20000010000 */
        /* <DEDUP_REMOVED lines=8> */
[----:B------:R-:W-:-:S03]  /*9950*/  FADD.FTZ R4, R156, R3 ;  /* 0x000000039c047221 */ /* 0x000fc60000010000 */
[----:B------:R-:W1:Y:S01]  /*9960*/  MUFU.EX2 R199, R199 ;  /* 0x000000c700c77308 */ /* 0x000e620000000800 */
[----:B--2---:R-:W-:-:S01]  /*9970*/  FADD.FTZ R207, R203, R194 ;  /* 0x000000c2cbcf7221 */ /* 0x004fc20000010000 */
[----:B------:R-:W-:-:S06]  /*9980*/  FFMA.FTZ R194, R198, R13, -R208 ;  /* 0x0000000dc6c27223 */ /* 0x000fcc00000108d0 */
        /* <DEDUP_REMOVED lines=14> */
[----:B------:R-:W-:-:S06]  /*9a70*/  FFMA.FTZ R198, R202, R13, -R208 ;  /* 0x0000000dcac67223 */ /* 0x000fcc00000108d0 */
        /* <DEDUP_REMOVED lines=8> */
[----:B------:R-:W-:Y:S01]  /*9b00*/  FFMA.FTZ R202, R206, R13, -R208 ;  /* 0x0000000dceca7223 */ /* 0x000fe200000108d0 */
[----:B------:R-:W-:Y:S02]  /*9b10*/  WARPGROUP.DEPBAR.LE gsb0, 0x0 ;  /* 0x00008000000079c5 */ /* 0x000fe40000010000 */
[----:B------:R-:W-:-:S03]  /*9b20*/  WARPGROUP.ARRIVE ;  /* 0x00000000000079c5 */ /* 0x000fc60000000000 */
[----:B------:R-:W1:Y:S01]  /*9b30*/  MUFU.EX2 R168, R168 ;  /* 0x000000a800a87308 */ /* 0x000e620000000800 */
[----:B--2---:R-:W-:-:S02]  /*9b40*/  FADD.FTZ R207, R155, R4 ;  /* 0x000000049bcf7221 */ /* 0x004fc40000010000 */
[----:B------:R-:W-:Y:S05]  /*9b50*/  QGMMA.64x256x32.F32.E4M3.E4M3 R24, R216, gdesc[UR8], R24, gsb0 ;  /* 0x03e00008d8187df3 */ /* 0x000fea0008000818 */
        /* <DEDUP_REMOVED lines=16> */
[----:B------:R-:W-:-:S06]  /*9c60*/  FFMA.FTZ R206, R210, R13, -R208 ;  /* 0x0000000dd2ce7223 */ /* 0x000fcc00000108d0 */
        /* <DEDUP_REMOVED lines=18> */
[----:B------:R-:W-:-:S05]  /*9d90*/  @!P0 VIADD R3, R209, 0x38840 ;  /* 0x00038840d1038836 */ /* 0x000fca0000000000 */
[----:B------:R-:W-:Y:S01]  /*9da0*/  @!P0 PRMT R3, RZ, 0x654, R3 ;  /* 0x00000654ff038816 */ /* 0x000fe20000000003 */
[----:B------:R-:W1:Y:S01]  /*9db0*/  MUFU.EX2 R173, R173 ;  /* 0x000000ad00ad7308 */ /* 0x000e620000000800 */
[----:B--2---:R-:W-:-:S01]  /*9dc0*/  FADD.FTZ R210, R188, R207 ;  /* 0x000000cfbcd27221 */ /* 0x004fc20000010000 */
[-CC-:B------:R-:W-:Y:S01]  /*9dd0*/  FFMA.FTZ R207, R214, R13.reuse, -R208.reuse ;  /* 0x0000000dd6cf7223 */ /* 0x180fe200000108d0 */
[----:B------:R-:W-:-:S05]  /*9de0*/  FFMA.FTZ R208, R224, R13, -R208 ;  /* 0x0000000de0d07223 */ /* 0x000fca00000108d0 */
        /* <DEDUP_REMOVED lines=12> */
[----:B------:R-:W-:Y:S01]  /*9eb0*/  MUFU.EX2 R183, R183 ;  /* 0x000000b700b77308 */ /* 0x000fe20000000800 */
[----:B0-----:R-:W-:-:S07]  /*9ec0*/  FADD.FTZ R4, R202, R209 ;  /* 0x000000d1ca047221 */ /* 0x001fce0000010000 */
[----:B------:R-:W0:Y:S01]  /*9ed0*/  MUFU.EX2 R181, R181 ;  /* 0x000000b500b57308 */ /* 0x000e220000000800 */
[----:B-1----:R-:W-:-:S07]  /*9ee0*/  FADD.FTZ R210, R196, R211 ;  /* 0x000000d3c4d27221 */ /* 0x002fce0000010000 */
[----:B------:R-:W-:Y:S08]  /*9ef0*/  MUFU.EX2 R206, R206 ;  /* 0x000000ce00ce7308 */ /* 0x000ff00000000800 */
[----:B------:R-:W1:Y:S01]  /*9f00*/  MUFU.EX2 R200, R200 ;  /* 0x000000c800c87308 */ /* 0x000e620000000800 */
[----:B0-----:R-:W-:-:S07]  /*9f10*/  FADD.FTZ R209, R181, R210 ;  /* 0x000000d2b5d17221 */ /* 0x001fce0000010000 */
[----:B------:R-:W-:Y:S08]  /*9f20*/  MUFU.EX2 R187, R187 ;  /* 0x000000bb00bb7308 */ /* 0x000ff00000000800 */
[----:B------:R-:W0:Y:S01]  /*9f30*/  MUFU.EX2 R185, R185 ;  /* 0x000000b900b97308 */ /* 0x000e220000000800 */
[----:B-1----:R-:W-:-:S07]  /*9f40*/  FADD.FTZ R210, R200, R209 ;  /* 0x000000d1c8d27221 */ /* 0x002fce0000010000 */
[----:B------:R-:W1:Y:S08]  /*9f50*/  MUFU.EX2 R207, R207 ;  /* 0x000000cf00cf7308 */ /* 0x000e700000000800 */
[----:B------:R-:W2:Y:S08]  /*9f60*/  MUFU.EX2 R204, R204 ;  /* 0x000000cc00cc7308 */ /* 0x000eb00000000800 */
[----:B------:R-:W3:Y:S01]  /*9f70*/  MUFU.EX2 R208, R208 ;  /* 0x000000d000d07308 */ /* 0x000ee20000000800 */
[----:B------:R-:W-:-:S02]  /*9f80*/  WARPGROUP.DEPBAR.LE gsb0, 0x0 ;  /* 0x00008000000079c5 */ /* 0x000fc40000010000 */
[----:B------:R4:W-:Y:S06]  /*9f90*/  BAR.ARV R19, 0x100 ;  /* 0x000400130000751d */ /* 0x0009ec0000002000 */
[----:B------:R5:W-:Y:S02]  /*9fa0*/  @!P0 SYNCS.ARRIVE.TRANS64.RED.A1T0 RZ, [R3+URZ], RZ ;  /* 0x000000ff03ff89a7 */ /* 0x000be4000810043f */
[----:B-----5:R-:W-:-:S04]  /*9fb0*/  FADD.FTZ R3, R183, R4 ;  /* 0x00000004b7037221 */ /* 0x020fc80000010000 */
[----:B------:R-:W-:Y:S01]  /*9fc0*/  FADD.FTZ R4, R206, R3 ;  /* 0x00000003ce047221 */ /* 0x000fe20000010000 */
[----:B0-----:R-:W-:-:S03]  /*9fd0*/  FADD.FTZ R3, R185, R210 ;  /* 0x000000d2b9037221 */ /* 0x001fc60000010000 */
[----:B------:R-:W-:-:S04]  /*9fe0*/  FADD.FTZ R4, R187, R4 ;  /* 0x00000004bb047221 */ /* 0x000fc80000010000 */
[----:B-1----:R-:W-:Y:S01]  /*9ff0*/  FADD.FTZ R209, R207, R4 ;  /* 0x00000004cfd17221 */ /* 0x002fe20000010000 */
[----:B--2---:R-:W-:-:S03]  /*a000*/  FADD.FTZ R4, R204, R3 ;  /* 0x00000003cc047221 */ /* 0x004fc60000010000 */
[----:B---3--:R-:W-:Y:S01]  /*a010*/  FADD.FTZ R3, R208, R209 ;  /* 0x000000d1d0037221 */ /* 0x008fe20000010000 */
[----:B----4-:R-:W-:Y:S06]  /*a020*/  @!P1 BRA `(.L_x_2147) ;  /* 0x0000000000049947 */ /* 0x010fec0003800000 */
[----:B------:R-:W-:Y:S01]  /*a030*/  BPT.TRAP 0x1 ;  /* 0x000000040000795c */ /* 0x000fe20000300000 */
.L_x_2147:
[----:B------:R-:W-:Y:S01]  /*a040*/  ULEA UR7, UR7, UR36, 0x3 ;  /* 0x0000002407077291 */ /* 0x000fe2000f8e183f */
[----:B------:R-:W-:Y:S01]  /*a050*/  ISETP.GT.AND P2, PT, R12, R18, PT ;  /* 0x000000120c00720c */ /* 0x000fe20003f44270 */
[-C--:B------:R-:W-:Y:S01]  /*a060*/  FMUL.FTZ R24, R24, R5.reuse ;  /* 0x0000000518187220 */ /* 0x080fe20000410000 */
[----:B------:R-:W-:Y:S01]  /*a070*/  F2FP.SATFINITE.E4M3.F32.PACK_AB_MERGE_C R14, R193, R14, RZ ;  /* 0x0000000ec10e723e */ /* 0x000fe200048070ff */
[----:B------:R-:W-:Y:S01]  /*a080*/  UIADD3 UR7, UR7, 0x38860, URZ ;  /* 0x0003886007077890 */ /* 0x000fe2000fffe03f */
[----:B------:R-:W-:Y:S01]  /*a090*/  F2FP.SATFINITE.E4M3.F32.PACK_AB_MERGE_C R152, R189, R152, RZ ;  /* 0x00000098bd98723e */ /* 0x000fe200048070ff */
[-C--:B------:R-:W-:Y:S01]  /*a0a0*/  FMUL.FTZ R25, R25, R5.reuse ;  /* 0x0000000519197220 */ /* 0x080fe20000410000 */
[----:B------:R-:W-:Y:S01]  /*a0b0*/  F2FP.SATFINITE.E4M3.F32.PACK_AB_MERGE_C R22, R197, R22, RZ ;  /* 0x00000016c516723e */ /* 0x000fe200048070ff */
[----:B------:R-:W-:Y:S01]  /*a0c0*/  UPRMT UR7, UR5, 0x654, UR7 ;  /* 0x0000065405077896 */ /* 0x000fe20008000007 */
        /* <DEDUP_REMOVED lines=9> */
[----:B------:R-:W-:Y:S01]  /*a160*/  SYNCS.ARRIVE.TRANS64.RED.A1T0 RZ, [UR7], RZ ;  /* 0x000000ffffff79a7 */ /* 0x000fe20008100407 */
[----:B------:R-:W-:Y:S01]  /*a170*/  F2FP.SATFINITE.E4M3.F32.PACK_AB_MERGE_C R161, R176, R161, RZ ;  /* 0x000000a1b0a1723e */ /* 0x000fe200048070ff */
[----:B------:R-:W-:Y:S01]  /*a180*/  UMOV UR7, UR4 ;  /* 0x0000000400077c82 */ /* 0x000fe20008000000 */
        /* <DEDUP_REMOVED lines=150> */
.L_x_2138:
[----:B------:R-:W-:Y:S06]  /*aaf0*/  BAR.ARV 0x8, 0x180 ;  /* 0x0206000000007b1d */ /* 0x000fec0000002000 */
[----:B------:R-:W-:Y:S05]  /*ab00*/  @!P1 BRA `(.L_x_2149) ;  /* 0x0000000000049947 */ /* 0x000fea0003800000 */
[----:B------:R-:W-:Y:S01]  /*ab10*/  BPT.TRAP 0x1 ;  /* 0x000000040000795c */ /* 0x000fe20000300000 */
.L_x_2149:
[----:B------:R-:W-:Y:S01]  /*ab20*/  ULEA UR7, UR4, UR36, 0x3 ;  /* 0x0000002404077291 */ /* 0x000fe2000f8e183f */
[----:B------:R-:W-:-:S08]  /*ab30*/  SHF.L.U32 R2, R2, 0x1f, RZ ;  /* 0x0000001f02027819 */ /* 0x000fd000000006ff */
[----:B------:R0:W1:Y:S01]  /*ab40*/  SYNCS.PHASECHK.TRANS64.TRYWAIT P0, [UR7+0x38850], R2 ;  /* 0x03885002ff0075a7 */ /* 0x0000620008000147 */
[----:B------:R-:W-:Y:S05]  /*ab50*/  @!P1 BRA `(.L_x_2150) ;  /* 0x0000000000049947 */ /* 0x000fea0003800000 */
[----:B------:R-:W-:Y:S01]  /*ab60*/  BPT.TRAP 0x1 ;  /* 0x000000040000795c */ /* 0x000fe20000300000 */
.L_x_2150:
[----:B-1----:R-:W-:Y:S05]  /*ab70*/  @P0 BRA `(.L_x_2151) ;  /* 0x0000000000080947 */ /* 0x002fea0003800000 */
[----:B------:R-:W1:Y:S02]  /*ab80*/  SYNCS.PHASECHK.TRANS64.TRYWAIT P0, [UR7+0x38850], R2 ;  /* 0x03885002ff0075a7 */ /* 0x000e640008000147 */
[----:B-1----:R-:W-:Y:S05]  /*ab90*/  @!P0 BRA `(.L_x_2152) ;  /* 0x0000008c00008947 */ /* 0x002fea0003800000 */
.L_x_2151:
[----:B------:R-:W-:Y:S01]  /*aba0*/  UIADD3 UR36, UR36, 0x400, URZ ;  /* 0x0000040024247890 */ /* 0x000fe2000fffe03f */
[----:B------:R-:W-:Y:S01]  /*abb0*/  WARPGROUP.ARRIVE ;  /* 0x00000000000079c5 */ /* 0x000fe20000000000 */
[----:B------:R-:W-:Y:S01]  /*abc0*/  UMOV UR11, 0x40000040 ;  /* 0x40000040000b7882 */ /* 0x000fe20000000000 */
[----:B------:R-:W2:Y:S01]  /*abd0*/  LDC.64 R8, c[0x0][0x9a0] ;  /* 0x00026800ff087b82 */ /* 0x000ea20000000a00 */
[----:B------:R-:W-:-:S04]  /*abe0*/  USHF.R.U32.HI UR36, URZ, 0x4, UR36 ;  /* 0x000000043f247899 */ /* 0x000fc80008011624 */
        /* <DEDUP_REMOVED lines=8> */
[----:B--2---:R-:W-:Y:S01]  /*ac70*/  ISETP.NE.U32.AND P0, PT, R8, RZ, PT ;  /* 0x000000ff0800720c */ /* 0x004fe20003f05070 */
[----:B------:R-:W-:-:S03]  /*ac80*/  UIADD3 UR6, UR4, 0x4, URZ ;  /* 0x0000000404067890 */ /* 0x000fc6000fffe03f */
[----:B------:R-:W-:-:S13]  /*ac90*/  ISETP.NE.AND.EX P0, PT, R9, RZ, PT, P0 ;  /* 0x000000ff0900720c */ /* 0x000fda0003f05300 */
[----:B------:R-:W2:Y:S01]  /*aca0*/  @P0 LDC.64 R6, c[0x0][0x9c8] ;  /* 0x00027200ff060b82 */ /* 0x000ea20000000a00 */
[----:B------:R-:W-:-:S07]  /*acb0*/  @P0 SHF.R.S32.HI R15, RZ, 0x1f, R17 ;  /* 0x0000001fff0f0819 */ /* 0x000fce0000011411 */
[----:B------:R-:W3:Y:S01]  /*acc0*/  @P0 LDC.64 R10, c[0x0][0x9d0] ;  /* 0x00027400ff0a0b82 */ /* 0x000ee20000000a00 */
[----:B--2---:R-:W-:-:S04]  /*acd0*/  @P0 IMAD R0, R6, UR38, RZ ;  /* 0x0000002606000c24 */ /* 0x004fc8000f8e02ff */
[----:B-1----:R-:W-:Y:S02]  /*ace0*/  @P0 IMAD R5, R7, UR39, R0 ;  /* 0x0000002707050c24 */ /* 0x002fe4000f8e0200 */
[----:B------:R-:W-:-:S04]  /*acf0*/  @P0 IMAD.WIDE.U32 R6, R6, UR39, RZ ;  /* 0x0000002706060c25 */ /* 0x000fc8000f8e00ff */
[----:B------:R-:W-:Y:S02]  /*ad00*/  @P0 IMAD.IADD R7, R7, 0x1, R5 ;  /* 0x0000000107070824 */ /* 0x000fe400078e0205 */
[-C--:B---3--:R-:W-:Y:S02]  /*ad10*/  @P0 IMAD R0, R15, R10.reuse, RZ ;  /* 0x0000000a0f000224 */ /* 0x088fe400078e02ff */
[----:B------:R-:W-:-:S04]  /*ad20*/  @P0 IMAD.WIDE.U32 R6, R17, R10, R6 ;  /* 0x0000000a11060225 */ /* 0x000fc800078e0006 */
[----:B------:R-:W-:Y:S01]  /*ad30*/  @P0 IMAD R5, R17, R11, R0 ;  /* 0x0000000b11050224 */ /* 0x000fe200078e0200 */
[----:B------:R-:W-:-:S03]  /*ad40*/  @P0 LEA R8, P2, R6, R8, 0x2 ;  /* 0x0000000806080211 */ /* 0x000fc600078410ff */
[----:B------:R-:W-:Y:S02]  /*ad50*/  @P0 IMAD.IADD R0, R7, 0x1, R5 ;  /* 0x0000000107000824 */ /* 0x000fe400078e0205 */
[----:B------:R-:W-:-:S03]  /*ad60*/  IMAD.MOV.U32 R5, RZ, RZ, 0x3f800000 ;  /* 0x3f800000ff057424 */ /* 0x000fc600078e00ff */
        /* <DEDUP_REMOVED lines=8> */
[----:B------:R-:W3:Y:S04]  /*adf0*/  SHFL.BFLY PT, R7, R4, 0x2, 0x1f ;  /* 0x0c401f0004077f89 */ /* 0x000ee800000e0000 */
[----:B0-----:R-:W0:Y:S01]  /*ae00*/  SHFL.BFLY PT, R2, R3, 0x2, 0x1f ;  /* 0x0c401f0003027f89 */ /* 0x001e2200000e0000 */
[----:B------:R-:W-:Y:S02]  /*ae10*/  WARPGROUP.DEPBAR.LE gsb0, 0x0 ;  /* 0x00008000000079c5 */ /* 0x000fe40000010000 */
[----:B------:R-:W-:-:S15]  /*ae20*/  WARPGROUP.ARRIVE ;  /* 0x00000000000079c5 */ /* 0x000fde0000000000 */
[----:B------:R-:W-:-:S02]  /*ae30*/  NOP ;  /* 0x0000000000007918 */ /* 0x000fc40000000000 */
[----:B------:R-:W-:Y:S01]  /*ae40*/  QGMMA.64x256x32.F32.E4M3.E4M3 R24, R220, gdesc[UR8], R24, gsb0 ;  /* 0x03e00008dc187df3 */ /* 0x000fe20008000818 */
[----:B------:R-:W-:Y:S01]  /*ae50*/  UMOV UR10, UR4 ;  /* 0x00000004000a7c82 */ /* 0x000fe20008000000 */
[----:B------:R-:W-:Y:S01]  /*ae60*/  UMOV UR11, 0x40000040 ;  /* 0x40000040000b7882 */ /* 0x000fe20000000000 */
[----:B---3--:R-:W-:Y:S01]  /*ae70*/  FADD.FTZ R7, R7, R4 ;  /* 0x0000000407077221 */ /* 0x008fe20000010000 */
[----:B0-----:R-:W-:-:S04]  /*ae80*/  FADD.FTZ R2, R2, R3 ;  /* 0x0000000302027221 */ /* 0x001fc80000010000 */
[----:B------:R-:W0:Y:S04]  /*ae90*/  SHFL.BFLY PT, R0, R7, 0x1, 0x1f ;  /* 0x0c201f0007007f89 */ /* 0x000e2800000e0000 */
[----:B------:R-:W3:Y:S01]  /*aea0*/  SHFL.BFLY PT, R11, R2, 0x1, 0x1f ;  /* 0x0c201f00020b7f89 */ /* 0x000ee200000e0000 */
[----:B------:R-:W-:Y:S02]  /*aeb0*/  IMAD.MOV.U32 R4, RZ, RZ, RZ ;  /* 0x000000ffff047224 */ /* 0x000fe400078e00ff */
[----:B0-----:R-:W-:Y:S01]  /*aec0*/  FADD.FTZ R10, R7, R0 ;  /* 0x00000000070a7221 */ /* 0x001fe20000010000 */
[----:B---3--:R-:W-:-:S04]  /*aed0*/  FADD.FTZ R11, R2, R11 ;  /* 0x0000000b020b7221 */ /* 0x008fc80000010000 */
[C---:B------:R-:W-:Y:S01]  /*aee0*/  FSETP.NE.FTZ.AND P0, PT, R10.reuse, RZ, PT ;  /* 0x000000ff0a00720b */ /* 0x040fe20003f15000 */
[----:B-1----:R-:W-:Y:S01]  /*aef0*/  FMUL.FTZ R9, R10, 0.00390625 ;  /* 0x3b8000000a097820 */ /* 0x002fe20000410000 */
        /* <DEDUP_REMOVED lines=10> */
[----:B0-----:R-:W-:Y:S01]  /*afa0*/  @P2 FMUL.FTZ R6, R6, 0.69314718246459960938 ;  /* 0x3f31721806062820 */ /* 0x001fe20000410000 */
[----:B------:R-:W-:Y:S01]  /*afb0*/  @P3 FMUL.FTZ R14, R13, 0.69314718246459960938 ;  /* 0x3f3172180d0e3820 */ /* 0x000fe20000410000 */
        /* <DEDUP_REMOVED lines=13> */
.L_x_2153:
        /* <DEDUP_REMOVED lines=132> */
.L_x_2120:
[----:B------:R-:W-:Y:S05]  /*b8d0*/  @P0 BRA `(.L_x_2154) ;  /* 0x0000003800540947 */ /* 0x000fea0003800000 */
[----:B------:R-:W1:Y:S01]  /*b8e0*/  S2R R6, SR_TID.X ;  /* 0x0000000000067919 */ /* 0x000e620000002100 */
[----:B------:R-:W-:Y:S01]  /*b8f0*/  ULDC.64 UR4, c[0x4][0x38] ;  /* 0x01000e0000047ab9 */ /* 0x000fe20000000a00 */
[----:B------:R-:W-:Y:S01]  /*b900*/  ULDC.64 UR6, c[0x0][0xb38] ;  /* 0x0002ce0000067ab9 */ /* 0x000fe20000000a00 */
[----:B------:R-:W-:Y:S01]  /*b910*/  ULDC.64 UR8, c[0x0][0xb28] ;  /* 0x0002ca0000087ab9 */ /* 0x000fe20000000a00 */
[----:B-1----:R-:W-:-:S05]  /*b920*/  IMAD.SHL.U32 R3, R6, 0x4, RZ ;  /* 0x0000000406037824 */ /* 0x002fca00078e00ff */
[----:B------:R-:W-:Y:S01]  /*b930*/  LOP3.LUT R3, R3, 0xc, RZ, 0xc0, !PT ;  /* 0x0000000c03037812 */ /* 0x000fe200078ec0ff */
[----:B------:R-:W-:Y:S03]  /*b940*/  BAR.SYNC.DEFER_BLOCKING 0x1, 0x100 ;  /* 0x0044000000007b1d */ /* 0x000fe60000010000 */
[----:B0-----:R-:W-:-:S05]  /*b950*/  IADD3 R4, P0, R3, UR4, RZ ;  /* 0x0000000403047c10 */ /* 0x001fca000ff1e0ff */
        /* <DEDUP_REMOVED lines=8> */
[----:B0-----:R-:W-:Y:S02]  /*b9e0*/  SHF.R.S32.HI R5, RZ, 0x1f, R6 ;  /* 0x0000001fff057819 */ /* 0x001fe40000011406 */
        /* <DEDUP_REMOVED lines=8> */
[----:B------:R-:W-:Y:S02]  /*ba70*/  SEL R38, R42, R43, P0 ;  /* 0x0000002b2a267207 */ /* 0x000fe40000000000 */
[----:B------:R-:W-:Y:S02]  /*ba80*/  SHF.R.S32.HI R10, RZ, 0x1f, R45 ;  /* 0x0000001fff0a7819 */ /* 0x000fe4000001142d */
[----:B------:R-:W-:-:S02]  /*ba90*/  SEL R15, R43, R42, P0 ;  /* 0x0000002a2b0f7207 */ /* 0x000fc40000000000 */
[----:B------:R-:W-:Y:S01]  /*baa0*/  SEL R42, R46, R47, P0 ;  /* 0x0000002f2e2a7207 */ /* 0x000fe20000000000 */
[----:B------:R-:W0:Y:S01]  /*bab0*/  S2R R43, SR_CTAID.X ;  /* 0x00000000002b7919 */ /* 0x000e220000002500 */
[----:B------:R-:W-:Y:S02]  /*bac0*/  SEL R23, R47, R46, P0 ;  /* 0x0000002e2f177207 */ /* 0x000fe40000000000 */
[----:B------:R-:W-:Y:S02]  /*bad0*/  SHF.R.S32.HI R9, RZ, 0x7, R4 ;  /* 0x00000007ff097819 */ /* 0x000fe40000011404 */
[----:B------:R-:W-:Y:S02]  /*bae0*/  SEL R204, R26, R27, P0 ;  /* 0x0000001b1acc7207 */ /* 0x000fe40000000000 */
[----:B------:R-:W-:Y:S02]  /*baf0*/  LEA.HI R47, R10, R45, RZ, 0x2 ;  /* 0x0000002d0a2f7211 */ /* 0x000fe400078f10ff */
[----:B------:R-:W-:-:S02]  /*bb00*/  SEL R16, R28, R29, P0 ;  /* 0x0000001d1c107207 */ /* 0x000fc40000000000 */
[----:B------:R-:W-:Y:S02]  /*bb10*/  SEL R26, R27, R26, P0 ;  /* 0x0000001a1b1a7207 */ /* 0x000fe40000000000 */
[----:B------:R-:W-:Y:S02]  /*bb20*/  SEL R28, R29, R28, P0 ;  /* 0x0000001c1d1c7207 */ /* 0x000fe40000000000 */
[----:B------:R-:W-:Y:S02]  /*bb30*/  SEL R212, R54, R55, P0 ;  /* 0x0000003736d47207 */ /* 0x000fe40000000000 */
[----:B------:R-:W-:Y:S02]  /*bb40*/  SEL R27, R55, R54, P0 ;  /* 0x00000036371b7207 */ /* 0x000fe40000000000 */
[----:B------:R-:W-:Y:S02]  /*bb50*/  LEA.HI R7, R5, R6, RZ, 0x2 ;  /* 0x0000000605077211 */ /* 0x000fe400078f10ff */
[----:B------:R-:W-:-:S02]  /*bb60*/  SEL R54, R90, R91, P0 ;  /* 0x0000005b5a367207 */ /* 0x000fc40000000000 */
[----:B------:R-:W-:Y:S02]  /*bb70*/  SEL R29, R91, R90, P0 ;  /* 0x0000005a5b1d7207 */ /* 0x000fe40000000000 */
[----:B------:R-:W-:Y:S02]  /*bb80*/  LEA.HI R4, R4, R9, RZ, 0x1 ;  /* 0x0000000904047211 */ /* 0x000fe400078f08ff */
[----:B------:R-:W-:Y:S02]  /*bb90*/  SEL R188, R120, R121, P0 ;  /* 0x0000007978bc7207 */ /* 0x000fe40000000000 */
[--C-:B------:R-:W-:Y:S02]  /*bba0*/  SHF.R.S32.HI R5, RZ, 0x2, R47.reuse ;  /* 0x00000002ff057819 */ /* 0x100fe4000001142f */
[----:B------:R-:W-:Y:S02]  /*bbb0*/  SHF.R.S32.HI R90, RZ, 0x1f, R47 ;  /* 0x0000001fff5a7819 */ /* 0x000fe4000001142f */
[----:B------:R-:W-:-:S02]  /*bbc0*/  SEL R154, R52, R53, P0 ;  /* 0x00000035349a7207 */ /* 0x000fc40000000000 */
[----:B------:R-:W-:Y:S02]  /*bbd0*/  SEL R120, R121, R120, P0 ;  /* 0x0000007879787207 */ /* 0x000fe40000000000 */
[----:B------:R-:W-:Y:S02]  /*bbe0*/  SEL R52, R53, R52, P0 ;  /* 0x0000003435347207 */ /* 0x000fe40000000000 */
[----:B------:R-:W-:Y:S02]  /*bbf0*/  LOP3.LUT R11, R7, 0xfffffffc, RZ, 0xc0, !PT ;  /* 0xfffffffc070b7812 */ /* 0x000fe400078ec0ff */
[----:B------:R-:W-:Y:S02]  /*bc00*/  SEL R184, R112, R113, P0 ;  /* 0x0000007170b87207 */ /* 0x000fe40000000000 */
[----:B------:R-:W-:Y:S02]  /*bc10*/  LOP3.LUT R4, R4, 0x3fffffe, RZ, 0xc0, !PT ;  /* 0x03fffffe04047812 */ /* 0x000fe400078ec0ff */
[----:B------:R-:W-:-:S02]  /*bc20*/  SEL R112, R113, R112, P0 ;  /* 0x0000007071707207 */ /* 0x000fc40000000000 */
[----:B------:R-:W-:Y:S01]  /*bc30*/  LEA.HI R7, R90, R5, RZ, 0x3 ;  /* 0x000000055a077211 */ /* 0x000fe200078f18ff */
[----:B------:R-:W-:Y:S01]  /*bc40*/  IMAD.IADD R9, R9, 0x1, -R4 ;  /* 0x0000000109097824 */ /* 0x000fe200078e0a04 */
[----:B------:R-:W-:Y:S02]  /*bc50*/  SEL R12, R8, R147, P0 ;  /* 0x00000093080c7207 */ /* 0x000fe40000000000 */
[----:B------:R-:W-:Y:S02]  /*bc60*/  SEL R152, R48, R49, P0 ;  /* 0x0000003130987207 */ /* 0x000fe40000000000 */
[----:B------:R-:W-:Y:S02]  /*bc70*/  SEL R113, R142, R143, P0 ;  /* 0x0000008f8e717207 */ /* 0x000fe40000000000 */
[----:B------:R-:W-:Y:S02]  /*bc80*/  SHF.R.S32.HI R90, RZ, 0x1f, R17 ;  /* 0x0000001fff5a7819 */ /* 0x000fe40000011411 */
[----:B------:R-:W-:-:S02]  /*bc90*/  SEL R8, R147, R8, P0 ;  /* 0x0000000893087207 */ /* 0x000fc40000000000 */
[----:B------:R-:W-:Y:S01]  /*bca0*/  SEL R48, R49, R48, P0 ;  /* 0x0000003031307207 */ /* 0x000fe20000000000 */
[----:B------:R-:W-:Y:S01]  /*bcb0*/  IMAD.IADD R49, R6, 0x1, -R11 ;  /* 0x0000000106317824 */ /* 0x000fe200078e0a0b */
        /* <DEDUP_REMOVED lines=9> */
[----:B------:R-:W-:Y:S01]  /*bd50*/  LEA.HI R4, R10, R45, RZ, 0x5 ;  /* 0x0000002d0a047211 */ /* 0x000fe200078f28ff */
[C---:B------:R-:W-:Y:S01]  /*bd60*/  IMAD R10, R90.reuse, UR4, RZ ;  /* 0x000000045a0a7c24 */ /* 0x040fe2000f8e02ff */
[----:B------:R-:W-:Y:S01]  /*bd70*/  SEL R138, R139, R138, P0 ;  /* 0x0000008a8b8a7207 */ /* 0x000fe20000000000 */
[----:B------:R-:W-:Y:S01]  /*bd80*/  IMAD R90, R90, UR6, RZ ;  /* 0x000000065a5a7c24 */ /* 0x000fe2000f8e02ff */
[----:B------:R-:W-:Y:S01]  /*bd90*/  LOP3.LUT R6, R7, 0xfffffff8, RZ, 0xc0, !PT ;  /* 0xfffffff807067812 */ /* 0x000fe200078ec0ff */
[----:B------:R-:W-:Y:S01]  /*bda0*/  IMAD R11, R17, UR5, R10 ;  /* 0x00000005110b7c24 */ /* 0x000fe2000f8e020a */
[----:B------:R-:W-:-:S02]  /*bdb0*/  SEL R210, R50, R51, P0 ;  /* 0x0000003332d27207 */ /* 0x000fc40000000000 */
[----:B------:R-:W-:Y:S01]  /*bdc0*/  SEL R21, R51, R50, P0 ;  /* 0x0000003233157207 */ /* 0x000fe20000000000 */
[----:B------:R-:W-:Y:S01]  /*bdd0*/  IMAD.IADD R6, R5, 0x1, -R6 ;  /* 0x0000000105067824 */ /* 0x000fe200078e0a06 */
[----:B------:R-:W-:Y:S02]  /*bde0*/  SEL R164, R72, R73, P0 ;  /* 0x0000004948a47207 */ /* 0x000fe40000000000 */
[----:B------:R-:W-:Y:S02]  /*bdf0*/  SEL R202, R148, R149, P0 ;  /* 0x0000009594ca7207 */ /* 0x000fe40000000000 */
[----:B------:R-:W-:Y:S02]  /*be00*/  SEL R230, R106, R107, P0 ;  /* 0x0000006b6ae67207 */ /* 0x000fe40000000000 */
[----:B------:R-:W-:Y:S02]  /*be10*/  SEL R61, R107, R106, P0 ;  /* 0x0000006a6b3d7207 */ /* 0x000fe40000000000 */
[----:B------:R-:W-:-:S02]  /*be20*/  LEA.HI R51, R49, R49, RZ, 0x1 ;  /* 0x0000003131337211 */ /* 0x000fc400078f08ff */
[----:B------:R-:W-:Y:S02]  /*be30*/  SEL R22, R40, R41, P0 ;  /* 0x0000002928167207 */ /* 0x000fe40000000000 */
[----:B------:R-:W-:Y:S02]  /*be40*/  SEL R72, R73, R72, P0 ;  /* 0x0000004849487207 */ /* 0x000fe40000000000 */
[----:B------:R-:W-:Y:S02]  /*be50*/  SEL R148, R149, R148, P0 ;  /* 0x0000009495947207 */ /* 0x000fe40000000000 */
[----:B------:R-:W-:Y:S01]  /*be60*/  SEL R40, R41, R40, P0 ;  /* 0x0000002829287207 */ /* 0x000fe20000000000 */
[----:B------:R-:W-:Y:S01]  /*be70*/  IMAD R41, R17, UR7, R90 ;  /* 0x0000000711297c24 */ /* 0x000fe2000f8e025a */
[----:B------:R-:W-:Y:S02]  /*be80*/  SEL R186, R116, R117, P0 ;  /* 0x0000007574ba7207 */ /* 0x000fe40000000000 */
[----:B------:R-:W-:-:S02]  /*be90*/  SEL R116, R117, R116, P0 ;  /* 0x0000007475747207 */ /* 0x000fc40000000000 */
[----:B------:R-:W-:Y:S02]  /*bea0*/  SEL R39, R122, R123, P0 ;  /* 0x0000007b7a277207 */ /* 0x000fe40000000000 */
[----:B------:R-:W-:Y:S01]  /*beb0*/  SHF.R.S32.HI R7, RZ, 0x5, R4 ;  /* 0x00000005ff077819 */ /* 0x000fe20000011404 */
[----:B------:R-:W-:Y:S01]  /*bec0*/  IMAD.WIDE.U32 R4, R17, UR4, RZ ;  /* 0x0000000411047c25 */ /* 0x000fe2000f8e00ff */
[----:B------:R-:W-:Y:S01]  /*bed0*/  SEL R14, R24, R25, P0 ;  /* 0x00000019180e7207 */ /* 0x000fe20000000000 */
[----:B------:R-:W1:Y:S01]  /*bee0*/  S2UR UR4, SR_CTAID.Y ;  /* 0x00000000000479c3 */ /* 0x000e620000002600 */
[----:B------:R-:W-:Y:S01]  /*bef0*/  SEL R178, R100, R101, P0 ;  /* 0x0000006564b27207 */ /* 0x000fe20000000000 */
[----:B------:R-:W-:Y:S01]  /*bf00*/  IMAD.IADD R5, R5, 0x1, R11 ;  /* 0x0000000105057824 */ /* 0x000fe200078e020b */
[----:B------:R-:W-:Y:S01]  /*bf10*/  SEL R180, R104, R105, P0 ;  /* 0x0000006968b47207 */ /* 0x000fe20000000000 */
[----:B------:R-:W-:Y:S01]  /*bf20*/  IMAD R10, R7, 0x10, R6 ;  /* 0x00000010070a7824 */ /* 0x000fe200078e0206 */
[----:B------:R-:W-:Y:S01]  /*bf30*/  SEL R122, R123, R122, P0 ;  /* 0x0000007a7b7a7207 */ /* 0x000fe20000000000 */
[----:B------:R-:W-:Y:S01]  /*bf40*/  IMAD.WIDE.U32 R6, R17, UR6, RZ ;  /* 0x0000000611067c25 */ /* 0x000fe2000f8e00ff */
[----:B------:R-:W-:Y:S01]  /*bf50*/  LOP3.LUT R90, R51, 0x1ffffffe, RZ, 0xc0, !PT ;  /* 0x1ffffffe335a7812 */ /* 0x000fe200078ec0ff */
[----:B------:R-:W-:Y:S01]  /*bf60*/  ULDC.64 UR6, c[0x0][0xb48] ;  /* 0x0002d20000067ab9 */ /* 0x000fe20000000a00 */
[----:B------:R-:W-:Y:S01]  /*bf70*/  SEL R172, R88, R89, P0 ;  /* 0x0000005958ac7207 */ /* 0x000fe20000000000 */
[----:B------:R-:W-:Y:S01]  /*bf80*/  IMAD R10, R9, 0x40, R10 ;  /* 0x00000040090a7824 */ /* 0x000fe200078e020a */
[----:B------:R-:W-:Y:S01]  /*bf90*/  SEL R100, R101, R100, P0 ;  /* 0x0000006465647207 */ /* 0x000fe20000000000 */
[----:B------:R-:W-:Y:S01]  /*bfa0*/  IMAD.IADD R11, R49, 0x1, -R90 ;  /* 0x00000001310b7824 */ /* 0x000fe200078e0a5a */
[----:B------:R-:W-:Y:S01]  /*bfb0*/  SEL R104, R105, R104, P0 ;  /* 0x0000006869687207 */ /* 0x000fe20000000000 */
[----:B------:R-:W-:Y:S01]  /*bfc0*/  IMAD.IADD R7, R7, 0x1, R41 ;  /* 0x0000000107077824 */ /* 0x000fe200078e0229 */
[----:B------:R-:W-:Y:S01]  /*bfd0*/  SEL R123, R150, R151, P0 ;  /* 0x00000097967b7207 */ /* 0x000fe20000000000 */
[--C-:B------:R-:W-:Y:S01]  /*bfe0*/  IMAD R11, R11, 0x8, R10.reuse ;  /* 0x000000080b0b7824 */ /* 0x100fe200078e020a */
[----:B------:R-:W-:Y:S01]  /*bff0*/  SEL R88, R89, R88, P0 ;  /* 0x0000005859587207 */ /* 0x000fe20000000000 */
[C---:B0-----:R-:W-:Y:S01]  /*c000*/  IMAD R10, R43.reuse, 0x80, R10 ;  /* 0x000000802b0a7824 */ /* 0x041fe200078e020a */
        /* <DEDUP_REMOVED lines=69> */
[----:B--2---:R-:W-:Y:S01]  /*c460*/  SHFL.IDX PT, R154, R154, R3, 0x1c1f ;  /* 0x001c1f039a9a7589 */ /* 0x004fe200000e0000 */
[----:B------:R-:W-:Y:S02]  /*c470*/  LOP3.LUT R121, R3, 0x2, RZ, 0x3c, !PT ;  /* 0x0000000203797812 */ /* 0x000fe400078e3cff */
[----:B------:R-:W-:Y:S01]  /*c480*/  SEL R63, R115, R114, P0 ;  /* 0x00000072733f7207 */ /* 0x000fe20000000000 */
[----:B------:R-:W-:Y:S01]  /*c490*/  SHFL.IDX PT, R107, R38, R3, 0x1c1f ;  /* 0x001c1f03266b7589 */ /* 0x000fe200000e0000 */
[----:B------:R-:W-:-:S02]  /*c4a0*/  SEL R234, R114, R115, P0 ;  /* 0x0000007372ea7207 */ /* 0x000fc40000000000 */
[----:B------:R-:W-:Y:S01]  /*c4b0*/  LOP3.LUT P1, RZ, R45, 0x3, RZ, 0xc0, !PT ;  /* 0x000000032dff7812 */ /* 0x000fe2000782c0ff */
[----:B------:R-:W-:Y:S04]  /*c4c0*/  SHFL.IDX PT, R143, R52, R121, 0x1c1f ;  /* 0x001c1f79348f7589 */ /* 0x000fe800000e0000 */
[----:B------:R0:W-:Y:S04]  /*c4d0*/  SHFL.IDX PT, R139, R8, R121, 0x1c1f ;  /* 0x001c1f79088b7589 */ /* 0x0001e800000e0000 */
[----:B------:R-:W-:Y:S04]  /*c4e0*/  SHFL.IDX PT, R73, R16, R3, 0x1c1f ;  /* 0x001c1f0310497589 */ /* 0x000fe800000e0000 */
[----:B------:R-:W-:Y:S01]  /*c4f0*/  SHFL.IDX PT, R158, R158, R3, 0x1c1f ;  /* 0x001c1f039e9e7589 */ /* 0x000fe200000e0000 */
[----:B0-----:R-:W0:Y:S03]  /*c500*/  LDC R8, c[0x0][0xbe8] ;  /* 0x0002fa00ff087b82 */ /* 0x001e260000000800 */
[----:B------:R-:W-:Y:S04]  /*c510*/  SHFL.IDX PT, R38, R97, R3, 0x1c1f ;  /* 0x001c1f0361267589 */ /* 0x000fe800000e0000 */
[----:B------:R-:W2:Y:S04]  /*c520*/  SHFL.IDX PT, R28, R28, R121, 0x1c1f ;  /* 0x001c1f791c1c7589 */ /* 0x000ea800000e0000 */
[----:B------:R-:W-:Y:S04]  /*c530*/  SHFL.IDX PT, R149, R60, R121, 0x1c1f ;  /* 0x001c1f793c957589 */ /* 0x000fe800000e0000 */
[----:B------:R-:W-:Y:S04]  /*c540*/  SHFL.IDX PT, R146, R146, R3, 0x1c1f ;  /* 0x001c1f0392927589 */ /* 0x000fe800000e0000 */
[----:B------:R-:W-:Y:S04]  /*c550*/  SHFL.IDX PT, R152, R152, R3, 0x1c1f ;  /* 0x001c1f0398987589 */ /* 0x000fe800000e0000 */
[----:B------:R-:W-:Y:S01]  /*c560*/  SHFL.IDX PT, R97, R44, R121, 0x1c1f ;  /* 0x001c1f792c617589 */ /* 0x000fe200000e0000 */
[----:B0-----:R-:W-:-:S03]  /*c570*/  ISETP.NE.AND P2, PT, R8, 0x1, PT ;  /* 0x000000010800780c */ /* 0x001fc60003f45270 */
[----:B------:R-:W0:Y:S04]  /*c580*/  SHFL.IDX PT, R147, R48, R121, 0x1c1f ;  /* 0x001c1f7930937589 */ /* 0x000e2800000e0000 */
        /* <DEDUP_REMOVED lines=15> */
[----:B--2---:R-:W-:-:S03]  /*c680*/  SEL R19, R28, R73, P0 ;  /* 0x000000491c137207 */ /* 0x004fc60000000000 */
        /* <DEDUP_REMOVED lines=9> */
[----:B------:R-:W-:Y:S01]  /*c720*/  SHFL.IDX PT, R91, R212, R3, 0x1c1f ;  /* 0x001c1f03d45b7589 */ /* 0x000fe200000e0000 */
[----:B0-----:R-:W-:-:S03]  /*c730*/  SEL R28, R152, R147, P0 ;  /* 0x00000093981c7207 */ /* 0x001fc60000000000 */
[----:B------:R0:W-:Y:S04]  /*c740*/  SHFL.IDX PT, R109, R144, R121, 0x1c1f ;  /* 0x001c1f79906d7589 */ /* 0x0001e800000e0000 */
[----:B------:R2:W-:Y:S04]  /*c750*/  SHFL.IDX PT, R150, R27, R121, 0x1c1f ;  /* 0x001c1f791b967589 */ /* 0x0005e800000e0000 */
[----:B------:R-:W-:Y:S01]  /*c760*/  SHFL.IDX PT, R94, R188, R3, 0x1c1f ;  /* 0x001c1f03bc5e7589 */ /* 0x000fe200000e0000 */
[----:B0-----:R-:W0:Y:S03]  /*c770*/  @P2 LDC R144, c[0x0][0xbec] ;  /* 0x0002fb00ff902b82 */ /* 0x001e260000000800 */
[----:B------:R-:W-:Y:S01]  /*c780*/  SHFL.IDX PT, R98, R192, R3, 0x1c1f ;  /* 0x001c1f03c0627589 */ /* 0x000fe200000e0000 */
[----:B--2---:R-:W-:-:S03]  /*c790*/  SEL R27, R97, R146, P0 ;  /* 0x00000092611b7207 */ /* 0x004fc60000000000 */
        /* <DEDUP_REMOVED lines=9> */
[----:B------:R2:W-:Y:S04]  /*c830*/  SHFL.IDX PT, R145, R29, R121, 0x1c1f ;  /* 0x001c1f791d917589 */ /* 0x0005e800000e0000 */
[----:B------:R3:W-:Y:S04]  /*c840*/  SHFL.IDX PT, R124, R31, R121, 0x1c1f ;  /* 0x001c1f791f7c7589 */ /* 0x0007e800000e0000 */
[----:B------:R-:W-:Y:S01]  /*c850*/  SHFL.IDX PT, R95, R190, R3, 0x1c1f ;  /* 0x001c1f03be5f7589 */ /* 0x000fe200000e0000 */
[----:B--2---:R-:W-:-:S03]  /*c860*/  SEL R29, R154, R143, P0 ;  /* 0x0000008f9a1d7207 */ /* 0x004fc60000000000 */
[----:B------:R-:W-:Y:S01]  /*c870*/  SHFL.IDX PT, R46, R46, R3, 0x1c1f ;  /* 0x001c1f032e2e7589 */ /* 0x000fe200000e0000 */
[----:B---3--:R-:W-:-:S03]  /*c880*/  SEL R31, R143, R154, P0 ;  /* 0x0000009a8f1f7207 */ /* 0x008fc60000000000 */
[----:B------:R-:W2:Y:S04]  /*c890*/  SHFL.IDX PT, R151, R151, R121, 0x1c1f ;  /* 0x001c1f7997977589 */ /* 0x000ea800000e0000 */
[----:B------:R-:W-:Y:S04]  /*c8a0*/  SHFL.IDX PT, R137, R66, R121, 0x1c1f ;  /* 0x001c1f7942897589 */ /* 0x000fe800000e0000 */
[----:B------:R3:W-:Y:S04]  /*c8b0*/  SHFL.IDX PT, R135, R142, R121, 0x1c1f ;  /* 0x001c1f798e877589 */ /* 0x0007e800000e0000 */
[----:B------:R-:W-:Y:S04]  /*c8c0*/  SHFL.IDX PT, R190, R132, R121, 0x1c1f ;  /* 0x001c1f7984be7589 */ /* 0x000fe800000e0000 */
[----:B------:R-:W-:Y:S01]  /*c8d0*/  SHFL.IDX PT, R47, R218, R3, 0x1c1f ;  /* 0x001c1f03da2f7589 */ /* 0x000fe200000e0000 */
[----:B---3--:R-:W3:Y:S03]  /*c8e0*/  LDC.64 R142, c[0x0][0xbd8] ;  /* 0x0002f600ff8e7b82 */ /* 0x008ee60000000a00 */
        /* <DEDUP_REMOVED lines=9> */
[----:B------:R2:W-:Y:S01]  /*c980*/  SHFL.IDX PT, R176, R30, R121, 0x1c1f ;  /* 0x001c1f791eb07589 */ /* 0x0005e200000e0000 */
[----:B----4-:R-:W-:-:S03]  /*c990*/  SEL R61, R149, R158, P0 ;  /* 0x0000009e953d7207 */ /* 0x010fc60000000000 */
[----:B------:R-:W-:Y:S01]  /*c9a0*/  SHFL.IDX PT, R141, R78, R121, 0x1c1f ;  /* 0x001c1f794e8d7589 */ /* 0x000fe200000e0000 */
[----:B------:R-:W1:Y:S03]  /*c9b0*/  LDC R149, c[0x0][0xc50] ;  /* 0x00031400ff957b82 */ /* 0x000e660000000800 */
[----:B------:R-:W-:Y:S01]  /*c9c0*/  SHFL.IDX PT, R81, R178, R3, 0x1c1f ;  /* 0x001c1f03b2517589 */ /* 0x000fe200000e0000 */
[----:B--2---:R-:W-:-:S03]  /*c9d0*/  SEL R30, R147, R152, P0 ;  /* 0x00000098931e7207 */ /* 0x004fc60000000000 */
[----:B------:R2:W-:Y:S01]  /*c9e0*/  SHFL.IDX PT, R44, R118, R121, 0x1c1f ;  /* 0x001c1f79762c7589 */ /* 0x0005e200000e0000 */
[----:B------:R-:W4:Y:S03]  /*c9f0*/  LDC.64 R146, c[0x0][0xb40] ;  /* 0x0002d000ff927b82 */ /* 0x000f260000000a00 */
[----:B------:R-:W-:Y:S04]  /*ca00*/  SHFL.IDX PT, R16, R113, R3, 0x1c1f ;  /* 0x001c1f0371107589 */ /* 0x000fe800000e0000 */
[----:B------:R-:W-:Y:S01]  /*ca10*/  SHFL.IDX PT, R182, R40, R121, 0x1c1f ;  /* 0x001c1f7928b67589 */ /* 0x000fe200000e0000 */
[----:B--2---:R-:W-:-:S03]  /*ca20*/  SEL R118, R119, R116, P0 ;  /* 0x0000007477767207 */ /* 0x004fc60000000000 */
[----:B------:R-:W-:Y:S01]  /*ca30*/  SHFL.IDX PT, R169, R128, R121, 0x1c1f ;  /* 0x001c1f7980a97589 */ /* 0x000fe200000e0000 */
[----:B------:R-:W-:Y:S02]  /*ca40*/  SEL R116, R116, R119, P0 ;  /* 0x0000007774747207 */ /* 0x000fe40000000000 */
[----:B------:R-:W-:Y:S01]  /*ca50*/  SEL R119, R117, R100, P0 ;  /* 0x0000006475777207 */ /* 0x000fe20000000000 */
[----:B------:R-:W-:Y:S01]  /*ca60*/  SHFL.IDX PT, R178, R140, R121, 0x1c1f ;  /* 0x001c1f798cb27589 */ /* 0x000fe200000e0000 */
[----:B------:R-:W-:Y:S02]  /*ca70*/  SEL R117, R100, R117, P0 ;  /* 0x0000007564757207 */ /* 0x000fe40000000000 */
[----:B------:R-:W-:Y:S01]  /*ca80*/  SEL R100, R101, R172, P0 ;  /* 0x000000ac65647207 */ /* 0x000fe20000000000 */
[----:B------:R-:W-:Y:S04]  /*ca90*/  SHFL.IDX PT, R24, R24, R121, 0x1c1f ;  /* 0x001c1f7918187589 */ /* 0x000fe800000e0000 */
[----:B------:R-:W-:Y:S01]  /*caa0*/  SHFL.IDX PT, R32, R32, R121, 0x1c1f ;  /* 0x001c1f7920207589 */ /* 0x000fe200000e0000 */
[----:B----4-:R-:W-:-:S03]  /*cab0*/  IMAD.WIDE.U32 R6, R146, UR39, R6 ;  /* 0x0000002792067c25 */ /* 0x010fc6000f8e0006 */
        /* <DEDUP_REMOVED lines=8> */
[----:B------:R-:W2:Y:S04]  /*cb40*/  SHFL.IDX PT, R88, R88, R121, 0x1c1f ;  /* 0x001c1f7958587589 */ /* 0x000ea800000e0000 */
[----:B------:R-:W4:Y:S04]  /*cb50*/  SHFL.IDX PT, R96, R96, R121, 0x1c1f ;  /* 0x001c1f7960607589 */ /* 0x000f2800000e0000 */
[----:B------:R-:W5:Y:S04]  /*cb60*/  SHFL.IDX PT, R112, R112, R121, 0x1c1f ;  /* 0x001c1f7970707589 */ /* 0x000f6800000e0000 */
[----:B------:R0:W-:Y:S04]  /*cb70*/  SHFL.IDX PT, R167, R120, R121, 0x1c1f ;  /* 0x001c1f7978a77589 */ /* 0x0001e800000e0000 */
[----:B------:R-:W-:Y:S04]  /*cb80*/  SHFL.IDX PT, R113, R26, R121, 0x1c1f ;  /* 0x001c1f791a717589 */ /* 0x000fe800000e0000 */
[----:B------:R3:W-:Y:S01]  /*cb90*/  SHFL.IDX PT, R140, R74, R121, 0x1c1f ;  /* 0x001c1f794a8c7589 */ /* 0x0007e200000e0000 */
[----:B0-----:R-:W-:-:S03]  /*cba0*/  SEL R120, R107, R174, P0 ;  /* 0x000000ae6b787207 */ /* 0x001fc60000000000 */
[----:B------:R0:W-:Y:S01]  /*cbb0*/  SHFL.IDX PT, R52, R86, R121, 0x1c1f ;  /* 0x001c1f7956347589 */ /* 0x0001e200000e0000 */
[----:B--2---:R-:W-:-:S03]  /*cbc0*/  SEL R76, R88, R75, P0 ;  /* 0x0000004b584c7207 */ /* 0x004fc60000000000 */
[----:B------:R2:W-:Y:S01]  /*cbd0*/  SHFL.IDX PT, R128, R82, R121, 0x1c1f ;  /* 0x001c1f7952807589 */ /* 0x0005e200000e0000 */
[----:B----4-:R-:W-:Y:S02]  /*cbe0*/  SEL R78, R79, R96, P0 ;  /* 0x000000604f4e7207 */ /* 0x010fe40000000000 */
[----:B---3--:R-:W-:Y:S01]  /*cbf0*/  SEL R74, R75, R88, P0 ;  /* 0x000000584b4a7207 */ /* 0x008fe20000000000 */
[----:B------:R-:W-:Y:S01]  /*cc00*/  SHFL.IDX PT, R125, R102, R121, 0x1c1f ;  /* 0x001c1f79667d7589 */ /* 0x000fe200000e0000 */
[----:B-----5:R-:W-:Y:S02]  /*cc10*/  SEL R88, R112, R87, P0 ;  /* 0x0000005770587207 */ /* 0x020fe40000000000 */
[----:B0-----:R-:W-:Y:S01]  /*cc20*/  SEL R86, R87, R112, P0 ;  /* 0x0000007057567207 */ /* 0x001fe20000000000 */
[----:B------:R-:W-:Y:S01]  /*cc30*/  SHFL.IDX PT, R40, R65, R121, 0x1c1f ;  /* 0x001c1f7941287589 */ /* 0x000fe200000e0000 */
[----:B------:R-:W-:Y:S02]  /*cc40*/  SEL R75, R77, R92, P0 ;  /* 0x0000005c4d4b7207 */ /* 0x000fe40000000000 */
[----:B--2---:R-:W-:Y:S01]  /*cc50*/  SEL R82, R83, R104, P0 ;  /* 0x0000006853527207 */ /* 0x004fe20000000000 */
[----:B------:R-:W-:Y:S01]  /*cc60*/  SHFL.IDX PT, R129, R63, R121, 0x1c1f ;  /* 0x001c1f793f817589 */ /* 0x000fe200000e0000 */
[----:B------:R-:W-:-:S02]  /*cc70*/  SEL R83, R85, R108, P0 ;  /* 0x0000006c55537207 */ /* 0x000fc40000000000 */
[----:B------:R-:W-:Y:S01]  /*cc80*/  SEL R85, R108, R85, P0 ;  /* 0x000000556c557207 */ /* 0x000fe20000000000 */
[----:B------:R0:W-:Y:S01]  /*cc90*/  SHFL.IDX PT, R131, R126, R121, 0x1c1f ;  /* 0x001c1f797e837589 */ /* 0x0001e200000e0000 */
[----:B------:R-:W-:Y:S02]  /*cca0*/  SEL R108, R110, R109, P0 ;  /* 0x0000006d6e6c7207 */ /* 0x000fe40000000000 */
[----:B------:R-:W-:Y:S01]  /*ccb0*/  SEL R110, R109, R110, P0 ;  /* 0x0000006e6d6e7207 */ /* 0x000fe20000000000 */
[----:B------:R2:W-:Y:S01]  /*ccc0*/  SHFL.IDX PT, R48, R122, R121, 0x1c1f ;  /* 0x001c1f797a307589 */ /* 0x0005e200000e0000 */
[----:B------:R-:W-:Y:S02]  /*ccd0*/  SEL R109, R111, R148, P0 ;  /* 0x000000946f6d7207 */ /* 0x000fe40000000000 */
[----:B------:R-:W-:Y:S01]  /*cce0*/  SEL R111, R148, R111, P0 ;  /* 0x0000006f946f7207 */ /* 0x000fe20000000000 */
[----:B------:R-:W-:Y:S01]  /*ccf0*/  SHFL.IDX PT, R134, R134, R121, 0x1c1f ;  /* 0x001c1f7986867589 */ /* 0x000fe200000e0000 */
[----:B------:R-:W3:Y:S01]  /*cd00*/  @P2 LDC R148, c[0x0][0xbf0] ;  /* 0x0002fc00ff942b82 */ /* 0x000ee20000000800 */
[----:B0-----:R-:W-:-:S02]  /*cd10*/  SEL R126, R90, R127, P0 ;  /* 0x0000007f5a7e7207 */ /* 0x001fc40000000000 */
[----:B------:R-:W-:Y:S01]  /*cd20*/  SHFL.IDX PT, R130, R130, R121, 0x1c1f ;  /* 0x001c1f7982827589 */ /* 0x000fe200000e0000 */
[----:B------:R-:W-:Y:S02]  /*cd30*/  SEL R90, R127, R90, P0 ;  /* 0x0000005a7f5a7207 */ /* 0x000fe40000000000 */
[----:B--2---:R-:W-:Y:S01]  /*cd40*/  SEL R122, R174, R107, P0 ;  /* 0x0000006bae7a7207 */ /* 0x004fe20000000000 */
[----:B------:R0:W-:Y:S01]  /*cd50*/  SHFL.IDX PT, R133, R138, R121, 0x1c1f ;  /* 0x001c1f798a857589 */ /* 0x0001e200000e0000 */
[----:B------:R-:W-:Y:S02]  /*cd60*/  SEL R107, R150, R91, P0 ;  /* 0x0000005b966b7207 */ /* 0x000fe40000000000 */
[----:B------:R-:W-:Y:S01]  /*cd70*/  SEL R127, R59, R136, P0 ;  /* 0x000000883b7f7207 */ /* 0x000fe20000000000 */
[----:B------:R-:W2:Y:S01]  /*cd80*/  SHFL.IDX PT, R49, R220, R3, 0x1c1f ;  /* 0x001c1f03dc317589 */ /* 0x000ea200000e0000 */
[----:B------:R-:W-:Y:S02]  /*cd90*/  SEL R77, R92, R77, P0 ;  /* 0x0000004d5c4d7207 */ /* 0x000fe40000000000 */
[----:B------:R-:W-:Y:S01]  /*cda0*/  SEL R80, R96, R79, P0 ;  /* 0x0000004f60507207 */ /* 0x000fe20000000000 */
[----:B------:R-:W-:Y:S01]  /*cdb0*/  SHFL.IDX PT, R12, R12, R3, 0x1c1f ;  /* 0x001c1f030c0c7589 */ /* 0x000fe200000e0000 */
[----:B------:R-:W-:Y:S01]  /*cdc0*/  SEL R79, R81, R184, P0 ;  /* 0x000000b8514f7207 */ /* 0x000fe20000000000 */
[----:B0-----:R-:W-:Y:S01]  /*cdd0*/  IMAD R138, R142, UR38, RZ ;  /* 0x000000268e8a7c24 */ /* 0x001fe2000f8e02ff */
[----:B------:R-:W-:Y:S01]  /*cde0*/  SEL R121, R106, R123, P0 ;  /* 0x0000007b6a797207 */ /* 0x000fe20000000000 */
[----:B------:R0:W4:Y:S01]  /*cdf0*/  SHFL.IDX PT, R71, R18, R3, 0x1c1f ;  /* 0x001c1f0312477589 */ /* 0x00012200000e0000 */
[----:B------:R-:W-:-:S02]  /*ce00*/  SEL R123, R123, R106, P0 ;  /* 0x0000006a7b7b7207 */ /* 0x000fc40000000000 */
[----:B------:R-:W-:Y:S01]  /*ce10*/  SEL R106, R172, R101, P0 ;  /* 0x00000065ac6a7207 */ /* 0x000fe20000000000 */
[----:B------:R4:W5:Y:S01]  /*ce20*/  SHFL.IDX PT, R69, R20, R3, 0x1c1f ;  /* 0x001c1f0314457589 */ /* 0x00096200000e0000 */
[----:B------:R-:W-:Y:S02]  /*ce30*/  SEL R101, R91, R150, P0 ;  /* 0x000000965b657207 */ /* 0x000fe40000000000 */
[----:B------:R-:W0:Y:S01]  /*ce40*/  @P2 LDC R150, c[0x0][0xbec] ;  /* 0x0002fb00ff962b82 */ /* 0x000e220000000800 */
[----:B------:R3:W5:Y:S01]  /*ce50*/  SHFL.IDX PT, R67, R22, R3, 0x1c1f ;  /* 0x001c1f0316437589 */ /* 0x00076200000e0000 */
[----:B------:R-:W-:Y:S01]  /*ce60*/  SEL R91, R136, R59, P0 ;  /* 0x0000003b885b7207 */ /* 0x000fe20000000000 */
[----:B------:R-:W-:Y:S01]  /*ce70*/  IMAD R59, R143, UR39, R138 ;  /* 0x000000278f3b7c24 */ /* 0x000fe2000f8e028a */
[----:B------:R-:W-:Y:S01]  /*ce80*/  SEL R136, R46, R137, P0 ;  /* 0x000000892e887207 */ /* 0x000fe20000000000 */
[----:B------:R-:W-:Y:S01]  /*ce90*/  SHFL.IDX PT, R156, R156, R3, 0x1c1f ;  /* 0x001c1f039c9c7589 */ /* 0x000fe200000e0000 */
[----:B------:R-:W-:Y:S01]  /*cea0*/  SEL R46, R137, R46, P0 ;  /* 0x0000002e892e7207 */ /* 0x000fe20000000000 */
[----:B------:R-:W-:Y:S01]  /*ceb0*/  IMAD.WIDE.U32 R142, R142, UR39, R4 ;  /* 0x000000278e8e7c25 */ /* 0x000fe2000f8e0004 */
[----:B------:R-:W-:Y:S01]  /*cec0*/  SEL R137, R47, R132, P0 ;  /* 0x000000842f897207 */ /* 0x000fe20000000000 */
[----:B------:R-:W-:Y:S01]  /*ced0*/  SHFL.IDX PT, R160, R160, R3, 0x1c1f ;  /* 0x001c1f03a0a07589 */ /* 0x000fe200000e0000 */
[----:B------:R-:W-:Y:S01]  /*cee0*/  SEL R47, R132, R47, P0 ;  /* 0x0000002f842f7207 */ /* 0x000fe20000000000 */
[----:B------:R-:W-:Y:S01]  /*cef0*/  IMAD.MOV R132, RZ, RZ, -R17 ;  /* 0x000000ffff847224 */ /* 0x000fe200078e0a11 */
[----:B------:R-:W-:Y:S01]  /*cf00*/  SEL R5, R50, R141, P0 ;  /* 0x0000008d32057207 */ /* 0x000fe20000000000 */
[----:B------:R-:W-:Y:S01]  /*cf10*/  SHFL.IDX PT, R162, R162, R3, 0x1c1f ;  /* 0x001c1f03a2a27589 */ /* 0x000fe200000e0000 */
[----:B------:R-:W-:Y:S01]  /*cf20*/  SEL R141, R141, R50, P0 ;  /* 0x000000328d8d7207 */ /* 0x000fe20000000000 */
[----:B-1----:R-:W-:Y:S01]  /*cf30*/  IMAD R132, R149, R132, UR4 ;  /* 0x0000000495847e24 */ /* 0x002fe2000f8e0284 */
[----:B--2---:R-:W-:Y:S01]  /*cf40*/  SEL R4, R49, R140, P0 ;  /* 0x0000008c31047207 */ /* 0x004fe20000000000 */
[----:B------:R-:W-:Y:S01]  /*cf50*/  SHFL.IDX PT, R164, R164, R3, 0x1c1f ;  /* 0x001c1f03a4a47589 */ /* 0x000fe200000e0000 */
[----:B------:R-:W-:Y:S01]  /*cf60*/  IMAD R50, R146, UR38, RZ ;  /* 0x0000002692327c24 */ /* 0x000fe2000f8e02ff */
[----:B------:R-:W-:Y:S01]  /*cf70*/  ULDC.64 UR4, c[0x0][0xbe0] ;  /* 0x0002f80000047ab9 */ /* 0x000fe20000000a00 */
[----:B------:R-:W-:Y:S01]  /*cf80*/  IMAD.IADD R143, R143, 0x1, R59 ;  /* 0x000000018f8f7824 */ /* 0x000fe200078e023b */
[----:B------:R-:W-:Y:S01]  /*cf90*/  SHFL.IDX PT, R166, R166, R3, 0x1c1f ;  /* 0x001c1f03a6a67589 */ /* 0x000fe200000e0000 */
[----:B------:R-:W-:Y:S01]  /*cfa0*/  IMAD R147, R147, UR39, R50 ;  /* 0x0000002793937c24 */ /* 0x000fe2000f8e0232 */
[----:B------:R-:W-:Y:S01]  /*cfb0*/  SHF.R.S32.HI R59, RZ, 0x1f, R132 ;  /* 0x0000001fff3b7819 */ /* 0x000fe20000011484 */
[----:B0-----:R-:W-:Y:S01]  /*cfc0*/  @P2 IMAD.HI.U32 R150, R11, R150, RZ ;  /* 0x000000960b962227 */ /* 0x001fe200078e00ff */
[----:B------:R-:W-:Y:S01]  /*cfd0*/  SHFL.IDX PT, R168, R168, R3, 0x1c1f ;  /* 0x001c1f03a8a87589 */ /* 0x000fe200000e0000 */
[----:B------:R-:W-:-:S02]  /*cfe0*/  SEL R140, R140, R49, P0 ;  /* 0x000000318c8c7207 */ /* 0x000fc40000000000 */
[----:B------:R-:W-:Y:S01]  /*cff0*/  IMAD.IADD R147, R7, 0x1, R147 ;  /* 0x0000000107937824 */ /* 0x000fe200078e0293 */
[----:B------:R-:W-:Y:S01]  /*d000*/  SHFL.IDX PT, R170, R170, R3, 0x1c1f ;  /* 0x001c1f03aaaa7589 */ /* 0x000fe200000e0000 */
[----:B------:R-:W-:Y:S01]  /*d010*/  @P2 IMAD.HI.U32 R49, R11, R144, RZ ;  /* 0x000000900b312227 */ /* 0x000fe200078e00ff */
[----:B------:R-:W-:Y:S02]  /*d020*/  SEL R18, R24, R93, P0 ;  /* 0x0000005d18127207 */ /* 0x000fe40000000000 */
[----:B------:R-:W-:Y:S01]  /*d030*/  SHFL.IDX PT, R99, R194, R3, 0x1c1f ;  /* 0x001c1f03c2637589 */ /* 0x000fe200000e0000 */
[----:B------:R-:W-:Y:S01]  /*d040*/  IMAD R7, R59, UR4, RZ ;  /* 0x000000043b077c24 */ /* 0x000fe2000f8e02ff */
[----:B----4-:R-:W-:Y:S01]  /*d050*/  SEL R20, R71, R32, P0 ;  /* 0x0000002047147207 */ /* 0x010fe20000000000 */
[----:B------:R-:W-:Y:S01]  /*d060*/  IMAD.MOV.U32 R17, RZ, RZ, R11 ;  /* 0x000000ffff117224 */ /* 0x000fe200078e000b */
[----:B------:R-:W0:Y:S01]  /*d070*/  SHFL.IDX PT, R103, R196, R3, 0x1c1f ;  /* 0x001c1f03c4677589 */ /* 0x000e2200000e0000 */
[----:B------:R-:W-:Y:S01]  /*d080*/  IMAD.MOV.U32 R146, RZ, RZ, R6 ;  /* 0x000000ffff927224 */ /* 0x000fe200078e0006 */
[----:B---3--:R-:W-:Y:S01]  /*d090*/  @P2 SHF.R.U32.HI R17, RZ, R148, R49 ;  /* 0x00000094ff112219 */ /* 0x008fe20000011631 */
[C---:B------:R-:W-:Y:S01]  /*d0a0*/  IMAD R50, R132.reuse, UR5, R7 ;  /* 0x0000000584327c24 */ /* 0x040fe2000f8e0207 */
[----:B------:R-:W-:Y:S01]  /*d0b0*/  SHFL.IDX PT, R105, R198, R3, 0x1c1f ;  /* 0x001c1f03c6697589 */ /* 0x000fe200000e0000 */
[----:B------:R-:W-:Y:S01]  /*d0c0*/  IMAD.WIDE.U32 R6, R132, UR4, R142 ;  /* 0x0000000484067c25 */ /* 0x000fe2000f8e008e */
[----:B------:R-:W-:Y:S01]  /*d0d0*/  ULDC.64 UR4, c[0x0][0xb30] ;  /* 0x0002cc0000047ab9 */ /* 0x000fe20000000a00 */
[----:B------:R-:W-:Y:S01]  /*d0e0*/  SEL R22, R32, R71, P0 ;  /* 0x0000004720167207 */ /* 0x000fe20000000000 */
[----:B------:R-:W1:Y:S01]  /*d0f0*/  SHFL.IDX PT, R114, R204, R3, 0x1c1f ;  /* 0x001c1f03cc727589 */ /* 0x000e6200000e0000 */
[----:B------:R-:W-:Y:S01]  /*d100*/  IMAD.MOV.U32 R49, RZ, RZ, R11 ;  /* 0x000000ffff317224 */ /* 0x000fe200078e000b */
[----:B-----5:R-:W-:Y:S01]  /*d110*/  SEL R21, R69, R180, P0 ;  /* 0x000000b445157207 */ /* 0x020fe20000000000 */
[----:B------:R-:W-:Y:S01]  /*d120*/  IMAD R59, R59, UR6, RZ ;  /* 0x000000063b3b7c24 */ /* 0x000fe2000f8e02ff */
[----:B------:R-:W2:Y:S01]  /*d130*/  SHFL.IDX PT, R115, R206, R3, 0x1c1f ;  /* 0x001c1f03ce737589 */ /* 0x000ea200000e0000 */
[----:B------:R-:W-:Y:S01]  /*d140*/  IMAD.WIDE.U32 R146, R132, UR6, R146 ;  /* 0x0000000684927c25 */ /* 0x000fe2000f8e0092 */
[----:B------:R-:W-:-:S02]  /*d150*/  SEL R23, R180, R69, P0 ;  /* 0x00000045b4177207 */ /* 0x000fc40000000000 */
[----:B------:R-:W3:Y:S01]  /*d160*/  SHFL.IDX PT, R51, R222, R3, 0x1c1f ;  /* 0x001c1f03de337589 */ /* 0x000ee200000e0000 */
[----:B------:R-:W-:Y:S01]  /*d170*/  IMAD R143, R132, UR7, R59 ;  /* 0x00000007848f7c24 */ /* 0x000fe2000f8e023b */
[----:B------:R-:W-:Y:S01]  /*d180*/  SHF.R.S32.HI R59, RZ, 0x1f, R17 ;  /* 0x0000001fff3b7819 */ /* 0x000fe20000011411 */
[----:B------:R-:W-:Y:S01]  /*d190*/  ULDC.64 UR6, c[0x0][0xbc8] ;  /* 0x0002f20000067ab9 */ /* 0x000fe20000000a00 */
[----:B------:R-:W4:Y:S01]  /*d1a0*/  SHFL.IDX PT, R53, R224, R3, 0x1c1f ;  /* 0x001c1f03e0357589 */ /* 0x000f2200000e0000 */
[----:B------:R-:W-:Y:S01]  /*d1b0*/  IMAD.IADD R147, R147, 0x1, R143 ;  /* 0x0000000193937824 */ /* 0x000fe200078e028f */
[----:B------:R-:W-:Y:S02]  /*d1c0*/  SEL R26, R182, R67, P0 ;  /* 0x00000043b61a7207 */ /* 0x000fe40000000000 */
[----:B------:R-:W-:Y:S01]  /*d1d0*/  SHFL.IDX PT, R54, R54, R3, 0x1c1f ;  /* 0x001c1f0336367589 */ /* 0x000fe200000e0000 */
[----:B0-----:R-:W-:Y:S02]  /*d1e0*/  SEL R102, R103, R192, P0 ;  /* 0x000000c067667207 */ /* 0x001fe40000000000 */
[----:B------:R-:W-:Y:S01]  /*d1f0*/  SEL R104, R192, R103, P0 ;  /* 0x00000067c0687207 */ /* 0x000fe20000000000 */
[----:B------:R-:W0:Y:S01]  /*d200*/  SHFL.IDX PT, R55, R226, R3, 0x1c1f ;  /* 0x001c1f03e2377589 */ /* 0x000e2200000e0000 */
[----:B------:R-:W-:-:S02]  /*d210*/  SEL R87, R89, R186, P0 ;  /* 0x000000ba59577207 */ /* 0x000fc40000000000 */
[----:B------:R-:W-:Y:S01]  /*d220*/  SEL R92, R94, R167, P0 ;  /* 0x000000a75e5c7207 */ /* 0x000fe20000000000 */
[----:B------:R-:W5:Y:S01]  /*d230*/  SHFL.IDX PT, R57, R228, R3, 0x1c1f ;  /* 0x001c1f03e4397589 */ /* 0x000f6200000e0000 */
[----:B-1----:R-:W-:Y:S02]  /*d240*/  SEL R112, R114, R113, P0 ;  /* 0x0000007172707207 */ /* 0x002fe40000000000 */
[----:B------:R-:W-:Y:S01]  /*d250*/  SEL R114, R113, R114, P0 ;  /* 0x0000007271727207 */ /* 0x000fe20000000000 */
[----:B------:R-:W1:Y:S01]  /*d260*/  SHFL.IDX PT, R58, R58, R3, 0x1c1f ;  /* 0x001c1f033a3a7589 */ /* 0x000e6200000e0000 */
[----:B------:R-:W-:Y:S02]  /*d270*/  SEL R96, R98, R169, P0 ;  /* 0x000000a962607207 */ /* 0x000fe40000000000 */
[----:B------:R-:W-:Y:S01]  /*d280*/  SEL R97, R99, R190, P0 ;  /* 0x000000be63617207 */ /* 0x000fe20000000000 */
[----:B------:R-:W-:Y:S01]  /*d290*/  SHFL.IDX PT, R45, R230, R3, 0x1c1f ;  /* 0x001c1f03e62d7589 */ /* 0x000fe200000e0000 */
[----:B------:R-:W-:-:S02]  /*d2a0*/  SEL R103, R105, R178, P0 ;  /* 0x000000b269677207 */ /* 0x000fc40000000000 */
[----:B--2---:R-:W-:Y:S01]  /*d2b0*/  SEL R113, R115, R176, P0 ;  /* 0x000000b073717207 */ /* 0x004fe20000000000 */
        /* <DEDUP_REMOVED lines=15> */
[----:B------:R2:W-:Y:S01]  /*d3b0*/  SHFL.IDX PT, R35, R35, R3, 0x1c1f ;  /* 0x001c1f0323237589 */ /* 0x0005e200000e0000 */
[----:B------:R-:W-:-:S02]  /*d3c0*/  SEL R72, R165, R168, P0 ;  /* 0x000000a8a5487207 */ /* 0x000fc40000000000 */
[----:B------:R-:W-:Y:S02]  /*d3d0*/  SEL R71, R170, R163, P0 ;  /* 0x000000a3aa477207 */ /* 0x000fe40000000000 */
[----:B------:R-:W-:Y:S02]  /*d3e0*/  SEL R73, R163, R170, P0 ;  /* 0x000000aaa3497207 */ /* 0x000fe40000000000 */
[----:B------:R-:W-:Y:S02]  /*d3f0*/  SEL R81, R184, R81, P0 ;  /* 0x00000051b8517207 */ /* 0x000fe40000000000 */
[----:B------:R-:W-:Y:S02]  /*d400*/  SEL R89, R186, R89, P0 ;  /* 0x00000059ba597207 */ /* 0x000fe40000000000 */
[----:B--2---:R-:W-:Y:S02]  /*d410*/  SEL R3, R14, R151, P0 ;  /* 0x000000970e037207 */ /* 0x004fe40000000000 */
[----:B------:R-:W2:Y:S01]  /*d420*/  @P2 LDC R151, c[0x0][0xbf0] ;  /* 0x0002fc00ff972b82 */ /* 0x000ea20000000800 */
        /* <DEDUP_REMOVED lines=10> */
[----:B--2---:R-:W-:Y:S02]  /*d4d0*/  @P2 SHF.R.U32.HI R49, RZ, R151, R150 ;  /* 0x00000097ff312219 */ /* 0x004fe40000011696 */
[----:B------:R-:W-:Y:S01]  /*d4e0*/  IADD3 R142, P2, R17, R6, RZ ;  /* 0x00000006118e7210 */ /* 0x000fe20007f5e0ff */
[----:B------:R-:W-:Y:S01]  /*d4f0*/  IMAD.MOV R17, RZ, RZ, -R17 ;  /* 0x000000ffff117224 */ /* 0x000fe200078e0a11 */
[--C-:B------:R-:W-:Y:S01]  /*d500*/  SHF.R.S32.HI R6, RZ, 0x1f, R49.reuse ;  /* 0x0000001fff067819 */ /* 0x100fe20000011431 */
[----:B------:R-:W-:Y:S01]  /*d510*/  IMAD.MOV R132, RZ, RZ, -R49 ;  /* 0x000000ffff847224 */ /* 0x000fe200078e0a31 */
[----:B------:R-:W-:Y:S01]  /*d520*/  IADD3.X R143, R59, R7, R50, P2, !PT ;  /* 0x000000073b8f7210 */ /* 0x000fe200017fe432 */
[----:B------:R-:W-:-:S02]  /*d530*/  IMAD R17, R8, R17, R11 ;  /* 0x0000001108117224 */ /* 0x000fc400078e020b */
[----:B------:R-:W-:Y:S02]  /*d540*/  IMAD R6, R6, UR4, RZ ;  /* 0x0000000406067c24 */ /* 0x000fe4000f8e02ff */
[----:B------:R-:W-:Y:S02]  /*d550*/  IMAD R11, R8, R132, R11 ;  /* 0x00000084080b7224 */ /* 0x000fe400078e020b */
[C---:B------:R-:W-:Y:S01]  /*d560*/  IMAD R59, R49.reuse, UR5, R6 ;  /* 0x00000005313b7c24 */ /* 0x040fe2000f8e0206 */
[----:B------:R-:W2:Y:S01]  /*d570*/  S2UR UR5, SR_CgaCtaId ;  /* 0x00000000000579c3 */ /* 0x000ea20000008800 */
[----:B------:R-:W-:Y:S01]  /*d580*/  IMAD.WIDE.U32 R6, R49, UR4, R146 ;  /* 0x0000000431067c25 */ /* 0x000fe2000f8e0092 */
[----:B------:R-:W-:Y:S01]  /*d590*/  SHF.R.S32.HI R49, RZ, 0x1f, R17 ;  /* 0x0000001fff317819 */ /* 0x000fe20000011411 */
[----:B------:R-:W-:Y:S01]  /*d5a0*/  UMOV UR4, 0x400 ;  /* 0x0000040000047882 */ /* 0x000fe20000000000 */
[----:B------:R-:W-:Y:S01]  /*d5b0*/  SHF.R.S32.HI R50, RZ, 0x1f, R11 ;  /* 0x0000001fff327819 */ /* 0x000fe2000001140b */
[----:B------:R-:W-:-:S02]  /*d5c0*/  IMAD.IADD R7, R7, 0x1, R59 ;  /* 0x0000000107077824 */ /* 0x000fc400078e023b */
[----:B------:R-:W-:Y:S02]  /*d5d0*/  IMAD R132, R49, UR6, RZ ;  /* 0x0000000631847c24 */ /* 0x000fe4000f8e02ff */
[----:B------:R-:W-:Y:S02]  /*d5e0*/  IMAD R50, R50, UR8, RZ ;  /* 0x0000000832327c24 */ /* 0x000fe4000f8e02ff */
[C---:B------:R-:W-:Y:S02]  /*d5f0*/  IMAD R49, R17.reuse, UR7, R132 ;  /* 0x0000000711317c24 */ /* 0x040fe4000f8e0284 */
[----:B------:R-:W-:Y:S01]  /*d600*/  IMAD.WIDE.U32 R142, R17, UR6, R142 ;  /* 0x00000006118e7c25 */ /* 0x000fe2000f8e008e */
[----:B------:R-:W-:-:S03]  /*d610*/  ULDC.64 UR6, c[0x0][0xba8] ;  /* 0x0002ea0000067ab9 */ /* 0x000fc60000000a00 */
[----:B------:R-:W-:Y:S01]  /*d620*/  IMAD.WIDE.U32 R146, R11, UR8, R6 ;  /* 0x000000080b927c25 */ /* 0x000fe2000f8e0006 */
[----:B------:R-:W-:Y:S01]  /*d630*/  LEA R59, P2, R142, UR6, 0x2 ;  /* 0x000000068e3b7c11 */ /* 0x000fe2000f8410ff */
[----:B------:R-:W-:Y:S01]  /*d640*/  ULDC UR6, c[0x0][0xa88] ;  /* 0x0002a20000067ab9 */ /* 0x000fe20000000800 */
[----:B---3--:R-:W-:Y:S01]  /*d650*/  SEL R6, R51, R128, P0 ;  /* 0x0000008033067207 */ /* 0x008fe20000000000 */
[----:B------:R-:W-:Y:S01]  /*d660*/  IMAD R17, R11, UR9, R50 ;  /* 0x000000090b117c24 */ /* 0x000fe2000f8e0232 */
[----:B------:R-:W-:Y:S01]  /*d670*/  ULDC.64 UR8, c[0x0][0xb00] ;  /* 0x0002c00000087ab9 */ /* 0x000fe20000000a00 */
[----:B------:R-:W-:Y:S01]  /*d680*/  IMAD.IADD R7, R143, 0x1, R49 ;  /* 0x000000018f077824 */ /* 0x000fe200078e0231 */
[----:B------:R-:W-:Y:S01]  /*d690*/  SEL R50, R128, R51, P0 ;  /* 0x0000003380327207 */ /* 0x000fe20000000000 */
[----:B------:R-:W-:Y:S01]  /*d6a0*/  IMAD.IADD R49, R147, 0x1, R17 ;  /* 0x0000000193317824 */ /* 0x000fe200078e0211 */
[----:B------:R-:W-:Y:S01]  /*d6b0*/  LEA R17, P3, R146, UR8, 0x2 ;  /* 0x0000000892117c11 */ /* 0x000fe2000f8610ff */
[----:B------:R-:W-:Y:S01]  /*d6c0*/  SHFL.IDX PT, R148, R59, 0x1, 0x1c1f ;  /* 0x003c1f003b947f89 */ /* 0x000fe200000e0000 */
[----:B------:R-:W-:Y:S01]  /*d6d0*/  LEA.HI.X R128, R142, UR7, R7, 0x2, P2 ;  /* 0x000000078e807c11 */ /* 0x000fe200090f1407 */
[----:B--2---:R-:W-:Y:S01]  /*d6e0*/  ULEA UR4, UR5, UR4, 0x18 ;  /* 0x0000000405047291 */ /* 0x004fe2000f8ec03f */
[----:B------:R-:W-:Y:S01]  /*d6f0*/  LEA.HI.X R49, R146, UR9, R49, 0x2, P3 ;  /* 0x0000000992317c11 */ /* 0x000fe200098f1431 */
[----:B------:R-:W-:Y:S01]  /*d700*/  IMAD R11, R8, UR6, RZ ;  /* 0x00000006080b7c24 */ /* 0x000fe2000f8e02ff */
[----:B------:R-:W-:Y:S01]  /*d710*/  SHFL.IDX PT, R146, R59, RZ, 0x1c1f ;  /* 0x001c1fff3b927589 */ /* 0x000fe200000e0000 */
[C---:B------:R-:W-:Y:S01]  /*d720*/  VIADD R8, R10.reuse, 0x8 ;  /* 0x000000080a087836 */ /* 0x040fe20000000000 */
[----:B------:R-:W-:Y:S01]  /*d730*/  UIADD3 UR4, UR4, 0x38820, URZ ;  /* 0x0003882004047890 */ /* 0x000fe2000fffe03f */
[----:B----4-:R-:W-:Y:S01]  /*d740*/  SEL R7, R53, R52, P0 ;  /* 0x0000003435077207 */ /* 0x010fe20000000000 */
[----:B------:R-:W2:Y:S01]  /*d750*/  SHFL.IDX PT, R147, R128, RZ, 0x1c1f ;  /* 0x001c1fff80937589 */ /* 0x000ea200000e0000 */
[-C--:B------:R-:W-:Y:S01]  /*d760*/  ISETP.GE.OR P2, PT, R10, R11.reuse, P1 ;  /* 0x0000000b0a00720c */ /* 0x080fe20000f46670 */
[----:B------:R-:W-:Y:S01]  /*d770*/  UPRMT UR4, URZ, 0x654, UR4 ;  /* 0x000006543f047896 */ /* 0x000fe20008000004 */
[-C--:B------:R-:W-:Y:S01]  /*d780*/  ISETP.GE.OR P1, PT, R8, R11.reuse, P1 ;  /* 0x0000000b0800720c */ /* 0x080fe20000f26670 */
[----:B------:R-:W3:Y:S01]  /*d790*/  SHFL.IDX PT, R149, R128, 0x1, 0x1c1f ;  /* 0x003c1f0080957f89 */ /* 0x000ee200000e0000 */
[----:B------:R-:W-:-:S02]  /*d7a0*/  ISETP.GE.AND P3, PT, R10, R11, PT ;  /* 0x0000000b0a00720c */ /* 0x000fc40003f66270 */
[----:B------:R-:W-:Y:S01]  /*d7b0*/  SEL R51, R52, R53, P0 ;  /* 0x0000003534337207 */ /* 0x000fe20000000000 */
[----:B------:R4:W4:Y:S01]  /*d7c0*/  SHFL.IDX PT, R142, R17, RZ, 0x1c1f ;  /* 0x001c1fff118e7589 */ /* 0x00092200000e0000 */
[----:B0-----:R-:W-:Y:S02]  /*d7d0*/  SEL R53, R55, R56, P0 ;  /* 0x0000003837357207 */ /* 0x001fe40000000000 */
[----:B------:R-:W-:Y:S01]  /*d7e0*/  SYNCS.ARRIVE.TRANS64.RED.A1T0 RZ, [UR4], RZ ;  /* 0x000000ffffff79a7 */ /* 0x000fe20008100404 */
[----:B------:R-:W-:Y:S01]  /*d7f0*/  SEL R55, R56, R55, P0 ;  /* 0x0000003738377207 */ /* 0x000fe20000000000 */
[----:B------:R0:W0:Y:S01]  /*d800*/  SHFL.IDX PT, R143, R49, RZ, 0x1c1f ;  /* 0x001c1fff318f7589 */ /* 0x00002200000e0000 */
[----:B-----5:R-:W-:Y:S02]  /*d810*/  SEL R56, R57, R124, P0 ;  /* 0x0000007c39387207 */ /* 0x020fe40000000000 */
[----:B------:R-:W-:Y:S02]  /*d820*/  SEL R124, R124, R57, P0 ;  /* 0x000000397c7c7207 */ /* 0x000fe40000000000 */
[----:B------:R-:W-:-:S02]  /*d830*/  SEL R52, R54, R145, P0 ;  /* 0x0000009136347207 */ /* 0x000fc40000000000 */
[----:B-1----:R-:W-:Y:S02]  /*d840*/  SEL R57, R58, R125, P0 ;  /* 0x0000007d3a397207 */ /* 0x002fe40000000000 */
[----:B------:R-:W-:Y:S01]  /*d850*/  SEL R54, R145, R54, P0 ;  /* 0x0000003691367207 */ /* 0x000fe20000000000 */
[----:B--2---:R1:W-:Y:S01]  /*d860*/  @!P2 ST.E desc[UR40][R146.64], R0 ;  /* 0x000000009200a985 */ /* 0x0043e2000c101928 */
[----:B------:R-:W-:-:S03]  /*d870*/  SEL R125, R125, R58, P0 ;  /* 0x0000003a7d7d7207 */ /* 0x000fc60000000000 */
[----:B---3--:R1:W-:Y:S01]  /*d880*/  @!P1 ST.E desc[UR40][R148.64], R2 ;  /* 0x0000000294009985 */ /* 0x0083e2000c101928 */
[----:B------:R-:W-:Y:S05]  /*d890*/  @P3 BRA `(.L_x_2156) ;  /* 0x0000000800f83947 */ /* 0x000fea0003800000 */
[----:B------:R-:W-:Y:S01]  /*d8a0*/  ULDC UR4, c[0x0][0xac8] ;  /* 0x0002b20000047ab9 */ /* 0x000fe20000000800 */
[C---:B-1----:R-:W-:Y:S01]  /*d8b0*/  VIADD R0, R9.reuse, 0x8 ;  /* 0x0000000809007836 */ /* 0x042fe20000000000 */
        /* <DEDUP_REMOVED lines=10> */
[----:B0---4-:R-:W-:Y:S01]  /*d960*/  @!P1 IMAD.WIDE R58, R9, 0x4, R142 ;  /* 0x00000004093a9825 */ /* 0x011fe200078e028e */
        /* <DEDUP_REMOVED lines=21> */
[----:B------:R-:W-:Y:S01]  /*dac0*/  VIADD R128, R9, 0x48 ;  /* 0x0000004809807836 */ /* 0x000fe20000000000 */
[----:B------:R2:W-:Y:S01]  /*dad0*/  @!P6 ST.E.64 desc[UR40][R144.64], R22 ;  /* 0x000000169000e985 */ /* 0x0005e2000c101b28 */
[----:B------:R-:W-:-:S03]  /*dae0*/  ISETP.GE.AND P5, PT, R10, UR4, PT ;  /* 0x000000040a007c0c */ /* 0x000fc6000bfa6270 */
[----:B------:R-:W-:Y:S02]  /*daf0*/  ISETP.GE.AND P6, PT, R128, UR4, PT ;  /* 0x0000000480007c0c */ /* 0x000fe4000bfc6270 */
[----:B0-----:R-:W-:Y:S01]  /*db00*/  @!P2 LOP3.LUT R19, R138, 0xfffffffe, RZ, 0xc0, !PT ;  /* 0xfffffffe8a13a812 */ /* 0x001fe200078ec0ff */
[----:B------:R-:W-:Y:S01]  /*db10*/  @!P1 IMAD.WIDE R14, R147, 0x4, R142 ;  /* 0x00000004930e9825 */ /* 0x000fe200078e028e */
[----:B-1----:R-:W-:-:S03]  /*db20*/  @!P3 LOP3.LUT R21, R146, 0xfffffffe, RZ, 0xc0, !PT ;  /* 0xfffffffe9215b812 */ /* 0x002fc600078ec0ff */
[--C-:B------:R-:W-:Y:S01]  /*db30*/  @!P2 IMAD.WIDE R18, R19, 0x4, R142.reuse ;  /* 0x000000041312a825 */ /* 0x100fe200078e028e */
[----:B------:R0:W-:Y:S01]  /*db40*/  @!P1 ST.E.64 desc[UR40][R14.64], R24 ;  /* 0x000000180e009985 */ /* 0x0001e2000c101b28 */
[----:B------:R-:W-:Y:S02]  /*db50*/  @!P4 LEA.HI R0, R0, R0, RZ, 0x1 ;  /* 0x000000000000c211 */ /* 0x000fe400078f08ff */
[--C-:B------:R-:W-:Y:S01]  /*db60*/  @!P3 IMAD.WIDE R20, R21, 0x4, R142.reuse ;  /* 0x000000041514b825 */ /* 0x100fe200078e028e */
[----:B------:R1:W-:Y:S01]  /*db70*/  @!P2 ST.E.64 desc[UR40][R18.64], R26 ;  /* 0x0000001a1200a985 */ /* 0x0003e2000c101b28 */
[----:B------:R-:W-:Y:S02]  /*db80*/  @!P5 LEA.HI R10, R10, R10, RZ, 0x1 ;  /* 0x0000000a0a0ad211 */ /* 0x000fe400078f08ff */
[C---:B--2---:R-:W-:Y:S01]  /*db90*/  VIADD R22, R9.reuse, 0x50 ;  /* 0x0000005009167836 */ /* 0x044fe20000000000 */
[----:B------:R2:W-:Y:S01]  /*dba0*/  @!P3 ST.E.64 desc[UR40][R20.64], R28 ;  /* 0x0000001c1400b985 */ /* 0x0005e2000c101b28 */
[C---:B------:R-:W-:Y:S01]  /*dbb0*/  VIADD R58, R9.reuse, 0x58 ;  /* 0x00000058093a7836 */ /* 0x040fe20000000000 */
[----:B------:R-:W-:Y:S01]  /*dbc0*/  @!P4 LOP3.LUT R23, R0, 0xfffffffe, RZ, 0xc0, !PT ;  /* 0xfffffffe0017c812 */ /* 0x000fe200078ec0ff */
[C---:B------:R-:W-:Y:S01]  /*dbd0*/  VIADD R59, R9.reuse, 0x60 ;  /* 0x00000060093b7836 */ /* 0x040fe20000000000 */
[----:B------:R-:W-:Y:S01]  /*dbe0*/  ISETP.GE.AND P3, PT, R22, UR4, PT ;  /* 0x0000000416007c0c */ /* 0x000fe2000bf66270 */
[----:B------:R-:W-:Y:S01]  /*dbf0*/  VIADD R0, R9, 0x68 ;  /* 0x0000006809007836 */ /* 0x000fe20000000000 */
[----:B------:R-:W-:Y:S01]  /*dc00*/  @!P6 LEA.HI R128, R128, R128, RZ, 0x1 ;  /* 0x000000808080e211 */ /* 0x000fe200078f08ff */
[----:B0-----:R-:W-:Y:S01]  /*dc10*/  @!P4 IMAD.WIDE R14, R23, 0x4, R142 ;  /* 0x00000004170ec825 */ /* 0x001fe200078e028e */
[----:B------:R-:W-:-:S02]  /*dc20*/  @!P5 LOP3.LUT R25, R10, 0xfffffffe, RZ, 0xc0, !PT ;  /* 0xfffffffe0a19d812 */ /* 0x000fc400078ec0ff */
        /* <DEDUP_REMOVED lines=15> */
[----:B------:R-:W-:Y:S02]  /*dd20*/  @!P1 LEA.HI R58, R58, R58, RZ, 0x1 ;  /* 0x0000003a3a3a9211 */ /* 0x000fe400078f08ff */
        /* <DEDUP_REMOVED lines=8> */
[----:B--2---:R-:W-:Y:S01]  /*ddb0*/  @!P2 LOP3.LUT R21, R59, 0xfffffffe, RZ, 0xc0, !PT ;  /* 0xfffffffe3b15a812 */ /* 0x004fe200078ec0ff */
[----:B------:R-:W-:Y:S01]  /*ddc0*/  VIADD R25, R9, 0x88 ;  /* 0x0000008809197836 */ /* 0x000fe20000000000 */
        /* <DEDUP_REMOVED lines=107> */
.L_x_2156:
[----:B------:R-:W-:Y:S05]  /*e480*/  BSYNC B0 ;  /* 0x0000000000007941 */ /* 0x000fea0003800000 */
.L_x_2155:
[----:B------:R-:W-:Y:S01]  /*e490*/  ISETP.GE.AND P1, PT, R8, R11, PT ;  /* 0x0000000b0800720c */ /* 0x000fe20003f26270 */
[----:B--2---:R2:W3:Y:S01]  /*e4a0*/  SHFL.IDX PT, R15, R49, 0x1, 0x1c1f ;  /* 0x003c1f00310f7f89 */ /* 0x0044e200000e0000 */
        /* <DEDUP_REMOVED lines=22> */
[----:B------:R-:W-:Y:S01]  /*e610*/  SEL R12, R139, R12, P0 ;  /* 0x0000000c8b0c7207 */ /* 0x000fe20000000000 */
[----:B0-23--:R-:W-:Y:S06]  /*e620*/  @P1 BRA `(.L_x_2118) ;  /* 0x0000004c00c41947 */ /* 0x00dfec0003800000 */
        /* <DEDUP_REMOVED lines=14> */
[C-C-:B----4-:R-:W-:Y:S02]  /*e710*/  @!P3 IMAD.WIDE R16, R9.reuse, 0x4, R14.reuse ;  /* 0x000000040910b825 */ /* 0x150fe400078e020e */
        /* <DEDUP_REMOVED lines=141> */
[----:B---3--:R-:W-:Y:S01]  /*eff0*/  @!P2 IMAD.WIDE R4, R17, 0x4, R14 ;  /* 0x000000041104a825 */ /* 0x008fe200078e020e */
        /* <DEDUP_REMOVED lines=35> */
.L_x_2154:
[----:B------:R-:W1:Y:S02]  /*f230*/  S2R R0, SR_TID.X ;  /* 0x0000000000007919 */ /* 0x000e640000002100 */
[----:B-1----:R-:W-:-:S05]  /*f240*/  VIADD R2, R0, 0xffffff80 ;  /* 0xffffff8000027836 */ /* 0x002fca0000000000 */
[----:B------:R-:W-:-:S13]  /*f250*/  ISETP.GT.AND P0, PT, R2, 0x7f, PT ;  /* 0x0000007f0200780c */ /* 0x000fda0003f04270 */
[----:B------:R-:W-:Y:S05]  /*f260*/  @P0 BRA `(.L_x_2118) ;  /* 0x0000004000b40947 */ /* 0x000fea0003800000 */
[----:B------:R-:W1:Y:S01]  /*f270*/  S2R R3, SR_CTAID.X ;  /* 0x0000000000037919 */ /* 0x000e620000002500 */
[----:B------:R-:W2:Y:S01]  /*f280*/  LDC R6, c[0x0][0xbe8] ;  /* 0x0002fa00ff067b82 */ /* 0x000ea20000000800 */
[----:B------:R-:W-:Y:S01]  /*f290*/  ULDC UR4, c[0x0][0xa88] ;  /* 0x0002a20000047ab9 */ /* 0x000fe20000000800 */
[----:B-1----:R-:W-:Y:S02]  /*f2a0*/  IMAD R0, R3, 0x80, R0 ;  /* 0x0000008003007824 */ /* 0x002fe400078e0200 */
[----:B--2---:R-:W-:Y:S02]  /*f2b0*/  IMAD R3, R6, UR4, RZ ;  /* 0x0000000406037c24 */ /* 0x004fe4000f8e02ff */
[----:B------:R-:W-:-:S05]  /*f2c0*/  VIADD R0, R0, 0xffffff80 ;  /* 0xffffff8000007836 */ /* 0x000fca0000000000 */
[----:B------:R-:W-:-:S13]  /*f2d0*/  ISETP.GE.AND P0, PT, R0, R3, PT ;  /* 0x000000030000720c */ /* 0x000fda0003f06270 */
[----:B------:R-:W-:Y:S05]  /*f2e0*/  @P0 BRA `(.L_x_2118) ;  /* 0x0000004000940947 */ /* 0x000fea0003800000 */
[----:B------:R-:W-:Y:S01]  /*f2f0*/  ISETP.NE.AND P0, PT, R6, 0x1, PT ;  /* 0x000000010600780c */ /* 0x000fe20003f05270 */
[----:B------:R-:W1:Y:S01]  /*f300*/  LDC.64 R10, c[0x0][0xbd8] ;  /* 0x0002f600ff0a7b82 */ /* 0x000e620000000a00 */
[----:B0-----:R-:W-:Y:S01]  /*f310*/  SHF.R.S32.HI R4, RZ, 0x1f, R17 ;  /* 0x0000001fff047819 */ /* 0x001fe20000011411 */
[----:B------:R-:W-:Y:S02]  /*f320*/  ULDC.64 UR4, c[0x0][0xbd0] ;  /* 0x0002f40000047ab9 */ /* 0x000fe40000000a00 */
[----:B------:R-:W-:-:S04]  /*f330*/  IMAD.WIDE.U32 R2, R17, UR4, RZ ;  /* 0x0000000411027c25 */ /* 0x000fc8000f8e00ff */
[----:B------:R-:W0:Y:S01]  /*f340*/  S2UR UR6, SR_CTAID.Y ;  /* 0x00000000000679c3 */ /* 0x000e220000002600 */
[----:B------:R-:W-:-:S04]  /*f350*/  IMAD R4, R4, UR4, RZ ;  /* 0x0000000404047c24 */ /* 0x000fc8000f8e02ff */
[----:B------:R-:W-:Y:S01]  /*f360*/  IMAD R5, R17, UR5, R4 ;  /* 0x0000000511057c24 */ /* 0x000fe2000f8e0204 */
[----:B------:R-:W-:Y:S01]  /*f370*/  ULDC.64 UR4, c[0x0][0xbe0] ;  /* 0x0002f80000047ab9 */ /* 0x000fe20000000a00 */
[----:B------:R-:W-:Y:S01]  /*f380*/  IMAD.MOV R17, RZ, RZ, -R17 ;  /* 0x000000ffff117224 */ /* 0x000fe200078e0a11 */
[----:B------:R-:W2:Y:S01]  /*f390*/  @P0 LDC R7, c[0x0][0xbec] ;  /* 0x0002fb00ff070b82 */ /* 0x000ea20000000800 */
[----:B------:R-:W-:Y:S02]  /*f3a0*/  IMAD.IADD R3, R3, 0x1, R5 ;  /* 0x0000000103037824 */ /* 0x000fe400078e0205 */
[----:B------:R-:W-:-:S05]  /*f3b0*/  IMAD.MOV.U32 R5, RZ, RZ, R0 ;  /* 0x000000ffff057224 */ /* 0x000fca00078e0000 */
[----:B------:R-:W0:Y:S01]  /*f3c0*/  LDC R8, c[0x0][0xc50] ;  /* 0x00031400ff087b82 */ /* 0x000e220000000800 */
[C---:B-1----:R-:W-:Y:S02]  /*f3d0*/  IMAD R12, R10.reuse, UR38, RZ ;  /* 0x000000260a0c7c24 */ /* 0x042fe4000f8e02ff */
[----:B------:R-:W-:-:S04]  /*f3e0*/  IMAD.WIDE.U32 R2, R10, UR39, R2 ;  /* 0x000000270a027c25 */ /* 0x000fc8000f8e0002 */
[----:B------:R-:W-:Y:S01]  /*f3f0*/  IMAD R11, R11, UR39, R12 ;  /* 0x000000270b0b7c24 */ /* 0x000fe2000f8e020c */
[----:B------:R-:W1:Y:S03]  /*f400*/  @P0 LDC R9, c[0x0][0xbf0] ;  /* 0x0002fc00ff090b82 */ /* 0x000e660000000800 */
[----:B------:R-:W-:Y:S02]  /*f410*/  IMAD.IADD R3, R11, 0x1, R3 ;  /* 0x000000010b037824 */ /* 0x000fe400078e0203 */
[----:B--2---:R-:W-:-:S04]  /*f420*/  @P0 IMAD.HI.U32 R4, R0, R7, RZ ;  /* 0x0000000700040227 */ /* 0x004fc800078e00ff */
[----:B0-----:R-:W-:-:S04]  /*f430*/  IMAD R17, R8, R17, UR6 ;  /* 0x0000000608117e24 */ /* 0x001fc8000f8e0211 */
[----:B------:R-:W-:Y:S01]  /*f440*/  IMAD.WIDE.U32 R2, R17, UR4, R2 ;  /* 0x0000000411027c25 */ /* 0x000fe2000f8e0002 */
[----:B-1----:R-:W-:Y:S02]  /*f450*/  @P0 SHF.R.U32.HI R5, RZ, R9, R4 ;  /* 0x00000009ff050219 */ /* 0x002fe40000011604 */
[----:B------:R-:W-:Y:S02]  /*f460*/  SHF.R.S32.HI R4, RZ, 0x1f, R17 ;  /* 0x0000001fff047819 */ /* 0x000fe40000011411 */
[--C-:B------:R-:W-:Y:S01]  /*f470*/  SHF.R.S32.HI R9, RZ, 0x1f, R5.reuse ;  /* 0x0000001fff097819 */ /* 0x100fe20000011405 */
[----:B------:R-:W-:Y:S01]  /*f480*/  IMAD.MOV R7, RZ, RZ, -R5 ;  /* 0x000000ffff077224 */ /* 0x000fe200078e0a05 */
[----:B------:R-:W-:Y:S01]  /*f490*/  IADD3 R2, P0, R5, R2, RZ ;  /* 0x0000000205027210 */ /* 0x000fe20007f1e0ff */
[----:B------:R-:W-:Y:S02]  /*f4a0*/  IMAD R4, R4, UR4, RZ ;  /* 0x0000000404047c24 */ /* 0x000fe4000f8e02ff */
[----:B------:R-:W-:-:S02]  /*f4b0*/  IMAD R7, R6, R7, R0 ;  /* 0x0000000706077224 */ /* 0x000fc400078e0200 */
[----:B------:R-:W-:Y:S01]  /*f4c0*/  IMAD R4, R17, UR5, R4 ;  /* 0x0000000511047c24 */ /* 0x000fe2000f8e0204 */
[----:B------:R-:W-:Y:S02]  /*f4d0*/  ULDC.64 UR4, c[0x0][0xbc8] ;  /* 0x0002f20000047ab9 */ /* 0x000fe40000000a00 */
        /* <DEDUP_REMOVED lines=12> */
.L_x_2116:
        /* <DEDUP_REMOVED lines=18> */
.L_x_2157:
[----:B------:R-:W-:Y:S01]  /*f6c0*/  ULDC UR7, c[0x0][0xc50] ;  /* 0x0003140000077ab9 */ /* 0x000fe20000000800 */
[----:B------:R-:W-:Y:S01]  /*f6d0*/  UMOV UR36, UR6 ;  /* 0x0000000600247c82 */ /* 0x000fe20008000000 */
[----:B------:R-:W-:-:S11]  /*f6e0*/  UISETP.NE.AND UP0, UPT, UR7, 0x1, UPT ;  /* 0x000000010700788c */ /* 0x000fd6000bf05270 */
[----:B------:R-:W-:Y:S01]  /*f6f0*/  @UP0 ULDC UR4, c[0x0][0xc54] ;  /* 0x0003150000040ab9 */ /* 0x000fe20000000800 */
[----:B------:R-:W-:Y:S01]  /*f700*/  @UP0 ULDC UR8, c[0x0][0xc58] ;  /* 0x0003160000080ab9 */ /* 0x000fe20000000800 */
[----:B------:R-:W-:-:S04]  /*f710*/  UIMAD.WIDE.U32 UR4, UR6, UR4, URZ ;  /* 0x00000004060472a5 */ /* 0x000fc8000f8e003f */
[----:B------:R-:W-:-:S12]  /*f720*/  @UP0 USHF.R.U32.HI UR36, URZ, UR8, UR5 ;  /* 0x000000083f240299 */ /* 0x000fd80008011605 */
.L_x_2158:
        /* <DEDUP_REMOVED lines=8> */
[----:B------:R-:W-:Y:S01]  /*f7b0*/  ULDC UR6, c[0x0][0x448] ;  /* 0x0001120000067ab9 */ /* 0x000fe20000000800 */
[----:B------:R-:W-:Y:S01]  /*f7c0*/  ULDC.64 UR4, c[0x0][0x418] ;  /* 0x0001060000047ab9 */ /* 0x000fe20000000a00 */
[----:B------:R-:W-:Y:S01]  /*f7d0*/  UISETP.NE.AND UP1, UPT, UR6, 0x1, UPT ;  /* 0x000000010600788c */ /* 0x000fe2000bf25270 */
[----:B------:R-:W-:Y:S01]  /*f7e0*/  IMAD.MOV.U32 R17, RZ, RZ, RZ ;  /* 0x000000ffff117224 */ /* 0x000fe200078e00ff */
[----:B------:R-:W-:Y:S01]  /*f7f0*/  UISETP.NE.U32.AND UP0, UPT, UR4, URZ, UPT ;  /* 0x0000003f0400728c */ /* 0x000fe2000bf05070 */
[----:B------:R-:W-:Y:S02]  /*f800*/  ULDC UR8, c[0x0][0x424] ;  /* 0x0001090000087ab9 */ /* 0x000fe40000000800 */
[----:B------:R-:W-:Y:S01]  /*f810*/  ULDC UR4, c[0x0][0x288] ;  /* 0x0000a20000047ab9 */ /* 0x000fe20000000800 */
[----:B------:R-:W-:Y:S02]  /*f820*/  UISETP.NE.AND.EX UP0, UPT, UR5, URZ, UPT, UP0 ;  /* 0x0000003f0500728c */ /* 0x000fe4000bf05300 */
[----:B------:R-:W-:-:S02]  /*f830*/  UIADD3 UR10, -UR4, 0x80, URZ ;  /* 0x00000080040a7890 */ /* 0x000fc4000fffe13f */
[----:B------:R-:W-:Y:S01]  /*f840*/  USEL UR8, UR8, 0x1, UP0 ;  /* 0x0000000108087887 */ /* 0x000fe20008000000 */
[----:B------:R-:W-:Y:S01]  /*f850*/  @UP1 ULDC UR4, c[0x0][0x44c] ;  /* 0x0001130000041ab9 */ /* 0x000fe20000000800 */
[----:B------:R-:W-:Y:S01]  /*f860*/  ULDC UR9, c[0x0][0x2f0] ;  /* 0x0000bc0000097ab9 */ /* 0x000fe20000000800 */
[----:B------:R-:W-:Y:S01]  /*f870*/  @UP1 ULDC UR11, c[0x0][0x450] ;  /* 0x00011400000b1ab9 */ /* 0x000fe20000000800 */
[----:B------:R-:W-:Y:S02]  /*f880*/  UIMAD UR10, UR8, UR9, UR10 ;  /* 0x00000009080a72a4 */ /* 0x000fe4000f8e020a */
[----:B------:R-:W-:Y:S02]  /*f890*/  UIMAD UR8, UR8, UR9, 0x7f ;  /* 0x0000007f080874a4 */ /* 0x000fe4000f8e0209 */
[----:B0-----:R-:W-:-:S04]  /*f8a0*/  USHF.L.U32 UR39, UR39, 0x7, URZ ;  /* 0x0000000727277899 */ /* 0x001fc8000800063f */
[----:B------:R-:W-:-:S04]  /*f8b0*/  UIADD3 UR6, UR39, 0x7f, URZ ;  /* 0x0000007f27067890 */ /* 0x000fc8000fffe03f */
[----:B------:R-:W-:-:S04]  /*f8c0*/  UIMAD.WIDE.U32 UR4, UR6, UR4, URZ ;  /* 0x00000004060472a5 */ /* 0x000fc8000f8e003f */
[----:B------:R-:W-:Y:S02]  /*f8d0*/  @UP1 USHF.R.U32.HI UR6, URZ, UR11, UR5 ;  /* 0x0000000b3f061299 */ /* 0x000fe40008011605 */
[----:B------:R-:W-:Y:S02]  /*f8e0*/  USHF.R.S32.HI UR5, URZ, 0x1f, UR8 ;  /* 0x0000001f3f057899 */ /* 0x000fe40008011408 */
[----:B------:R-:W-:Y:S02]  /*f8f0*/  UIADD3 UR6, UR10, UR6, URZ ;  /* 0x000000060a067290 */ /* 0x000fe4000fffe03f */
[----:B------:R-:W-:Y:S02]  /*f900*/  ULEA.HI UR5, UR5, UR8, URZ, 0x7 ;  /* 0x0000000805057291 */ /* 0x000fe4000f8f383f */
[----:B------:R-:W-:Y:S02]  /*f910*/  USHF.R.S32.HI UR4, URZ, 0x1f, UR6 ;  /* 0x0000001f3f047899 */ /* 0x000fe40008011406 */
[----:B------:R-:W-:-:S02]  /*f920*/  USHF.R.S32.HI UR5, URZ, 0x7, UR5 ;  /* 0x000000073f057899 */ /* 0x000fc40008011405 */
[----:B------:R-:W-:Y:S02]  /*f930*/  ULEA.HI UR4, UR4, UR6, URZ, 0x7 ;  /* 0x0000000604047291 */ /* 0x000fe4000f8f383f */
[----:B------:R-:W-:Y:S02]  /*f940*/  USHF.R.U32.HI UR8, URZ, 0x10, UR7 ;  /* 0x000000103f087899 */ /* 0x000fe40008011607 */
[----:B------:R-:W-:-:S04]  /*f950*/  USHF.R.S32.HI UR4, URZ, 0x7, UR4 ;  /* 0x000000073f047899 */ /* 0x000fc80008011404 */
[----:B------:R-:W-:-:S04]  /*f960*/  UISETP.LT.AND UP0, UPT, UR5, UR4, UPT ;  /* 0x000000040500728c */ /* 0x000fc8000bf01270 */
[----:B------:R-:W-:Y:S02]  /*f970*/  USEL UR6, UR5, UR4, UP0 ;  /* 0x0000000405067287 */ /* 0x000fe40008000000 */
[----:B------:R-:W-:Y:S02]  /*f980*/  UISETP.NE.AND UP0, UPT, UR8, URZ, UPT ;  /* 0x0000003f0800728c */ /* 0x000fe4000bf05270 */
[----:B------:R-:W-:Y:S02]  /*f990*/  UISETP.GE.AND UP1, UPT, UR6, 0x1, UPT ;  /* 0x000000010600788c */ /* 0x000fe4000bf26270 */
[----:B------:R-:W-:-:S04]  /*f9a0*/  ULOP3.LUT UR5, UR7, 0xffff, URZ, 0xc0, !UPT ;  /* 0x0000ffff07057892 */ /* 0x000fc8000f8ec03f */
[----:B------:R-:W-:-:S03]  /*f9b0*/  PLOP3.LUT P0, PT, PT, PT, UP1, 0x80, 0x0 ;  /* 0x000000000000781c */ /* 0x000fc60003f0f018 */
[----:B------:R-:W-:-:S10]  /*f9c0*/  @!UP0 ULDC UR8, c[0x0][0x9f0] ;  /* 0x00027c0000088ab9 */ /* 0x000fd40000000800 */
[----:B------:R-:W-:Y:S05]  /*f9d0*/  @!P0 BRA `(.L_x_2160) ;  /* 0x0000000000708947 */ /* 0x000fea0003800000 */
        /* <DEDUP_REMOVED lines=28> */
.L_x_2160:
        /* <DEDUP_REMOVED lines=30> */
.L_x_2161:
        /* <DEDUP_REMOVED lines=20> */
.L_x_2162:
        /* <DEDUP_REMOVED lines=20> */
.L_x_2163:
        /* <DEDUP_REMOVED lines=18> */
.L_x_2164:
[----:B------:R-:W0:Y:S01]  /*10120*/  LDC.64 R2, c[0x0][0x9f8] ;  /* 0x00027e00ff027b82 */ /* 0x000e220000000a00 */
[----:B------:R-:W-:Y:S01]  /*10130*/  IMAD.MOV.U32 R10, RZ, RZ, R19 ;  /* 0x000000ffff0a7224 */ /* 0x000fe200078e0013 */
[----:B------:R-:W1:Y:S01]  /*10140*/  S2R R11, SR_TID.X ;  /* 0x00000000000b7919 */ /* 0x000e620000002100 */
[----:B0-----:R-:W-:-:S04]  /*10150*/  ISETP.NE.U32.AND P0, PT, R2, RZ, PT ;  /* 0x000000ff0200720c */ /* 0x001fc80003f05070 */
[----:B------:R-:W-:-:S13]  /*10160*/  ISETP.NE.AND.EX P0, PT, R3, RZ, PT, P0 ;  /* 0x000000ff0300720c */ /* 0x000fda0003f05300 */
[----:B------:R-:W0:Y:S02]  /*10170*/  @P0 LDC.64 R2, c[0x0][0x9f8] ;  /* 0x00027e00ff020b82 */ /* 0x000e240000000a00 */
[----:B0-----:R-:W-:-:S05]  /*10180*/  @P0 IMAD.WIDE R2, R19, 0x4, R2 ;  /* 0x0000000413020825 */ /* 0x001fca00078e0202 */
[----:B------:R0:W2:Y:S01]  /*10190*/  @P0 LDG.E R10, desc[UR40][R2.64] ;  /* 0x00000028020a0981 */ /* 0x0000a2000c1e1900 */
[C---:B-1----:R-:W-:Y:S01]  /*101a0*/  IMAD.SHL.U32 R0, R11.reuse, 0x80, RZ ;  /* 0x000000800b007824 */ /* 0x042fe200078e00ff */
[C---:B------:R-:W-:Y:S01]  /*101b0*/  LOP3.LUT R8, R11.reuse, 0x7f, RZ, 0xc0, !PT ;  /* 0x0000007f0b087812 */ /* 0x040fe200078ec0ff */
[----:B------:R-:W-:Y:S01]  /*101c0*/  IMAD.SHL.U32 R18, R11, 0x10, RZ ;  /* 0x000000100b127824 */ /* 0x000fe200078e00ff */
[----:B------:R-:W-:Y:S02]  /*101d0*/  UMOV UR4, 0xffffffff ;  /* 0xffffffff00047882 */ /* 0x000fe40000000000 */
[----:B------:R-:W-:Y:S02]  /*101e0*/  SHF.R.U32.HI R5, RZ, 0x5, R8 ;  /* 0x00000005ff057819 */ /* 0x000fe40000011608 */
[----:B------:R-:W-:Y:S01]  /*101f0*/  LOP3.LUT R4, R0, 0x380, RZ, 0xc0, !PT ;  /* 0x0000038000047812 */ /* 0x000fe200078ec0ff */
[----:B0-----:R-:W0:Y:S01]  /*10200*/  LDC.64 R2, c[0x0][0x418] ;  /* 0x00010600ff027b82 */ /* 0x001e220000000a00 */
[----:B------:R-:W-:-:S03]  /*10210*/  LOP3.LUT R18, R18, 0x70, RZ, 0xc0, !PT ;  /* 0x0000007012127812 */ /* 0x000fc600078ec0ff */
[----:B------:R-:W-:Y:S01]  /*10220*/  IMAD R7, R5, 0x10, R4 ;  /* 0x0000001005077824 */ /* 0x000fe200078e0204 */
[----:B------:R-:W-:Y:S02]  /*10230*/  LOP3.LUT R6, R0, 0x400, RZ, 0xc0, !PT ;  /* 0x0000040000067812 */ /* 0x000fe400078ec0ff */
[----:B------:R-:W-:Y:S02]  /*10240*/  LOP3.LUT R9, R4, 0x10, R11, 0xf8, !PT ;  /* 0x0000001004097812 */ /* 0x000fe400078ef80b */
[-C--:B------:R-:W-:Y:S01]  /*10250*/  LOP3.LUT R7, R7, R18.reuse, RZ, 0x3c, !PT ;  /* 0x0000001207077212 */ /* 0x080fe200078e3cff */
[----:B------:R-:W-:Y:S01]  /*10260*/  IMAD R6, R5, 0x800, R6 ;  /* 0x0000080005067824 */ /* 0x000fe200078e0206 */
[----:B------:R-:W-:Y:S02]  /*10270*/  LOP3.LUT R9, R9, R18, RZ, 0x3c, !PT ;  /* 0x0000001209097212 */ /* 0x000fe400078e3cff */
[----:B------:R-:W-:-:S03]  /*10280*/  LOP3.LUT R4, R7, 0xc00, R0, 0xf8, !PT ;  /* 0x00000c0007047812 */ /* 0x000fc600078ef800 */
[----:B------:R-:W-:Y:S02]  /*10290*/  IMAD.IADD R0, R6, 0x1, R9 ;  /* 0x0000000106007824 */ /* 0x000fe400078e0209 */
[----:B------:R1:W-:Y:S04]  /*102a0*/  STL [R1+0x14], R4 ;  /* 0x0000140401007387 */ /* 0x0003e80000100800 */
[----:B------:R3:W-:Y:S01]  /*102b0*/  STL [R1+0x1c], R0 ;  /* 0x00001c0001007387 */ /* 0x0007e20000100800 */
[----:B0-----:R-:W-:Y:S01]  /*102c0*/  ISETP.NE.U32.AND P0, PT, R2, RZ, PT ;  /* 0x000000ff0200720c */ /* 0x001fe20003f05070 */
[----:B-1----:R-:W-:-:S03]  /*102d0*/  IMAD.MOV.U32 R4, RZ, RZ, 0x20 ;  /* 0x00000020ff047424 */ /* 0x002fc600078e00ff */
[----:B------:R-:W-:Y:S02]  /*102e0*/  R2P PR, R11, 0x6 ;  /* 0x000000060b007804 */ /* 0x000fe40000000000 */
[----:B------:R-:W-:Y:S01]  /*102f0*/  ISETP.NE.AND.EX P3, PT, R3, RZ, PT, P0 ;  /* 0x000000ff0300720c */ /* 0x000fe20003f65300 */
[----:B---3--:R-:W-:-:S03]  /*10300*/  IMAD.MOV.U32 R0, RZ, RZ, 0x40 ;  /* 0x00000040ff007424 */ /* 0x008fc600078e00ff */
[----:B------:R-:W-:Y:S02]  /*10310*/  P2R R5, PR, RZ, 0x8 ;  /* 0x00000008ff057803 */ /* 0x000fe40000000000 */
[----:B------:R-:W-:Y:S02]  /*10320*/  SEL R6, R0, 0xffffffc0, !P2 ;  /* 0xffffffc000067807 */ /* 0x000fe40005000000 */
[----:B------:R-:W-:-:S03]  /*10330*/  SEL R0, R4, 0xffffffe0, !P1 ;  /* 0xffffffe004007807 */ /* 0x000fc60004800000 */
[----:B------:R-:W-:Y:S01]  /*10340*/  STL [R1+0x4], R6 ;  /* 0x0000040601007387 */ /* 0x000fe20000100800 */
[----:B--2---:R-:W-:-:S03]  /*10350*/  SHF.R.S32.HI R9, RZ, 0x1f, R10 ;  /* 0x0000001fff097819 */ /* 0x004fc6000001140a */
[----:B------:R-:W-:Y:S01]  /*10360*/  STL [R1], R10 ;  /* 0x0000000a01007387 */ /* 0x000fe20000100800 */
[----:B------:R-:W-:-:S03]  /*10370*/  SEL R16, R10, RZ, !P3 ;  /* 0x000000ff0a107207 */ /* 0x000fc60005800000 */
[----:B------:R0:W-:Y:S04]  /*10380*/  STL [R1+0x20], R5 ;  /* 0x0000200501007387 */ /* 0x0001e80000100800 */
[----:B------:R1:W-:Y:S04]  /*10390*/  STL [R1+0x8], R0 ;  /* 0x0000080001007387 */ /* 0x0003e80000100800 */
[----:B------:R1:W-:Y:S01]  /*103a0*/  STL [R1+0x10], R9 ;  /* 0x0000100901007387 */ /* 0x0003e20000100800 */
[----:B0-----:R-:W-:-:S04]  /*103b0*/  SHF.R.U32.HI R5, RZ, 0x5, R11 ;  /* 0x00000005ff057819 */ /* 0x001fc8000001160b */
[----:B------:R-:W-:Y:S01]  /*103c0*/  LOP3.LUT R5, R5, 0x3, RZ, 0xc0, !PT ;  /* 0x0000000305057812 */ /* 0x000fe200078ec0ff */
[----:B------:R-:W-:Y:S06]  /*103d0*/  BRA.DIV UR4, `(.L_x_2165) ;  /* 0x0000003604087947 */ /* 0x000fec000b800000 */
[----:B------:R0:W2:Y:S02]  /*103e0*/  SHFL.IDX PT, R14, R5, RZ, 0x1f ;  /* 0x00001fff050e7589 */ /* 0x0000a400000e0000 */
.L_x_2218:
[----:B------:R-:W-:Y:S02]  /*103f0*/  PLOP3.LUT P1, PT, PT, PT, PT, 0x8, 0x0 ;  /* 0x000000000000781c */ /* 0x000fe40003f2e170 */
[----:B--2---:R-:W-:Y:S02]  /*10400*/  ISETP.NE.AND P0, PT, R14, RZ, PT ;  /* 0x000000ff0e00720c */ /* 0x004fe40003f05270 */
[----:B-1----:R-:W-:-:S05]  /*10410*/  P2R R0, PR, RZ, 0x2 ;  /* 0x00000002ff007803 */ /* 0x002fca0000000000 */
[----:B------:R1:W-:Y:S06]  /*10420*/  STL [R1+0x18], R0 ;  /* 0x0000180001007387 */ /* 0x0003ec0000100800 */
[----:B------:R-:W-:Y:S05]  /*10430*/  @P0 BRA `(.L_x_2166) ;  /* 0x0000000400580947 */ /* 0x000fea0003800000 */
[----:B------:R-:W-:Y:S01]  /*10440*/  UMOV UR4, 0xffffffff ;  /* 0xffffffff00047882 */ /* 0x000fe20000000000 */
[----:B-1----:R-:W-:Y:S02]  /*10450*/  VIADD R0, R17, 0xffffffff ;  /* 0xffffffff11007836 */ /* 0x002fe40000000000 */
[----:B------:R-:W-:Y:S05]  /*10460*/  BRA.DIV UR4, `(.L_x_2167) ;  /* 0x0000003604047947 */ /* 0x000fea000b800000 */
[----:B------:R-:W-:-:S13]  /*10470*/  ELECT P6, URZ, PT ;  /* 0x00000000003f782f */ /* 0x000fda00038c0000 */
.L_x_2221:
[----:B------:R-:W-:Y:S05]  /*10480*/  @!P6 BRA `(.L_x_2166) ;  /* 0x000000040044e947 */ /* 0x000fea0003800000 */
[----:B------:R-:W-:Y:S01]  /*10490*/  IMAD.MOV.U32 R16, RZ, RZ, R10 ;  /* 0x000000ffff107224 */ /* 0x000fe200078e000a */
[----:B------:R-:W-:Y:S06]  /*104a0*/  @!P3 BRA `(.L_x_2168) ;  /* 0x000000000044b947 */ /* 0x000fec0003800000 */
        /* <DEDUP_REMOVED lines=17> */
.L_x_2168:
[----:B-1----:R-:W-:Y:S01]  /*105c0*/  IMAD.MOV.U32 R2, RZ, RZ, 0x1 ;  /* 0x00000001ff027424 */ /* 0x002fe200078e00ff */
[----:B------:R-:W-:-:S04]  /*105d0*/  ISETP.NE.AND P1, PT, R8, RZ, PT ;  /* 0x000000ff0800720c */ /* 0x000fc80003f25270 */
[----:B------:R-:W-:-:S04]  /*105e0*/  SHF.L.U32 R2, R2, 0x1f, RZ ;  /* 0x0000001f02027819 */ /* 0x000fc800000006ff */
[----:B------:R-:W1:Y:S02]  /*105f0*/  SYNCS.PHASECHK.TRANS64.TRYWAIT P0, [UR38+0x38880], R2 ;  /* 0x03888002ff0075a7 */ /* 0x000e640008000166 */
[----:B-1----:R-:W-:Y:S05]  /*10600*/  @!P0 BRA `(.L_x_2169) ;  /* 0x0000003000bc8947 */ /* 0x002fea0003800000 */
.L_x_2222:
[----:B------:R-:W-:Y:S05]  /*10610*/  @P1 BRA `(.L_x_2170) ;  /* 0x0000000000181947 */ /* 0x000fea0003800000 */
[----:B------:R-:W2:Y:S01]  /*10620*/  S2R R4, SR_TID.X ;  /* 0x0000000000047919 */ /* 0x000ea20000002100 */
[----:B-1----:R-:W-:-:S04]  /*10630*/  IMAD.MOV.U32 R3, RZ, RZ, 0x8000 ;  /* 0x00008000ff037424 */ /* 0x002fc800078e00ff */
[----:B------:R3:W-:Y:S01]  /*10640*/  SYNCS.ARRIVE.TRANS64 RZ, [UR38+0x38870], R3 ;  /* 0x03887003ffff79a7 */ /* 0x0007e20008000026 */
[----:B--2---:R-:W-:-:S13]  /*10650*/  LOP3.LUT P0, RZ, R4, 0x1f, RZ, 0xc0, !PT ;  /* 0x0000001f04ff7812 */ /* 0x004fda000780c0ff */
[----:B---3--:R-:W-:Y:S05]  /*10660*/  @!P0 BRA `(.L_x_2170) ;  /* 0x0000000000048947 */ /* 0x008fea0003800000 */
[----:B------:R-:W-:Y:S01]  /*10670*/  BPT.TRAP 0x1 ;  /* 0x000000040000795c */ /* 0x000fe20000300000 */
.L_x_2170:
        /* <DEDUP_REMOVED lines=21> */
.L_x_2223:
[----:B------:R-:W-:Y:S05]  /*107d0*/  @P1 BRA `(.L_x_2172) ;  /* 0x0000000000181947 */ /* 0x000fea0003800000 */
[----:B-1----:R-:W1:Y:S01]  /*107e0*/  S2R R3, SR_TID.X ;  /* 0x0000000000037919 */ /* 0x002e620000002100 */
[----:B------:R-:W-:-:S04]  /*107f0*/  IMAD.MOV.U32 R2, RZ, RZ, 0x8000 ;  /* 0x00008000ff027424 */ /* 0x000fc800078e00ff */
[----:B------:R2:W-:Y:S01]  /*10800*/  SYNCS.ARRIVE.TRANS64 RZ, [UR38+0x38830], R2 ;  /* 0x03883002ffff79a7 */ /* 0x0005e20008000026 */
[----:B-1----:R-:W-:-:S13]  /*10810*/  LOP3.LUT P0, RZ, R3, 0x1f, RZ, 0xc0, !PT ;  /* 0x0000001f03ff7812 */ /* 0x002fda000780c0ff */
[----:B--2---:R-:W-:Y:S05]  /*10820*/  @!P0 BRA `(.L_x_2172) ;  /* 0x0000000000048947 */ /* 0x004fea0003800000 */
[----:B------:R-:W-:Y:S01]  /*10830*/  BPT.TRAP 0x1 ;  /* 0x000000040000795c */ /* 0x000fe20000300000 */
.L_x_2172:
        /* <DEDUP_REMOVED lines=22> */
.L_x_2166:
[----:B------:R-:W-:Y:S05]  /*109a0*/  WARPSYNC.ALL ;  /* 0x0000000000007948 */ /* 0x000fea0003800000 */
[----:B--2---:R-:W-:Y:S01]  /*109b0*/  UIADD3 UR4, UR38, 0x20400, URZ ;  /* 0x0002040026047890 */ /* 0x004fe2000fffe03f */
[----:B------:R-:W-:Y:S03]  /*109c0*/  BAR.SYNC.DEFER_BLOCKING 0x8, 0x180 ;  /* 0x0206000000007b1d */ /* 0x000fe60000010000 */
[----:B------:R-:W-:-:S06]  /*109d0*/  ULOP3.LUT UP0, URZ, UR4, 0x3ff, URZ, 0xc0, !UPT ;  /* 0x000003ff043f7892 */ /* 0x000fcc000f80c03f */
[----:B------:R-:W-:-:S13]  /*109e0*/  PLOP3.LUT P0, PT, PT, PT, UP0, 0x80, 0x0 ;  /* 0x000000000000781c */ /* 0x000fda0003f0f008 */
[----:B------:R-:W-:Y:S05]  /*109f0*/  @!P0 BRA `(.L_x_2173) ;  /* 0x0000000000408947 */ /* 0x000fea0003800000 */
[----:B-1----:R-:W-:Y:S01]  /*10a00*/  MOV R2, 0x0 ;  /* 0x0000000000027802 */ /* 0x002fe20000000f00 */
        /* <DEDUP_REMOVED lines=15> */
.L_x_2173:
[----:B------:R-:W2:Y:S01]  /*10b00*/  S2R R7, SR_TID.X ;  /* 0x0000000000077919 */ /* 0x000ea20000002100 */
[----:B------:R-:W3:Y:S01]  /*10b10*/  LDC R8, c[0x0][0x448] ;  /* 0x00011200ff087b82 */ /* 0x000ee20000000800 */
[----:B------:R-:W-:Y:S01]  /*10b20*/  USHF.R.S32.HI UR4, URZ, 0x1f, UR36 ;  /* 0x0000001f3f047899 */ /* 0x000fe20008011424 */
[----:B0-----:R-:W-:Y:S01]  /*10b30*/  SHF.R.S32.HI R5, RZ, 0x1f, R19 ;  /* 0x0000001fff057819 */ /* 0x001fe20000011413 */
[----:B------:R-:W0:Y:S01]  /*10b40*/  S2R R4, SR_CTAID.X ;  /* 0x0000000000047919 */ /* 0x000e220000002500 */
[----:B------:R-:W-:Y:S02]  /*10b50*/  ULDC.64 UR8, c[0x0][0x2d8] ;  /* 0x0000b60000087ab9 */ /* 0x000fe40000000a00 */
[----:B------:R-:W-:Y:S02]  /*10b60*/  UIMAD UR6, UR4, UR8, URZ ;  /* 0x00000008040672a4 */ /* 0x000fe4000f8e023f */
[----:B-1----:R-:W1:Y:S01]  /*10b70*/  LDC.64 R2, c[0x0][0x2e0] ;  /* 0x0000b800ff027b82 */ /* 0x002e620000000a00 */
[----:B------:R-:W-:-:S02]  /*10b80*/  UIMAD.WIDE.U32 UR4, UR36, UR8, URZ ;  /* 0x00000008240472a5 */ /* 0x000fc4000f8e003f */
[----:B------:R-:W-:-:S04]  /*10b90*/  UIMAD UR6, UR36, UR9, UR6 ;  /* 0x00000009240672a4 */ /* 0x000fc8000f8e0206 */
[----:B------:R-:W-:Y:S01]  /*10ba0*/  UIADD3 UR5, UR5, UR6, URZ ;  /* 0x0000000605057290 */ /* 0x000fe2000fffe03f */
[----:B---3--:R-:W-:Y:S02]  /*10bb0*/  ISETP.NE.AND P0, PT, R8, 0x1, PT ;  /* 0x000000010800780c */ /* 0x008fe40003f05270 */
[----:B--2---:R-:W-:Y:S01]  /*10bc0*/  LOP3.LUT R9, R7, 0x7f, RZ, 0xc0, !PT ;  /* 0x0000007f07097812 */ /* 0x004fe200078ec0ff */
[----:B-1----:R-:W-:Y:S01]  /*10bd0*/  IMAD R0, R5, R2, RZ ;  /* 0x0000000205007224 */ /* 0x002fe200078e02ff */
[----:B------:R-:W-:Y:S02]  /*10be0*/  SHF.R.U32.HI R7, RZ, 0x3, R7 ;  /* 0x00000003ff077819 */ /* 0x000fe40000011607 */
[----:B------:R-:W-:Y:S01]  /*10bf0*/  LEA.HI R5, R9, R18, RZ, 0x1d ;  /* 0x0000001209057211 */ /* 0x000fe200078fe8ff */
[----:B------:R-:W-:-:S06]  /*10c00*/  IMAD R0, R19, R3, R0 ;  /* 0x0000000313007224 */ /* 0x000fcc00078e0200 */
[----:B------:R-:W1:Y:S01]  /*10c10*/  @P0 LDC R6, c[0x0][0x44c] ;  /* 0x00011300ff060b82 */ /* 0x000e620000000800 */
[----:B------:R-:W-:Y:S01]  /*10c20*/  IMAD.WIDE.U32 R2, R19, R2, UR4 ;  /* 0x0000000413027e25 */ /* 0x000fe2000f8e0002 */
[----:B------:R-:W-:-:S03]  /*10c30*/  ULDC.64 UR4, c[0x0][0x2d0] ;  /* 0x0000b40000047ab9 */ /* 0x000fc60000000a00 */
[----:B------:R-:W-:Y:S02]  /*10c40*/  IMAD.IADD R3, R3, 0x1, R0 ;  /* 0x0000000103037824 */ /* 0x000fe400078e0200 */
[----:B0-----:R-:W-:Y:S02]  /*10c50*/  IMAD R0, R4, 0x80, R5 ;  /* 0x0000008004007824 */ /* 0x001fe400078e0205 */
[----:B------:R-:W0:Y:S02]  /*10c60*/  @P0 LDC R5, c[0x0][0x450] ;  /* 0x00011400ff050b82 */ /* 0x000e240000000800 */
[----:B------:R-:W-:Y:S02]  /*10c70*/  IMAD.MOV.U32 R4, RZ, RZ, R0 ;  /* 0x000000ffff047224 */ /* 0x000fe400078e0000 */
[----:B-1----:R-:W-:-:S05]  /*10c80*/  @P0 IMAD.HI.U32 R6, R0, R6, RZ ;  /* 0x0000000600060227 */ /* 0x002fca00078e00ff */
[----:B0-----:R-:W-:-:S05]  /*10c90*/  @P0 SHF.R.U32.HI R4, RZ, R5, R6 ;  /* 0x00000005ff040219 */ /* 0x001fca0000011606 */
        /* <DEDUP_REMOVED lines=14> */
[----:B------:R-:W-:Y:S02]  /*10d80*/  ULDC UR4, c[0x0][0x2b8] ;  /* 0x0000ae0000047ab9 */ /* 0x000fe40000000800 */
[C---:B------:R-:W-:Y:S02]  /*10d90*/  ISETP.GE.AND P1, PT, R18.reuse, UR4, PT ;  /* 0x0000000412007c0c */ /* 0x040fe4000bf26270 */
[----:B------:R-:W-:Y:S01]  /*10da0*/  IADD3.X R2, R3, UR5, R4, P0, !PT ;  /* 0x0000000503027c10 */ /* 0x000fe200087fe404 */
[----:B------:R-:W-:Y:S01]  /*10db0*/  IMAD.SHL.U32 R4, R7, 0x10, RZ ;  /* 0x0000001007047824 */ /* 0x000fe200078e00ff */
[----:B------:R-:W-:-:S04]  /*10dc0*/  LOP3.LUT R3, R18, 0x80, RZ, 0xfc, !PT ;  /* 0x0000008012037812 */ /* 0x000fc800078efcff */
[----:B------:R-:W-:Y:S01]  /*10dd0*/  ISETP.GE.AND P0, PT, R3, UR4, PT ;  /* 0x0000000403007c0c */ /* 0x000fe2000bf06270 */
[----:B------:R-:W-:Y:S01]  /*10de0*/  IMAD.SHL.U32 R3, R7, 0x80, RZ ;  /* 0x0000008007037824 */ /* 0x000fe200078e00ff */
[----:B------:R-:W-:-:S04]  /*10df0*/  UMOV UR4, 0xffffffff ;  /* 0xffffffff00047882 */ /* 0x000fc80000000000 */
[----:B------:R-:W-:-:S04]  /*10e00*/  LOP3.LUT R3, R18, 0x380, R3, 0xf8, !PT ;  /* 0x0000038012037812 */ /* 0x000fc800078ef803 */
[----:B------:R-:W-:Y:S01]  /*10e10*/  LOP3.LUT R4, R3, 0x70, R4, 0x78, !PT ;  /* 0x0000007003047812 */ /* 0x000fe200078e7804 */
[----:B------:R-:W-:-:S05]  /*10e20*/  IMAD.SHL.U32 R3, R9, 0x10, RZ ;  /* 0x0000001009037824 */ /* 0x000fca00078e00ff */
[----:B------:R-:W-:Y:S01]  /*10e30*/  LOP3.LUT R4, R4, 0x400, R3, 0xf8, !PT ;  /* 0x0000040004047812 */ /* 0x000fe200078ef803 */
[----:B------:R-:W-:Y:S06]  /*10e40*/  BRA.DIV UR4, `(.L_x_2174) ;  /* 0x0000002a04dc7947 */ /* 0x000fec000b800000 */
[----:B------:R-:W0:Y:S01]  /*10e50*/  SHFL.IDX PT, R7, R0, RZ, 0x181f ;  /* 0x00181fff00077589 */ /* 0x000e2200000e0000 */
[----:B------:R-:W-:Y:S01]  /*10e60*/  ULDC UR4, c[0x0][0x288] ;  /* 0x0000a20000047ab9 */ /* 0x000fe20000000800 */
[----:B------:R-:W-:Y:S01]  /*10e70*/  LEA.HI R5, R9, UR39, RZ, 0x1d ;  /* 0x0000002709057c11 */ /* 0x000fe2000f8fe8ff */
[----:B------:R-:W-:Y:S01]  /*10e80*/  IMAD R3, R8, UR4, RZ ;  /* 0x0000000408037c24 */ /* 0x000fe2000f8e02ff */
[----:B------:R-:W1:Y:S04]  /*10e90*/  SHFL.IDX PT, R6, R2, RZ, 0x181f ;  /* 0x00181fff02067589 */ /* 0x000e6800000e0000 */
[----:B------:R-:W-:Y:S01]  /*10ea0*/  ISETP.GE.AND P2, PT, R5, R3, PT ;  /* 0x000000030500720c */ /* 0x000fe20003f46270 */
[----:B------:R-:W-:-:S12]  /*10eb0*/  SHFL.IDX PT, R14, R0, 0x7, 0x181f ;  /* 0x00f81f00000e7f89 */ /* 0x000fd800000e0000 */
[----:B------:R-:W-:Y:S01]  /*10ec0*/  @!P2 VIADD R8, R4, UR38 ;  /* 0x000000260408ac36 */ /* 0x000fe20008000000 */
[----:B0-----:R-:W-:-:S05]  /*10ed0*/  @!P2 IADD3 R7, P3, R18, R7, RZ ;  /* 0x000000071207a210 */ /* 0x001fca0007f7e0ff */
[----:B-1----:R-:W-:-:S05]  /*10ee0*/  @!P2 IMAD.X R6, RZ, RZ, R6, P3 ;  /* 0x000000ffff06a224 */ /* 0x002fca00018e0606 */
[----:B------:R-:W-:-:S04]  /*10ef0*/  @!P2 LOP3.LUT R7, R7, R6, RZ, 0x3c, !PT ;  /* 0x000000060707a212 */ /* 0x000fc800078e3cff */
[----:B------:R-:W-:-:S04]  /*10f00*/  @!P2 LOP3.LUT R6, R7, R6, RZ, 0x3c, !PT ;  /* 0x000000060706a212 */ /* 0x000fc800078e3cff */
[----:B------:R-:W-:-:S05]  /*10f10*/  @!P2 LOP3.LUT R7, R7, R6, RZ, 0x3c, !PT ;  /* 0x000000060707a212 */ /* 0x000fca00078e3cff */
[----:B------:R-:W-:Y:S04]  /*10f20*/  @!P2 LDGSTS.E.BYPASS.LTC128B.128 [R8+0x20400], desc[UR40][R6.64], !P1 ;  /* 0x204000000608afae */ /* 0x000fe8000c901d68 */
[----:B------:R0:W-:Y:S02]  /*10f30*/  @!P2 LDGSTS.E.BYPASS.LTC128B.128 [R8+0x24400], desc[UR40][R6.64+0x80], !P0 ;  /* 0x244000800608afae */ /* 0x0001e4000c101d68 */
[----:B0-----:R-:W-:Y:S02]  /*10f40*/  VIADD R6, R5, 0x10 ;  /* 0x0000001005067836 */ /* 0x001fe40000000000 */
[----:B------:R-:W0:Y:S03]  /*10f50*/  SHFL.IDX PT, R7, R0, 0x1, 0x181f ;  /* 0x00381f0000077f89 */ /* 0x000e2600000e0000 */
[----:B------:R-:W-:-:S02]  /*10f60*/  ISETP.GE.AND P2, PT, R6, R3, PT ;  /* 0x000000030600720c */ /* 0x000fc40003f46270 */
[----:B------:R-:W1:Y:S11]  /*10f70*/  SHFL.IDX PT, R6, R2, 0x1, 0x181f ;  /* 0x00381f0002067f89 */ /* 0x000e7600000e0000 */
        /* <DEDUP_REMOVED lines=67> */
[----:B------:R0:W-:Y:S04]  /*113b0*/  @!P2 LDGSTS.E.BYPASS.LTC128B.128 [R8+0x27400], desc[UR40][R6.64+0x80], !P0 ;  /* 0x274000800608afae */ /* 0x0001e8000c101d68 */
[----:B0-----:R0:W1:Y:S02]  /*113c0*/  SHFL.IDX PT, R6, R2, 0x7, 0x181f ;  /* 0x00f81f0002067f89 */ /* 0x00106400000e0000 */
.L_x_2240:
[----:B------:R-:W-:Y:S01]  /*113d0*/  VIADD R0, R5, 0x70 ;  /* 0x0000007005007836 */ /* 0x000fe20000000000 */
[----:B------:R-:W-:Y:S04]  /*113e0*/  BSSY B0, `(.L_x_2175) ;  /* 0x000000b000007945 */ /* 0x000fe80003800000 */
[----:B------:R-:W-:-:S13]  /*113f0*/  ISETP.GE.AND P2, PT, R0, R3, PT ;  /* 0x000000030000720c */ /* 0x000fda0003f46270 */
[----:B------:R-:W-:Y:S05]  /*11400*/  @P2 BRA `(.L_x_2176) ;  /* 0x0000000000202947 */ /* 0x000fea0003800000 */
[----:B0-----:R-:W-:Y:S01]  /*11410*/  IADD3 R2, P2, R18, R14, RZ ;  /* 0x0000000e12027210 */ /* 0x001fe20007f5e0ff */
[----:B------:R-:W-:-:S04]  /*11420*/  VIADD R5, R4, UR38 ;  /* 0x0000002604057c36 */ /* 0x000fc80008000000 */
[----:B-1----:R-:W-:-:S05]  /*11430*/  IMAD.X R3, RZ, RZ, R6, P2 ;  /* 0x000000ffff037224 */ /* 0x002fca00010e0606 */
[----:B------:R-:W-:Y:S01]  /*11440*/  @!PT LDS RZ, [RZ] ;  /* 0x00000000fffff984 */ /* 0x000fe20000000800 */
[----:B------:R-:W-:Y:S01]  /*11450*/  @!PT LDS RZ, [RZ] ;  /* 0x00000000fffff984 */ /* 0x000fe20000000800 */
[----:B------:R-:W-:Y:S01]  /*11460*/  @!PT LDS RZ, [RZ] ;  /* 0x00000000fffff984 */ /* 0x000fe20000000800 */
[----:B------:R2:W-:Y:S04]  /*11470*/  LDGSTS.E.BYPASS.LTC128B.128 [R5+0x23c00], desc[UR40][R2.64], !P1 ;  /* 0x23c0000002057fae */ /* 0x0005e8000c901d68 */
[----:B------:R2:W-:Y:S02]  /*11480*/  LDGSTS.E.BYPASS.LTC128B.128 [R5+0x27c00], desc[UR40][R2.64+0x80], !P0 ;  /* 0x27c0008002057fae */ /* 0x0005e4000c101d68 */
.L_x_2176:
[----:B------:R-:W-:Y:S05]  /*11490*/  BSYNC B0 ;  /* 0x0000000000007941 */ /* 0x000fea0003800000 */
.L_x_2175:
[----:B------:R-:W-:Y:S01]  /*114a0*/  NOP ;  /* 0x0000000000007918 */ /* 0x000fe20000000000 */
[----:B------:R-:W-:Y:S01]  /*114b0*/  SYNCS.ARRIVE.TRANS64.RED.A0T1 RZ, [UR38+0x38800], RZ ;  /* 0x038800ffffff79a7 */ /* 0x000fe20008200426 */
[----:B------:R-:W-:Y:S01]  /*114c0*/  IMAD.MOV.U32 R0, RZ, RZ, 0x1 ;  /* 0x00000001ff007424 */ /* 0x000fe200078e00ff */
[----:B------:R-:W-:Y:S04]  /*114d0*/  ARRIVES.LDGSTSBAR.64.TRANSCNT [UR38+0x38800] ;  /* 0x03880000ff0079b0 */ /* 0x000fe80008000aa6 */
[----:B------:R-:W-:Y:S01]  /*114e0*/  SHF.L.U32 R0, R0, 0x1f, RZ ;  /* 0x0000001f00007819 */ /* 0x000fe200000006ff */
[----:B------:R-:W-:Y:S01]  /*114f0*/  NOP ;  /* 0x0000000000007918 */ /* 0x000fe20000000000 */
[----:B--2---:R-:W2:Y:S01]  /*11500*/  LDL R3, [R1+0xc] ;  /* 0x00000c0001037983 */ /* 0x004ea20000100800 */
[----:B------:R-:W-:Y:S01]  /*11510*/  SYNCS.ARRIVE.TRANS64.A1T0 RZ, [UR38+0x38800], RZ ;  /* 0x038800ffffff79a7 */ /* 0x000fe20008100026 */
[----:B------:R-:W-:Y:S01]  /*11520*/  VIADD R17, R17, 0xfffffffe ;  /* 0xfffffffe11117836 */ /* 0x000fe20000000000 */
[----:B------:R-:W3:Y:S04]  /*11530*/  SYNCS.PHASECHK.TRANS64.TRYWAIT P0, [UR38+0x38820], R0 ;  /* 0x03882000ff0075a7 */ /* 0x000ee80008000166 */
[----:B--2---:R-:W-:Y:S01]  /*11540*/  ISETP.GE.AND P1, PT, R17, R3, PT ;  /* 0x000000031100720c */ /* 0x004fe20003f26270 */
[----:B---3--:R-:W-:-:S12]  /*11550*/  @!P0 BRA `(.L_x_2177) ;  /* 0x0000002c00f48947 */ /* 0x008fd80003800000 */
.L_x_2241:
[----:B------:R-:W-:Y:S01]  /*11560*/  IMAD.MOV.U32 R21, RZ, RZ, 0x1 ;  /* 0x00000001ff157424 */ /* 0x000fe200078e00ff */
[----:B------:R-:W-:Y:S06]  /*11570*/  @!P1 BRA `(.L_x_2178) ;  /* 0x0000001000a49947 */ /* 0x000fec0003800000 */
[----:B0-----:R-:W3:Y:S01]  /*11580*/  LDL R2, [R1+0x24] ;  /* 0x0000240001027983 */ /* 0x001ee20000100800 */
[----:B--2---:R-:W-:Y:S02]  /*11590*/  IMAD.MOV.U32 R0, RZ, RZ, 0x1 ;  /* 0x00000001ff007424 */ /* 0x004fe400078e00ff */
[----:B-1----:R-:W-:Y:S01]  /*115a0*/  IMAD.MOV.U32 R6, RZ, RZ, RZ ;  /* 0x000000ffff067224 */ /* 0x002fe200078e00ff */
[C---:B---3--:R-:W-:Y:S02]  /*115b0*/  LOP3.LUT R3, R2.reuse, 0x1, RZ, 0xfc, !PT ;  /* 0x0000000102037812 */ /* 0x048fe400078efcff */
[----:B------:R-:W-:-:S03]  /*115c0*/  LOP3.LUT R2, R2, 0x2, RZ, 0xfc, !PT ;  /* 0x0000000202027812 */ /* 0x000fc600078efcff */
[----:B------:R0:W-:Y:S04]  /*115d0*/  STL [R1+0x2c], R3 ;  /* 0x00002c0301007387 */ /* 0x0001e80000100800 */
[----:B------:R0:W-:Y:S02]  /*115e0*/  STL [R1+0x28], R2 ;  /* 0x0000280201007387 */ /* 0x0001e40000100800 */
.L_x_2197:
[----:B0-----:R-:W2:Y:S01]  /*115f0*/  LDL R2, [R1+0x18] ;  /* 0x0000180001027983 */ /* 0x001ea20000100800 */
        /* <DEDUP_REMOVED lines=9> */
[----:B------:R-:W-:Y:S01]  /*11690*/  IMAD.MOV.U32 R7, RZ, RZ, R17 ;  /* 0x000000ffff077224 */ /* 0x000fe200078e0011 */
[----:B--2---:R-:W-:-:S13]  /*116a0*/  ISETP.NE.AND P1, PT, R2, RZ, PT ;  /* 0x000000ff0200720c */ /* 0x004fda0003f25270 */
[----:B------:R-:W-:Y:S05]  /*116b0*/  @!P1 BRA `(.L_x_2181) ;  /* 0x0000000000509947 */ /* 0x000fea0003800000 */
[----:B------:R-:W2:Y:S01]  /*116c0*/  LDL R8, [R1+0x10] ;  /* 0x0000100001087983 */ /* 0x000ea20000100800 */
[----:B------:R-:W0:Y:S01]  /*116d0*/  LDC R7, c[0x0][0x43c] ;  /* 0x00010f00ff077b82 */ /* 0x000e220000000800 */
[----:B------:R-:W-:Y:S02]  /*116e0*/  ULDC.64 UR4, c[0x0][0x428] ;  /* 0x00010a0000047ab9 */ /* 0x000fe40000000a00 */
[----:B------:R-:W3:Y:S01]  /*116f0*/  LDL R9, [R1] ;  /* 0x0000000001097983 */ /* 0x000ee20000100800 */
        /* <DEDUP_REMOVED lines=16> */
.L_x_2181:
[----:B0-----:R-:W-:Y:S01]  /*11800*/  LEA R4, R20, UR38, 0x3 ;  /* 0x0000002614047c11 */ /* 0x001fe2000f8e18ff */
[----:B------:R-:W0:Y:S01]  /*11810*/  S2R R2, SR_TID.X ;  /* 0x0000000000027919 */ /* 0x000e220000002100 */
[----:B------:R-:W-:-:S04]  /*11820*/  SHF.L.U32 R3, R21, 0x1f, RZ ;  /* 0x0000001f15037819 */ /* 0x000fc800000006ff */
[----:B------:R-:W1:Y:S01]  /*11830*/  SYNCS.PHASECHK.TRANS64.TRYWAIT P0, [R4+URZ+0x38880], R3 ;  /* 0x03888003040075a7 */ /* 0x000e62000800017f */
[----:B0-----:R-:W-:-:S04]  /*11840*/  LOP3.LUT R2, R2, 0x7f, RZ, 0xc0, !PT ;  /* 0x0000007f02027812 */ /* 0x001fc800078ec0ff */
[----:B------:R-:W-:Y:S01]  /*11850*/  ISETP.NE.AND P1, PT, R2, RZ, PT ;  /* 0x000000ff0200720c */ /* 0x000fe20003f25270 */
[----:B-1----:R-:W-:-:S12]  /*11860*/  @!P0 BRA `(.L_x_2182) ;  /* 0x0000002c00488947 */ /* 0x002fd80003800000 */
.L_x_2242:
        /* <DEDUP_REMOVED lines=9> */
.L_x_2184:
[----:B------:R-:W-:Y:S05]  /*11900*/  BSYNC B1 ;  /* 0x0000000000017941 */ /* 0x000fea0003800000 */
.L_x_2183:
        /* <DEDUP_REMOVED lines=15> */
.L_x_2185:
        /* <DEDUP_REMOVED lines=13> */
.L_x_2186:
        /* <DEDUP_REMOVED lines=10> */
.L_x_2243:
        /* <DEDUP_REMOVED lines=11> */
.L_x_2189:
[----:B------:R-:W-:Y:S05]  /*11c20*/  BSYNC B1 ;  /* 0x0000000000017941 */ /* 0x000fea0003800000 */
.L_x_2188:
        /* <DEDUP_REMOVED lines=12> */
.L_x_2190:
        /* <DEDUP_REMOVED lines=13> */
.L_x_2191:
[----:B------:R-:W-:-:S13]  /*11dc0*/  @P0 ELECT P1, URZ, PT ;  /* 0x00000000003f082f */ /* 0x000fda0003820000 */
[----:B------:R-:W-:Y:S01]  /*11dd0*/  @P1 R2UR UR13, R16 ;  /* 0x00000000100d12ca */ /* 0x000fe200000e0000 */
[----:B------:R-:W-:Y:S01]  /*11de0*/  UMOV UR12, UR36 ;  /* 0x00000024000c7c82 */ /* 0x000fe20008000000 */
[----:B------:R-:W-:-:S11]  /*11df0*/  @P1 PLOP3.LUT P0, PT, P1, PT, PT, 0x8, 0x0 ;  /* 0x000000000000181c */ /* 0x000fd60000f0e170 */
[----:B------:R2:W-:Y:S01]  /*11e00*/  UTMALDG.4D [UR8], [UR6], desc[UR14] ;  /* 0x00000e08060075b4 */ /* 0x0005e20008019000 */
[----:B------:R-:W-:Y:S01]  /*11e10*/  PLOP3.LUT P1, PT, PT, PT, PT, 0x8, 0x0 ;  /* 0x000000000000781c */ /* 0x000fe20003f2e170 */
[----:B--2---:R-:W-:-:S12]  /*11e20*/  @P0 BRA.U.ANY `(.L_x_2191) ;  /* 0xfffffffd00e40947 */ /* 0x004fd8000393ffff */
.L_x_2180:
[----:B------:R-:W-:Y:S05]  /*11e30*/  BSYNC B0 ;  /* 0x0000000000007941 */ /* 0x000fea0003800000 */
.L_x_2179:
[----:B------:R-:W2:Y:S02]  /*11e40*/  LDL R2, [R1+0x2c] ;  /* 0x00002c0001027983 */ /* 0x000ea40000100800 */
[----:B--2---:R-:W-:-:S13]  /*11e50*/  ISETP.NE.AND P0, PT, R2, 0x3, PT ;  /* 0x000000030200780c */ /* 0x004fda0003f05270 */
[----:B------:R-:W-:Y:S05]  /*11e60*/  @!P0 BRA `(.L_x_2192) ;  /* 0x0000000000048947 */ /* 0x000fea0003800000 */
[----:B------:R-:W-:Y:S01]  /*11e70*/  BPT.TRAP 0x1 ;  /* 0x000000040000795c */ /* 0x000fe20000300000 */
.L_x_2192:
[----:B01----:R-:W2:Y:S01]  /*11e80*/  LDL R3, [R1+0x28] ;  /* 0x0000280001037983 */ /* 0x003ea20000100800 */
[----:B------:R-:W-:Y:S02]  /*11e90*/  LOP3.LUT R2, R0, 0x1, RZ, 0x3c, !PT ;  /* 0x0000000100027812 */ /* 0x000fe400078e3cff */
[----:B------:R-:W-:Y:S02]  /*11ea0*/  LEA R19, R6, UR38, 0x3 ;  /* 0x0000002606137c11 */ /* 0x000fe4000f8e18ff */
[----:B------:R-:W-:-:S04]  /*11eb0*/  SHF.L.U32 R2, R2, 0x1f, RZ ;  /* 0x0000001f02027819 */ /* 0x000fc800000006ff */
[----:B------:R-:W0:Y:S01]  /*11ec0*/  SYNCS.PHASECHK.TRANS64.TRYWAIT P0, [R19+URZ+0x38870], R2 ;  /* 0x03887002130075a7 */ /* 0x000e22000800017f */
[----:B--2---:R-:W-:Y:S01]  /*11ed0*/  ISETP.NE.AND P1, PT, R3, 0x3, PT ;  /* 0x000000030300780c */ /* 0x004fe20003f25270 */
[----:B0-----:R-:W-:-:S12]  /*11ee0*/  @!P0 BRA `(.L_x_2193) ;  /* 0x0000002400d08947 */ /* 0x001fd80003800000 */
.L_x_2244:
[----:B------:R-:W-:Y:S05]  /*11ef0*/  @!P1 BRA `(.L_x_2194) ;  /* 0x0000000000049947 */ /* 0x000fea0003800000 */
[----:B------:R-:W-:Y:S01]  /*11f00*/  BPT.TRAP 0x1 ;  /* 0x000000040000795c */ /* 0x000fe20000300000 */
.L_x_2194:
[----:B------:R-:W-:Y:S01]  /*11f10*/  SHF.L.U32 R0, R0, 0x1f, RZ ;  /* 0x0000001f00007819 */ /* 0x000fe200000006ff */
[----:B------:R-:W-:-:S03]  /*11f20*/  IMAD.SHL.U32 R3, R6, 0x8000, RZ ;  /* 0x0000800006037824 */ /* 0x000fc600078e00ff */
[----:B------:R-:W1:Y:S02]  /*11f30*/  SYNCS.PHASECHK.TRANS64.TRYWAIT P0, [R19+URZ+0x38860], R0 ;  /* 0x03886000130075a7 */ /* 0x000e64000800017f */
[----:B-1----:R-:W-:Y:S05]  /*11f40*/  @!P0 BRA `(.L_x_2195) ;  /* 0x0000002400cc8947 */ /* 0x002fea0003800000 */
.L_x_2245:
        /* <DEDUP_REMOVED lines=125> */
.L_x_2196:
[----:B------:R-:W2:Y:S01]  /*12720*/  S2R R0, SR_TID.X ;  /* 0x0000000000007919 */ /* 0x000ea20000002100 */
[----:B-1----:R1:W-:Y:S01]  /*12730*/  SYNCS.ARRIVE.TRANS64.A1T0 RZ, [R19+URZ+0x38850], RZ ;  /* 0x038850ff13ff79a7 */ /* 0x0023e2000810003f */
[----:B--2---:R-:W-:Y:S02]  /*12740*/  LOP3.LUT R2, R0, 0x7f, RZ, 0xc0, !PT ;  /* 0x0000007f00027812 */ /* 0x004fe400078ec0ff */
[----:B------:R-:W2:Y:S01]  /*12750*/  LDL R0, [R1+0xc] ;  /* 0x00000c0001007983 */ /* 0x000ea20000100800 */
[----:B------:R-:W-:Y:S01]  /*12760*/  IMAD.MOV.U32 R6, RZ, RZ, R20 ;  /* 0x000000ffff067224 */ /* 0x000fe200078e0014 */
[----:B------:R-:W-:Y:S01]  /*12770*/  BAR.SYNC.DEFER_BLOCKING 0x2, 0x80 ;  /* 0x0082000000007b1d */ /* 0x000fe20000010000 */
[----:B------:R-:W-:-:S13]  /*12780*/  ISETP.NE.AND P0, PT, R2, RZ, PT ;  /* 0x000000ff0200720c */ /* 0x000fda0003f05270 */
[----:B-1----:R-:W-:-:S05]  /*12790*/  @!P0 VIADD R19, R19, 0x38880 ;  /* 0x0003888013138836 */ /* 0x002fca0000000000 */
[----:B------:R-:W-:-:S04]  /*127a0*/  @!P0 PRMT R19, RZ, 0x654, R19 ;  /* 0x00000654ff138816 */ /* 0x000fc80000000013 */
[----:B------:R1:W-:Y:S01]  /*127b0*/  @!P0 SYNCS.ARRIVE.TRANS64.RED.A1T0 RZ, [R19+URZ], RZ ;  /* 0x000000ff13ff89a7 */ /* 0x0003e2000810043f */
[C---:B--2---:R-:W-:Y:S01]  /*127c0*/  ISETP.GT.AND P0, PT, R17.reuse, R0, PT ;  /* 0x000000001100720c */ /* 0x044fe20003f04270 */
[----:B------:R-:W-:Y:S02]  /*127d0*/  VIADD R17, R17, 0xffffffff ;  /* 0xffffffff11117836 */ /* 0x000fe40000000000 */
[----:B------:R-:W-:-:S10]  /*127e0*/  IMAD.MOV.U32 R0, RZ, RZ, R21 ;  /* 0x000000ffff007224 */ /* 0x000fd400078e0015 */
[----:B-1----:R-:W-:Y:S05]  /*127f0*/  @P0 BRA `(.L_x_2197) ;  /* 0xffffffec007c0947 */ /* 0x002fea000383ffff */
[----:B------:R-:W-:Y:S05]  /*12800*/  BRA `(.L_x_2198) ;  /* 0x0000000000047947 */ /* 0x000fea0003800000 */
.L_x_2178:
[----:B------:R-:W-:-:S07]  /*12810*/  IMAD.MOV.U32 R20, RZ, RZ, RZ ;  /* 0x000000ffff147224 */ /* 0x000fce00078e00ff */
.L_x_2198:
[----:B0-----:R-:W2:Y:S02]  /*12820*/  LDL R2, [R1+0x24] ;  /* 0x0000240001027983 */ /* 0x001ea40000100800 */
[----:B--2---:R-:W-:-:S04]  /*12830*/  LOP3.LUT R0, R2, 0x1, RZ, 0xfc, !PT ;  /* 0x0000000102007812 */ /* 0x004fc800078efcff */
[----:B------:R-:W-:-:S13]  /*12840*/  ISETP.NE.AND P0, PT, R0, 0x3, PT ;  /* 0x000000030000780c */ /* 0x000fda0003f05270 */
[----:B------:R-:W-:Y:S05]  /*12850*/  @!P0 BRA `(.L_x_2199) ;  /* 0x0000000000048947 */ /* 0x000fea0003800000 */
[----:B------:R-:W-:Y:S01]  /*12860*/  BPT.TRAP 0x1 ;  /* 0x000000040000795c */ /* 0x000fe20000300000 */
.L_x_2199:
[----:B------:R-:W-:Y:S01]  /*12870*/  LOP3.LUT R0, R21, 0x1, RZ, 0x3c, !PT ;  /* 0x0000000115007812 */ /* 0x000fe200078e3cff */
[----:B------:R-:W-:Y:S01]  /*12880*/  BSSY B0, `(.L_x_2200) ;  /* 0x0000008000007945 */ /* 0x000fe20003800000 */
[----:B------:R-:W-:Y:S02]  /*12890*/  LEA R3, R20, UR38, 0x3 ;  /* 0x0000002614037c11 */ /* 0x000fe4000f8e18ff */
[----:B------:R-:W-:Y:S02]  /*128a0*/  SHF.L.U32 R0, R0, 0x1f, RZ ;  /* 0x0000001f00007819 */ /* 0x000fe400000006ff */
[----:B------:R-:W-:Y:S01]  /*128b0*/  LOP3.LUT R2, R2, 0x2, RZ, 0xfc, !PT ;  /* 0x0000000202027812 */ /* 0x000fe200078efcff */
[----:B------:R0:W-:Y:S01]  /*128c0*/  STL [R1+0xc], R3 ;  /* 0x00000c0301007387 */ /* 0x0001e20000100800 */
[----:B------:R-:W2:Y:S02]  /*128d0*/  SYNCS.PHASECHK.TRANS64.TRYWAIT P0, [R3+URZ+0x38870], R0 ;  /* 0x03887000030075a7 */ /* 0x000ea4000800017f */
[----:B------:R-:W-:Y:S01]  /*128e0*/  ISETP.NE.AND P1, PT, R2, 0x3, PT ;  /* 0x000000030200780c */ /* 0x000fe20003f25270 */
[----:B0-2---:R-:W-:-:S12]  /*128f0*/  @!P0 BRA `(.L_x_2201) ;  /* 0x0000001c00748947 */ /* 0x005fd80003800000 */
.L_x_2246:
[----:B------:R-:W-:Y:S05]  /*12900*/  BSYNC B0 ;  /* 0x0000000000007941 */ /* 0x000fea0003800000 */
.L_x_2200:
[----:B------:R-:W-:Y:S05]  /*12910*/  @!P1 BRA `(.L_x_2202) ;  /* 0x0000000000049947 */ /* 0x000fea0003800000 */
[----:B------:R-:W-:Y:S01]  /*12920*/  BPT.TRAP 0x1 ;  /* 0x000000040000795c */ /* 0x000fe20000300000 */
.L_x_2202:
[----:B0-----:R-:W2:Y:S01]  /*12930*/  LDL R2, [R1+0xc] ;  /* 0x00000c0001027983 */ /* 0x001ea20000100800 */
[----:B------:R-:W-:-:S04]  /*12940*/  SHF.L.U32 R0, R21, 0x1f, RZ ;  /* 0x0000001f15007819 */ /* 0x000fc800000006ff */
[----:B--2---:R-:W0:Y:S02]  /*12950*/  SYNCS.PHASECHK.TRANS64.TRYWAIT P0, [R2+URZ+0x38860], R0 ;  /* 0x03886000020075a7 */ /* 0x004e24000800017f */
[----:B0-----:R-:W-:Y:S05]  /*12960*/  @!P0 BRA `(.L_x_2203) ;  /* 0x0000001c00708947 */ /* 0x001fea0003800000 */
.L_x_2247:
[----:B------:R-:W2:Y:S04]  /*12970*/  LDL.LU R4, [R1+0x14] ;  /* 0x0000140001047983 */ /* 0x000ea80000300800 */
[----:B0-----:R-:W3:Y:S04]  /*12980*/  LDL.LU R2, [R1+0x1c] ;  /* 0x00001c0001027983 */ /* 0x001ee80000300800 */
[----:B------:R-:W4:Y:S01]  /*12990*/  LDL.LU R12, [R1+0x4] ;  /* 0x00000400010c7983 */ /* 0x000f220000300800 */
[----:B------:R-:W-:Y:S01]  /*129a0*/  IMAD.SHL.U32 R3, R20, 0x8000, RZ ;  /* 0x0000800014037824 */ /* 0x000fe200078e00ff */
[----:B------:R-:W-:Y:S05]  /*129b0*/  WARPSYNC.ALL ;  /* 0x0000000000007948 */ /* 0x000fea0003800000 */
[----:B--2---:R-:W-:-:S02]  /*129c0*/  LOP3.LUT R0, R3, R4, RZ, 0xfc, !PT ;  /* 0x0000000403007212 */ /* 0x004fc400078efcff */
[----:B---3--:R-:W-:-:S03]  /*129d0*/  IADD3 R3, R3, UR38, R2 ;  /* 0x0000002603037c10 */ /* 0x008fc6000fffe002 */
[----:B-1----:R-:W0:Y:S01]  /*129e0*/  LDSM.16.MT88.4 R4, [R0+UR38+0x10400] ;  /* 0x010400260004783b */ /* 0x002e220008004200 */
        /* <DEDUP_REMOVED lines=115> */
.L_x_2204:
        /* <DEDUP_REMOVED lines=15> */
.L_x_2159:
[----:B------:R-:W1:Y:S01]  /*13210*/  S2R R4, SR_CgaCtaId ;  /* 0x0000000000047919 */ /* 0x000e620000008800 */
[----:B0-----:R-:W-:Y:S02]  /*13220*/  MOV R3, 0x400 ;  /* 0x0000040000037802 */ /* 0x001fe40000000f00 */
[----:B------:R-:W-:Y:S02]  /*13230*/  SHF.L.U32 R2, R2, 0x1f, RZ ;  /* 0x0000001f02027819 */ /* 0x000fe400000006ff */
[----:B-1----:R-:W-:-:S04]  /*13240*/  LEA R7, R4, R3, 0x18 ;  /* 0x0000000304077211 */ /* 0x002fc800078ec0ff */
[----:B------:R-:W0:Y:S02]  /*13250*/  SYNCS.PHASECHK.TRANS64.TRYWAIT P0, [R7+URZ+0x38820], R2 ;  /* 0x03882002070075a7 */ /* 0x000e24000800017f */
[----:B0-----:R-:W-:Y:S05]  /*13260*/  @!P0 BRA `(.L_x_2205) ;  /* 0x0000001400488947 */ /* 0x001fea0003800000 */
.L_x_2248:
        /* <DEDUP_REMOVED lines=13> */
.L_x_2206:
        /* <DEDUP_REMOVED lines=12> */
.L_x_2249:
[----:B------:R-:W1:Y:S02]  /*13400*/  SYNCS.PHASECHK.TRANS64.TRYWAIT P1, [R5+URZ], R2 ;  /* 0x00000002050075a7 */ /* 0x000e64000802017f */
[----:B-1----:R-:W-:Y:S05]  /*13410*/  @!P1 BRA `(.L_x_2208) ;  /* 0x0000001400049947 */ /* 0x002fea0003800000 */
.L_x_2250:
[----:B------:R-:W-:Y:S05]  /*13420*/  @!P0 BRA `(.L_x_2209) ;  /* 0x0000000000048947 */ /* 0x000fea0003800000 */
[----:B------:R-:W-:Y:S01]  /*13430*/  BPT.TRAP 0x1 ;  /* 0x000000040000795c */ /* 0x000fe20000300000 */
.L_x_2209:
[----:B------:R-:W-:-:S04]  /*13440*/  IMAD R0, R0, 0x8, R7 ;  /* 0x0000000800007824 */ /* 0x000fc800078e0207 */
[----:B------:R-:W2:Y:S02]  /*13450*/  SYNCS.PHASECHK.TRANS64.TRYWAIT P1, [R0+URZ+0x38860], R3 ;  /* 0x03886003000075a7 */ /* 0x000ea4000802017f */
[----:B--2---:R-:W-:Y:S05]  /*13460*/  @!P1 BRA `(.L_x_2210) ;  /* 0x0000001400049947 */ /* 0x004fea0003800000 */
.L_x_2251:
[----:B------:R-:W-:Y:S05]  /*13470*/  @!P0 BRA `(.L_x_2211) ;  /* 0x0000000000048947 */ /* 0x000fea0003800000 */
[----:B------:R-:W-:Y:S01]  /*13480*/  BPT.TRAP 0x1 ;  /* 0x000000040000795c */ /* 0x000fe20000300000 */
.L_x_2211:
[----:B-1----:R-:W-:-:S04]  /*13490*/  IMAD R5, R4, 0x8, R7 ;  /* 0x0000000804057824 */ /* 0x002fc800078e0207 */
[----:B------:R-:W1:Y:S02]  /*134a0*/  SYNCS.PHASECHK.TRANS64.TRYWAIT P1, [R5+URZ+0x38860], R2 ;  /* 0x03886002050075a7 */ /* 0x000e64000802017f */
[----:B-1----:R-:W-:Y:S05]  /*134b0*/  @!P1 BRA `(.L_x_2212) ;  /* 0x0000001400049947 */ /* 0x002fea0003800000 */
.L_x_2252:
[----:B------:R-:W-:Y:S05]  /*134c0*/  @!P0 BRA `(.L_x_2213) ;  /* 0x0000000000048947 */ /* 0x000fea0003800000 */
[----:B------:R-:W-:Y:S01]  /*134d0*/  BPT.TRAP 0x1 ;  /* 0x000000040000795c */ /* 0x000fe20000300000 */
.L_x_2213:
[----:B------:R-:W3:Y:S02]  /*134e0*/  SYNCS.PHASECHK.TRANS64.TRYWAIT P0, [R0+URZ+0x38880], R3 ;  /* 0x03888003000075a7 */ /* 0x000ee4000800017f */
[----:B---3--:R-:W-:Y:S05]  /*134f0*/  @!P0 BRA `(.L_x_2214) ;  /* 0x0000001400088947 */ /* 0x008fea0003800000 */
.L_x_2215:
[----:B----4-:R4:W0:Y:S02]  /*13500*/  SYNCS.PHASECHK.TRANS64.TRYWAIT P0, [R5+URZ+0x38880], R2 ;  /* 0x03888002050075a7 */ /* 0x010824000800017f */
[----:B0-----:R-:W-:Y:S05]  /*13510*/  @!P0 NANOSLEEP.SYNCS 0x989680 ;  /* 0x009896800000895d */ /* 0x001fea0003900000 */
[----:B------:R-:W0:Y:S02]  /*13520*/  @!P0 SYNCS.PHASECHK.TRANS64 P0, [R5+URZ+0x38880], R2 ;  /* 0x03888002050085a7 */ /* 0x000e24000800007f */
[----:B0-----:R-:W-:Y:S05]  /*13530*/  @!P0 BRA `(.L_x_2215) ;  /* 0xfffffffc00f08947 */ /* 0x001fea000383ffff */
.L_x_2118:
[----:B------:R-:W-:Y:S05]  /*13540*/  BSYNC B6 ;  /* 0x0000000000067941 */ /* 0x000fea0003800000 */
.L_x_2115:
[----:B------:R-:W-:Y:S05]  /*13550*/  EXIT ;  /* 0x000000000000794d */ /* 0x000fea0003800000 */
.L_x_2122:
[----:B0-----:R-:W-:-:S04]  /*13560*/  IMAD.U32 R2, RZ, RZ, UR36 ;  /* 0x00000024ff027e24 */ /* 0x001fc8000f8e00ff */
[----:B------:R0:W1:Y:S03]  /*13570*/  SYNCS.PHASECHK.TRANS64.TRYWAIT P0, [R2+URZ+0x38800], R7 ;  /* 0x03880007020075a7 */ /* 0x000066000800017f */
[----:B-1----:R-:W-:Y:S05]  /*13580*/  @!P0 NANOSLEEP.SYNCS 0x989680 ;  /* 0x009896800000895d */ /* 0x002fea0003900000 */
[----:B------:R-:W1:Y:S02]  /*13590*/  @!P0 SYNCS.PHASECHK.TRANS64 P0, [R2+URZ+0x38800], R7 ;  /* 0x03880007020085a7 */ /* 0x000e64000800007f */
[----:B-1----:R-:W-:Y:S05]  /*135a0*/  @!P0 BRA `(.L_x_2122) ;  /* 0xfffffffc00ec8947 */ /* 0x002fea000383ffff */
[----:B------:R-:W-:Y:S05]  /*135b0*/  BRA `(.L_x_2216) ;  /* 0xfffffee000a07947 */ /* 0x000fea000383ffff */
.L_x_2126:
[----:B0-----:R-:W-:-:S04]  /*135c0*/  IMAD.U32 R2, RZ, RZ, UR36 ;  /* 0x00000024ff027e24 */ /* 0x001fc8000f8e00ff */
[----:B------:R0:W2:Y:S03]  /*135d0*/  SYNCS.PHASECHK.TRANS64.TRYWAIT P2, [R2+URZ+0x38830], R7 ;  /* 0x03883007020075a7 */ /* 0x0000a6000804017f */
[----:B--2---:R-:W-:Y:S05]  /*135e0*/  @!P2 NANOSLEEP.SYNCS 0x989680 ;  /* 0x009896800000a95d */ /* 0x004fea0003900000 */
[----:B------:R-:W2:Y:S02]  /*135f0*/  @!P2 SYNCS.PHASECHK.TRANS64 P2, [R2+URZ+0x38830], R7 ;  /* 0x038830070200a5a7 */ /* 0x000ea4000804007f */
[----:B--2---:R-:W-:Y:S05]  /*13600*/  @!P2 BRA `(.L_x_2126) ;  /* 0xfffffffc00eca947 */ /* 0x004fea000383ffff */
[----:B------:R-:W-:Y:S05]  /*13610*/  BRA `(.L_x_2125) ;  /* 0xfffffee000bc7947 */ /* 0x000fea000383ffff */
.L_x_2131:
[----:B-1----:R-:W-:-:S04]  /*13620*/  IMAD.U32 R20, RZ, RZ, UR7 ;  /* 0x00000007ff147e24 */ /* 0x002fc8000f8e00ff */
[----:B------:R1:W2:Y:S03]  /*13630*/  SYNCS.PHASECHK.TRANS64.TRYWAIT P3, [R20+URZ+0x38830], R13 ;  /* 0x0388300d140075a7 */ /* 0x0002a6000806017f */
[----:B--2---:R-:W-:Y:S05]  /*13640*/  @!P3 NANOSLEEP.SYNCS 0x989680 ;  /* 0x009896800000b95d */ /* 0x004fea0003900000 */
[----:B------:R-:W2:Y:S02]  /*13650*/  @!P3 SYNCS.PHASECHK.TRANS64 P3, [R20+URZ+0x38830], R13 ;  /* 0x0388300d1400b5a7 */ /* 0x000ea4000806007f */
[----:B--2---:R-:W-:Y:S05]  /*13660*/  @!P3 BRA `(.L_x_2131) ;  /* 0xfffffffc00ecb947 */ /* 0x004fea000383ffff */
[----:B------:R-:W-:Y:S05]  /*13670*/  BRA `(.L_x_2128) ;  /* 0xffffff1400bc7947 */ /* 0x000fea000383ffff */
.L_x_2135:
[----:B-1----:R-:W-:-:S04]  /*13680*/  IMAD.U32 R14, RZ, RZ, UR10 ;  /* 0x0000000aff0e7e24 */ /* 0x002fc8000f8e00ff */
[----:B------:R1:W2:Y:S03]  /*13690*/  SYNCS.PHASECHK.TRANS64.TRYWAIT P3, [R14+URZ+0x38850], R13 ;  /* 0x0388500d0e0075a7 */ /* 0x0002a6000806017f */
[----:B--2---:R-:W-:Y:S05]  /*136a0*/  @!P3 NANOSLEEP.SYNCS 0x989680 ;  /* 0x009896800000b95d */ /* 0x004fea0003900000 */
[----:B------:R-:W2:Y:S02]  /*136b0*/  @!P3 SYNCS.PHASECHK.TRANS64 P3, [R14+URZ+0x38850], R13 ;  /* 0x0388500d0e00b5a7 */ /* 0x000ea4000806007f */
[----:B--2---:R-:W-:Y:S05]  /*136c0*/  @!P3 BRA `(.L_x_2135) ;  /* 0xfffffffc00ecb947 */ /* 0x004fea000383ffff */
[----:B------:R-:W-:Y:S05]  /*136d0*/  BRA `(.L_x_2132) ;  /* 0xffffff18008c7947 */ /* 0x000fea000383ffff */
.L_x_2142:
[----:B-1----:R-:W-:-:S04]  /*136e0*/  IMAD.U32 R14, RZ, RZ, UR10 ;  /* 0x0000000aff0e7e24 */ /* 0x002fc8000f8e00ff */
[----:B------:R1:W2:Y:S03]  /*136f0*/  SYNCS.PHASECHK.TRANS64.TRYWAIT P2, [R14+URZ+0x38830], R11 ;  /* 0x0388300b0e0075a7 */ /* 0x0002a6000804017f */
[----:B--2---:R-:W-:Y:S05]  /*13700*/  @!P2 NANOSLEEP.SYNCS 0x989680 ;  /* 0x009896800000a95d */ /* 0x004fea0003900000 */
[----:B------:R-:W2:Y:S02]  /*13710*/  @!P2 SYNCS.PHASECHK.TRANS64 P2, [R14+URZ+0x38830], R11 ;  /* 0x0388300b0e00a5a7 */ /* 0x000ea4000804007f */
[----:B--2---:R-:W-:Y:S05]  /*13720*/  @!P2 BRA `(.L_x_2142) ;  /* 0xfffffffc00eca947 */ /* 0x004fea000383ffff */
[----:B------:R-:W-:Y:S05]  /*13730*/  BRA `(.L_x_2139) ;  /* 0xffffff4800a47947 */ /* 0x000fea000383ffff */
.L_x_2146:
[----:B01----:R-:W-:-:S04]  /*13740*/  IMAD.U32 R11, RZ, RZ, UR10 ;  /* 0x0000000aff0b7e24 */ /* 0x003fc8000f8e00ff */
[----:B------:R0:W1:Y:S03]  /*13750*/  SYNCS.PHASECHK.TRANS64.TRYWAIT P2, [R11+URZ+0x38850], R10 ;  /* 0x0388500a0b0075a7 */ /* 0x000066000804017f */
[----:B-1----:R-:W-:Y:S05]  /*13760*/  @!P2 NANOSLEEP.SYNCS 0x989680 ;  /* 0x009896800000a95d */ /* 0x002fea0003900000 */
[----:B------:R-:W1:Y:S02]  /*13770*/  @!P2 SYNCS.PHASECHK.TRANS64 P2, [R11+URZ+0x38850], R10 ;  /* 0x0388500a0b00a5a7 */ /* 0x000e64000804007f */
[----:B-1----:R-:W-:Y:S05]  /*13780*/  @!P2 BRA `(.L_x_2146) ;  /* 0xfffffffc00eca947 */ /* 0x002fea000383ffff */
[----:B------:R-:W-:Y:S05]  /*13790*/  BRA `(.L_x_2143) ;  /* 0xffffff4c00647947 */ /* 0x000fea000383ffff */
.L_x_2152:
[----:B-1----:R-:W-:-:S04]  /*137a0*/  IMAD.U32 R5, RZ, RZ, UR7 ;  /* 0x00000007ff057e24 */ /* 0x002fc8000f8e00ff */
[----:B------:R1:W2:Y:S03]  /*137b0*/  SYNCS.PHASECHK.TRANS64.TRYWAIT P0, [R5+URZ+0x38850], R2 ;  /* 0x03885002050075a7 */ /* 0x0002a6000800017f */
[----:B--2---:R-:W-:Y:S05]  /*137c0*/  @!P0 NANOSLEEP.SYNCS 0x989680 ;  /* 0x009896800000895d */ /* 0x004fea0003900000 */
[----:B------:R-:W2:Y:S02]  /*137d0*/  @!P0 SYNCS.PHASECHK.TRANS64 P0, [R5+URZ+0x38850], R2 ;  /* 0x03885002050085a7 */ /* 0x000ea4000800007f */
[----:B--2---:R-:W-:Y:S05]  /*137e0*/  @!P0 BRA `(.L_x_2152) ;  /* 0xfffffffc00ec8947 */ /* 0x004fea000383ffff */
[----:B------:R-:W-:Y:S05]  /*137f0*/  BRA `(.L_x_2151) ;  /* 0xffffff7000e87947 */ /* 0x000fea000383ffff */
.L_x_2165:
[----:B------:R-:W-:Y:S02]  /*13800*/  IMAD.MOV.U32 R13, RZ, RZ, R5 ;  /* 0x000000ffff0d7224 */ /* 0x000fe400078e0005 */
[----:B------:R-:W-:Y:S02]  /*13810*/  IMAD.MOV.U32 R12, RZ, RZ, RZ ;  /* 0x000000ffff0c7224 */ /* 0x000fe400078e00ff */
[----:B------:R-:W-:Y:S02]  /*13820*/  IMAD.MOV.U32 R11, RZ, RZ, 0x1f ;  /* 0x0000001fff0b7424 */ /* 0x000fe400078e00ff */
[----:B------:R-:W-:-:S07]  /*13830*/  IMAD.MOV.U32 R15, RZ, RZ, -0x1 ;  /* 0xffffffffff0f7424 */ /* 0x000fce00078e00ff */
[----:B-1----:R-:W-:Y:S05]  /*13840*/  WARPSYNC.COLLECTIVE R15, `(.L_x_2217) ;  /* 0x000000000f087348 */ /* 0x002fea0003c00000 */
[----:B------:R0:W2:Y:S02]  /*13850*/  SHFL.IDX P6, R14, R13, R12, R11 ;  /* 0x0000000c0d0e7389 */ /* 0x0000a400000c000b */
[----:B012---:R-:W-:Y:S01]  /*13860*/  ENDCOLLECTIVE ;  /* 0x000000000000791b */ /* 0x007fe20003800000 */
.L_x_2217:
[----:B------:R-:W-:Y:S05]  /*13870*/  BRA `(.L_x_2218) ;  /* 0xffffffc800dc7947 */ /* 0x000fea000383ffff */
.L_x_2167:
[----:B------:R-:W-:Y:S01]  /*13880*/  BSSY B0, `(.L_x_2219) ;  /* 0x0000006000007945 */ /* 0x000fe20003800000 */
[----:B------:R-:W-:-:S07]  /*13890*/  IMAD.MOV.U32 R15, RZ, RZ, -0x1 ;  /* 0xffffffffff0f7424 */ /* 0x000fce00078e00ff */
[----:B0-----:R-:W-:Y:S05]  /*138a0*/  WARPSYNC.COLLECTIVE R15, `(.L_x_2220) ;  /* 0x000000000f0c7348 */ /* 0x001fea0003c00000 */
[----:B------:R-:W-:Y:S02]  /*138b0*/  ELECT P6, UR62, PT ;  /* 0x00000000003e782f */ /* 0x000fe400038c0000 */
[----:B------:R-:W-:Y:S01]  /*138c0*/  MOV R14, UR62 ;  /* 0x0000003e000e7c02 */ /* 0x000fe20008000f00 */
[----:B0-----:R-:W-:Y:S10]  /*138d0*/  ENDCOLLECTIVE ;  /* 0x000000000000791b */ /* 0x001ff40003800000 */
.L_x_2220:
[----:B------:R-:W-:Y:S05]  /*138e0*/  BSYNC B0 ;  /* 0x0000000000007941 */ /* 0x000fea0003800000 */
.L_x_2219:
[----:B------:R-:W-:Y:S05]  /*138f0*/  BRA `(.L_x_2221) ;  /* 0xffffffc800e07947 */ /* 0x000fea000383ffff */
.L_x_2169:
[----:B-1----:R-:W-:-:S04]  /*13900*/  IMAD.U32 R3, RZ, RZ, UR38 ;  /* 0x00000026ff037e24 */ /* 0x002fc8000f8e00ff */
[----:B------:R1:W2:Y:S03]  /*13910*/  SYNCS.PHASECHK.TRANS64.TRYWAIT P0, [R3+URZ+0x38880], R2 ;  /* 0x03888002030075a7 */ /* 0x0002a6000800017f */
[----:B--2---:R-:W-:Y:S05]  /*13920*/  @!P0 NANOSLEEP.SYNCS 0x989680 ;  /* 0x009896800000895d */ /* 0x004fea0003900000 */
[----:B------:R-:W2:Y:S02]  /*13930*/  @!P0 SYNCS.PHASECHK.TRANS64 P0, [R3+URZ+0x38880], R2 ;  /* 0x03888002030085a7 */ /* 0x000ea4000800007f */
[----:B--2---:R-:W-:Y:S05]  /*13940*/  @!P0 BRA `(.L_x_2169) ;  /* 0xfffffffc00ec8947 */ /* 0x004fea000383ffff */
[----:B------:R-:W-:Y:S05]  /*13950*/  BRA `(.L_x_2222) ;  /* 0xffffffcc002c7947 */ /* 0x000fea000383ffff */
.L_x_2171:
[----:B-1----:R-:W-:-:S04]  /*13960*/  IMAD.U32 R3, RZ, RZ, UR38 ;  /* 0x00000026ff037e24 */ /* 0x002fc8000f8e00ff */
[----:B------:R1:W2:Y:S03]  /*13970*/  SYNCS.PHASECHK.TRANS64.TRYWAIT P0, [R3+URZ+0x38840], R2 ;  /* 0x03884002030075a7 */ /* 0x0002a6000800017f */
[----:B--2---:R-:W-:Y:S05]  /*13980*/  @!P0 NANOSLEEP.SYNCS 0x989680 ;  /* 0x009896800000895d */ /* 0x004fea0003900000 */
[----:B------:R-:W2:Y:S02]  /*13990*/  @!P0 SYNCS.PHASECHK.TRANS64 P0, [R3+URZ+0x38840], R2 ;  /* 0x03884002030085a7 */ /* 0x000ea4000800007f */
[----:B--2---:R-:W-:Y:S05]  /*139a0*/  @!P0 BRA `(.L_x_2171) ;  /* 0xfffffffc00ec8947 */ /* 0x004fea000383ffff */
[----:B------:R-:W-:Y:S05]  /*139b0*/  BRA `(.L_x_2223) ;  /* 0xffffffcc00847947 */ /* 0x000fea000383ffff */
.L_x_2174:
[----:B------:R-:W-:Y:S01]  /*139c0*/  IMAD.MOV.U32 R13, RZ, RZ, R2 ;  /* 0x000000ffff0d7224 */ /* 0x000fe200078e0002 */
[----:B------:R-:W-:Y:S01]  /*139d0*/  LEA.HI R5, R9, UR39, RZ, 0x1d ;  /* 0x0000002709057c11 */ /* 0x000fe2000f8fe8ff */
[----:B------:R-:W-:Y:S02]  /*139e0*/  IMAD.MOV.U32 R12, RZ, RZ, RZ ;  /* 0x000000ffff0c7224 */ /* 0x000fe400078e00ff */
[----:B------:R-:W-:Y:S02]  /*139f0*/  IMAD.MOV.U32 R11, RZ, RZ, 0x181f ;  /* 0x0000181fff0b7424 */ /* 0x000fe400078e00ff */
[----:B------:R-:W-:-:S07]  /*13a00*/  IMAD.MOV.U32 R15, RZ, RZ, -0x1 ;  /* 0xffffffffff0f7424 */ /* 0x000fce00078e00ff */
[----:B------:R-:W-:Y:S05]  /*13a10*/  WARPSYNC.COLLECTIVE R15, `(.L_x_2224) ;  /* 0x000000000f087348 */ /* 0x000fea0003c00000 */
[----:B------:R0:W1:Y:S02]  /*13a20*/  SHFL.IDX P6, R14, R13, R12, R11 ;  /* 0x0000000c0d0e7389 */ /* 0x00006400000c000b */
[----:B01----:R-:W-:Y:S01]  /*13a30*/  ENDCOLLECTIVE ;  /* 0x000000000000791b */ /* 0x003fe20003800000 */
.L_x_2224:
[----:B------:R-:W-:Y:S02]  /*13a40*/  IMAD.MOV.U32 R13, RZ, RZ, R0 ;  /* 0x000000ffff0d7224 */ /* 0x000fe400078e0000 */
[----:B------:R-:W-:-:S07]  /*13a50*/  IMAD.MOV.U32 R6, RZ, RZ, R14 ;  /* 0x000000ffff067224 */ /* 0x000fce00078e000e */
[----:B------:R-:W-:Y:S05]  /*13a60*/  WARPSYNC.COLLECTIVE R15, `(.L_x_2225) ;  /* 0x000000000f087348 */ /* 0x000fea0003c00000 */
[----:B------:R0:W1:Y:S02]  /*13a70*/  SHFL.IDX P6, R14, R13, R12, R11 ;  /* 0x0000000c0d0e7389 */ /* 0x00006400000c000b */
[----:B01----:R-:W-:Y:S01]  /*13a80*/  ENDCOLLECTIVE ;  /* 0x000000000000791b */ /* 0x003fe20003800000 */
.L_x_2225:
        /* <DEDUP_REMOVED lines=10> */
.L_x_2226:
        /* <DEDUP_REMOVED lines=10> */
[----:B------:R0:W-:Y:S02]  /*13bd0*/  @!P2 LDGSTS.E.BYPASS.LTC128B.128 [R8+0x24400], desc[UR40][R6.64+0x80], !P0 ;  /* 0x244000800608afae */ /* 0x0001e4000c101d68 */
[----:B0-----:R-:W-:-:S05]  /*13be0*/  VIADD R6, R5, 0x10 ;  /* 0x0000001005067836 */ /* 0x001fca0000000000 */
[----:B------:R-:W-:Y:S01]  /*13bf0*/  ISETP.GE.AND P2, PT, R6, R3, PT ;  /* 0x000000030600720c */ /* 0x000fe20003f46270 */
[----:B------:R-:W-:-:S12]  /*13c00*/  IMAD.MOV.U32 R6, RZ, RZ, R14 ;  /* 0x000000ffff067224 */ /* 0x000fd800078e000e */
[----:B------:R-:W-:Y:S05]  /*13c10*/  WARPSYNC.COLLECTIVE R15, `(.L_x_2227) ;  /* 0x000000000f087348 */ /* 0x000fea0003c00000 */
[----:B------:R0:W1:Y:S02]  /*13c20*/  SHFL.IDX P6, R14, R13, R12, R11 ;  /* 0x0000000c0d0e7389 */ /* 0x00006400000c000b */
[----:B01----:R-:W-:Y:S01]  /*13c30*/  ENDCOLLECTIVE ;  /* 0x000000000000791b */ /* 0x003fe20003800000 */
.L_x_2227:
[----:B------:R-:W-:Y:S02]  /*13c40*/  @!P2 VIADD R8, R4, UR38 ;  /* 0x000000260408ac36 */ /* 0x000fe40008000000 */
[----:B------:R-:W-:Y:S02]  /*13c50*/  IMAD.MOV.U32 R13, RZ, RZ, R2 ;  /* 0x000000ffff0d7224 */ /* 0x000fe400078e0002 */
[----:B------:R-:W-:Y:S02]  /*13c60*/  IMAD.MOV.U32 R12, RZ, RZ, 0x2 ;  /* 0x00000002ff0c7424 */ /* 0x000fe400078e00ff */
[----:B------:R-:W-:-:S07]  /*13c70*/  IMAD.MOV.U32 R7, RZ, RZ, R14 ;  /* 0x000000ffff077224 */ /* 0x000fce00078e000e */
[----:B------:R-:W-:Y:S05]  /*13c80*/  WARPSYNC.COLLECTIVE R15, `(.L_x_2228) ;  /* 0x000000000f087348 */ /* 0x000fea0003c00000 */
[----:B------:R0:W1:Y:S02]  /*13c90*/  SHFL.IDX P6, R14, R13, R12, R11 ;  /* 0x0000000c0d0e7389 */ /* 0x00006400000c000b */
[----:B01----:R-:W-:Y:S01]  /*13ca0*/  ENDCOLLECTIVE ;  /* 0x000000000000791b */ /* 0x003fe20003800000 */
.L_x_2228:
        /* <DEDUP_REMOVED lines=17> */
.L_x_2229:
[----:B------:R-:W-:Y:S02]  /*13dc0*/  @!P2 VIADD R8, R4, UR38 ;  /* 0x000000260408ac36 */ /* 0x000fe40008000000 */
[----:B------:R-:W-:Y:S02]  /*13dd0*/  IMAD.MOV.U32 R13, RZ, RZ, R2 ;  /* 0x000000ffff0d7224 */ /* 0x000fe400078e0002 */
[----:B------:R-:W-:Y:S02]  /*13de0*/  IMAD.MOV.U32 R12, RZ, RZ, 0x3 ;  /* 0x00000003ff0c7424 */ /* 0x000fe400078e00ff */
[----:B------:R-:W-:-:S07]  /*13df0*/  IMAD.MOV.U32 R7, RZ, RZ, R14 ;  /* 0x000000ffff077224 */ /* 0x000fce00078e000e */
[----:B------:R-:W-:Y:S05]  /*13e00*/  WARPSYNC.COLLECTIVE R15, `(.L_x_2230) ;  /* 0x000000000f087348 */ /* 0x000fea0003c00000 */
[----:B------:R0:W1:Y:S02]  /*13e10*/  SHFL.IDX P6, R14, R13, R12, R11 ;  /* 0x0000000c0d0e7389 */ /* 0x00006400000c000b */
[----:B01----:R-:W-:Y:S01]  /*13e20*/  ENDCOLLECTIVE ;  /* 0x000000000000791b */ /* 0x003fe20003800000 */
.L_x_2230:
        /* <DEDUP_REMOVED lines=17> */
.L_x_2231:
[----:B------:R-:W-:Y:S02]  /*13f40*/  @!P2 VIADD R8, R4, UR38 ;  /* 0x000000260408ac36 */ /* 0x000fe40008000000 */
[----:B------:R-:W-:Y:S02]  /*13f50*/  IMAD.MOV.U32 R13, RZ, RZ, R2 ;  /* 0x000000ffff0d7224 */ /* 0x000fe400078e0002 */
[----:B------:R-:W-:Y:S02]  /*13f60*/  IMAD.MOV.U32 R12, RZ, RZ, 0x4 ;  /* 0x00000004ff0c7424 */ /* 0x000fe400078e00ff */
[----:B------:R-:W-:-:S07]  /*13f70*/  IMAD.MOV.U32 R7, RZ, RZ, R14 ;  /* 0x000000ffff077224 */ /* 0x000fce00078e000e */
[----:B------:R-:W-:Y:S05]  /*13f80*/  WARPSYNC.COLLECTIVE R15, `(.L_x_2232) ;  /* 0x000000000f087348 */ /* 0x000fea0003c00000 */
[----:B------:R0:W1:Y:S02]  /*13f90*/  SHFL.IDX P6, R14, R13, R12, R11 ;  /* 0x0000000c0d0e7389 */ /* 0x00006400000c000b */
[----:B01----:R-:W-:Y:S01]  /*13fa0*/  ENDCOLLECTIVE ;  /* 0x000000000000791b */ /* 0x003fe20003800000 */
.L_x_2232:
        /* <DEDUP_REMOVED lines=17> */
.L_x_2233:
[----:B------:R-:W-:Y:S02]  /*140c0*/  @!P2 VIADD R8, R4, UR38 ;  /* 0x000000260408ac36 */ /* 0x000fe40008000000 */
[----:B------:R-:W-:Y:S02]  /*140d0*/  IMAD.MOV.U32 R13, RZ, RZ, R2 ;  /* 0x000000ffff0d7224 */ /* 0x000fe400078e0002 */
[----:B------:R-:W-:Y:S02]  /*140e0*/  IMAD.MOV.U32 R12, RZ, RZ, 0x5 ;  /* 0x00000005ff0c7424 */ /* 0x000fe400078e00ff */
[----:B------:R-:W-:-:S07]  /*140f0*/  IMAD.MOV.U32 R7, RZ, RZ, R14 ;  /* 0x000000ffff077224 */ /* 0x000fce00078e000e */
[----:B------:R-:W-:Y:S05]  /*14100*/  WARPSYNC.COLLECTIVE R15, `(.L_x_2234) ;  /* 0x000000000f087348 */ /* 0x000fea0003c00000 */
[----:B------:R0:W1:Y:S02]  /*14110*/  SHFL.IDX P6, R14, R13, R12, R11 ;  /* 0x0000000c0d0e7389 */ /* 0x00006400000c000b */
[----:B01----:R-:W-:Y:S01]  /*14120*/  ENDCOLLECTIVE ;  /* 0x000000000000791b */ /* 0x003fe20003800000 */
.L_x_2234:
        /* <DEDUP_REMOVED lines=17> */
.L_x_2235:
[----:B------:R-:W-:Y:S02]  /*14240*/  @!P2 VIADD R8, R4, UR38 ;  /* 0x000000260408ac36 */ /* 0x000fe40008000000 */
[----:B------:R-:W-:Y:S02]  /*14250*/  IMAD.MOV.U32 R13, RZ, RZ, R2 ;  /* 0x000000ffff0d7224 */ /* 0x000fe400078e0002 */
[----:B------:R-:W-:Y:S02]  /*14260*/  IMAD.MOV.U32 R12, RZ, RZ, 0x6 ;  /* 0x00000006ff0c7424 */ /* 0x000fe400078e00ff */
[----:B------:R-:W-:-:S07]  /*14270*/  IMAD.MOV.U32 R7, RZ, RZ, R14 ;  /* 0x000000ffff077224 */ /* 0x000fce00078e000e */
[----:B------:R-:W-:Y:S05]  /*14280*/  WARPSYNC.COLLECTIVE R15, `(.L_x_2236) ;  /* 0x000000000f087348 */ /* 0x000fea0003c00000 */
[----:B------:R0:W1:Y:S02]  /*14290*/  SHFL.IDX P6, R14, R13, R12, R11 ;  /* 0x0000000c0d0e7389 */ /* 0x00006400000c000b */
[----:B01----:R-:W-:Y:S01]  /*142a0*/  ENDCOLLECTIVE ;  /* 0x000000000000791b */ /* 0x003fe20003800000 */
.L_x_2236:
        /* <DEDUP_REMOVED lines=15> */
.L_x_2237:
        /* <DEDUP_REMOVED lines=9> */
.L_x_2238:
        /* <DEDUP_REMOVED lines=15> */
.L_x_2239:
[----:B------:R-:W-:Y:S05]  /*14520*/  BRA `(.L_x_2240) ;  /* 0xffffffcc00a87947 */ /* 0x000fea000383ffff */
.L_x_2177:
[----:B--2---:R-:W-:-:S04]  /*14530*/  IMAD.U32 R3, RZ, RZ, UR38 ;  /* 0x00000026ff037e24 */ /* 0x004fc8000f8e00ff */
[----:B------:R2:W3:Y:S03]  /*14540*/  SYNCS.PHASECHK.TRANS64.TRYWAIT P0, [R3+URZ+0x38820], R0 ;  /* 0x03882000030075a7 */ /* 0x0004e6000800017f */
[----:B---3--:R-:W-:Y:S05]  /*14550*/  @!P0 NANOSLEEP.SYNCS 0x989680 ;  /* 0x009896800000895d */ /* 0x008fea0003900000 */
[----:B------:R-:W3:Y:S02]  /*14560*/  @!P0 SYNCS.PHASECHK.TRANS64 P0, [R3+URZ+0x38820], R0 ;  /* 0x03882000030085a7 */ /* 0x000ee4000800007f */
[----:B---3--:R-:W-:Y:S05]  /*14570*/  @!P0 BRA `(.L_x_2177) ;  /* 0xfffffffc00ec8947 */ /* 0x008fea000383ffff */
[----:B------:R-:W-:Y:S05]  /*14580*/  BRA `(.L_x_2241) ;  /* 0xffffffcc00f47947 */ /* 0x000fea000383ffff */
.L_x_2182:
[----:B0-----:R0:W1:Y:S02]  /*14590*/  SYNCS.PHASECHK.TRANS64.TRYWAIT P0, [R4+URZ+0x38880], R3 ;  /* 0x03888003040075a7 */ /* 0x001064000800017f */
[----:B-1----:R-:W-:Y:S05]  /*145a0*/  @!P0 NANOSLEEP.SYNCS 0x989680 ;  /* 0x009896800000895d */ /* 0x002fea0003900000 */
[----:B------:R-:W1:Y:S02]  /*145b0*/  @!P0 SYNCS.PHASECHK.TRANS64 P0, [R4+URZ+0x38880], R3 ;  /* 0x03888003040085a7 */ /* 0x000e64000800007f */
[----:B-1----:R-:W-:Y:S05]  /*145c0*/  @!P0 BRA `(.L_x_2182) ;  /* 0xfffffffc00f08947 */ /* 0x002fea000383ffff */
[----:B------:R-:W-:Y:S05]  /*145d0*/  BRA `(.L_x_2242) ;  /* 0xffffffd000a47947 */ /* 0x000fea000383ffff */
.L_x_2187:
[----:B-1----:R1:W2:Y:S02]  /*145e0*/  SYNCS.PHASECHK.TRANS64.TRYWAIT P0, [R4+URZ+0x38840], R3 ;  /* 0x03884003040075a7 */ /* 0x0022a4000800017f */
[----:B--2---:R-:W-:Y:S05]  /*145f0*/  @!P0 NANOSLEEP.SYNCS 0x989680 ;  /* 0x009896800000895d */ /* 0x004fea0003900000 */
[----:B------:R-:W2:Y:S02]  /*14600*/  @!P0 SYNCS.PHASECHK.TRANS64 P0, [R4+URZ+0x38840], R3 ;  /* 0x03884003040085a7 */ /* 0x000ea4000800007f */
[----:B--2---:R-:W-:Y:S05]  /*14610*/  @!P0 BRA `(.L_x_2187) ;  /* 0xfffffffc00f08947 */ /* 0x004fea000383ffff */
[----:B------:R-:W-:Y:S05]  /*14620*/  BRA `(.L_x_2243) ;  /* 0xffffffd400507947 */ /* 0x000fea000383ffff */
.L_x_2193:
[----:B0-----:R0:W1:Y:S02]  /*14630*/  SYNCS.PHASECHK.TRANS64.TRYWAIT P0, [R19+URZ+0x38870], R2 ;  /* 0x03887002130075a7 */ /* 0x001064000800017f */
[----:B-1----:R-:W-:Y:S05]  /*14640*/  @!P0 NANOSLEEP.SYNCS 0x989680 ;  /* 0x009896800000895d */ /* 0x002fea0003900000 */
[----:B------:R-:W1:Y:S02]  /*14650*/  @!P0 SYNCS.PHASECHK.TRANS64 P0, [R19+URZ+0x38870], R2 ;  /* 0x03887002130085a7 */ /* 0x000e64000800007f */
[----:B-1----:R-:W-:Y:S05]  /*14660*/  @!P0 BRA `(.L_x_2193) ;  /* 0xfffffffc00f08947 */ /* 0x002fea000383ffff */
[----:B------:R-:W-:Y:S05]  /*14670*/  BRA `(.L_x_2244) ;  /* 0xffffffd8001c7947 */ /* 0x000fea000383ffff */
.L_x_2195:
[----:B-1----:R1:W2:Y:S02]  /*14680*/  SYNCS.PHASECHK.TRANS64.TRYWAIT P0, [R19+URZ+0x38860], R0 ;  /* 0x03886000130075a7 */ /* 0x0022a4000800017f */
[----:B--2---:R-:W-:Y:S05]  /*14690*/  @!P0 NANOSLEEP.SYNCS 0x989680 ;  /* 0x009896800000895d */ /* 0x004fea0003900000 */
[----:B------:R-:W2:Y:S02]  /*146a0*/  @!P0 SYNCS.PHASECHK.TRANS64 P0, [R19+URZ+0x38860], R0 ;  /* 0x03886000130085a7 */ /* 0x000ea4000800007f */
[----:B--2---:R-:W-:Y:S05]  /*146b0*/  @!P0 BRA `(.L_x_2195) ;  /* 0xfffffffc00f08947 */ /* 0x004fea000383ffff */
[----:B------:R-:W-:Y:S05]  /*146c0*/  BRA `(.L_x_2245) ;  /* 0xffffffd800207947 */ /* 0x000fea000383ffff */
.L_x_2201:
[----:B0-----:R-:W2:Y:S02]  /*146d0*/  LDL R2, [R1+0xc] ;  /* 0x00000c0001027983 */ /* 0x001ea40000100800 */
[----:B--2---:R0:W2:Y:S02]  /*146e0*/  SYNCS.PHASECHK.TRANS64.TRYWAIT P0, [R2+URZ+0x38870], R0 ;  /* 0x03887000020075a7 */ /* 0x0040a4000800017f */
[----:B--2---:R-:W-:Y:S05]  /*146f0*/  @!P0 NANOSLEEP.SYNCS 0x989680 ;  /* 0x009896800000895d */ /* 0x004fea0003900000 */
[----:B------:R-:W2:Y:S02]  /*14700*/  @!P0 SYNCS.PHASECHK.TRANS64 P0, [R2+URZ+0x38870], R0 ;  /* 0x03887000020085a7 */ /* 0x000ea4000800007f */
[----:B--2---:R-:W-:Y:S05]  /*14710*/  @!P0 BRA `(.L_x_2201) ;  /* 0xfffffffc00ec8947 */ /* 0x004fea000383ffff */
[----:B------:R-:W-:Y:S05]  /*14720*/  BRA `(.L_x_2246) ;  /* 0xffffffe000747947 */ /* 0x000fea000383ffff */
.L_x_2203:
[----:B0-----:R-:W2:Y:S02]  /*14730*/  LDL R2, [R1+0xc] ;  /* 0x00000c0001027983 */ /* 0x001ea40000100800 */
[----:B--2---:R0:W2:Y:S02]  /*14740*/  SYNCS.PHASECHK.TRANS64.TRYWAIT P0, [R2+URZ+0x38860], R0 ;  /* 0x03886000020075a7 */ /* 0x0040a4000800017f */
[----:B--2---:R-:W-:Y:S05]  /*14750*/  @!P0 NANOSLEEP.SYNCS 0x989680 ;  /* 0x009896800000895d */ /* 0x004fea0003900000 */
[----:B------:R-:W2:Y:S02]  /*14760*/  @!P0 SYNCS.PHASECHK.TRANS64 P0, [R2+URZ+0x38860], R0 ;  /* 0x03886000020085a7 */ /* 0x000ea4000800007f */
[----:B--2---:R-:W-:Y:S05]  /*14770*/  @!P0 BRA `(.L_x_2203) ;  /* 0xfffffffc00ec8947 */ /* 0x004fea000383ffff */
[----:B------:R-:W-:Y:S05]  /*14780*/  BRA `(.L_x_2247) ;  /* 0xffffffe000787947 */ /* 0x000fea000383ffff */
.L_x_2205:
[----:B0-----:R0:W1:Y:S02]  /*14790*/  SYNCS.PHASECHK.TRANS64.TRYWAIT P0, [R7+URZ+0x38820], R2 ;  /* 0x03882002070075a7 */ /* 0x001064000800017f */
[----:B-1----:R-:W-:Y:S05]  /*147a0*/  @!P0 NANOSLEEP.SYNCS 0x989680 ;  /* 0x009896800000895d */ /* 0x002fea0003900000 */
[----:B------:R-:W1:Y:S02]  /*147b0*/  @!P0 SYNCS.PHASECHK.TRANS64 P0, [R7+URZ+0x38820], R2 ;  /* 0x03882002070085a7 */ /* 0x000e64000800007f */
[----:B-1----:R-:W-:Y:S05]  /*147c0*/  @!P0 BRA `(.L_x_2205) ;  /* 0xfffffffc00f08947 */ /* 0x002fea000383ffff */
[----:B------:R-:W-:Y:S05]  /*147d0*/  BRA `(.L_x_2248) ;  /* 0xffffffe800a47947 */ /* 0x000fea000383ffff */
.L_x_2207:
[----:B0-----:R0:W1:Y:S02]  /*147e0*/  SYNCS.PHASECHK.TRANS64.TRYWAIT P1, [R6+URZ], R3 ;  /* 0x00000003060075a7 */ /* 0x001064000802017f */
[----:B-1----:R-:W-:Y:S05]  /*147f0*/  @!P1 NANOSLEEP.SYNCS 0x989680 ;  /* 0x009896800000995d */ /* 0x002fea0003900000 */
[----:B------:R-:W1:Y:S02]  /*14800*/  @!P1 SYNCS.PHASECHK.TRANS64 P1, [R6+URZ], R3 ;  /* 0x00000003060095a7 */ /* 0x000e64000802007f */
[----:B-1----:R-:W-:Y:S05]  /*14810*/  @!P1 BRA `(.L_x_2207) ;  /* 0xfffffffc00f09947 */ /* 0x002fea000383ffff */
[----:B------:R-:W-:Y:S05]  /*14820*/  BRA `(.L_x_2249) ;  /* 0xffffffe800f47947 */ /* 0x000fea000383ffff */
.L_x_2208:
[----:B-1----:R1:W2:Y:S02]  /*14830*/  SYNCS.PHASECHK.TRANS64.TRYWAIT P1, [R5+URZ], R2 ;  /* 0x00000002050075a7 */ /* 0x0022a4000802017f */
[----:B--2---:R-:W-:Y:S05]  /*14840*/  @!P1 NANOSLEEP.SYNCS 0x989680 ;  /* 0x009896800000995d */ /* 0x004fea0003900000 */
[----:B------:R-:W2:Y:S02]  /*14850*/  @!P1 SYNCS.PHASECHK.TRANS64 P1, [R5+URZ], R2 ;  /* 0x00000002050095a7 */ /* 0x000ea4000802007f */
[----:B--2---:R-:W-:Y:S05]  /*14860*/  @!P1 BRA `(.L_x_2208) ;  /* 0xfffffffc00f09947 */ /* 0x004fea000383ffff */
[----:B------:R-:W-:Y:S05]  /*14870*/  BRA `(.L_x_2250) ;  /* 0xffffffe800e87947 */ /* 0x000fea000383ffff */
.L_x_2210:
[----:B--2---:R2:W3:Y:S02]  /*14880*/  SYNCS.PHASECHK.TRANS64.TRYWAIT P1, [R0+URZ+0x38860], R3 ;  /* 0x03886003000075a7 */ /* 0x0044e4000802017f */
[----:B---3--:R-:W-:Y:S05]  /*14890*/  @!P1 NANOSLEEP.SYNCS 0x989680 ;  /* 0x009896800000995d */ /* 0x008fea0003900000 */
[----:B------:R-:W3:Y:S02]  /*148a0*/  @!P1 SYNCS.PHASECHK.TRANS64 P1, [R0+URZ+0x38860], R3 ;  /* 0x03886003000095a7 */ /* 0x000ee4000802007f */
[----:B---3--:R-:W-:Y:S05]  /*148b0*/  @!P1 BRA `(.L_x_2210) ;  /* 0xfffffffc00f09947 */ /* 0x008fea000383ffff */
[----:B------:R-:W-:Y:S05]  /*148c0*/  BRA `(.L_x_2251) ;  /* 0xffffffe800e87947 */ /* 0x000fea000383ffff */
.L_x_2212:
[----:B-1----:R1:W3:Y:S02]  /*148d0*/  SYNCS.PHASECHK.TRANS64.TRYWAIT P1, [R5+URZ+0x38860], R2 ;  /* 0x03886002050075a7 */ /* 0x0022e4000802017f */
[----:B---3--:R-:W-:Y:S05]  /*148e0*/  @!P1 NANOSLEEP.SYNCS 0x989680 ;  /* 0x009896800000995d */ /* 0x008fea0003900000 */
[----:B------:R-:W3:Y:S02]  /*148f0*/  @!P1 SYNCS.PHASECHK.TRANS64 P1, [R5+URZ+0x38860], R2 ;  /* 0x03886002050095a7 */ /* 0x000ee4000802007f */
[----:B---3--:R-:W-:Y:S05]  /*14900*/  @!P1 BRA `(.L_x_2212) ;  /* 0xfffffffc00f09947 */ /* 0x008fea000383ffff */
[----:B------:R-:W-:Y:S05]  /*14910*/  BRA `(.L_x_2252) ;  /* 0xffffffe800e87947 */ /* 0x000fea000383ffff */
.L_x_2214:
[----:B---3--:R3:W4:Y:S02]  /*14920*/  SYNCS.PHASECHK.TRANS64.TRYWAIT P0, [R0+URZ+0x38880], R3 ;  /* 0x03888003000075a7 */ /* 0x008724000800017f */
[----:B----4-:R-:W-:Y:S05]  /*14930*/  @!P0 NANOSLEEP.SYNCS 0x989680 ;  /* 0x009896800000895d */ /* 0x010fea0003900000 */
[----:B------:R-:W4:Y:S02]  /*14940*/  @!P0 SYNCS.PHASECHK.TRANS64 P0, [R0+URZ+0x38880], R3 ;  /* 0x03888003000085a7 */ /* 0x000f24000800007f */
[----:B----4-:R-:W-:Y:S05]  /*14950*/  @!P0 BRA `(.L_x_2214) ;  /* 0xfffffffc00f08947 */ /* 0x010fea000383ffff */
[----:B------:R-:W-:Y:S05]  /*14960*/  BRA `(.L_x_2215) ;  /* 0xffffffe800e47947 */ /* 0x000fea000383ffff */
.L_x_2253:
        /* <DEDUP_REMOVED lines=9> */
.L_x_3140:


//--------------------- .text._ZN7cutlass13device_kernelIN5flash11enable_sm90INS1_16FlashAttnFwdSm90INS1_25CollectiveMainloopFwdSm90ILi2EN4cute5tupleIJNS5_1CILi1EEES8_S8_EEENS6_IJNS7_ILi128EEESA_NS7_ILi256EEEEEELi256ENS_12float_e4m3_tEfNS_4arch4Sm90ELb1ELb0ELb1ELb1ELb0ELb0ELb0ELb1ELb1ELb1ELb1ELb0EEENS1_21CollectiveEpilogueFwdINS6_IJSA_SB_SA_EEES9_NS_10bfloat16_tESF_Li256ELb1ELb1ELb1ELb1EEENS1_36VarlenDynamicPersistentTileSchedulerILi128ELi128ELi256ELi128ELb1ELb1ELb1ELb1ELb1ELb1EEEEEEEEEvNT_6ParamsE --------------------------
	.section	.text._ZN7cutlass13device_kernelIN5flash11enable_sm90INS1_16FlashAttnFwdSm90INS1_25CollectiveMainloopFwdSm90ILi2EN4cute5tupleIJNS5_1CILi1EEES8_S8_EEENS6_IJNS7_ILi128EEESA_NS7_ILi256EEEEEELi256ENS_12float_e4m3_tEfNS_4arch4Sm90ELb1ELb0ELb1ELb1ELb0ELb0ELb0ELb1ELb1ELb1ELb1ELb0EEENS1_21CollectiveEpilogueFwdINS6_IJSA_SB_SA_EEES9_NS_10bfloat16_tESF_Li256ELb1ELb1ELb1ELb1EEENS1_36VarlenDynamicPersistentTileSchedulerILi128ELi128ELi256ELi128ELb1ELb1ELb1ELb1ELb1ELb1EEEEEEEEEvNT_6ParamsE,"ax",@progbits
	.align	128
.text._ZN7cutlass13device_kernelIN5flash11enable_sm90INS1_16FlashAttnFwdSm90INS1_25CollectiveMainloopFwdSm90ILi2EN4cute5tupleIJNS5_1CILi1EEES8_S8_EEENS6_IJNS7_ILi128EEESA_NS7_ILi256EEEEEELi256ENS_12float_e4m3_tEfNS_4arch4Sm90ELb1ELb0ELb1ELb1ELb0ELb0ELb0ELb1ELb1ELb1ELb1ELb0EEENS1_21CollectiveEpilogueFwdINS6_IJSA_SB_SA_EEES9_NS_10bfloat16_tESF_Li256ELb1ELb1ELb1ELb1EEENS1_36VarlenDynamicPersistentTileSchedulerILi128ELi128ELi256ELi128ELb1ELb1ELb1ELb1ELb1ELb1EEEEEEEEEvNT_6ParamsE:
        .type           _ZN7cutlass13device_kernelIN5flash11enable_sm90INS1_16FlashAttnFwdSm90INS1_25CollectiveMainloopFwdSm90ILi2EN4cute5tupleIJNS5_1CILi1EEES8_S8_EEENS6_IJNS7_ILi128EEESA_NS7_ILi256EEEEEELi256ENS_12float_e4m3_tEfNS_4arch4Sm90ELb1ELb0ELb1ELb1ELb0ELb0ELb0ELb1ELb1ELb1ELb1ELb0EEENS1_21CollectiveEpilogueFwdINS6_IJSA_SB_SA_EEES9_NS_10bfloat16_tESF_Li256ELb1ELb1ELb1ELb1EEENS1_36VarlenDynamicPersistentTileSchedulerILi128ELi128ELi256ELi128ELb1ELb1ELb1ELb1ELb1ELb1EEEEEEEEEvNT_6ParamsE,@function
        .size           _ZN7cutlass13device_kernelIN5flash11enable_sm90INS1_16FlashAttnFwdSm90INS1_25CollectiveMainloopFwdSm90ILi2EN4cute5tupleIJNS5_1CILi1EEES8_S8_EEENS6_IJNS7_ILi128EEESA_NS7_ILi256EEEEEELi256ENS_12float_e4m3_tEfNS_4arch4Sm90ELb1ELb0ELb1ELb1ELb0ELb0ELb0ELb1ELb1ELb1ELb1ELb0EEENS1_21CollectiveEpilogueFwdINS6_IJSA_SB_SA_EEES9_NS_10bfloat16_tESF_Li256ELb1ELb1ELb1ELb1EEENS1_36VarlenDynamicPersistentTileSchedulerILi128ELi128ELi256ELi128ELb1ELb1ELb1ELb1ELb1ELb1EEEEEEEEEvNT_6ParamsE,(.L_x_3141 - _ZN7cutlass13device_kernelIN5flash11enable_sm90INS1_16FlashAttnFwdSm90INS1_25CollectiveMainloopFwdSm90ILi2EN4cute5tupleIJNS5_1CILi1EEES8_S8_EEENS6_IJNS7_ILi128EEESA_NS7_ILi256EEEEEELi256ENS_12float_e4m3_tEfNS_4arch4Sm90ELb1ELb0ELb1ELb1ELb0ELb0ELb0ELb1ELb1ELb1ELb1ELb0EEENS1_21CollectiveEpilogueFwdINS6_IJSA_SB_SA_EEES9_NS_10bfloat16_tESF_Li256ELb1ELb1ELb1ELb1EEENS1_36VarlenDynamicPersistentTileSchedulerILi128ELi128ELi256ELi128ELb1ELb1ELb1ELb1ELb1ELb1EEEEEEEEEvNT_6ParamsE)
        .other          _ZN7cutlass13device_kernelIN5flash11enable_sm90INS1_16FlashAttnFwdSm90INS1_25CollectiveMainloopFwdSm90ILi2EN4cute5tupleIJNS5_1CILi1EEES8_S8_EEENS6_IJNS7_ILi128EEESA_NS7_ILi256EEEEEELi256ENS_12float_e4m3_tEfNS_4arch4Sm90ELb1ELb0ELb1ELb1ELb0ELb0ELb0ELb1ELb1ELb1ELb1ELb0EEENS1_21CollectiveEpilogueFwdINS6_IJSA_SB_SA_EEES9_NS_10bfloat16_tESF_Li256ELb1ELb1ELb1ELb1EEENS1_36VarlenDynamicPersistentTileSchedulerILi128ELi128ELi256ELi128ELb1ELb1ELb1ELb1ELb1ELb1EEEEEEEEEvNT_6ParamsE,@"STO_CUDA_ENTRY STV_DEFAULT"
_ZN7cutlass13device_kernelIN5flash11enable_sm90INS1_16FlashAttnFwdSm90INS1_25CollectiveMainloopFwdSm90ILi2EN4cute5tupleIJNS5_1CILi1EEES8_S8_EEENS6_IJNS7_ILi128EEESA_NS7_ILi256EEEEEELi256ENS_12float_e4m3_tEfNS_4arch4Sm90ELb1ELb0ELb1ELb1ELb0ELb0ELb0ELb1ELb1ELb1ELb1ELb0EEENS1_21CollectiveEpilogueFwdINS6_IJSA_SB_SA_EEES9_NS_10bfloat16_tESF_Li256ELb1ELb1ELb1ELb1EEENS1_36VarlenDynamicPersistentTileSchedulerILi128ELi128ELi256ELi128ELb1ELb1ELb1ELb1ELb1ELb1EEEEEEEEEvNT_6ParamsE:
        /* <DEDUP_REMOVED lines=18> */
.L_x_2255:
[----:B------:R-:W-:Y:S05]  /*0120*/  BSYNC B0 ;  /* 0x0000000000007941 */ /* 0x000fea0003800000 */
.L_x_2254:
        /* <DEDUP_REMOVED lines=41> */
.L_x_2256:
        /* <DEDUP_REMOVED lines=22> */
.L_x_2257:
        /* <DEDUP_REMOVED lines=18> */
.L_x_2258:
        /* <DEDUP_REMOVED lines=22> */
.L_x_2259:
        /* <DEDUP_REMOVED lines=22> */
.L_x_2260:
[----:B------:R-:W-:Y:S01]  /*0900*/  PLOP3.LUT P0, PT, PT, PT, UP0, 0x80, 0x0 ;  /* 0x000000000000781c */ /* 0x000fe20003f0f008 */
[----:B------:R-:W-:Y:S01]  /*0910*/  UMOV UR38, 0x1 ;  /* 0x0000000100267882 */ /* 0x000fe20000000000 */
[----:B------:R-:W-:Y:S01]  /*0920*/  NOP ;  /* 0x0000000000007918 */ /* 0x000fe20000000000 */
[----:B------:R-:W-:Y:S01]  /*0930*/  USEL UR38, UR38, 0x2, !UP0 ;  /* 0x0000000226267887 */ /* 0x000fe2000c000000 */
[----:B------:R-:W-:Y:S01]  /*0940*/  ULDC.64 UR52, c[0x0][0x208] ;  /* 0x0000820000347ab9 */ /* 0x000fe20000000a00 */
[----:B012-4-:R-:W-:Y:S08]  /*0950*/  BAR.SYNC.DEFER_BLOCKING 0x0 ;  /* 0x0000000000007b1d */ /* 0x017ff00000010000 */
[----:B------:R-:W-:Y:S05]  /*0960*/  @!P0 BRA `(.L_x_2261) ;  /* 0x0000011c00808947 */ /* 0x000fea0003800000 */
.L_x_2262:
        /* <DEDUP_REMOVED lines=125> */
.L_x_2323:
[----:B------:R-:W-:Y:S01]  /*1140*/  ULDC.64 UR8, c[0x0][0xc88] ;  /* 0x0003220000087ab9 */ /* 0x000fe20000000a00 */
[----:B------:R-:W-:Y:S01]  /*1150*/  ULDC.64 UR10, c[0x0][0xa18] ;  /* 0x00028600000a7ab9 */ /* 0x000fe20000000a00 */
[----:B------:R-:W-:Y:S02]  /*1160*/  UIMAD.WIDE UR8, UR7, 0x4, UR8 ;  /* 0x00000004070878a5 */ /* 0x000fe4000f8e0208 */
[----:B------:R-:W-:Y:S02]  /*1170*/  UISETP.NE.U32.AND UP1, UPT, UR10, URZ, UPT ;  /* 0x0000003f0a00728c */ /* 0x000fe4000bf25070 */
[----:B------:R-:W-:Y:S02]  /*1180*/  ULOP3.LUT UR4, UR6, 0xff000000, URZ, 0xc0, !UPT ;  /* 0xff00000006047892 */ /* 0x000fe4000f8ec03f */
[----:B0-234-:R-:W-:Y:S01]  /*1190*/  IMAD.U32 R2, RZ, RZ, UR8 ;  /* 0x00000008ff027e24 */ /* 0x01dfe2000f8e00ff */
[----:B------:R-:W-:Y:S01]  /*11a0*/  ULDC UR7, c[0x0][0x424] ;  /* 0x0001090000077ab9 */ /* 0x000fe20000000800 */
[----:B-1----:R-:W-:Y:S01]  /*11b0*/  IMAD.U32 R3, RZ, RZ, UR9 ;  /* 0x00000009ff037e24 */ /* 0x002fe2000f8e00ff */
[----:B------:R-:W-:-:S04]  /*11c0*/  ULDC.64 UR8, c[0x0][0xa28] ;  /* 0x00028a0000087ab9 */ /* 0x000fc80000000a00 */
[----:B------:R-:W2:Y:S01]  /*11d0*/  LDG.E R2, desc[UR52][R2.64] ;  /* 0x0000003402027981 */ /* 0x000ea2000c1e1900 */
        /* <DEDUP_REMOVED lines=16> */
[----:B------:R-:W2:Y:S01]  /*12e0*/  @P0 LDG.E R2, desc[UR52][R2.64] ;  /* 0x0000003402020981 */ /* 0x000ea2000c1e1900 */
[----:B------:R-:W-:Y:S01]  /*12f0*/  UISETP.NE.U32.AND UP0, UPT, UR8, URZ, UPT ;  /* 0x0000003f0800728c */ /* 0x000fe2000bf05070 */
[----:B------:R-:W-:Y:S02]  /*1300*/  ULDC.64 UR10, c[0x0][0xa20] ;  /* 0x00028800000a7ab9 */ /* 0x000fe40000000a00 */
[----:B------:R-:W3:Y:S01]  /*1310*/  @P2 LDG.E R4, desc[UR52][R4.64] ;  /* 0x0000003404042981 */ /* 0x000ee2000c1e1900 */
[----:B------:R-:W-:Y:S01]  /*1320*/  UISETP.NE.AND.EX UP0, UPT, UR9, URZ, UPT, UP0 ;  /* 0x0000003f0900728c */ /* 0x000fe2000bf05300 */
[----:B------:R-:W-:Y:S01]  /*1330*/  ISETP.NE.U32.AND P1, PT, RZ, UR10, PT ;  /* 0x0000000aff007c0c */ /* 0x000fe2000bf25070 */
[----:B------:R-:W-:Y:S02]  /*1340*/  ULOP3.LUT UR46, UR6, 0xff0000, URZ, 0xc0, !UPT ;  /* 0x00ff0000062e7892 */ /* 0x000fe4000f8ec03f */
[----:B------:R-:W-:Y:S01]  /*1350*/  USHF.R.U32.HI UR4, URZ, 0x8, UR4 ;  /* 0x000000083f047899 */ /* 0x000fe20008011604 */
[----:B------:R-:W-:Y:S01]  /*1360*/  ISETP.NE.AND.EX P1, PT, RZ, UR11, PT, P1 ;  /* 0x0000000bff007c0c */ /* 0x000fe2000bf25310 */
[----:B------:R-:W-:Y:S01]  /*1370*/  USEL UR7, UR7, 0x1, UP0 ;  /* 0x0000000107077887 */ /* 0x000fe20008000000 */
[----:B------:R-:W-:Y:S01]  /*1380*/  ULDC UR8, c[0x0][0x2f0] ;  /* 0x0000bc0000087ab9 */ /* 0x000fe20000000800 */
[----:B------:R-:W-:Y:S01]  /*1390*/  UMOV UR51, URZ ;  /* 0x0000003f00337c82 */ /* 0x000fe20008000000 */
        /* <DEDUP_REMOVED lines=20> */
.L_x_2263:
[----:B------:R-:W-:Y:S05]  /*14e0*/  @!P1 BRA `(.L_x_2264) ;  /* 0x00000000001c9947 */ /* 0x000fea0003800000 */
[----:B------:R-:W-:-:S04]  /*14f0*/  ULEA UR4, UP0, UR43, UR10, 0x2 ;  /* 0x0000000a2b047291 */ /* 0x000fc8000f80103f */
[----:B------:R-:W-:Y:S02]  /*1500*/  ULEA.HI.X UR6, UR43, UR11, UR42, 0x2, UP0 ;  /* 0x0000000b2b067291 */ /* 0x000fe400080f142a */
[----:B------:R-:W-:-:S04]  /*1510*/  IMAD.U32 R2, RZ, RZ, UR4 ;  /* 0x00000004ff027e24 */ /* 0x000fc8000f8e00ff */
[----:B------:R-:W-:-:S05]  /*1520*/  IMAD.U32 R3, RZ, RZ, UR6 ;  /* 0x00000006ff037e24 */ /* 0x000fca000f8e00ff */
[----:B------:R-:W2:Y:S02]  /*1530*/  LDG.E R2, desc[UR52][R2.64] ;  /* 0x0000003402027981 */ /* 0x000ea4000c1e1900 */
[----:B--2---:R-:W-:Y:S01]  /*1540*/  R2UR UR4, R2 ;  /* 0x00000000020472ca */ /* 0x004fe200000e0000 */
[----:B------:R-:W-:-:S14]  /*1550*/  BRA `(.L_x_2265) ;  /* 0x0000000000347947 */ /* 0x000fdc0003800000 */
.L_x_2264:
        /* <DEDUP_REMOVED lines=13> */
.L_x_2265:
[----:B------:R-:W-:Y:S01]  /*1630*/  ULDC UR6, c[0x0][0x448] ;  /* 0x0001120000067ab9 */ /* 0x000fe20000000800 */
[----:B------:R-:W-:Y:S02]  /*1640*/  USHF.L.U32 UR36, UR5, 0x7, URZ ;  /* 0x0000000705247899 */ /* 0x000fe4000800063f */
[----:B------:R-:W-:Y:S02]  /*1650*/  UISETP.NE.AND UP0, UPT, UR6, 0x1, UPT ;  /* 0x000000010600788c */ /* 0x000fe4000bf05270 */
[----:B------:R-:W-:Y:S02]  /*1660*/  UIADD3 UR6, UR36, 0x7f, URZ ;  /* 0x0000007f24067890 */ /* 0x000fe4000fffe03f */
[----:B------:R-:W-:Y:S02]  /*1670*/  UIADD3 UR51, -UR51, UR4, URZ ;  /* 0x0000000433337290 */ /* 0x000fe4000fffe13f */
[----:B------:R-:W-:Y:S02]  /*1680*/  ULOP3.LUT UR37, UR46, 0xff, URZ, 0xc0, !UPT ;  /* 0x000000ff2e257892 */ /* 0x000fe4000f8ec03f */
[----:B------:R-:W-:-:S02]  /*1690*/  UIADD3 UR7, UR51, 0x80, -UR54 ;  /* 0x0000008033077890 */ /* 0x000fc4000fffe836 */
[----:B------:R-:W-:Y:S01]  /*16a0*/  USHF.R.U32.HI UR46, URZ, 0x10, UR46 ;  /* 0x000000103f2e7899 */ /* 0x000fe2000801162e */
[----:B------:R-:W-:Y:S01]  /*16b0*/  @UP0 ULDC UR4, c[0x0][0x44c] ;  /* 0x0001130000040ab9 */ /* 0x000fe20000000800 */
[----:B------:R-:W-:Y:S01]  /*16c0*/  @UP0 ULDC UR8, c[0x0][0x450] ;  /* 0x0001140000080ab9 */ /* 0x000fe20000000800 */
[----:B------:R-:W-:Y:S02]  /*16d0*/  UIMAD.WIDE.U32 UR4, UR6, UR4, URZ ;  /* 0x00000004060472a5 */ /* 0x000fe4000f8e003f */
[----:B------:R-:W-:Y:S02]  /*16e0*/  UIADD3 UR4, UR51, 0x7f, URZ ;  /* 0x0000007f33047890 */ /* 0x000fe4000fffe03f */
[----:B------:R-:W-:Y:S02]  /*16f0*/  @UP0 USHF.R.U32.HI UR6, URZ, UR8, UR5 ;  /* 0x000000083f060299 */ /* 0x000fe40008011605 */
[----:B------:R-:W-:Y:S02]  /*1700*/  USHF.R.S32.HI UR5, URZ, 0x1f, UR4 ;  /* 0x0000001f3f057899 */ /* 0x000fe40008011404 */
[----:B------:R-:W-:-:S02]  /*1710*/  UIADD3 UR6, UR7, UR6, URZ ;  /* 0x0000000607067290 */ /* 0x000fc4000fffe03f */
[----:B------:R-:W-:Y:S02]  /*1720*/  ULEA.HI UR5, UR5, UR4, URZ, 0x7 ;  /* 0x0000000405057291 */ /* 0x000fe4000f8f383f */
[----:B------:R-:W-:Y:S02]  /*1730*/  USHF.R.S32.HI UR7, URZ, 0x1f, UR6 ;  /* 0x0000001f3f077899 */ /* 0x000fe40008011406 */
[----:B------:R-:W-:Y:S02]  /*1740*/  USHF.R.S32.HI UR5, URZ, 0x7, UR5 ;  /* 0x000000073f057899 */ /* 0x000fe40008011405 */
[----:B------:R-:W-:Y:S01]  /*1750*/  ULEA.HI UR7, UR7, UR6, URZ, 0x7 ;  /* 0x0000000607077291 */ /* 0x000fe2000f8f383f */
[----:B------:R-:W-:-:S03]  /*1760*/  UMOV UR4, URZ ;  /* 0x0000003f00047c82 */ /* 0x000fc60008000000 */
[----:B------:R-:W-:-:S04]  /*1770*/  USHF.R.S32.HI UR7, URZ, 0x7, UR7 ;  /* 0x000000073f077899 */ /* 0x000fc80008011407 */
[----:B------:R-:W-:-:S04]  /*1780*/  UISETP.LT.AND UP0, UPT, UR5, UR7, UPT ;  /* 0x000000070500728c */ /* 0x000fc8000bf01270 */
[----:B------:R-:W-:-:S04]  /*1790*/  USEL UR9, UR5, UR7, UP0 ;  /* 0x0000000705097287 */ /* 0x000fc80008000000 */
[----:B------:R-:W-:-:S06]  /*17a0*/  UISETP.GE.AND UP0, UPT, UR9, 0x1, UPT ;  /* 0x000000010900788c */ /* 0x000fcc000bf06270 */
[----:B------:R-:W-:-:S13]  /*17b0*/  PLOP3.LUT P0, PT, PT, PT, UP0, 0x80, 0x0 ;  /* 0x000000000000781c */ /* 0x000fda0003f0f008 */
[----:B------:R-:W-:Y:S05]  /*17c0*/  @!P0 BRA `(.L_x_2266) ;  /* 0x0000000000908947 */ /* 0x000fea0003800000 */
        /* <DEDUP_REMOVED lines=36> */
.L_x_2266:
[----:B------:R-:W-:Y:S01]  /*1a10*/  UIMAD UR39, UR37, UR4, URZ ;  /* 0x00000004252772a4 */ /* 0x000fe2000f8e023f */
[----:B------:R-:W-:Y:S01]  /*1a20*/  IMAD.U32 R0, RZ, RZ, UR9 ;  /* 0x00000009ff007e24 */ /* 0x000fe2000f8e00ff */
[----:B------:R-:W-:Y:S01]  /*1a30*/  PLOP3.LUT P0, PT, PT, PT, PT, 0x80, 0x0 ;  /* 0x000000000000781c */ /* 0x000fe20003f0f070 */
[----:B------:R-:W-:Y:S01]  /*1a40*/  IMAD.U32 R3, RZ, RZ, UR4 ;  /* 0x00000004ff037e24 */ /* 0x000fe2000f8e00ff */
[----:B------:R-:W-:Y:S02]  /*1a50*/  CS2R R28, SRZ ;  /* 0x00000000001c7805 */ /* 0x000fe4000001ff00 */
[----:B------:R-:W-:Y:S02]  /*1a60*/  CS2R R24, SRZ ;  /* 0x0000000000187805 */ /* 0x000fe4000001ff00 */
[----:B------:R-:W-:Y:S02]  /*1a70*/  CS2R R30, SRZ ;  /* 0x00000000001e7805 */ /* 0x000fe4000001ff00 */
[----:B------:R-:W-:-:S02]  /*1a80*/  CS2R R26, SRZ ;  /* 0x00000000001a7805 */ /* 0x000fc4000001ff00 */
[----:B------:R-:W-:Y:S02]  /*1a90*/  VIADDMNMX R0, R3, UR39, R0, PT ;  /* 0x0000002703007c46 */ /* 0x000fe4000b800100 */
[----:B------:R-:W-:Y:S02]  /*1aa0*/  CS2R R2, SRZ ;  /* 0x0000000000027805 */ /* 0x000fe4000001ff00 */
[----:B------:R-:W-:Y:S02]  /*1ab0*/  CS2R R36, SRZ ;  /* 0x0000000000247805 */ /* 0x000fe4000001ff00 */
[----:B------:R-:W-:Y:S02]  /*1ac0*/  CS2R R32, SRZ ;  /* 0x0000000000207805 */ /* 0x000fe4000001ff00 */
        /* <DEDUP_REMOVED lines=13> */
[----:B------:R-:W-:Y:S01]  /*1ba0*/  UISETP.GT.AND UP0, UPT, UR56, UR39, UPT ;  /* 0x000000273800728c */ /* 0x000fe2000bf04270 */
[----:B------:R-:W-:Y:S02]  /*1bb0*/  CS2R R56, SRZ ;  /* 0x0000000000387805 */ /* 0x000fe4000001ff00 */
[----:B------:R-:W-:-:S02]  /*1bc0*/  CS2R R62, SRZ ;  /* 0x00000000003e7805 */ /* 0x000fc4000001ff00 */
[----:B------:R-:W-:Y:S02]  /*1bd0*/  CS2R R58, SRZ ;  /* 0x00000000003a7805 */ /* 0x000fe4000001ff00 */
[----:B------:R-:W-:Y:S02]  /*1be0*/  CS2R R68, SRZ ;  /* 0x0000000000447805 */ /* 0x000fe4000001ff00 */
[----:B------:R-:W-:Y:S02]  /*1bf0*/  CS2R R64, SRZ ;  /* 0x0000000000407805 */ /* 0x000fe4000001ff00 */
[----:B------:R-:W-:Y:S02]  /*1c00*/  PLOP3.LUT P1, PT, PT, PT, UP0, 0x80, 0x0 ;  /* 0x000000000000781c */ /* 0x000fe40003f2f008 */
        /* <DEDUP_REMOVED lines=79> */
.L_x_2268:
        /* <DEDUP_REMOVED lines=24> */
[----:B------:R-:W-:-:S03]  /*2280*/  @P1 IMAD R3, R13, UR44, R7 ;  /* 0x0000002c0d031c24 */ /* 0x000fc6000f8e0207 */
[----:B------:R-:W-:Y:S02]  /*2290*/  @P0 LEA.HI.X R5, R2, UR5, R5, 0x2, P2 ;  /* 0x0000000502050c11 */ /* 0x000fe400090f1405 */
[----:B------:R-:W-:Y:S01]  /*22a0*/  @P1 LEA.HI.X R9, R6, UR7, R3, 0x2, P3 ;  /* 0x0000000706091c11 */ /* 0x000fe200098f1403 */
[----:B------:R-:W-:-:S04]  /*22b0*/  IMAD.MOV.U32 R3, RZ, RZ, 0x3f800000 ;  /* 0x3f800000ff037424 */ /* 0x000fc800078e00ff */
[----:B------:R-:W2:Y:S04]  /*22c0*/  @P1 LDG.E R0, desc[UR52][R8.64] ;  /* 0x0000003408001981 */ /* 0x000ea8000c1e1900 */
[----:B------:R-:W2:Y:S01]  /*22d0*/  @P0 LDG.E R3, desc[UR52][R4.64] ;  /* 0x0000003404030981 */ /* 0x000ea2000c1e1900 */
[----:B------:R-:W-:-:S04]  /*22e0*/  ULEA.HI UR4, UR48, UR48, URZ, 0x1 ;  /* 0x0000003030047291 */ /* 0x000fc8000f8f083f */
[----:B------:R-:W-:-:S04]  /*22f0*/  ULOP3.LUT UR4, UR4, 0xfffffffe, URZ, 0xc0, !UPT ;  /* 0xfffffffe04047892 */ /* 0x000fc8000f8ec03f */
[----:B------:R-:W-:-:S06]  /*2300*/  UIADD3 UR4, UR48, -UR4, URZ ;  /* 0x8000000430047290 */ /* 0x000fcc000fffe03f */
[----:B------:R-:W-:Y:S01]  /*2310*/  IMAD.U32 R2, RZ, RZ, UR4 ;  /* 0x00000004ff027e24 */ /* 0x000fe2000f8e00ff */
[----:B------:R-:W-:-:S04]  /*2320*/  ULDC UR4, c[0x0][0x9d8] ;  /* 0x0002760000047ab9 */ /* 0x000fc80000000800 */
[----:B------:R-:W-:-:S04]  /*2330*/  SHF.L.U32 R2, R2, 0x1f, RZ ;  /* 0x0000001f02027819 */ /* 0x000fc800000006ff */
[----:B------:R-:W0:Y:S01]  /*2340*/  SYNCS.PHASECHK.TRANS64.TRYWAIT P0, [UR41+0x38800], R2 ;  /* 0x03880002ff0075a7 */ /* 0x000e220008000169 */
[----:B------:R-:W-:-:S05]  /*2350*/  IMAD.U32 R6, RZ, RZ, UR49 ;  /* 0x00000031ff067e24 */ /* 0x000fca000f8e00ff */
[----:B------:R-:W-:Y:S01]  /*2360*/  ISETP.NE.AND P1, PT, R6, 0x3, PT ;  /* 0x000000030600780c */ /* 0x000fe20003f25270 */
[----:B--2---:R-:W-:-:S04]  /*2370*/  FMUL.FTZ R0, R3, R0 ;  /* 0x0000000003007220 */ /* 0x004fc80000410000 */
[----:B------:R-:W-:Y:S01]  /*2380*/  FMUL.FTZ R0, R0, UR4 ;  /* 0x0000000400007c20 */ /* 0x000fe20008410000 */
[----:B0-----:R-:W-:Y:S07]  /*2390*/  @!P0 BRA `(.L_x_2269) ;  /* 0x0000016c00d08947 */ /* 0x001fee0003800000 */
.L_x_2422:
[----:B------:R-:W-:Y:S05]  /*23a0*/  @!P1 BRA `(.L_x_2270) ;  /* 0x0000000000049947 */ /* 0x000fea0003800000 */
[----:B------:R-:W-:Y:S01]  /*23b0*/  BPT.TRAP 0x1 ;  /* 0x000000040000795c */ /* 0x000fe20000300000 */
.L_x_2270:
[----:B0-----:R-:W-:Y:S02]  /*23c0*/  IMAD.U32 R2, RZ, RZ, UR55 ;  /* 0x00000037ff027e24 */ /* 0x001fe4000f8e00ff */
[----:B------:R-:W-:-:S03]  /*23d0*/  IMAD.U32 R3, RZ, RZ, UR47 ;  /* 0x0000002fff037e24 */ /* 0x000fc6000f8e00ff */
[----:B------:R-:W-:Y:S02]  /*23e0*/  LEA R2, R2, UR41, 0x3 ;  /* 0x0000002902027c11 */ /* 0x000fe4000f8e18ff */
[----:B------:R-:W-:-:S04]  /*23f0*/  SHF.L.U32 R3, R3, 0x1f, RZ ;  /* 0x0000001f03037819 */ /* 0x000fc800000006ff */
[----:B------:R0:W1:Y:S01]  /*2400*/  SYNCS.PHASECHK.TRANS64.TRYWAIT P2, [R2+URZ+0x38830], R3 ;  /* 0x03883003020075a7 */ /* 0x000062000804017f */
[----:B------:R-:W-:Y:S05]  /*2410*/  @!P1 BRA `(.L_x_2271) ;  /* 0x0000000000049947 */ /* 0x000fea0003800000 */
[----:B------:R-:W-:Y:S01]  /*2420*/  BPT.TRAP 0x1 ;  /* 0x000000040000795c */ /* 0x000fe20000300000 */
.L_x_2271:
[----:B------:R-:W2:Y:S02]  /*2430*/  S2R R4, SR_TID.X ;  /* 0x0000000000047919 */ /* 0x000ea40000002100 */
[----:B--2---:R-:W-:Y:S01]  /*2440*/  LOP3.LUT P0, RZ, R4, 0x7f, RZ, 0xc0, !PT ;  /* 0x0000007f04ff7812 */ /* 0x004fe2000780c0ff */
[----:B-1----:R-:W-:-:S12]  /*2450*/  @P2 BRA `(.L_x_2272) ;  /* 0x0000000000082947 */ /* 0x002fd80003800000 */
[----:B------:R-:W1:Y:S02]  /*2460*/  SYNCS.PHASECHK.TRANS64.TRYWAIT P2, [R2+URZ+0x38830], R3 ;  /* 0x03883003020075a7 */ /* 0x000e64000804017f */
[----:B-1----:R-:W-:Y:S05]  /*2470*/  @!P2 BRA `(.L_x_2273) ;  /* 0x0000016c00b0a947 */ /* 0x002fea0003800000 */
.L_x_2272:
[----:B------:R-:W-:Y:S05]  /*2480*/  WARPSYNC.ALL ;  /* 0x0000000000007948 */ /* 0x000fea0003800000 */
[----:B------:R-:W-:Y:S01]  /*2490*/  UIADD3 UR4, UR41, 0x28400, URZ ;  /* 0x0002840029047890 */ /* 0x000fe2000fffe03f */
[----:B------:R-:W-:Y:S01]  /*24a0*/  WARPGROUP.ARRIVE ;  /* 0x00000000000079c5 */ /* 0x000fe20000000000 */
[----:B------:R-:W-:Y:S01]  /*24b0*/  ULOP3.LUT UR32, UR57, 0x10000, URZ, 0xfc, !UPT ;  /* 0x0001000039207892 */ /* 0x000fe2000f8efc3f */
[----:B01----:R-:W-:Y:S01]  /*24c0*/  @!P0 VIADD R2, R2, 0x38840 ;  /* 0x0003884002028836 */ /* 0x003fe20000000000 */
[----:B------:R-:W-:Y:S01]  /*24d0*/  USHF.R.U32.HI UR4, URZ, 0x4, UR4 ;  /* 0x000000043f047899 */ /* 0x000fe20008011604 */
[----:B------:R-:W-:Y:S01]  /*24e0*/  CS2R R94, SRZ ;  /* 0x00000000005e7805 */ /* 0x000fe2000001ff00 */
[----:B------:R-:W-:Y:S01]  /*24f0*/  UMOV UR33, 0x40000040 ;  /* 0x4000004000217882 */ /* 0x000fe20000000000 */
[----:B------:R-:W-:Y:S01]  /*2500*/  UMOV UR35, 0x40000040 ;  /* 0x4000004000237882 */ /* 0x000fe20000000000 */
[----:B------:R-:W-:Y:S01]  /*2510*/  ULOP3.LUT UR4, UR4, 0x3fff, URZ, 0xc0, !UPT ;  /* 0x00003fff04047892 */ /* 0x000fe2000f8ec03f */
[----:B------:R-:W-:Y:S01]  /*2520*/  @!P0 PRMT R2, RZ, 0x654, R2 ;  /* 0x00000654ff028816 */ /* 0x000fe20000000002 */
[----:B------:R-:W-:Y:S01]  /*2530*/  UMOV UR5, 0x40000040 ;  /* 0x4000004000057882 */ /* 0x000fe20000000000 */
[----:B------:R-:W-:Y:S01]  /*2540*/  UMOV UR7, 0x40000040 ;  /* 0x4000004000077882 */ /* 0x000fe20000000000 */
[----:B------:R-:W-:Y:S01]  /*2550*/  ULOP3.LUT UR50, UR4, 0x10000, URZ, 0xfc, !UPT ;  /* 0x0001000004327892 */ /* 0x000fe2000f8efc3f */
[----:B------:R-:W-:Y:S01]  /*2560*/  CS2R R96, SRZ ;  /* 0x0000000000607805 */ /* 0x000fe2000001ff00 */
[----:B------:R-:W-:Y:S01]  /*2570*/  UIADD3 UR4, UR32, 0x2, URZ ;  /* 0x0000000220047890 */ /* 0x000fe2000fffe03f */
[----:B------:R-:W-:Y:S01]  /*2580*/  CS2R R98, SRZ ;  /* 0x0000000000627805 */ /* 0x000fe2000001ff00 */
[----:B------:R-:W-:Y:S01]  /*2590*/  ULEA UR34, UR55, UR50, 0xb ;  /* 0x0000003237227291 */ /* 0x000fe2000f8e583f */
[----:B------:R-:W-:Y:S01]  /*25a0*/  CS2R R100, SRZ ;  /* 0x0000000000647805 */ /* 0x000fe2000001ff00 */
[----:B------:R-:W-:Y:S01]  /*25b0*/  UIADD3 UR8, UR32, 0x4, URZ ;  /* 0x0000000420087890 */ /* 0x000fe2000fffe03f */
[----:B------:R-:W-:Y:S01]  /*25c0*/  CS2R R102, SRZ ;  /* 0x0000000000667805 */ /* 0x000fe2000001ff00 */
[----:B------:R-:W-:Y:S01]  /*25d0*/  UIADD3 UR6, UR34, 0x2, URZ ;  /* 0x0000000222067890 */ /* 0x000fe2000fffe03f */
[----:B------:R-:W-:Y:S01]  /*25e0*/  CS2R R104, SRZ ;  /* 0x0000000000687805 */ /* 0x000fe2000001ff00 */
[----:B------:R-:W-:Y:S01]  /*25f0*/  UIADD3 UR10, UR34, 0x4, URZ ;  /* 0x00000004220a7890 */ /* 0x000fe2000fffe03f */
[----:B------:R-:W-:Y:S01]  /*2600*/  CS2R R106, SRZ ;  /* 0x00000000006a7805 */ /* 0x000fe2000001ff00 */
[----:B------:R-:W-:Y:S01]  /*2610*/  UMOV UR9, 0x40000040 ;  /* 0x4000004000097882 */ /* 0x000fe20000000000 */
[----:B------:R-:W-:Y:S01]  /*2620*/  QGMMA.64x128x32.F32.E4M3.E4M3 R24, gdesc[UR32], RZ, !UPT, gsb0 ;  /* 0x01e00000201879f3 */ /* 0x000fe2000c0008ff */
[----:B------:R-:W-:Y:S01]  /*2630*/  UMOV UR11, 0x40000040 ;  /* 0x40000040000b7882 */ /* 0x000fe20000000000 */
[----:B------:R-:W-:Y:S01]  /*2640*/  UIADD3 UR12, UR32, 0x6, URZ ;  /* 0x00000006200c7890 */ /* 0x000fe2000fffe03f */
[----:B------:R-:W-:Y:S01]  /*2650*/  CS2R R108, SRZ ;  /* 0x00000000006c7805 */ /* 0x000fe2000001ff00 */
[----:B------:R-:W-:Y:S01]  /*2660*/  UIADD3 UR14, UR34, 0x6, URZ ;  /* 0x00000006220e7890 */ /* 0x000fe2000fffe03f */
[----:B------:R-:W-:Y:S01]  /*2670*/  CS2R R110, SRZ ;  /* 0x00000000006e7805 */ /* 0x000fe2000001ff00 */
[----:B------:R-:W-:Y:S01]  /*2680*/  UMOV UR13, 0x40000040 ;  /* 0x40000040000d7882 */ /* 0x000fe20000000000 */
        /* <DEDUP_REMOVED lines=25> */
[----:B------:R-:W-:Y:S01]  /*2820*/  UIADD3 UR57, UR56, -0x2, URZ ;  /* 0xfffffffe38397890 */ /* 0x000fe2000fffe03f */
        /* <DEDUP_REMOVED lines=12> */
[----:B------:R-:W-:Y:S02]  /*28f0*/  WARPGROUP.DEPBAR.LE gsb0, 0x0 ;  /* 0x00008000000079c5 */ /* 0x000fe40000010000 */
[----:B------:R-:W-:-:S06]  /*2900*/  WARPGROUP.ARRIVE ;  /* 0x00000000000079c5 */ /* 0x000fcc0000000000 */
[----:B------:R-:W-:Y:S01]  /*2910*/  QGMMA.64x128x32.F32.E4M3.E4M3 R24, gdesc[UR4], R24, gsb0 ;  /* 0x01e00000041879f3 */ /* 0x000fe20008000818 */
[----:B------:R-:W-:Y:S02]  /*2920*/  ULDC UR6, c[0x0][0x448] ;  /* 0x0001120000067ab9 */ /* 0x000fe40000000800 */
[----:B------:R-:W-:-:S06]  /*2930*/  UISETP.NE.AND UP0, UPT, UR6, 0x1, UPT ;  /* 0x000000010600788c */ /* 0x000fcc000bf05270 */
[----:B------:R-:W-:-:S05]  /*2940*/  PLOP3.LUT P2, PT, PT, PT, UP0, 0x80, 0x0 ;  /* 0x000000000000781c */ /* 0x000fca0003f4f008 */
[----:B------:R-:W-:Y:S01]  /*2950*/  @UP0 ULDC UR6, c[0x0][0x44c] ;  /* 0x0001130000060ab9 */ /* 0x000fe20000000800 */
[----:B------:R-:W-:Y:S02]  /*2960*/  WARPGROUP.DEPBAR.LE gsb0, 0x0 ;  /* 0x00008000000079c5 */ /* 0x000fe40000010000 */
[----:B------:R-:W-:-:S06]  /*2970*/  WARPGROUP.ARRIVE ;  /* 0x00000000000079c5 */ /* 0x000fcc0000000000 */
[----:B------:R-:W-:Y:S01]  /*2980*/  QGMMA.64x128x32.F32.E4M3.E4M3 R24, gdesc[UR8], R24, gsb0 ;  /* 0x01e00000081879f3 */ /* 0x000fe20008000818 */
[----:B------:R-:W-:Y:S01]  /*2990*/  ULDC UR10, c[0x0][0x988] ;  /* 0x00026200000a7ab9 */ /* 0x000fe20000000800 */
[----:B------:R-:W-:Y:S01]  /*29a0*/  UMOV UR11, UR36 ;  /* 0x00000024000b7c82 */ /* 0x000fe20008000000 */
[----:B------:R-:W-:Y:S02]  /*29b0*/  WARPGROUP.DEPBAR.LE gsb0, 0x0 ;  /* 0x00008000000079c5 */ /* 0x000fe40000010000 */
[----:B------:R-:W-:-:S07]  /*29c0*/  WARPGROUP.ARRIVE ;  /* 0x00000000000079c5 */ /* 0x000fce0000000000 */
[----:B------:R-:W-:Y:S01]  /*29d0*/  QGMMA.64x128x32.F32.E4M3.E4M3 R24, gdesc[UR12], R24, gsb0 ;  /* 0x01e000000c1879f3 */ /* 0x000fe20008000818 */
[----:B------:R-:W-:Y:S02]  /*29e0*/  @UP0 ULDC UR14, c[0x0][0x450] ;  /* 0x00011400000e0ab9 */ /* 0x000fe40000000800 */
        /* <DEDUP_REMOVED lines=15> */
[----:B------:R-:W-:Y:S02]  /*2ae0*/  VIADD R48, R17, UR36 ;  /* 0x0000002411307c36 */ /* 0x000fe40008000000 */
[C---:B------:R-:W-:Y:S01]  /*2af0*/  FMUL.FTZ R27, R0.reuse, R27 ;  /* 0x0000001b001b7220 */ /* 0x040fe20000410000 */
[C---:B------:R-:W-:Y:S01]  /*2b00*/  FMUL.FTZ R10, R0.reuse, R37 ;  /* 0x00000025000a7220 */ /* 0x040fe20000410000 */
[----:B------:R0:W1:Y:S01]  /*2b10*/  MUFU.TANH R93, R26 ;  /* 0x0000001a005d7308 */ /* 0x0000620000002400 */
[C---:B------:R-:W-:Y:S01]  /*2b20*/  FMUL.FTZ R30, R0.reuse, R30 ;  /* 0x0000001e001e7220 */ /* 0x040fe20000410000 */
[C---:B------:R-:W-:Y:S01]  /*2b30*/  FMUL.FTZ R3, R0.reuse, R24 ;  /* 0x0000001800037220 */ /* 0x040fe20000410000 */
[C---:B------:R-:W-:Y:S01]  /*2b40*/  FMUL.FTZ R12, R0.reuse, R40 ;  /* 0x00000028000c7220 */ /* 0x040fe20000410000 */
[C---:B------:R-:W-:Y:S01]  /*2b50*/  FMUL.FTZ R24, R0.reuse, R53 ;  /* 0x0000003500187220 */ /* 0x040fe20000410000 */
[----:B------:R-:W-:Y:S01]  /*2b60*/  FMUL.FTZ R54, R0, R54 ;  /* 0x0000003600367220 */ /* 0x000fe20000410000 */
[----:B------:R-:W-:-:S02]  /*2b70*/  IMAD.U32 R40, RZ, RZ, UR54 ;  /* 0x00000036ff287e24 */ /* 0x000fc4000f8e00ff */
[----:B------:R-:W-:Y:S01]  /*2b80*/  FMUL.FTZ R31, R0, R31 ;  /* 0x0000001f001f7220 */ /* 0x000fe20000410000 */
[----:B------:R-:W-:Y:S01]  /*2b90*/  MUFU.TANH R27, R27 ;  /* 0x0000001b001b7308 */ /* 0x000fe20000002400 */
[----:B0-----:R-:W-:Y:S01]  /*2ba0*/  @P2 IMAD.HI.U32 R26, R48, UR6, RZ ;  /* 0x00000006301a2c27 */ /* 0x001fe2000f8e00ff */
[----:B------:R-:W-:-:S03]  /*2bb0*/  @UP0 ULDC UR6, c[0x0][0x450] ;  /* 0x0001140000060ab9 */ /* 0x000fc60000000800 */
[C---:B------:R-:W-:Y:S01]  /*2bc0*/  FMUL.FTZ R7, R0.reuse, R33 ;  /* 0x0000002100077220 */ /* 0x040fe20000410000 */
[C---:B------:R-:W-:Y:S01]  /*2bd0*/  FMUL.FTZ R34, R0.reuse, R34 ;  /* 0x0000002200227220 */ /* 0x040fe20000410000 */
[C---:B------:R-:W-:Y:S01]  /*2be0*/  FMUL.FTZ R13, R0.reuse, R44 ;  /* 0x0000002c000d7220 */ /* 0x040fe20000410000 */
[----:B------:R-:W-:Y:S01]  /*2bf0*/  @P2 SHF.R.U32.HI R48, RZ, UR6, R26 ;  /* 0x00000006ff302c19 */ /* 0x000fe2000801161a */
[----:B------:R-:W-:Y:S01]  /*2c00*/  UMOV UR6, 0xffffff80 ;  /* 0xffffff8000067882 */ /* 0x000fe20000000000 */
[----:B------:R-:W0:Y:S01]  /*2c10*/  MUFU.TANH R30, R30 ;  /* 0x0000001e001e7308 */ /* 0x000e220000002400 */
[----:B------:R-:W-:Y:S01]  /*2c20*/  UIMAD UR6, UR56, UR6, 0x80 ;  /* 0x00000080380674a4 */ /* 0x000fe2000f8e0206 */
[C---:B------:R-:W-:Y:S01]  /*2c30*/  FMUL.FTZ R35, R0.reuse, R35 ;  /* 0x0000002300237220 */ /* 0x040fe20000410000 */
[----:B------:R-:W2:Y:S01]  /*2c40*/  SHFL.IDX PT, R26, R48, 0x1, 0x1c1f ;  /* 0x003c1f00301a7f89 */ /* 0x000ea200000e0000 */
[C---:B------:R-:W-:Y:S01]  /*2c50*/  FMUL.FTZ R55, R0.reuse, R55 ;  /* 0x0000003700377220 */ /* 0x040fe20000410000 */
[C---:B------:R-:W-:Y:S01]  /*2c60*/  FMUL.FTZ R38, R0.reuse, R38 ;  /* 0x0000002600267220 */ /* 0x040fe20000410000 */
[C---:B------:R-:W-:Y:S01]  /*2c70*/  FMUL.FTZ R9, R0.reuse, R36 ;  /* 0x0000002400097220 */ /* 0x040fe20000410000 */
[----:B------:R-:W-:Y:S01]  /*2c80*/  IMAD.U32 R37, RZ, RZ, UR6 ;  /* 0x00000006ff257e24 */ /* 0x000fe2000f8e00ff */
[----:B------:R3:W-:Y:S01]  /*2c90*/  MUFU.TANH R33, R54 ;  /* 0x0000003600217308 */ /* 0x0007e20000002400 */
[C---:B------:R-:W-:Y:S01]  /*2ca0*/  FMUL.FTZ R39, R0.reuse, R39 ;  /* 0x0000002700277220 */ /* 0x040fe20000410000 */
[C---:B------:R-:W-:Y:S01]  /*2cb0*/  FMUL.FTZ R42, R0.reuse, R42 ;  /* 0x0000002a002a7220 */ /* 0x040fe20000410000 */
[----:B------:R-:W-:Y:S01]  /*2cc0*/  FMUL.FTZ R4, R0, R25 ;  /* 0x0000001900047220 */ /* 0x000fe20000410000 */
[----:B------:R-:W-:Y:S01]  /*2cd0*/  IADD3 R53, -R16, 0x1, R37 ;  /* 0x0000000110357810 */ /* 0x000fe20007ffe125 */
[C---:B------:R-:W-:Y:S01]  /*2ce0*/  FMUL.FTZ R25, R0.reuse, R57 ;  /* 0x0000003900197220 */ /* 0x040fe20000410000 */
[C---:B------:R-:W-:Y:S01]  /*2cf0*/  FMUL.FTZ R59, R0.reuse, R59 ;  /* 0x0000003b003b7220 */ /* 0x040fe20000410000 */
[----:B------:R-:W-:Y:S01]  /*2d00*/  FMUL.FTZ R43, R0, R43 ;  /* 0x0000002b002b7220 */ /* 0x000fe20000410000 */
[----:B------:R-:W-:Y:S01]  /*2d10*/  IADD3 R53, -R40, UR51, R53 ;  /* 0x0000003328357c10 */ /* 0x000fe2000fffe135 */
[----:B------:R-:W4:Y:S01]  /*2d20*/  MUFU.TANH R31, R31 ;  /* 0x0000001f001f7308 */ /* 0x000f220000002400 */
[----:B---3--:R-:W-:Y:S01]  /*2d30*/  IADD3 R54, -R16, UR51, R37 ;  /* 0x0000003310367c10 */ /* 0x008fe2000fffe125 */
[C---:B------:R-:W-:Y:S01]  /*2d40*/  FMUL.FTZ R46, R0.reuse, R46 ;  /* 0x0000002e002e7220 */ /* 0x040fe20000410000 */
[C---:B------:R-:W-:Y:S01]  /*2d50*/  FMUL.FTZ R47, R0.reuse, R47 ;  /* 0x0000002f002f7220 */ /* 0x040fe20000410000 */
[C---:B------:R-:W-:Y:S01]  /*2d60*/  FMUL.FTZ R63, R0.reuse, R63 ;  /* 0x0000003f003f7220 */ /* 0x040fe20000410000 */
[C---:B------:R-:W-:Y:S01]  /*2d70*/  FMUL.FTZ R50, R0.reuse, R50 ;  /* 0x0000003200327220 */ /* 0x040fe20000410000 */
[C---:B------:R-:W-:Y:S01]  /*2d80*/  FMUL.FTZ R51, R0.reuse, R51 ;  /* 0x0000003300337220 */ /* 0x040fe20000410000 */
[C---:B------:R-:W-:Y:S01]  /*2d90*/  FMUL.FTZ R6, R0.reuse, R29 ;  /* 0x0000001d00067220 */ /* 0x040fe20000410000 */
[----:B------:R-:W-:Y:S01]  /*2da0*/  MUFU.TANH R34, R34 ;  /* 0x0000002200227308 */ /* 0x000fe20000002400 */
[----:B------:R-:W-:Y:S01]  /*2db0*/  FMUL.FTZ R8, R0, R32 ;  /* 0x0000002000087220 */ /* 0x000fe20000410000 */
[----:B--2---:R-:W-:Y:S01]  /*2dc0*/  VIADDMNMX R44, R26, R53, R54, PT ;  /* 0x000000351a2c7246 */ /* 0x004fe20003800136 */
[C---:B------:R-:W-:Y:S01]  /*2dd0*/  FMUL.FTZ R15, R0.reuse, R49 ;  /* 0x00000031000f7220 */ /* 0x040fe20000410000 */
[C---:B------:R-:W-:Y:S01]  /*2de0*/  FMUL.FTZ R58, R0.reuse, R58 ;  /* 0x0000003a003a7220 */ /* 0x040fe20000410000 */
[----:B------:R-:W-:Y:S01]  /*2df0*/  FMUL.FTZ R62, R0, R62 ;  /* 0x0000003e003e7220 */ /* 0x000fe20000410000 */
[----:B------:R-:W-:Y:S01]  /*2e00*/  ISETP.GT.AND P3, PT, R44, RZ, PT ;  /* 0x000000ff2c00720c */ /* 0x000fe20003f64270 */
[----:B------:R-:W-:Y:S01]  /*2e10*/  FMUL.FTZ R66, R0, R66 ;  /* 0x0000004200427220 */ /* 0x000fe20000410000 */
[C---:B------:R-:W-:Y:S01]  /*2e20*/  ISETP.GT.AND P4, PT, R44.reuse, 0x1, PT ;  /* 0x000000012c00780c */ /* 0x040fe20003f84270 */
[----:B------:R-:W2:Y:S01]  /*2e30*/  MUFU.TANH R35, R35 ;  /* 0x0000002300237308 */ /* 0x000ea20000002400 */
[----:B------:R-:W-:Y:S01]  /*2e40*/  ISETP.GT.AND P5, PT, R44, 0x8, PT ;  /* 0x000000082c00780c */ /* 0x000fe20003fa4270 */
[C---:B------:R-:W-:Y:S01]  /*2e50*/  FMUL.FTZ R70, R0.reuse, R70 ;  /* 0x0000004600467220 */ /* 0x040fe20000410000 */
[----:B-1----:R-:W-:Y:S01]  /*2e60*/  FSEL R93, R93, -INF , P3 ;  /* 0xff8000005d5d7808 */ /* 0x002fe20001800000 */
[----:B------:R-:W-:Y:S01]  /*2e70*/  FMUL.FTZ R71, R0, R71 ;  /* 0x0000004700477220 */ /* 0x000fe20000410000 */
[----:B------:R-:W-:Y:S01]  /*2e80*/  ISETP.GT.AND P3, PT, R44, 0x9, PT ;  /* 0x000000092c00780c */ /* 0x000fe20003f64270 */
[----:B------:R-:W-:Y:S01]  /*2e90*/  FMUL.FTZ R74, R0, R74 ;  /* 0x0000004a004a7220 */ /* 0x000fe20000410000 */
[----:B0-----:R-:W-:Y:S01]  /*2ea0*/  FSEL R91, R30, -INF , P5 ;  /* 0xff8000001e5b7808 */ /* 0x001fe20002800000 */
[----:B------:R0:W-:Y:S01]  /*2eb0*/  MUFU.TANH R36, R55 ;  /* 0x0000003700247308 */ /* 0x0001e20000002400 */
[----:B----4-:R-:W-:Y:S01]  /*2ec0*/  FSEL R57, R31, -INF , P3 ;  /* 0xff8000001f397808 */ /* 0x010fe20001800000 */
[----:B------:R-:W-:Y:S01]  /*2ed0*/  FMUL.FTZ R75, R0, R75 ;  /* 0x0000004b004b7220 */ /* 0x000fe20000410000 */
[----:B------:R-:W-:Y:S01]  /*2ee0*/  ISETP.GT.AND P3, PT, R44, 0x11, PT ;  /* 0x000000112c00780c */ /* 0x000fe20003f64270 */
[C---:B------:R-:W-:Y:S01]  /*2ef0*/  FMUL.FTZ R78, R0.reuse, R78 ;  /* 0x0000004e004e7220 */ /* 0x040fe20000410000 */
[C---:B------:R-:W-:Y:S01]  /*2f00*/  FMUL.FTZ R79, R0.reuse, R79 ;  /* 0x0000004f004f7220 */ /* 0x040fe20000410000 */
[C---:B------:R-:W-:Y:S01]  /*2f10*/  FMUL.FTZ R11, R0.reuse, R41 ;  /* 0x00000029000b7220 */ /* 0x040fe20000410000 */
[C---:B------:R-:W-:Y:S01]  /*2f20*/  FMUL.FTZ R82, R0.reuse, R82 ;  /* 0x0000005200527220 */ /* 0x040fe20000410000 */
[----:B------:R-:W1:Y:S01]  /*2f30*/  MUFU.TANH R38, R38 ;  /* 0x0000002600267308 */ /* 0x000e620000002400 */
[----:B0-----:R-:W-:Y:S01]  /*2f40*/  FSEL R55, R27, -INF , P4 ;  /* 0xff8000001b377808 */ /* 0x001fe20002000000 */
[----:B------:R-:W-:Y:S01]  /*2f50*/  FMUL.FTZ R83, R0, R83 ;  /* 0x0000005300537220 */ /* 0x000fe20000410000 */
[----:B------:R-:W-:Y:S01]  /*2f60*/  ISETP.GT.AND P4, PT, R44, 0x10, PT ;  /* 0x000000102c00780c */ /* 0x000fe20003f84270 */
[C---:B------:R-:W-:Y:S01]  /*2f70*/  FMUL.FTZ R86, R0.reuse, R86 ;  /* 0x0000005600567220 */ /* 0x040fe20000410000 */
[----:B------:R-:W-:Y:S01]  /*2f80*/  FMNMX.FTZ R26, R93, R55, !PT ;  /* 0x000000375d1a7209 */ /* 0x000fe20007810000 */
[C---:B------:R-:W-:Y:S01]  /*2f90*/  FMUL.FTZ R87, R0.reuse, R87 ;  /* 0x0000005700577220 */ /* 0x040fe20000410000 */
[----:B--2---:R-:W-:Y:S01]  /*2fa0*/  FSEL R89, R35, -INF , P3 ;  /* 0xff80000023597808 */ /* 0x004fe20001800000 */
[----:B------:R-:W0:Y:S01]  /*2fb0*/  MUFU.TANH R39, R39 ;  /* 0x0000002700277308 */ /* 0x000e220000002400 */
[----:B------:R-:W-:Y:S01]  /*2fc0*/  FMNMX.FTZ R26, R91, R26, !PT ;  /* 0x0000001a5b1a7209 */ /* 0x000fe20007810000 */
[----:B------:R-:W-:Y:S01]  /*2fd0*/  FMUL.FTZ R21, R0, R52 ;  /* 0x0000003400157220 */ /* 0x000fe20000410000 */
[----:B------:R-:W-:Y:S01]  /*2fe0*/  ISETP.GT.AND P3, PT, R44, 0x19, PT ;  /* 0x000000192c00780c */ /* 0x000fe20003f64270 */
[C---:B------:R-:W-:Y:S01]  /*2ff0*/  FMUL.FTZ R14, R0.reuse, R45 ;  /* 0x0000002d000e7220 */ /* 0x040fe20000410000 */
[----:B------:R-:W-:Y:S01]  /*3000*/  FMNMX.FTZ R26, R57, R26, !PT ;  /* 0x0000001a391a7209 */ /* 0x000fe20007810000 */
[----:B------:R-:W-:Y:S01]  /*3010*/  SHFL.IDX PT, R48, R48, RZ, 0x1c1f ;  /* 0x001c1fff30307589 */ /* 0x000fe200000e0000 */
        /* <DEDUP_REMOVED lines=17> */
[----:B------:R-:W3:Y:S01]  /*3130*/  MUFU.TANH R43, R43 ;  /* 0x0000002b002b7308 */ /* 0x000ee20000002400 */
[----:B--2---:R-:W-:Y:S01]  /*3140*/  FSEL R59, R34, -INF , P4 ;  /* 0xff800000223b7808 */ /* 0x004fe20002000000 */
[----:B------:R-:W-:Y:S01]  /*3150*/  FMUL.FTZ R85, R0, R85 ;  /* 0x0000005500557220 */ /* 0x000fe20000410000 */
[----:B------:R-:W-:Y:S01]  /*3160*/  ISETP.GT.AND P4, PT, R44, 0x18, PT ;  /* 0x000000182c00780c */ /* 0x000fe20003f84270 */
[----:B------:R2:W-:Y:S01]  /*3170*/  @!P0 SYNCS.ARRIVE.TRANS64.RED.A1T0 RZ, [R2+URZ], RZ ;  /* 0x000000ff02ff89a7 */ /* 0x0005e2000810043f */
[----:B------:R-:W-:Y:S01]  /*3180*/  FMNMX.FTZ R30, R59, R26, !PT ;  /* 0x0000001a3b1e7209 */ /* 0x000fe20007810000 */
[----:B------:R-:W-:Y:S01]  /*3190*/  FMUL.FTZ R26, R0, R67 ;  /* 0x00000043001a7220 */ /* 0x000fe20000410000 */
[----:B-1----:R-:W-:Y:S01]  /*31a0*/  FSEL R67, R38, -INF , P4 ;  /* 0xff80000026437808 */ /* 0x002fe20002000000 */
[----:B------:R-:W-:Y:S01]  /*31b0*/  MUFU.TANH R46, R46 ;  /* 0x0000002e002e7308 */ /* 0x000fe20000002400 */
[----:B------:R-:W-:Y:S01]  /*31c0*/  FMNMX.FTZ R30, R89, R30, !PT ;  /* 0x0000001e591e7209 */ /* 0x000fe20007810000 */
[----:B------:R-:W-:Y:S01]  /*31d0*/  @UP0 ULDC UR6, c[0x0][0x44c] ;  /* 0x0001130000060ab9 */ /* 0x000fe20000000800 */
[----:B------:R-:W-:Y:S01]  /*31e0*/  ISETP.GT.AND P4, PT, R44, 0x20, PT ;  /* 0x000000202c00780c */ /* 0x000fe20003f84270 */
[----:B------:R-:W-:Y:S01]  /*31f0*/  UIMAD.WIDE.U32 UR6, UR36, UR6, URZ ;  /* 0x00000006240672a5 */ /* 0x000fe2000f8e003f */
[----:B------:R-:W-:-:S03]  /*3200*/  FMNMX.FTZ R30, R67, R30, !PT ;  /* 0x0000001e431e7209 */ /* 0x000fc60007810000 */
[----:B------:R-:W1:Y:S01]  /*3210*/  MUFU.TANH R47, R47 ;  /* 0x0000002f002f7308 */ /* 0x000e620000002400 */
[----:B------:R-:W-:-:S04]  /*3220*/  @UP0 USHF.R.U32.HI UR11, URZ, UR14, UR7 ;  /* 0x0000000e3f0b0299 */ /* 0x000fc80008011607 */
[----:B------:R-:W-:-:S03]  /*3230*/  UIADD3 UR6, UR11, UR51, -UR54 ;  /* 0x000000330b067290 */ /* 0x000fc6000fffe836 */
[----:B------:R0:W-:Y:S01]  /*3240*/  MUFU.TANH R40, R63 ;  /* 0x0000003f00287308 */ /* 0x0001e20000002400 */
[----:B------:R-:W-:-:S04]  /*3250*/  USHF.R.S32.HI UR7, URZ, 0x1f, UR6 ;  /* 0x0000001f3f077899 */ /* 0x000fc80008011406 */
[----:B------:R-:W-:-:S03]  /*3260*/  ULEA.HI UR7, UR7, UR6, URZ, 0x7 ;  /* 0x0000000607077291 */ /* 0x000fc6000f8f383f */
[----:B------:R3:W4:Y:S01]  /*3270*/  MUFU.TANH R29, R50 ;  /* 0x00000032001d7308 */ /* 0x0007220000002400 */
[----:B0-----:R-:W-:Y:S01]  /*3280*/  FSEL R63, R39, -INF , P3 ;  /* 0xff800000273f7808 */ /* 0x001fe20001800000 */
[----:B------:R-:W-:Y:S01]  /*3290*/  USHF.R.S32.HI UR7, URZ, 0x7, UR7 ;  /* 0x000000073f077899 */ /* 0x000fe20008011407 */
[C---:B------:R-:W-:Y:S02]  /*32a0*/  ISETP.GT.AND P3, PT, R44.reuse, 0x21, PT ;  /* 0x000000212c00780c */ /* 0x040fe40003f64270 */
[----:B------:R-:W-:Y:S01]  /*32b0*/  FMNMX.FTZ R30, R63, R30, !PT ;  /* 0x0000001e3f1e7209 */ /* 0x000fe20007810000 */
[----:B------:R-:W-:Y:S02]  /*32c0*/  UISETP.LT.AND UP1, UPT, UR39, UR7, UPT ;  /* 0x000000072700728c */ /* 0x000fe4000bf21270 */
[----:B------:R0:W5:Y:S01]  /*32d0*/  MUFU.TANH R32, R51 ;  /* 0x0000003300207308 */ /* 0x0001620000002400 */
[----:B---3--:R-:W-:Y:S01]  /*32e0*/  FSEL R50, R43, -INF , P3 ;  /* 0xff8000002b327808 */ /* 0x008fe20001800000 */
[----:B------:R-:W-:Y:S01]  /*32f0*/  USEL UR56, UR39, UR7, !UP1 ;  /* 0x0000000727387287 */ /* 0x000fe2000c800000 */
[----:B------:R-:W-:-:S03]  /*3300*/  ISETP.GT.AND P3, PT, R44, 0x29, PT ;  /* 0x000000292c00780c */ /* 0x000fc60003f64270 */
[----:B------:R-:W-:Y:S01]  /*3310*/  UISETP.GE.AND UP1, UPT, UR57, UR56, UPT ;  /* 0x000000383900728c */ /* 0x000fe2000bf26270 */
[----:B-1----:R-:W-:Y:S01]  /*3320*/  FSEL R47, R47, -INF , P3 ;  /* 0xff8000002f2f7808 */ /* 0x002fe20001800000 */
[----:B------:R1:W-:Y:S01]  /*3330*/  MUFU.TANH R38, R26 ;  /* 0x0000001a00267308 */ /* 0x0003e20000002400 */
[----:B0-----:R-:W-:Y:S02]  /*3340*/  FSEL R51, R42, -INF , P4 ;  /* 0xff8000002a337808 */ /* 0x001fe40002000000 */
[----:B------:R-:W-:Y:S02]  /*3350*/  ISETP.GT.AND P4, PT, R44, 0x28, PT ;  /* 0x000000282c00780c */ /* 0x000fe40003f84270 */
[----:B------:R-:W-:Y:S02]  /*3360*/  FMNMX.FTZ R27, R51, R30, !PT ;  /* 0x0000001e331b7209 */ /* 0x000fe40007810000 */
[----:B------:R-:W-:Y:S01]  /*3370*/  FSEL R49, R46, -INF , P4 ;  /* 0xff8000002e317808 */ /* 0x000fe20002000000 */
[----:B------:R-:W0:Y:S01]  /*3380*/  MUFU.TANH R58, R58 ;  /* 0x0000003a003a7308 */ /* 0x000e220000002400 */
[----:B-1----:R-:W-:-:S02]  /*3390*/  FMNMX.FTZ R26, R50, R27, !PT ;  /* 0x0000001b321a7209 */ /* 0x002fc40007810000 */
[C---:B------:R-:W-:Y:S02]  /*33a0*/  ISETP.GT.AND P4, PT, R44.reuse, 0x30, PT ;  /* 0x000000302c00780c */ /* 0x040fe40003f84270 */
[----:B------:R-:W-:Y:S02]  /*33b0*/  FMNMX.FTZ R26, R49, R26, !PT ;  /* 0x0000001a311a7209 */ /* 0x000fe40007810000 */
[C---:B------:R-:W-:Y:S01]  /*33c0*/  ISETP.GT.AND P3, PT, R44.reuse, 0x31, PT ;  /* 0x000000312c00780c */ /* 0x040fe20003f64270 */
[----:B------:R-:W1:Y:S01]  /*33d0*/  MUFU.TANH R62, R62 ;  /* 0x0000003e003e7308 */ /* 0x000e620000002400 */
[----:B----4-:R-:W-:Y:S02]  /*33e0*/  FSEL R46, R29, -INF , P4 ;  /* 0xff8000001d2e7808 */ /* 0x010fe40002000000 */
[----:B------:R-:W-:Y:S02]  /*33f0*/  FMNMX.FTZ R27, R47, R26, !PT ;  /* 0x0000001a2f1b7209 */ /* 0x000fe40007810000 */
[----:B------:R-:W-:-:S02]  /*3400*/  ISETP.GT.AND P4, PT, R44, 0x38, PT ;  /* 0x000000382c00780c */ /* 0x000fc40003f84270 */
[----:B-----5:R-:W-:Y:S01]  /*3410*/  FSEL R39, R32, -INF , P3 ;  /* 0xff80000020277808 */ /* 0x020fe20001800000 */
[----:B------:R-:W3:Y:S01]  /*3420*/  MUFU.TANH R66, R66 ;  /* 0x0000004200427308 */ /* 0x000ee20000002400 */
[----:B------:R-:W-:Y:S02]  /*3430*/  FMNMX.FTZ R26, R46, R27, !PT ;  /* 0x0000001b2e1a7209 */ /* 0x000fe40007810000 */
[C---:B------:R-:W-:Y:S02]  /*3440*/  ISETP.GT.AND P3, PT, R44.reuse, 0x39, PT ;  /* 0x000000392c00780c */ /* 0x040fe40003f64270 */
[----:B------:R-:W-:Y:S02]  /*3450*/  FSEL R32, R33, -INF , P4 ;  /* 0xff80000021207808 */ /* 0x000fe40002000000 */
[----:B------:R-:W-:Y:S01]  /*3460*/  FMNMX.FTZ R27, R39, R26, !PT ;  /* 0x0000001a271b7209 */ /* 0x000fe20007810000 */
[----:B------:R-:W4:Y:S01]  /*3470*/  MUFU.TANH R70, R70 ;  /* 0x0000004600467308 */ /* 0x000f220000002400 */
[----:B------:R-:W-:-:S02]  /*3480*/  ISETP.GT.AND P4, PT, R44, 0x40, PT ;  /* 0x000000402c00780c */ /* 0x000fc40003f84270 */
[----:B------:R-:W-:Y:S02]  /*3490*/  FSEL R31, R36, -INF , P3 ;  /* 0xff800000241f7808 */ /* 0x000fe40001800000 */
[----:B------:R-:W-:Y:S02]  /*34a0*/  FMNMX.FTZ R26, R32, R27, !PT ;  /* 0x0000001b201a7209 */ /* 0x000fe40007810000 */
[----:B------:R-:W-:Y:S01]  /*34b0*/  ISETP.GT.AND P3, PT, R44, 0x41, PT ;  /* 0x000000412c00780c */ /* 0x000fe20003f64270 */
[----:B------:R-:W5:Y:S01]  /*34c0*/  MUFU.TANH R71, R71 ;  /* 0x0000004700477308 */ /* 0x000f620000002400 */
[----:B0-----:R-:W-:Y:S02]  /*34d0*/  FSEL R27, R58, -INF , P4 ;  /* 0xff8000003a1b7808 */ /* 0x001fe40002000000 */
[----:B------:R-:W-:Y:S02]  /*34e0*/  FMNMX.FTZ R30, R31, R26, !PT ;  /* 0x0000001a1f1e7209 */ /* 0x000fe40007810000 */
[----:B------:R-:W-:-:S02]  /*34f0*/  ISETP.GT.AND P4, PT, R44, 0x48, PT ;  /* 0x000000482c00780c */ /* 0x000fc40003f84270 */
[----:B------:R-:W-:Y:S01]  /*3500*/  FSEL R26, R37, -INF , P3 ;  /* 0xff800000251a7808 */ /* 0x000fe20001800000 */
[----:B------:R-:W0:Y:S01]  /*3510*/  MUFU.TANH R74, R74 ;  /* 0x0000004a004a7308 */ /* 0x000e220000002400 */
[----:B------:R-:W-:Y:S02]  /*3520*/  FMNMX.FTZ R33, R27, R30, !PT ;  /* 0x0000001e1b217209 */ /* 0x000fe40007810000 */
[----:B------:R-:W-:Y:S02]  /*3530*/  ISETP.GT.AND P3, PT, R44, 0x49, PT ;  /* 0x000000492c00780c */ /* 0x000fe40003f64270 */
[----:B-1----:R-:W-:Y:S02]  /*3540*/  FSEL R29, R62, -INF , P4 ;  /* 0xff8000003e1d7808 */ /* 0x002fe40002000000 */
[----:B------:R-:W-:Y:S01]  /*3550*/  FMNMX.FTZ R34, R26, R33, !PT ;  /* 0x000000211a227209 */ /* 0x000fe20007810000 */
[----:B------:R-:W1:Y:S01]  /*3560*/  MUFU.TANH R75, R75 ;  /* 0x0000004b004b7308 */ /* 0x000e620000002400 */
[----:B------:R-:W-:-:S02]  /*3570*/  ISETP.GT.AND P4, PT, R44, 0x50, PT ;  /* 0x000000502c00780c */ /* 0x000fc40003f84270 */
[----:B------:R-:W-:Y:S02]  /*3580*/  FSEL R30, R40, -INF , P3 ;  /* 0xff800000281e7808 */ /* 0x000fe40001800000 */
[----:B------:R-:W-:Y:S02]  /*3590*/  FMNMX.FTZ R35, R29, R34, !PT ;  /* 0x000000221d237209 */ /* 0x000fe40007810000 */
[----:B------:R-:W-:Y:S01]  /*35a0*/  ISETP.GT.AND P3, PT, R44, 0x51, PT ;  /* 0x000000512c00780c */ /* 0x000fe20003f64270 */
[----:B------:R-:W2:Y:S01]  /*35b0*/  MUFU.TANH R78, R78 ;  /* 0x0000004e004e7308 */ /* 0x000ea20000002400 */
[----:B---3--:R-:W-:Y:S02]  /*35c0*/  FSEL R33, R66, -INF , P4 ;  /* 0xff80000042217808 */ /* 0x008fe40002000000 */
[----:B------:R-:W-:Y:S02]  /*35d0*/  FMNMX.FTZ R36, R30, R35, !PT ;  /* 0x000000231e247209 */ /* 0x000fe40007810000 */
[----:B------:R-:W-:-:S02]  /*35e0*/  ISETP.GT.AND P4, PT, R44, 0x58, PT ;  /* 0x000000582c00780c */ /* 0x000fc40003f84270 */
[----:B------:R-:W-:Y:S01]  /*35f0*/  FSEL R34, R38, -INF , P3 ;  /* 0xff80000026227808 */ /* 0x000fe20001800000 */
[----:B------:R-:W3:Y:S01]  /*3600*/  MUFU.TANH R79, R79 ;  /* 0x0000004f004f7308 */ /* 0x000ee20000002400 */
[----:B------:R-:W-:Y:S02]  /*3610*/  FMNMX.FTZ R37, R33, R36, !PT ;  /* 0x0000002421257209 */ /* 0x000fe40007810000 */
[----:B------:R-:W-:Y:S02]  /*3620*/  ISETP.GT.AND P3, PT, R44, 0x59, PT ;  /* 0x000000592c00780c */ /* 0x000fe40003f64270 */
[----:B----4-:R-:W-:Y:S02]  /*3630*/  FSEL R35, R70, -INF , P4 ;  /* 0xff80000046237808 */ /* 0x010fe40002000000 */
[----:B------:R-:W-:Y:S01]  /*3640*/  FMNMX.FTZ R38, R34, R37, !PT ;  /* 0x0000002522267209 */ /* 0x000fe20007810000 */
[----:B------:R-:W4:Y:S01]  /*3650*/  MUFU.TANH R42, R82 ;  /* 0x00000052002a7308 */ /* 0x000f220000002400 */
[----:B------:R-:W-:-:S02]  /*3660*/  ISETP.GT.AND P4, PT, R44, 0x60, PT ;  /* 0x000000602c00780c */ /* 0x000fc40003f84270 */
[----:B-----5:R-:W-:Y:S02]  /*3670*/  FSEL R36, R71, -INF , P3 ;  /* 0xff80000047247808 */ /* 0x020fe40001800000 */
[----:B------:R-:W-:Y:S02]  /*3680*/  FMNMX.FTZ R41, R35, R38, !PT ;  /* 0x0000002623297209 */ /* 0x000fe40007810000 */
[----:B------:R-:W-:Y:S01]  /*3690*/  ISETP.GT.AND P3, PT, R44, 0x61, PT ;  /* 0x000000612c00780c */ /* 0x000fe20003f64270 */
[----:B------:R-:W5:Y:S01]  /*36a0*/  MUFU.TANH R83, R83 ;  /* 0x0000005300537308 */ /* 0x000f620000002400 */
[----:B0-----:R-:W-:Y:S02]  /*36b0*/  FSEL R37, R74, -INF , P4 ;  /* 0xff8000004a257808 */ /* 0x001fe40002000000 */
[----:B------:R-:W-:Y:S02]  /*36c0*/  FMNMX.FTZ R40, R36, R41, !PT ;  /* 0x0000002924287209 */ /* 0x000fe40007810000 */
[----:B------:R-:W-:-:S02]  /*36d0*/  ISETP.GT.AND P4, PT, R44, 0x68, PT ;  /* 0x000000682c00780c */ /* 0x000fc40003f84270 */
[----:B-1----:R-:W-:Y:S01]  /*36e0*/  FSEL R38, R75, -INF , P3 ;  /* 0xff8000004b267808 */ /* 0x002fe20001800000 */
[----:B------:R-:W0:Y:S01]  /*36f0*/  MUFU.TANH R86, R86 ;  /* 0x0000005600567308 */ /* 0x000e220000002400 */
[----:B------:R-:W-:Y:S02]  /*3700*/  FMNMX.FTZ R41, R37, R40, !PT ;  /* 0x0000002825297209 */ /* 0x000fe40007810000 */
[----:B------:R-:W-:Y:S02]  /*3710*/  ISETP.GT.AND P3, PT, R44, 0x69, PT ;  /* 0x000000692c00780c */ /* 0x000fe40003f64270 */
[----:B--2---:R-:W-:Y:S02]  /*3720*/  FSEL R40, R78, -INF , P4 ;  /* 0xff8000004e287808 */ /* 0x004fe40002000000 */
[----:B------:R-:W-:Y:S01]  /*3730*/  FMNMX.FTZ R43, R38, R41, !PT ;  /* 0x00000029262b7209 */ /* 0x000fe20007810000 */
[----:B------:R-:W1:Y:S01]  /*3740*/  MUFU.TANH R87, R87 ;  /* 0x0000005700577308 */ /* 0x000e620000002400 */
[----:B------:R-:W-:-:S02]  /*3750*/  ISETP.GT.AND P4, PT, R44, 0x70, PT ;  /* 0x000000702c00780c */ /* 0x000fc40003f84270 */
[----:B---3--:R-:W-:Y:S02]  /*3760*/  FSEL R41, R79, -INF , P3 ;  /* 0xff8000004f297808 */ /* 0x008fe40001800000 */
[----:B------:R-:W-:Y:S02]  /*3770*/  FMNMX.FTZ R52, R40, R43, !PT ;  /* 0x0000002b28347209 */ /* 0x000fe40007810000 */
[----:B------:R-:W-:Y:S01]  /*3780*/  ISETP.GT.AND P3, PT, R44, 0x71, PT ;  /* 0x000000712c00780c */ /* 0x000fe20003f64270 */
[----:B------:R-:W-:Y:S01]  /*3790*/  MUFU.TANH R3, R3 ;  /* 0x0000000300037308 */ /* 0x000fe20000002400 */
[----:B----4-:R-:W-:Y:S02]  /*37a0*/  FSEL R42, R42, -INF , P4 ;  /* 0xff8000002a2a7808 */ /* 0x010fe40002000000 */
[----:B------:R-:W-:Y:S02]  /*37b0*/  FMNMX.FTZ R45, R41, R52, !PT ;  /* 0x00000034292d7209 */ /* 0x000fe40007810000 */
[----:B------:R-:W-:-:S02]  /*37c0*/  ISETP.GT.AND P4, PT, R44, 0x78, PT ;  /* 0x000000782c00780c */ /* 0x000fc40003f84270 */
[----:B-----5:R-:W-:Y:S01]  /*37d0*/  FSEL R43, R83, -INF , P3 ;  /* 0xff800000532b7808 */ /* 0x020fe20001800000 */
[----:B------:R-:W2:Y:S01]  /*37e0*/  MUFU.TANH R4, R4 ;  /* 0x0000000400047308 */ /* 0x000ea20000002400 */
[----:B------:R-:W-:Y:S02]  /*37f0*/  FMNMX.FTZ R52, R42, R45, !PT ;  /* 0x0000002d2a347209 */ /* 0x000fe40007810000 */
[----:B------:R-:W-:Y:S02]  /*3800*/  ISETP.GT.AND P3, PT, R44, 0x79, PT ;  /* 0x000000792c00780c */ /* 0x000fe40003f64270 */
[----:B0-----:R-:W-:Y:S02]  /*3810*/  FSEL R44, R86, -INF , P4 ;  /* 0xff800000562c7808 */ /* 0x001fe40002000000 */
[----:B------:R-:W-:Y:S01]  /*3820*/  FMNMX.FTZ R71, R43, R52, !PT ;  /* 0x000000342b477209 */ /* 0x000fe20007810000 */
[----:B------:R-:W0:Y:S01]  /*3830*/  MUFU.TANH R5, R5 ;  /* 0x0000000500057308 */ /* 0x000e220000002400 */
[----:B-1----:R-:W-:-:S02]  /*3840*/  FSEL R45, R87, -INF , P3 ;  /* 0xff800000572d7808 */ /* 0x002fc40001800000 */
[----:B------:R-:W-:Y:S02]  /*3850*/  CS2R R86, SRZ ;  /* 0x0000000000567805 */ /* 0x000fe4000001ff00 */
[----:B------:R-:W-:-:S04]  /*3860*/  FMNMX.FTZ R52, R44, R71, !PT ;  /* 0x000000472c347209 */ /* 0x000fc80007810000 */
[----:B------:R-:W-:Y:S01]  /*3870*/  FMNMX.FTZ R52, R45, R52, !PT ;  /* 0x000000342d347209 */ /* 0x000fe20007810000 */
[----:B------:R-:W1:Y:S04]  /*3880*/  MUFU.TANH R6, R6 ;  /* 0x0000000600067308 */ /* 0x000e680000002400 */
[----:B------:R-:W3:Y:S04]  /*3890*/  SHFL.BFLY PT, R71, R52, 0x2, 0x1f ;  /* 0x0c401f0034477f89 */ /* 0x000ee800000e0000 */
[----:B------:R-:W4:Y:S08]  /*38a0*/  MUFU.TANH R8, R8 ;  /* 0x0000000800087308 */ /* 0x000f300000002400 */
[----:B------:R-:W5:Y:S08]  /*38b0*/  MUFU.TANH R7, R7 ;  /* 0x0000000700077308 */ /* 0x000f700000002400 */
[----:B------:R-:W5:Y:S01]  /*38c0*/  MUFU.TANH R9, R9 ;  /* 0x0000000900097308 */ /* 0x000f620000002400 */
[----:B---3--:R-:W-:-:S07]  /*38d0*/  FMNMX.FTZ R71, R52, R71, !PT ;  /* 0x0000004734477209 */ /* 0x008fce0007810000 */
[----:B------:R-:W3:Y:S01]  /*38e0*/  MUFU.TANH R10, R10 ;  /* 0x0000000a000a7308 */ /* 0x000ee20000002400 */
[----:B------:R-:W2:Y:S07]  /*38f0*/  SHFL.BFLY PT, R52, R71, 0x1, 0x1f ;  /* 0x0c201f0047347f89 */ /* 0x000eae00000e0000 */
[----:B------:R-:W3:Y:S08]  /*3900*/  MUFU.TANH R12, R12 ;  /* 0x0000000c000c7308 */ /* 0x000ef00000002400 */
[----:B------:R-:W3:Y:S08]  /*3910*/  MUFU.TANH R11, R11 ;  /* 0x0000000b000b7308 */ /* 0x000ef00000002400 */
[----:B------:R-:W3:Y:S01]  /*3920*/  MUFU.TANH R13, R13 ;  /* 0x0000000d000d7308 */ /* 0x000ee20000002400 */
[----:B--2---:R-:W-:Y:S01]  /*3930*/  FMNMX.FTZ R185, R71, R52, !PT ;  /* 0x0000003447b97209 */ /* 0x004fe20007810000 */
[----:B------:R-:W-:Y:S01]  /*3940*/  IMAD.U32 R52, RZ, RZ, UR10 ;  /* 0x0000000aff347e24 */ /* 0x000fe2000f8e00ff */
[----:B------:R-:W-:-:S02]  /*3950*/  VIADDMNMX R71, R48, R53, R54, PT ;  /* 0x0000003530477246 */ /* 0x000fc40003800136 */
[C---:B------:R-:W-:Y:S01]  /*3960*/  FSETP.NEU.FTZ.AND P3, PT, R185.reuse, -INF , PT ;  /* 0xff800000b900780b */ /* 0x040fe20003f7d000 */
[----:B------:R-:W-:-:S01]  /*3970*/  FFMA.FTZ R52, R185, R52, -8 ;  /* 0xc1000000b9347423 */ /* 0x000fc20000010034 */
[C---:B------:R-:W-:Y:S01]  /*3980*/  ISETP.GT.AND P4, PT, R71.reuse, 0x1, PT ;  /* 0x000000014700780c */ /* 0x040fe20003f84270 */
[----:B------:R-:W2:Y:S01]  /*3990*/  MUFU.TANH R14, R14 ;  /* 0x0000000e000e7308 */ /* 0x000ea20000002400 */
[C---:B------:R-:W-:Y:S02]  /*39a0*/  ISETP.GT.AND P5, PT, R71.reuse, 0x8, PT ;  /* 0x000000084700780c */ /* 0x040fe40003fa4270 */
[----:B------:R-:W-:Y:S02]  /*39b0*/  FSEL R52, R52, RZ, P3 ;  /* 0x000000ff34347208 */ /* 0x000fe40001800000 */
[----:B------:R-:W-:Y:S02]  /*39c0*/  ISETP.GT.AND P3, PT, R71, RZ, PT ;  /* 0x000000ff4700720c */ /* 0x000fe40003f64270 */
[----:B------:R-:W-:Y:S01]  /*39d0*/  FSEL R56, R4, -INF , P4 ;  /* 0xff80000004387808 */ /* 0x000fe20002000000 */
[----:B------:R-:W-:-:S01]  /*39e0*/  FFMA.FTZ R48, R55, UR10, -R52 ;  /* 0x0000000a37307c23 */ /* 0x000fc20008010834 */
[----:B------:R-:W-:Y:S01]  /*39f0*/  FSEL R55, R3, -INF , P3 ;  /* 0xff80000003377808 */ /* 0x000fe20001800000 */
[----:B------:R-:W-:-:S01]  /*3a00*/  FFMA.FTZ R4, R57, UR10, -R52 ;  /* 0x0000000a39047c23 */ /* 0x000fc20008010834 */
[----:B------:R-:W-:Y:S01]  /*3a10*/  ISETP.GT.AND P3, PT, R71, 0x9, PT ;  /* 0x000000094700780c */ /* 0x000fe20003f64270 */
[----:B------:R-:W-:-:S01]  /*3a20*/  FFMA.FTZ R231, R59, UR10, -R52 ;  /* 0x0000000a3be77c23 */ /* 0x000fc20008010834 */
[----:B0-----:R-:W-:Y:S01]  /*3a30*/  FSEL R54, R5, -INF , P5 ;  /* 0xff80000005367808 */ /* 0x001fe20002800000 */
[----:B------:R-:W0:Y:S01]  /*3a40*/  MUFU.TANH R20, R20 ;  /* 0x0000001400147308 */ /* 0x000e220000002400 */
[----:B------:R-:W-:Y:S01]  /*3a50*/  FMNMX.FTZ R5, R55, R56, !PT ;  /* 0x0000003837057209 */ /* 0x000fe20007810000 */
[--C-:B------:R-:W-:Y:S01]  /*3a60*/  FFMA.FTZ R225, R51, UR10, -R52.reuse ;  /* 0x0000000a33e17c23 */ /* 0x100fe20008010834 */
[----:B-1----:R-:W-:Y:S01]  /*3a70*/  FSEL R53, R6, -INF , P3 ;  /* 0xff80000006357808 */ /* 0x002fe20001800000 */
[--C-:B------:R-:W-:Y:S01]  /*3a80*/  FFMA.FTZ R67, R67, UR10, -R52.reuse ;  /* 0x0000000a43437c23 */ /* 0x100fe20008010834 */
[----:B------:R-:W-:Y:S01]  /*3a90*/  ISETP.GT.AND P4, PT, R71, 0x10, PT ;  /* 0x000000104700780c */ /* 0x000fe20003f84270 */
[--C-:B------:R-:W-:Y:S01]  /*3aa0*/  FFMA.FTZ R49, R49, UR10, -R52.reuse ;  /* 0x0000000a31317c23 */ /* 0x100fe20008010834 */
[----:B------:R-:W-:Y:S01]  /*3ab0*/  FMNMX.FTZ R6, R54, R5, !PT ;  /* 0x0000000536067209 */ /* 0x000fe20007810000 */
[----:B------:R1:W-:Y:S01]  /*3ac0*/  MUFU.TANH R70, R60 ;  /* 0x0000003c00467308 */ /* 0x0003e20000002400 */
[----:B------:R-:W-:Y:S01]  /*3ad0*/  ISETP.GT.AND P3, PT, R71, 0x11, PT ;  /* 0x000000114700780c */ /* 0x000fe20003f64270 */
[--C-:B------:R-:W-:Y:S01]  /*3ae0*/  FFMA.FTZ R47, R47, UR10, -R52.reuse ;  /* 0x0000000a2f2f7c23 */ /* 0x100fe20008010834 */
[----:B----4-:R-:W-:Y:S01]  /*3af0*/  FSEL R57, R8, -INF , P4 ;  /* 0xff80000008397808 */ /* 0x010fe20002000000 */
[--C-:B------:R-:W-:Y:S01]  /*3b00*/  FFMA.FTZ R227, R46, UR10, -R52.reuse ;  /* 0x0000000a2ee37c23 */ /* 0x100fe20008010834 */
[----:B------:R-:W-:Y:S01]  /*3b10*/  FMNMX.FTZ R6, R53, R6, !PT ;  /* 0x0000000635067209 */ /* 0x000fe20007810000 */
[--C-:B------:R-:W-:Y:S01]  /*3b20*/  FFMA.FTZ R221, R27, UR10, -R52.reuse ;  /* 0x0000000a1bdd7c23 */ /* 0x100fe20008010834 */
[----:B------:R-:W-:Y:S01]  /*3b30*/  ISETP.GT.AND P4, PT, R71, 0x18, PT ;  /* 0x000000184700780c */ /* 0x000fe20003f84270 */
[----:B------:R-:W-:Y:S01]  /*3b40*/  MUFU.TANH R15, R15 ;  /* 0x0000000f000f7308 */ /* 0x000fe20000002400 */
[----:B-----5:R-:W-:Y:S01]  /*3b50*/  FSEL R58, R7, -INF , P3 ;  /* 0xff800000073a7808 */ /* 0x020fe20001800000 */
[--C-:B------:R-:W-:Y:S01]  /*3b60*/  FFMA.FTZ R217, R37, UR10, -R52.reuse ;  /* 0x0000000a25d97c23 */ /* 0x100fe20008010834 */
[----:B------:R-:W-:Y:S01]  /*3b70*/  FMNMX.FTZ R5, R57, R6, !PT ;  /* 0x0000000639057209 */ /* 0x000fe20007810000 */
[--C-:B------:R-:W-:Y:S01]  /*3b80*/  FFMA.FTZ R50, R50, UR10, -R52.reuse ;  /* 0x0000000a32327c23 */ /* 0x100fe20008010834 */
[----:B------:R-:W-:Y:S01]  /*3b90*/  ISETP.GT.AND P3, PT, R71, 0x19, PT ;  /* 0x000000194700780c */ /* 0x000fe20003f64270 */
[--C-:B------:R-:W-:Y:S01]  /*3ba0*/  FFMA.FTZ R229, R93, UR10, -R52.reuse ;  /* 0x0000000a5de57c23 */ /* 0x100fe20008010834 */
[----:B------:R-:W-:Y:S01]  /*3bb0*/  FSEL R9, R9, -INF , P4 ;  /* 0xff80000009097808 */ /* 0x000fe20002000000 */
[----:B------:R-:W4:Y:S01]  /*3bc0*/  MUFU.TANH R21, R21 ;  /* 0x0000001500157308 */ /* 0x000f220000002400 */
[----:B------:R-:W-:Y:S01]  /*3bd0*/  FMNMX.FTZ R6, R58, R5, !PT ;  /* 0x000000053a067209 */ /* 0x000fe20007810000 */
[--C-:B------:R-:W-:Y:S01]  /*3be0*/  FFMA.FTZ R3, R91, UR10, -R52.reuse ;  /* 0x0000000a5b037c23 */ /* 0x100fe20008010834 */
[----:B------:R-:W-:Y:S01]  /*3bf0*/  ISETP.GT.AND P4, PT, R71, 0x20, PT ;  /* 0x000000204700780c */ /* 0x000fe20003f84270 */
[--C-:B------:R-:W-:Y:S01]  /*3c00*/  FFMA.FTZ R45, R45, UR10, -R52.reuse ;  /* 0x0000000a2d2d7c23 */ /* 0x100fe20008010834 */
[----:B---3--:R-:W-:Y:S01]  /*3c10*/  FSEL R59, R10, -INF , P3 ;  /* 0xff8000000a3b7808 */ /* 0x008fe20001800000 */
[--C-:B------:R-:W-:Y:S01]  /*3c20*/  FFMA.FTZ R223, R33, UR10, -R52.reuse ;  /* 0x0000000a21df7c23 */ /* 0x100fe20008010834 */
[----:B------:R-:W-:Y:S01]  /*3c30*/  FMNMX.FTZ R8, R9, R6, !PT ;  /* 0x0000000609087209 */ /* 0x000fe20007810000 */
[----:B------:R3:W-:Y:S01]  /*3c40*/  MUFU.TANH R74, R61 ;  /* 0x0000003d004a7308 */ /* 0x0007e20000002400 */
[----:B------:R-:W-:Y:S01]  /*3c50*/  ISETP.GT.AND P3, PT, R71, 0x21, PT ;  /* 0x000000214700780c */ /* 0x000fe20003f64270 */
[--C-:B------:R-:W-:Y:S01]  /*3c60*/  FFMA.FTZ R89, R89, UR10, -R52.reuse ;  /* 0x0000000a59597c23 */ /* 0x100fe20008010834 */
[----:B-1----:R-:W-:Y:S01]  /*3c70*/  FSEL R60, R12, -INF , P4 ;  /* 0xff8000000c3c7808 */ /* 0x002fe20002000000 */
[--C-:B------:R-:W-:Y:S01]  /*3c80*/  FFMA.FTZ R12, R63, UR10, -R52.reuse ;  /* 0x0000000a3f0c7c23 */ /* 0x100fe20008010834 */
[----:B------:R-:W-:Y:S01]  /*3c90*/  FMNMX.FTZ R5, R59, R8, !PT ;  /* 0x000000083b057209 */ /* 0x000fe20007810000 */
[--C-:B------:R-:W-:Y:S01]  /*3ca0*/  FFMA.FTZ R33, R36, UR10, -R52.reuse ;  /* 0x0000000a24217c23 */ /* 0x100fe20008010834 */
[----:B------:R-:W-:Y:S01]  /*3cb0*/  ISETP.GT.AND P4, PT, R71, 0x28, PT ;  /* 0x000000284700780c */ /* 0x000fe20003f84270 */
[----:B------:R-:W-:Y:S01]  /*3cc0*/  MUFU.TANH R24, R24 ;  /* 0x0000001800187308 */ /* 0x000fe20000002400 */
[----:B------:R-:W-:Y:S01]  /*3cd0*/  FSEL R11, R11, -INF , P3 ;  /* 0xff8000000b0b7808 */ /* 0x000fe20001800000 */
[--C-:B------:R-:W-:Y:S01]  /*3ce0*/  FFMA.FTZ R36, R40, UR10, -R52.reuse ;  /* 0x0000000a28247c23 */ /* 0x100fe20008010834 */
[----:B------:R-:W-:Y:S01]  /*3cf0*/  FMNMX.FTZ R8, R60, R5, !PT ;  /* 0x000000053c087209 */ /* 0x000fe20007810000 */
[--C-:B------:R-:W-:Y:S01]  /*3d00*/  FFMA.FTZ R40, R44, UR10, -R52.reuse ;  /* 0x0000000a2c287c23 */ /* 0x100fe20008010834 */
[----:B------:R-:W-:Y:S01]  /*3d10*/  ISETP.GT.AND P3, PT, R71, 0x29, PT ;  /* 0x000000294700780c */ /* 0x000fe20003f64270 */
[--C-:B------:R-:W-:Y:S01]  /*3d20*/  FFMA.FTZ R29, R29, UR10, -R52.reuse ;  /* 0x0000000a1d1d7c23 */ /* 0x100fe20008010834 */
[----:B---3--:R-:W-:Y:S01]  /*3d30*/  FSEL R61, R13, -INF , P4 ;  /* 0xff8000000d3d7808 */ /* 0x008fe20002000000 */
[----:B------:R-:W1:Y:S01]  /*3d40*/  MUFU.TANH R28, R28 ;  /* 0x0000001c001c7308 */ /* 0x000e620000002400 */
[----:B------:R-:W-:Y:S01]  /*3d50*/  FMNMX.FTZ R8, R11, R8, !PT ;  /* 0x000000080b087209 */ /* 0x000fe20007810000 */
[----:B------:R-:W-:Y:S01]  /*3d60*/  FFMA.FTZ R38, R38, UR10, -R52 ;  /* 0x0000000a26267c23 */ /* 0x000fe20008010834 */
[----:B------:R-:W-:-:S02]  /*3d70*/  ISETP.GT.AND P4, PT, R71, 0x30, PT ;  /* 0x000000304700780c */ /* 0x000fc40003f84270 */
[----:B------:R-:W-:Y:S02]  /*3d80*/  CS2R R90, SRZ ;  /* 0x00000000005a7805 */ /* 0x000fe4000001ff00 */
[----:B--2---:R-:W-:Y:S02]  /*3d90*/  FSEL R62, R14, -INF , P3 ;  /* 0xff8000000e3e7808 */ /* 0x004fe40001800000 */
[----:B------:R-:W-:Y:S02]  /*3da0*/  CS2R R92, SRZ ;  /* 0x00000000005c7805 */ /* 0x000fe4000001ff00 */
[----:B------:R-:W-:Y:S01]  /*3db0*/  FMNMX.FTZ R7, R61, R8, !PT ;  /* 0x000000083d077209 */ /* 0x000fe20007810000 */
[----:B------:R-:W2:Y:S01]  /*3dc0*/  MUFU.TANH R25, R25 ;  /* 0x0000001900197308 */ /* 0x000ea20000002400 */
[----:B------:R-:W-:Y:S02]  /*3dd0*/  ISETP.GT.AND P3, PT, R71, 0x31, PT ;  /* 0x000000314700780c */ /* 0x000fe40003f64270 */
[----:B0-----:R-:W-:-:S02]  /*3de0*/  FSEL R63, R20, -INF , P4 ;  /* 0xff800000143f7808 */ /* 0x001fc40002000000 */
[----:B------:R-:W-:Y:S02]  /*3df0*/  FMNMX.FTZ R10, R62, R7, !PT ;  /* 0x000000073e0a7209 */ /* 0x000fe40007810000 */
[----:B------:R-:W-:Y:S01]  /*3e00*/  ISETP.GT.AND P4, PT, R71, 0x38, PT ;  /* 0x000000384700780c */ /* 0x000fe20003f84270 */
[----:B------:R0:W-:Y:S01]  /*3e10*/  MUFU.TANH R75, R64 ;  /* 0x00000040004b7308 */ /* 0x0001e20000002400 */
[----:B------:R-:W-:Y:S02]  /*3e20*/  FMNMX.FTZ R7, R63, R10, !PT ;  /* 0x0000000a3f077209 */ /* 0x000fe40007810000 */
[----:B----4-:R-:W-:Y:S02]  /*3e30*/  FSEL R51, R21, -INF , P4 ;  /* 0xff80000015337808 */ /* 0x010fe40002000000 */
[----:B------:R-:W-:-:S03]  /*3e40*/  ISETP.GT.AND P4, PT, R71, 0x40, PT ;  /* 0x000000404700780c */ /* 0x000fc60003f84270 */
[----:B------:R3:W4:Y:S01]  /*3e50*/  MUFU.TANH R78, R65 ;  /* 0x00000041004e7308 */ /* 0x0007220000002400 */
[----:B0-----:R-:W-:Y:S02]  /*3e60*/  FSEL R64, R15, -INF , P3 ;  /* 0xff8000000f407808 */ /* 0x001fe40001800000 */
[----:B------:R-:W-:Y:S02]  /*3e70*/  ISETP.GT.AND P3, PT, R71, 0x39, PT ;  /* 0x000000394700780c */ /* 0x000fe40003f64270 */
[----:B------:R-:W-:Y:S02]  /*3e80*/  FMNMX.FTZ R10, R64, R7, !PT ;  /* 0x00000007400a7209 */ /* 0x000fe40007810000 */
[----:B-1----:R-:W-:Y:S01]  /*3e90*/  FSEL R66, R28, -INF , P4 ;  /* 0xff8000001c427808 */ /* 0x002fe20002000000 */
[----:B------:R0:W-:Y:S01]  /*3ea0*/  MUFU.EX2 R8, R12 ;  /* 0x0000000c00087308 */ /* 0x0001e20000000800 */
[----:B---3--:R-:W-:Y:S01]  /*3eb0*/  FSEL R65, R24, -INF , P3 ;  /* 0xff80000018417808 */ /* 0x008fe20001800000 */
[----:B------:R-:W-:Y:S01]  /*3ec0*/  FFMA.FTZ R24, R39, UR10, -R52 ;  /* 0x0000000a27187c23 */ /* 0x000fe20008010834 */
[----:B------:R-:W-:-:S02]  /*3ed0*/  ISETP.GT.AND P3, PT, R71, 0x41, PT ;  /* 0x000000414700780c */ /* 0x000fc40003f64270 */
[----:B------:R-:W-:-:S03]  /*3ee0*/  ISETP.GT.AND P4, PT, R71, 0x48, PT ;  /* 0x000000484700780c */ /* 0x000fc60003f84270 */
[----:B------:R2:W1:Y:S01]  /*3ef0*/  MUFU.TANH R79, R68 ;  /* 0x00000044004f7308 */ /* 0x0004620000002400 */
[----:B0-----:R-:W-:-:S04]  /*3f00*/  FMNMX.FTZ R12, R51, R10, !PT ;  /* 0x0000000a330c7209 */ /* 0x001fc80007810000 */
[----:B------:R-:W-:-:S03]  /*3f10*/  FMNMX.FTZ R7, R65, R12, !PT ;  /* 0x0000000c41077209 */ /* 0x000fc60007810000 */
[----:B------:R0:W3:Y:S01]  /*3f20*/  MUFU.TANH R82, R69 ;  /* 0x0000004500527308 */ /* 0x0000e20000002400 */
[----:B--2---:R-:W-:Y:S02]  /*3f30*/  FSEL R68, R25, -INF , P3 ;  /* 0xff80000019447808 */ /* 0x004fe40001800000 */
[----:B------:R-:W-:Y:S02]  /*3f40*/  FMNMX.FTZ R13, R66, R7, !PT ;  /* 0x00000007420d7209 */ /* 0x000fe40007810000 */
[C---:B------:R-:W-:Y:S02]  /*3f50*/  ISETP.GT.AND P3, PT, R71.reuse, 0x49, PT ;  /* 0x000000494700780c */ /* 0x040fe40003f64270 */
[----:B------:R-:W-:Y:S01]  /*3f60*/  FMNMX.FTZ R12, R68, R13, !PT ;  /* 0x0000000d440c7209 */ /* 0x000fe20007810000 */
[----:B------:R-:W2:Y:S01]  /*3f70*/  MUFU.TANH R72, R72 ;  /* 0x0000004800487308 */ /* 0x000ea20000002400 */
[----:B0-----:R-:W-:Y:S02]  /*3f80*/  FSEL R69, R70, -INF , P4 ;  /* 0xff80000046457808 */ /* 0x001fe40002000000 */
[----:B------:R-:W-:-:S02]  /*3f90*/  ISETP.GT.AND P4, PT, R71, 0x50, PT ;  /* 0x000000504700780c */ /* 0x000fc40003f84270 */
[----:B------:R-:W-:Y:S02]  /*3fa0*/  FSEL R70, R74, -INF , P3 ;  /* 0xff8000004a467808 */ /* 0x000fe40001800000 */
[----:B------:R-:W-:Y:S01]  /*3fb0*/  FMNMX.FTZ R13, R69, R12, !PT ;  /* 0x0000000c450d7209 */ /* 0x000fe20007810000 */
[----:B------:R0:W-:Y:S01]  /*3fc0*/  MUFU.EX2 R5, R67 ;  /* 0x0000004300057308 */ /* 0x0001e20000000800 */
[C---:B------:R-:W-:Y:S02]  /*3fd0*/  ISETP.GT.AND P3, PT, R71.reuse, 0x51, PT ;  /* 0x000000514700780c */ /* 0x040fe40003f64270 */
[----:B------:R-:W-:Y:S02]  /*3fe0*/  FMNMX.FTZ R14, R70, R13, !PT ;  /* 0x0000000d460e7209 */ /* 0x000fe40007810000 */
[----:B----4-:R-:W-:Y:S02]  /*3ff0*/  FSEL R21, R78, -INF , P3 ;  /* 0xff8000004e157808 */ /* 0x010fe40001800000 */
[----:B------:R-:W-:Y:S01]  /*4000*/  ISETP.GT.AND P3, PT, R71, 0x59, PT ;  /* 0x000000594700780c */ /* 0x000fe20003f64270 */
[----:B------:R-:W4:Y:S01]  /*4010*/  MUFU.TANH R73, R73 ;  /* 0x0000004900497308 */ /* 0x000f220000002400 */
[----:B0-----:R-:W-:-:S02]  /*4020*/  FSEL R67, R75, -INF , P4 ;  /* 0xff8000004b437808 */ /* 0x001fc40002000000 */
[----:B------:R-:W-:Y:S02]  /*4030*/  CS2R R74, SRZ ;  /* 0x00000000004a7805 */ /* 0x000fe4000001ff00 */
[----:B------:R-:W-:Y:S02]  /*4040*/  ISETP.GT.AND P4, PT, R71, 0x58, PT ;  /* 0x000000584700780c */ /* 0x000fe40003f84270 */
[----:B------:R-:W-:Y:S02]  /*4050*/  FMNMX.FTZ R14, R67, R14, !PT ;  /* 0x0000000e430e7209 */ /* 0x000fe40007810000 */
[----:B-1----:R-:W-:Y:S01]  /*4060*/  FSEL R15, R79, -INF , P4 ;  /* 0xff8000004f0f7808 */ /* 0x002fe20002000000 */
[----:B------:R-:W-:Y:S01]  /*4070*/  MUFU.TANH R76, R76 ;  /* 0x0000004c004c7308 */ /* 0x000fe20000002400 */
[----:B------:R-:W-:Y:S02]  /*4080*/  FMNMX.FTZ R14, R21, R14, !PT ;  /* 0x0000000e150e7209 */ /* 0x000fe40007810000 */
[----:B------:R-:W-:-:S02]  /*4090*/  CS2R R78, SRZ ;  /* 0x00000000004e7805 */ /* 0x000fc4000001ff00 */
[----:B------:R-:W-:Y:S02]  /*40a0*/  ISETP.GT.AND P4, PT, R71, 0x60, PT ;  /* 0x000000604700780c */ /* 0x000fe40003f84270 */
[----:B---3--:R-:W-:Y:S02]  /*40b0*/  FSEL R25, R82, -INF , P3 ;  /* 0xff80000052197808 */ /* 0x008fe40001800000 */
[----:B------:R-:W-:Y:S02]  /*40c0*/  CS2R R82, SRZ ;  /* 0x0000000000527805 */ /* 0x000fe4000001ff00 */
[----:B------:R-:W-:Y:S01]  /*40d0*/  FMNMX.FTZ R20, R15, R14, !PT ;  /* 0x0000000e0f147209 */ /* 0x000fe20007810000 */
[----:B------:R-:W0:Y:S01]  /*40e0*/  MUFU.TANH R77, R77 ;  /* 0x0000004d004d7308 */ /* 0x000e220000002400 */
[----:B------:R-:W-:Y:S02]  /*40f0*/  ISETP.GT.AND P3, PT, R71, 0x61, PT ;  /* 0x000000614700780c */ /* 0x000fe40003f64270 */
[----:B--2---:R-:W-:-:S02]  /*4100*/  FSEL R28, R72, -INF , P4 ;  /* 0xff800000481c7808 */ /* 0x004fc40002000000 */
[----:B------:R-:W-:Y:S02]  /*4110*/  FMNMX.FTZ R13, R25, R20, !PT ;  /* 0x00000014190d7209 */ /* 0x000fe40007810000 */
[----:B------:R-:W-:Y:S01]  /*4120*/  ISETP.GT.AND P4, PT, R71, 0x68, PT ;  /* 0x000000684700780c */ /* 0x000fe20003f84270 */
[----:B------:R-:W1:Y:S01]  /*4130*/  MUFU.TANH R80, R80 ;  /* 0x0000005000507308 */ /* 0x000e620000002400 */
[----:B----4-:R-:W-:Y:S01]  /*4140*/  FSEL R39, R73, -INF , P3 ;  /* 0xff80000049277808 */ /* 0x010fe20001800000 */
[----:B------:R-:W-:Y:S01]  /*4150*/  FFMA.FTZ R73, R26, UR10, -R52 ;  /* 0x0000000a1a497c23 */ /* 0x000fe20008010834 */
[----:B------:R-:W-:Y:S02]  /*4160*/  FMNMX.FTZ R20, R28, R13, !PT ;  /* 0x0000000d1c147209 */ /* 0x000fe40007810000 */
[----:B------:R-:W-:-:S03]  /*4170*/  ISETP.GT.AND P3, PT, R71, 0x69, PT ;  /* 0x000000694700780c */ /* 0x000fc60003f64270 */
[----:B------:R-:W-:Y:S01]  /*4180*/  MUFU.TANH R81, R81 ;  /* 0x0000005100517308 */ /* 0x000fe20000002400 */
[----:B0-----:R-:W-:Y:S02]  /*4190*/  FSEL R46, R77, -INF , P3 ;  /* 0xff8000004d2e7808 */ /* 0x001fe40001800000 */
[----:B------:R-:W-:-:S05]  /*41a0*/  ISETP.GT.AND P3, PT, R71, 0x71, PT ;  /* 0x000000714700780c */ /* 0x000fca0003f64270 */
[----:B------:R0:W-:Y:S08]  /*41b0*/  MUFU.EX2 R7, R49 ;  /* 0x0000003100077308 */ /* 0x0001f00000000800 */
[----:B------:R-:W2:Y:S01]  /*41c0*/  MUFU.TANH R84, R84 ;  /* 0x0000005400547308 */ /* 0x000ea20000002400 */
[----:B0-----:R-:W-:-:S01]  /*41d0*/  FFMA.FTZ R49, R32, UR10, -R52 ;  /* 0x0000000a20317c23 */ /* 0x001fc20008010834 */
[----:B------:R-:W-:-:S02]  /*41e0*/  FSEL R32, R76, -INF , P4 ;  /* 0xff8000004c207808 */ /* 0x000fc40002000000 */
[----:B------:R-:W-:Y:S02]  /*41f0*/  CS2R R76, SRZ ;  /* 0x00000000004c7805 */ /* 0x000fe4000001ff00 */
[----:B------:R-:W-:Y:S02]  /*4200*/  ISETP.GT.AND P4, PT, R71, 0x70, PT ;  /* 0x000000704700780c */ /* 0x000fe40003f84270 */
[----:B------:R0:W-:Y:S08]  /*4210*/  MUFU.EX2 R12, R47 ;  /* 0x0000002f000c7308 */ /* 0x0001f00000000800 */
[----:B------:R-:W3:Y:S01]  /*4220*/  MUFU.TANH R85, R85 ;  /* 0x0000005500557308 */ /* 0x000ee20000002400 */
[----:B0-----:R-:W-:Y:S01]  /*4230*/  FMNMX.FTZ R47, R39, R20, !PT ;  /* 0x00000014272f7209 */ /* 0x001fe20007810000 */
[----:B------:R-:W-:Y:S01]  /*4240*/  FFMA.FTZ R20, R31, UR10, -R52 ;  /* 0x0000000a1f147c23 */ /* 0x000fe20008010834 */
[----:B-1----:R-:W-:-:S02]  /*4250*/  FSEL R31, R80, -INF , P4 ;  /* 0xff800000501f7808 */ /* 0x002fc40002000000 */
[----:B------:R-:W-:Y:S02]  /*4260*/  FMNMX.FTZ R47, R32, R47, !PT ;  /* 0x0000002f202f7209 */ /* 0x000fe40007810000 */
[----:B------:R-:W-:Y:S01]  /*4270*/  ISETP.GT.AND P4, PT, R71, 0x78, PT ;  /* 0x000000784700780c */ /* 0x000fe20003f84270 */
[----:B------:R0:W-:Y:S03]  /*4280*/  MUFU.EX2 R14, R24 ;  /* 0x00000018000e7308 */ /* 0x0001e60000000800 */
[----:B--2---:R-:W-:-:S05]  /*4290*/  FSEL R27, R84, -INF , P4 ;  /* 0xff800000541b7808 */ /* 0x004fca0002000000 */
[----:B------:R3:W-:Y:S01]  /*42a0*/  MUFU.EX2 R13, R49 ;  /* 0x00000031000d7308 */ /* 0x0007e20000000800 */
[----:B0-----:R-:W-:Y:S02]  /*42b0*/  FMNMX.FTZ R24, R46, R47, !PT ;  /* 0x0000002f2e187209 */ /* 0x001fe40007810000 */
[----:B------:R-:W-:Y:S02]  /*42c0*/  FSEL R47, R81, -INF , P3 ;  /* 0xff800000512f7808 */ /* 0x000fe40001800000 */
[----:B------:R-:W-:Y:S02]  /*42d0*/  CS2R R80, SRZ ;  /* 0x0000000000507805 */ /* 0x000fe4000001ff00 */
[----:B------:R-:W-:Y:S02]  /*42e0*/  FMNMX.FTZ R24, R31, R24, !PT ;  /* 0x000000181f187209 */ /* 0x000fe40007810000 */
[----:B------:R-:W-:Y:S01]  /*42f0*/  ISETP.GT.AND P3, PT, R71, 0x79, PT ;  /* 0x000000794700780c */ /* 0x000fe20003f64270 */
[----:B------:R0:W-:Y:S01]  /*4300*/  MUFU.EX2 R10, R50 ;  /* 0x00000032000a7308 */ /* 0x0001e20000000800 */
[----:B------:R-:W-:-:S02]  /*4310*/  FMNMX.FTZ R24, R47, R24, !PT ;  /* 0x000000182f187209 */ /* 0x000fc40007810000 */
[----:B---3--:R-:W-:Y:S02]  /*4320*/  FSEL R49, R85, -INF , P3 ;  /* 0xff80000055317808 */ /* 0x008fe40001800000 */
[----:B------:R-:W-:Y:S02]  /*4330*/  CS2R R84, SRZ ;  /* 0x0000000000547805 */ /* 0x000fe4000001ff00 */
[----:B------:R-:W-:Y:S01]  /*4340*/  FMNMX.FTZ R26, R27, R24, !PT ;  /* 0x000000181b1a7209 */ /* 0x000fe20007810000 */
[----:B------:R-:W-:Y:S03]  /*4350*/  MUFU.EX2 R229, R229 ;  /* 0x000000e500e57308 */ /* 0x000fe60000000800 */
[----:B------:R-:W-:Y:S01]  /*4360*/  FMNMX.FTZ R71, R49, R26, !PT ;  /* 0x0000001a31477209 */ /* 0x000fe20007810000 */
[--C-:B0-----:R-:W-:Y:S01]  /*4370*/  FFMA.FTZ R50, R30, UR10, -R52.reuse ;  /* 0x0000000a1e327c23 */ /* 0x101fe20008010834 */
[----:B------:R-:W-:-:S01]  /*4380*/  FFMA.FTZ R30, R35, UR10, -R52 ;  /* 0x0000000a231e7c23 */ /* 0x000fc20008010834 */
[--C-:B------:R-:W-:Y:S01]  /*4390*/  FFMA.FTZ R35, R41, UR10, -R52.reuse ;  /* 0x0000000a29237c23 */ /* 0x100fe20008010834 */
[----:B------:R-:W-:Y:S01]  /*43a0*/  IMAD.U32 R41, RZ, RZ, UR10 ;  /* 0x0000000aff297e24 */ /* 0x000fe2000f8e00ff */
[----:B------:R-:W0:Y:S01]  /*43b0*/  SHFL.BFLY PT, R72, R71, 0x2, 0x1f ;  /* 0x0c401f0047487f89 */ /* 0x000e2200000e0000 */
[----:B------:R-:W-:-:S01]  /*43c0*/  FFMA.FTZ R26, R34, UR10, -R52 ;  /* 0x0000000a221a7c23 */ /* 0x000fc20008010834 */
[----:B------:R-:W-:Y:S01]  /*43d0*/  FFMA.FTZ R34, R42, UR10, -R52 ;  /* 0x0000000a2a227c23 */ /* 0x000fe20008010834 */
[----:B------:R-:W1:Y:S08]  /*43e0*/  MUFU.EX2 R48, R48 ;  /* 0x0000003000307308 */ /* 0x000e700000000800 */
[----:B------:R-:W2:Y:S08]  /*43f0*/  MUFU.EX2 R3, R3 ;  /* 0x0000000300037308 */ /* 0x000eb00000000800 */
[----:B------:R-:W3:Y:S01]  /*4400*/  MUFU.EX2 R4, R4 ;  /* 0x0000000400047308 */ /* 0x000ee20000000800 */
[----:B0-----:R-:W-:-:S07]  /*4410*/  FMNMX.FTZ R72, R71, R72, !PT ;  /* 0x0000004847487209 */ /* 0x001fce0007810000 */
[----:B------:R-:W0:Y:S01]  /*4420*/  MUFU.EX2 R231, R231 ;  /* 0x000000e700e77308 */ /* 0x000e220000000800 */
[----:B------:R-:W4:Y:S07]  /*4430*/  SHFL.BFLY PT, R37, R72, 0x1, 0x1f ;  /* 0x0c201f0048257f89 */ /* 0x000f2e00000e0000 */
[----:B------:R5:W0:Y:S08]  /*4440*/  MUFU.EX2 R6, R89 ;  /* 0x0000005900067308 */ /* 0x000a300000000800 */
[----:B------:R-:W-:Y:S01]  /*4450*/  MUFU.EX2 R225, R225 ;  /* 0x000000e100e17308 */ /* 0x000fe20000000800 */
[----:B-----5:R-:W-:-:S07]  /*4460*/  CS2R R88, SRZ ;  /* 0x0000000000587805 */ /* 0x020fce000001ff00 */
[----:B------:R-:W-:Y:S01]  /*4470*/  MUFU.EX2 R227, R227 ;  /* 0x000000e300e37308 */ /* 0x000fe20000000800 */
[----:B----4-:R-:W-:Y:S01]  /*4480*/  FMNMX.FTZ R188, R72, R37, !PT ;  /* 0x0000002548bc7209 */ /* 0x010fe20007810000 */
[----:B------:R-:W-:-:S03]  /*4490*/  FFMA.FTZ R37, R43, UR10, -R52 ;  /* 0x0000000a2b257c23 */ /* 0x000fc60008010834 */
[C---:B------:R-:W-:Y:S01]  /*44a0*/  FSETP.NEU.FTZ.AND P3, PT, R188.reuse, -INF , PT ;  /* 0xff800000bc00780b */ /* 0x040fe20003f7d000 */
[----:B------:R-:W-:-:S02]  /*44b0*/  FFMA.FTZ R41, R188, R41, -8 ;  /* 0xc1000000bc297423 */ /* 0x000fc40000010029 */
[----:B------:R-:W-:Y:S03]  /*44c0*/  MUFU.EX2 R20, R20 ;  /* 0x0000001400147308 */ /* 0x000fe60000000800 */
[----:B------:R-:W-:Y:S02]  /*44d0*/  FSEL R42, R41, RZ, P3 ;  /* 0x000000ff292a7208 */ /* 0x000fe40001800000 */
[----:B------:R-:W-:-:S03]  /*44e0*/  PLOP3.LUT P3, PT, PT, PT, UP1, 0x80, 0x0 ;  /* 0x000000000000781c */ /* 0x000fc60003f6f018 */
[----:B------:R4:W-:Y:S01]  /*44f0*/  MUFU.EX2 R41, R45 ;  /* 0x0000002d00297308 */ /* 0x0009e20000000800 */
[----:B------:R-:W-:-:S01]  /*4500*/  FFMA.FTZ R228, R55, UR10, -R42 ;  /* 0x0000000a37e47c23 */ /* 0x000fc2000801082a */
[--C-:B------:R-:W-:Y:S01]  /*4510*/  FFMA.FTZ R43, R56, UR10, -R42.reuse ;  /* 0x0000000a382b7c23 */ /* 0x100fe2000801082a */
[----:B------:R-:W-:-:S01]  /*4520*/  FFMA.FTZ R54, R54, UR10, -R42 ;  /* 0x0000000a36367c23 */ /* 0x000fc2000801082a */
[--C-:B------:R-:W-:Y:S01]  /*4530*/  FFMA.FTZ R53, R53, UR10, -R42.reuse ;  /* 0x0000000a35357c23 */ /* 0x100fe2000801082a */
[----:B------:R-:W-:-:S01]  /*4540*/  FFMA.FTZ R230, R57, UR10, -R42 ;  /* 0x0000000a39e67c23 */ /* 0x000fc2000801082a */
[----:B------:R-:W-:Y:S01]  /*4550*/  FFMA.FTZ R44, R9, UR10, -R42 ;  /* 0x0000000a092c7c23 */ /* 0x000fe2000801082a */
[----:B-1----:R-:W-:-:S01]  /*4560*/  FADD.FTZ R56, R229, R48 ;  /* 0x00000030e5387221 */ /* 0x002fc20000010000 */
[----:B------:R-:W-:Y:S01]  /*4570*/  MUFU.EX2 R228, R228 ;  /* 0x000000e400e47308 */ /* 0x000fe20000000800 */
[----:B----4-:R-:W-:-:S01]  /*4580*/  FFMA.FTZ R45, R58, UR10, -R42 ;  /* 0x0000000a3a2d7c23 */ /* 0x010fc2000801082a */
[----:B------:R-:W-:Y:S01]  /*4590*/  FFMA.FTZ R59, R59, UR10, -R42 ;  /* 0x0000000a3b3b7c23 */ /* 0x000fe2000801082a */
[----:B--2---:R-:W-:-:S01]  /*45a0*/  FADD.FTZ R57, R3, R56 ;  /* 0x0000003803397221 */ /* 0x004fc20000010000 */
[--C-:B------:R-:W-:Y:S01]  /*45b0*/  FFMA.FTZ R224, R60, UR10, -R42.reuse ;  /* 0x0000000a3ce07c23 */ /* 0x100fe2000801082a */
[----:B------:R-:W-:-:S01]  /*45c0*/  FFMA.FTZ R9, R11, UR10, -R42 ;  /* 0x0000000a0b097c23 */ /* 0x000fc2000801082a */
[----:B------:R-:W-:Y:S01]  /*45d0*/  FFMA.FTZ R61, R61, UR10, -R42 ;  /* 0x0000000a3d3d7c23 */ /* 0x000fe2000801082a */
[----:B---3--:R-:W-:-:S01]  /*45e0*/  FADD.FTZ R58, R4, R57 ;  /* 0x00000039043a7221 */ /* 0x008fc20000010000 */
[----:B------:R-:W1:Y:S01]  /*45f0*/  MUFU.EX2 R43, R43 ;  /* 0x0000002b002b7308 */ /* 0x000e620000000800 */
[----:B------:R-:W-:-:S01]  /*4600*/  FFMA.FTZ R62, R62, UR10, -R42 ;  /* 0x0000000a3e3e7c23 */ /* 0x000fc2000801082a */
[----:B------:R-:W-:Y:S01]  /*4610*/  FFMA.FTZ R226, R63, UR10, -R42 ;  /* 0x0000000a3fe27c23 */ /* 0x000fe2000801082a */
[----:B0-----:R-:W-:-:S01]  /*4620*/  FADD.FTZ R57, R231, R58 ;  /* 0x0000003ae7397221 */ /* 0x001fc20000010000 */
[--C-:B------:R-:W-:Y:S01]  /*4630*/  FFMA.FTZ R11, R64, UR10, -R42.reuse ;  /* 0x0000000a400b7c23 */ /* 0x100fe2000801082a */
[----:B------:R-:W-:-:S01]  /*4640*/  FFMA.FTZ R52, R51, UR10, -R42 ;  /* 0x0000000a33347c23 */ /* 0x000fc2000801082a */
[----:B------:R-:W-:Y:S01]  /*4650*/  FFMA.FTZ R21, R21, UR10, -R42 ;  /* 0x0000000a15157c23 */ /* 0x000fe2000801082a */
[----:B------:R-:W-:-:S01]  /*4660*/  FADD.FTZ R58, R6, R57 ;  /* 0x00000039063a7221 */ /* 0x000fc20000010000 */
[----:B------:R-:W0:Y:S01]  /*4670*/  MUFU.EX2 R54, R54 ;  /* 0x0000003600367308 */ /* 0x000e220000000800 */
[----:B------:R-:W-:-:S01]  /*4680*/  FFMA.FTZ R65, R65, UR10, -R42 ;  /* 0x0000000a41417c23 */ /* 0x000fc2000801082a */
[----:B------:R-:W-:Y:S01]  /*4690*/  FFMA.FTZ R220, R66, UR10, -R42 ;  /* 0x0000000a42dc7c23 */ /* 0x000fe2000801082a */
[----:B------:R-:W-:-:S01]  /*46a0*/  FADD.FTZ R57, R5, R58 ;  /* 0x0000003a05397221 */ /* 0x000fc20000010000 */
[--C-:B------:R-:W-:Y:S01]  /*46b0*/  FFMA.FTZ R51, R68, UR10, -R42.reuse ;  /* 0x0000000a44337c23 */ /* 0x100fe2000801082a */
[----:B------:R-:W-:-:S01]  /*46c0*/  FFMA.FTZ R69, R69, UR10, -R42 ;  /* 0x0000000a45457c23 */ /* 0x000fc2000801082a */
[--C-:B------:R-:W-:Y:S01]  /*46d0*/  FFMA.FTZ R25, R25, UR10, -R42.reuse ;  /* 0x0000000a19197c23 */ /* 0x100fe2000801082a */
[----:B------:R-:W-:-:S01]  /*46e0*/  FFMA.FTZ R70, R70, UR10, -R42 ;  /* 0x0000000a46467c23 */ /* 0x000fc2000801082a */
[----:B------:R-:W2:Y:S01]  /*46f0*/  MUFU.EX2 R53, R53 ;  /* 0x0000003500357308 */ /* 0x000ea20000000800 */
[----:B-1----:R-:W-:-:S01]  /*4700*/  FADD.FTZ R55, R228, R43 ;  /* 0x0000002be4377221 */ /* 0x002fc20000010000 */
        /* <DEDUP_REMOVED lines=13> */
[----:B--2---:R-:W-:-:S01]  /*47e0*/  FADD.FTZ R55, R53, R56 ;  /* 0x0000003835377221 */ /* 0x004fc20000010000 */
[----:B------:R-:W-:-:S04]  /*47f0*/  F2FP.SATFINITE.E4M3.F32.PACK_AB_MERGE_C R53, R53, R54, RZ ;  /* 0x000000363535723e */ /* 0x000fc800048070ff */
[----:B------:R-:W-:Y:S02]  /*4800*/  F2FP.SATFINITE.E4M3.F32.PACK_AB_MERGE_C R228, R43, R228, R53 ;  /* 0x000000e42be4723e */ /* 0x000fe40004807035 */
[----:B------:R-:W2:Y:S01]  /*4810*/  MUFU.EX2 R44, R44 ;  /* 0x0000002c002c7308 */ /* 0x000ea20000000800 */
[----:B-1----:R-:W-:-:S07]  /*4820*/  FADD.FTZ R56, R230, R55 ;  /* 0x00000037e6387221 */ /* 0x002fce0000010000 */
        /* <DEDUP_REMOVED lines=8> */
[----:B-1----:R-:W-:-:S01]  /*48b0*/  FADD.FTZ R55, R59, R2 ;  /* 0x000000023b377221 */ /* 0x002fc20000010000 */
[----:B------:R-:W-:-:S04]  /*48c0*/  F2FP.SATFINITE.E4M3.F32.PACK_AB_MERGE_C R44, R59, R44, RZ ;  /* 0x0000002c3b2c723e */ /* 0x000fc800048070ff */
[----:B------:R-:W-:Y:S02]  /*48d0*/  F2FP.SATFINITE.E4M3.F32.PACK_AB_MERGE_C R230, R45, R230, R44 ;  /* 0x000000e62de6723e */ /* 0x000fe4000480702c */
[----:B------:R-:W-:Y:S01]  /*48e0*/  CS2R R44, SRZ ;  /* 0x00000000002c7805 */ /* 0x000fe2000001ff00 */
[----:B------:R-:W1:Y:S01]  /*48f0*/  MUFU.EX2 R61, R61 ;  /* 0x0000003d003d7308 */ /* 0x000e620000000800 */
[----:B0-----:R-:W-:-:S01]  /*4900*/  FADD.FTZ R2, R224, R55 ;  /* 0x00000037e0027221 */ /* 0x001fc20000010000 */
[----:B------:R-:W-:Y:S01]  /*4910*/  FADD.FTZ R55, R7, R58 ;  /* 0x0000003a07377221 */ /* 0x000fe20000010000 */
[----:B------:R-:W-:-:S05]  /*4920*/  CS2R R58, SRZ ;  /* 0x00000000003a7805 */ /* 0x000fca000001ff00 */
[----:B------:R-:W0:Y:S01]  /*4930*/  MUFU.EX2 R62, R62 ;  /* 0x0000003e003e7308 */ /* 0x000e220000000800 */
[----:B--2---:R-:W-:-:S07]  /*4940*/  FADD.FTZ R56, R9, R2 ;  /* 0x0000000209387221 */ /* 0x004fce0000010000 */
[----:B------:R-:W2:Y:S08]  /*4950*/  MUFU.EX2 R226, R226 ;  /* 0x000000e200e27308 */ /* 0x000eb00000000800 */
[----:B------:R-:W3:Y:S08]  /*4960*/  MUFU.EX2 R11, R11 ;  /* 0x0000000b000b7308 */ /* 0x000ef00000000800 */
[----:B------:R-:W4:Y:S08]  /*4970*/  MUFU.EX2 R52, R52 ;  /* 0x0000003400347308 */ /* 0x000f300000000800 */
[----:B------:R1:W-:Y:S08]  /*4980*/  MUFU.EX2 R222, R21 ;  /* 0x0000001500de7308 */ /* 0x0003f00000000800 */
[----:B------:R-:W5:Y:S01]  /*4990*/  MUFU.EX2 R65, R65 ;  /* 0x0000004100417308 */ /* 0x000f620000000800 */
[----:B-1----:R-:W-:-:S01]  /*49a0*/  FADD.FTZ R21, R61, R56 ;  /* 0x000000383d157221 */ /* 0x002fc20000010000 */
[C---:B------:R-:W-:Y:S01]  /*49b0*/  FADD.FTZ R56, R12.reuse, R55 ;  /* 0x000000370c387221 */ /* 0x040fe20000010000 */
[----:B------:R-:W-:-:S02]  /*49c0*/  F2FP.SATFINITE.E4M3.F32.PACK_AB_MERGE_C R12, R12, R7, RZ ;  /* 0x000000070c0c723e */ /* 0x000fc400048070ff */
[----:B0-----:R-:W-:Y:S01]  /*49d0*/  FADD.FTZ R21, R62, R21 ;  /* 0x000000153e157221 */ /* 0x001fe20000010000 */
[----:B------:R-:W-:-:S01]  /*49e0*/  FADD.FTZ R55, R227, R56 ;  /* 0x00000038e3377221 */ /* 0x000fc20000010000 */
[----:B------:R-:W-:Y:S01]  /*49f0*/  F2FP.SATFINITE.E4M3.F32.PACK_AB_MERGE_C R61, R62, R61, RZ ;  /* 0x0000003d3e3d723e */ /* 0x000fe200048070ff */
[----:B------:R-:W0:Y:S01]  /*4a00*/  MUFU.EX2 R221, R221 ;  /* 0x000000dd00dd7308 */ /* 0x000e220000000800 */
[----:B--2---:R-:W-:-:S01]  /*4a10*/  FADD.FTZ R56, R226, R21 ;  /* 0x00000015e2387221 */ /* 0x004fc20000010000 */
[----:B------:R-:W-:Y:S01]  /*4a20*/  F2FP.SATFINITE.E4M3.F32.PACK_AB_MERGE_C R21, R4, R3, RZ ;  /* 0x000000030415723e */ /* 0x000fe200048070ff */
[----:B------:R-:W-:-:S01]  /*4a30*/  FADD.FTZ R4, R14, R55 ;  /* 0x000000370e047221 */ /* 0x000fc20000010000 */
[----:B------:R-:W-:Y:S01]  /*4a40*/  F2FP.SATFINITE.E4M3.F32.PACK_AB_MERGE_C R224, R9, R224, R61 ;  /* 0x000000e009e0723e */ /* 0x000fe2000480703d */
[----:B---3--:R-:W-:-:S01]  /*4a50*/  FADD.FTZ R3, R11, R56 ;  /* 0x000000380b037221 */ /* 0x008fc20000010000 */
[----:B------:R-:W-:Y:S02]  /*4a60*/  F2FP.SATFINITE.E4M3.F32.PACK_AB_MERGE_C R229, R48, R229, R21 ;  /* 0x000000e530e5723e */ /* 0x000fe40004807015 */
[----:B------:R-:W-:Y:S01]  /*4a70*/  CS2R R48, SRZ ;  /* 0x0000000000307805 */ /* 0x000fe2000001ff00 */
[----:B------:R-:W1:Y:S01]  /*4a80*/  MUFU.EX2 R220, R220 ;  /* 0x000000dc00dc7308 */ /* 0x000e620000000800 */
[----:B------:R-:W-:-:S02]  /*4a90*/  F2FP.SATFINITE.E4M3.F32.PACK_AB_MERGE_C R225, R10, R225, R12 ;  /* 0x000000e10ae1723e */ /* 0x000fc4000480700c */
[----:B------:R-:W-:Y:S02]  /*4aa0*/  CS2R R54, SRZ ;  /* 0x0000000000367805 */ /* 0x000fe4000001ff00 */
[----:B------:R-:W-:Y:S02]  /*4ab0*/  CS2R R56, SRZ ;  /* 0x0000000000387805 */ /* 0x000fe4000001ff00 */
[----:B------:R-:W-:Y:S02]  /*4ac0*/  CS2R R60, SRZ ;  /* 0x00000000003c7805 */ /* 0x000fe4000001ff00 */
[----:B------:R-:W-:Y:S01]  /*4ad0*/  CS2R R62, SRZ ;  /* 0x00000000003e7805 */ /* 0x000fe2000001ff00 */
[----:B------:R2:W3:Y:S08]  /*4ae0*/  MUFU.EX2 R24, R73 ;  /* 0x0000004900187308 */ /* 0x0004f00000000800 */
[----:B------:R-:W3:Y:S01]  /*4af0*/  MUFU.EX2 R51, R51 ;  /* 0x0000003300337308 */ /* 0x000ee20000000800 */
[----:B--2---:R-:W-:-:S07]  /*4b00*/  CS2R R72, SRZ ;  /* 0x0000000000487805 */ /* 0x004fce000001ff00 */
[----:B------:R2:W-:Y:S08]  /*4b10*/  MUFU.EX2 R2, R25 ;  /* 0x0000001900027308 */ /* 0x0005f00000000800 */
[----:B------:R-:W3:Y:S01]  /*4b20*/  MUFU.EX2 R29, R29 ;  /* 0x0000001d001d7308 */ /* 0x000ee20000000800 */
[----:B--2---:R-:W-:Y:S01]  /*4b30*/  F2FP.SATFINITE.E4M3.F32.PACK_AB_MERGE_C R25, R8, R5, RZ ;  /* 0x000000050819723e */ /* 0x004fe200048070ff */
[----:B------:R-:W-:Y:S01]  /*4b40*/  FADD.FTZ R5, R13, R4 ;  /* 0x000000040d057221 */ /* 0x000fe20000010000 */
[----:B----4-:R-:W-:-:S01]  /*4b50*/  FADD.FTZ R4, R52, R3 ;  /* 0x0000000334047221 */ /* 0x010fc20000010000 */
[----:B------:R-:W-:-:S02]  /*4b60*/  F2FP.SATFINITE.E4M3.F32.PACK_AB_MERGE_C R13, R20, R13, RZ ;  /* 0x0000000d140d723e */ /* 0x000fc400048070ff */
[----:B------:R-:W-:-:S01]  /*4b70*/  FADD.FTZ R20, R20, R5 ;  /* 0x0000000514147221 */ /* 0x000fc20000010000 */
[----:B-----5:R-:W-:Y:S01]  /*4b80*/  FADD.FTZ R3, R65, R4 ;  /* 0x0000000441037221 */ /* 0x020fe20000010000 */
[----:B------:R-:W2:Y:S01]  /*4b90*/  MUFU.EX2 R69, R69 ;  /* 0x0000004500457308 */ /* 0x000ea20000000800 */
[----:B------:R-:W-:Y:S01]  /*4ba0*/  F2FP.SATFINITE.E4M3.F32.PACK_AB_MERGE_C R231, R6, R231, R25 ;  /* 0x000000e706e7723e */ /* 0x000fe20004807019 */
[----:B0-----:R-:W-:Y:S01]  /*4bb0*/  FADD.FTZ R5, R221, R20 ;  /* 0x00000014dd057221 */ /* 0x001fe20000010000 */
[----:B-1----:R-:W-:-:S01]  /*4bc0*/  FADD.FTZ R4, R220, R3 ;  /* 0x00000003dc047221 */ /* 0x002fc20000010000 */
[----:B------:R-:W-:Y:S02]  /*4bd0*/  F2FP.SATFINITE.E4M3.F32.PACK_AB_MERGE_C R52, R65, R52, RZ ;  /* 0x000000344134723e */ /* 0x000fe400048070ff */
[----:B------:R-:W-:Y:S01]  /*4be0*/  CS2R R64, SRZ ;  /* 0x0000000000407805 */ /* 0x000fe2000001ff00 */
[----:B---3--:R-:W-:Y:S01]  /*4bf0*/  FADD.FTZ R8, R24, R5 ;  /* 0x0000000518087221 */ /* 0x008fe20000010000 */
[----:B------:R-:W-:-:S01]  /*4c00*/  FADD.FTZ R4, R51, R4 ;  /* 0x0000000433047221 */ /* 0x000fc20000010000 */
[----:B------:R-:W0:Y:S01]  /*4c10*/  MUFU.EX2 R50, R50 ;  /* 0x0000003200327308 */ /* 0x000e220000000800 */
[----:B------:R-:W-:Y:S01]  /*4c20*/  F2FP.SATFINITE.E4M3.F32.PACK_AB_MERGE_C R226, R11, R226, R52 ;  /* 0x000000e20be2723e */ /* 0x000fe20004807034 */
[----:B------:R-:W-:Y:S01]  /*4c30*/  FADD.FTZ R7, R29, R8 ;  /* 0x000000081d077221 */ /* 0x000fe20000010000 */
[----:B------:R-:W-:-:S02]  /*4c40*/  F2FP.SATFINITE.E4M3.F32.PACK_AB_MERGE_C R227, R14, R227, R13 ;  /* 0x000000e30ee3723e */ /* 0x000fc4000480700d */
[----:B------:R-:W-:-:S03]  /*4c50*/  CS2R R52, SRZ ;  /* 0x0000000000347805 */ /* 0x000fc6000001ff00 */
[----:B------:R-:W1:Y:S01]  /*4c60*/  MUFU.EX2 R70, R70 ;  /* 0x0000004600467308 */ /* 0x000e620000000800 */
[----:B--2---:R-:W-:-:S07]  /*4c70*/  FADD.FTZ R5, R69, R4 ;  /* 0x0000000445057221 */ /* 0x004fce0000010000 */
[----:B------:R-:W2:Y:S01]  /*4c80*/  MUFU.EX2 R223, R223 ;  /* 0x000000df00df7308 */ /* 0x000ea20000000800 */
[C---:B0-----:R-:W-:Y:S01]  /*4c90*/  F2FP.SATFINITE.E4M3.F32.PACK_AB_MERGE_C R29, R50.reuse, R29, RZ ;  /* 0x0000001d321d723e */ /* 0x041fe200048070ff */
[----:B------:R-:W-:-:S03]  /*4ca0*/  FADD.FTZ R50, R50, R7 ;  /* 0x0000000732327221 */ /* 0x000fc60000010000 */
[----:B------:R-:W-:Y:S02]  /*4cb0*/  F2FP.SATFINITE.E4M3.F32.PACK_AB_MERGE_C R221, R24, R221, R29 ;  /* 0x000000dd18dd723e */ /* 0x000fe4000480701d */
[----:B------:R-:W-:Y:S01]  /*4cc0*/  CS2R R24, SRZ ;  /* 0x0000000000187805 */ /* 0x000fe2000001ff00 */
[----:B------:R-:W0:Y:S01]  /*4cd0*/  MUFU.EX2 R67, R67 ;  /* 0x0000004300437308 */ /* 0x000e220000000800 */
[C---:B-1----:R-:W-:Y:S01]  /*4ce0*/  F2FP.SATFINITE.E4M3.F32.PACK_AB_MERGE_C R69, R70.reuse, R69, RZ ;  /* 0x000000454645723e */ /* 0x042fe200048070ff */
[----:B------:R-:W-:-:S03]  /*4cf0*/  FADD.FTZ R70, R70, R5 ;  /* 0x0000000546467221 */ /* 0x000fc60000010000 */
[----:B------:R-:W-:Y:S02]  /*4d00*/  F2FP.SATFINITE.E4M3.F32.PACK_AB_MERGE_C R220, R51, R220, R69 ;  /* 0x000000dc33dc723e */ /* 0x000fe40004807045 */
[----:B------:R-:W-:Y:S01]  /*4d10*/  CS2R R68, SRZ ;  /* 0x0000000000447805 */ /* 0x000fe2000001ff00 */
[----:B------:R-:W1:Y:S01]  /*4d20*/  MUFU.EX2 R26, R26 ;  /* 0x0000001a001a7308 */ /* 0x000e620000000800 */
[----:B--2---:R-:W-:-:S01]  /*4d30*/  FADD.FTZ R7, R223, R50 ;  /* 0x00000032df077221 */ /* 0x004fc20000010000 */
[----:B------:R-:W-:-:S06]  /*4d40*/  CS2R R50, SRZ ;  /* 0x0000000000327805 */ /* 0x000fcc000001ff00 */
[----:B------:R-:W2:Y:S01]  /*4d50*/  MUFU.EX2 R30, R30 ;  /* 0x0000001e001e7308 */ /* 0x000ea20000000800 */
[----:B0-----:R-:W-:-:S01]  /*4d60*/  FADD.FTZ R5, R67, R70 ;  /* 0x0000004643057221 */ /* 0x001fc20000010000 */
[----:B------:R-:W-:-:S03]  /*4d70*/  CS2R R70, SRZ ;  /* 0x0000000000467805 */ /* 0x000fc6000001ff00 */
[----:B------:R-:W-:-:S03]  /*4d80*/  FADD.FTZ R6, R222, R5 ;  /* 0x00000005de067221 */ /* 0x000fc60000010000 */
[----:B------:R-:W0:Y:S01]  /*4d90*/  MUFU.EX2 R15, R15 ;  /* 0x0000000f000f7308 */ /* 0x000e220000000800 */
[----:B-1----:R-:W-:-:S07]  /*4da0*/  FADD.FTZ R7, R26, R7 ;  /* 0x000000071a077221 */ /* 0x002fce0000010000 */
[----:B------:R-:W1:Y:S01]  /*4db0*/  MUFU.EX2 R33, R33 ;  /* 0x0000002100217308 */ /* 0x000e620000000800 */
[----:B--2---:R-:W-:-:S07]  /*4dc0*/  FADD.FTZ R8, R30, R7 ;  /* 0x000000071e087221 */ /* 0x004fce0000010000 */
[----:B------:R-:W2:Y:S01]  /*4dd0*/  MUFU.EX2 R217, R217 ;  /* 0x000000d900d97308 */ /* 0x000ea20000000800 */
[----:B0-----:R-:W-:-:S01]  /*4de0*/  FADD.FTZ R5, R15, R6 ;  /* 0x000000060f057221 */ /* 0x001fc20000010000 */
[----:B------:R-:W-:-:S03]  /*4df0*/  F2FP.SATFINITE.E4M3.F32.PACK_AB_MERGE_C R15, R2, R15, RZ ;  /* 0x0000000f020f723e */ /* 0x000fc600048070ff */
[----:B------:R-:W-:Y:S01]  /*4e00*/  FADD.FTZ R5, R2, R5 ;  /* 0x0000000502057221 */ /* 0x000fe20000010000 */
[----:B------:R-:W-:Y:S02]  /*4e10*/  F2FP.SATFINITE.E4M3.F32.PACK_AB_MERGE_C R222, R222, R67, R15 ;  /* 0x00000043dede723e */ /* 0x000fe4000480700f */
[----:B------:R-:W-:Y:S01]  /*4e20*/  CS2R R66, SRZ ;  /* 0x0000000000427805 */ /* 0x000fe2000001ff00 */
[----:B------:R-:W0:Y:S01]  /*4e30*/  MUFU.EX2 R28, R28 ;  /* 0x0000001c001c7308 */ /* 0x000e220000000800 */
[----:B-1----:R-:W-:-:S01]  /*4e40*/  FADD.FTZ R8, R33, R8 ;  /* 0x0000000821087221 */ /* 0x002fc20000010000 */
[----:B------:R-:W-:-:S04]  /*4e50*/  F2FP.SATFINITE.E4M3.F32.PACK_AB_MERGE_C R30, R33, R30, RZ ;  /* 0x0000001e211e723e */ /* 0x000fc800048070ff */
[----:B------:R-:W-:Y:S02]  /*4e60*/  F2FP.SATFINITE.E4M3.F32.PACK_AB_MERGE_C R223, R26, R223, R30 ;  /* 0x000000df1adf723e */ /* 0x000fe4000480701e */
[----:B------:R-:W1:Y:S01]  /*4e70*/  MUFU.EX2 R38, R38 ;  /* 0x0000002600267308 */ /* 0x000e620000000800 */
[----:B--2---:R-:W-:-:S07]  /*4e80*/  FADD.FTZ R7, R217, R8 ;  /* 0x00000008d9077221 */ /* 0x004fce0000010000 */
[----:B------:R-:W2:Y:S01]  /*4e90*/  MUFU.EX2 R39, R39 ;  /* 0x0000002700277308 */ /* 0x000ea20000000800 */
[----:B0-----:R-:W-:-:S07]  /*4ea0*/  FADD.FTZ R2, R28, R5 ;  /* 0x000000051c027221 */ /* 0x001fce0000010000 */
[----:B------:R-:W-:Y:S01]  /*4eb0*/  MUFU.EX2 R36, R36 ;  /* 0x0000002400247308 */ /* 0x000fe20000000800 */
[----:B-1----:R-:W-:-:S07]  /*4ec0*/  FADD.FTZ R7, R38, R7 ;  /* 0x0000000726077221 */ /* 0x002fce0000010000 */
[----:B------:R-:W0:Y:S01]  /*4ed0*/  MUFU.EX2 R35, R35 ;  /* 0x0000002300237308 */ /* 0x000e220000000800 */
[----:B--2---:R-:W-:-:S07]  /*4ee0*/  FADD.FTZ R5, R39, R2 ;  /* 0x0000000227057221 */ /* 0x004fce0000010000 */
[----:B------:R-:W1:Y:S08]  /*4ef0*/  MUFU.EX2 R32, R32 ;  /* 0x0000002000207308 */ /* 0x000e700000000800 */
[----:B------:R-:W2:Y:S01]  /*4f00*/  MUFU.EX2 R3, R46 ;  /* 0x0000002e00037308 */ /* 0x000ea20000000800 */
[----:B0-----:R-:W-:Y:S01]  /*4f10*/  F2FP.SATFINITE.E4M3.F32.PACK_AB_MERGE_C R6, R35, R36, RZ ;  /* 0x000000242306723e */ /* 0x001fe200048070ff */
[----:B------:R-:W-:-:S03]  /*4f20*/  FADD.FTZ R36, R36, R7 ;  /* 0x0000000724247221 */ /* 0x000fc60000010000 */
[----:B------:R-:W-:Y:S01]  /*4f30*/  F2FP.SATFINITE.E4M3.F32.PACK_AB_MERGE_C R217, R38, R217, R6 ;  /* 0x000000d926d9723e */ /* 0x000fe20004807006 */
[----:B------:R-:W-:-:S02]  /*4f40*/  FADD.FTZ R35, R35, R36 ;  /* 0x0000002423237221 */ /* 0x000fc40000010000 */
[----:B------:R-:W0:Y:S01]  /*4f50*/  MUFU.EX2 R40, R40 ;  /* 0x0000002800287308 */ /* 0x000e220000000800 */
[----:B-1----:R-:W-:-:S07]  /*4f60*/  FADD.FTZ R2, R32, R5 ;  /* 0x0000000520027221 */ /* 0x002fce0000010000 */
[----:B------:R-:W1:Y:S01]  /*4f70*/  MUFU.EX2 R34, R34 ;  /* 0x0000002200227308 */ /* 0x000e620000000800 */
[----:B--2---:R-:W-:-:S01]  /*4f80*/  FADD.FTZ R2, R3, R2 ;  /* 0x0000000203027221 */ /* 0x004fc20000010000 */
[----:B------:R-:W-:-:S04]  /*4f90*/  F2FP.SATFINITE.E4M3.F32.PACK_AB_MERGE_C R32, R3, R32, RZ ;  /* 0x000000200320723e */ /* 0x000fc800048070ff */
[----:B------:R-:W-:Y:S02]  /*4fa0*/  F2FP.SATFINITE.E4M3.F32.PACK_AB_MERGE_C R216, R39, R28, R32 ;  /* 0x0000001c27d8723e */ /* 0x000fe40004807020 */
[----:B------:R-:W-:Y:S01]  /*4fb0*/  CS2R R28, SRZ ;  /* 0x00000000001c7805 */ /* 0x000fe2000001ff00 */
[----:B------:R-:W2:Y:S01]  /*4fc0*/  MUFU.EX2 R31, R31 ;  /* 0x0000001f001f7308 */ /* 0x000ea20000000800 */
[----:B0-----:R-:W-:Y:S02]  /*4fd0*/  F2FP.SATFINITE.E4M3.F32.PACK_AB_MERGE_C R219, R41, R40, RZ ;  /* 0x0000002829db723e */ /* 0x001fe400048070ff */
[----:B------:R-:W-:Y:S02]  /*4fe0*/  CS2R R32, SRZ ;  /* 0x0000000000207805 */ /* 0x000fe4000001ff00 */
[----:B------:R-:W-:-:S03]  /*4ff0*/  CS2R R38, SRZ ;  /* 0x0000000000267805 */ /* 0x000fc6000001ff00 */
[----:B------:R-:W0:Y:S01]  /*5000*/  MUFU.EX2 R37, R37 ;  /* 0x0000002500257308 */ /* 0x000e220000000800 */
[----:B-1----:R-:W-:-:S07]  /*5010*/  FADD.FTZ R6, R34, R35 ;  /* 0x0000002322067221 */ /* 0x002fce0000010000 */
[----:B------:R1:W3:Y:S01]  /*5020*/  MUFU.EX2 R4, R47 ;  /* 0x0000002f00047308 */ /* 0x0002e20000000800 */
[----:B--2---:R-:W-:-:S07]  /*5030*/  FADD.FTZ R3, R31, R2 ;  /* 0x000000021f037221 */ /* 0x004fce0000010000 */
[----:B------:R-:W2:Y:S01]  /*5040*/  MUFU.EX2 R27, R27 ;  /* 0x0000001b001b7308 */ /* 0x000ea20000000800 */
[C---:B0-----:R-:W-:Y:S01]  /*5050*/  F2FP.SATFINITE.E4M3.F32.PACK_AB_MERGE_C R219, R37.reuse, R34, R219 ;  /* 0x0000002225db723e */ /* 0x041fe200048070db */
[----:B------:R-:W-:Y:S01]  /*5060*/  FADD.FTZ R37, R37, R6 ;  /* 0x0000000625257221 */ /* 0x000fe20000010000 */
[----:B------:R-:W-:Y:S02]  /*5070*/  CS2R R34, SRZ ;  /* 0x0000000000227805 */ /* 0x000fe4000001ff00 */
[----:B-1----:R-:W-:Y:S01]  /*5080*/  CS2R R46, SRZ ;  /* 0x00000000002e7805 */ /* 0x002fe2000001ff00 */
[----:B------:R-:W-:-:S01]  /*5090*/  FADD.FTZ R40, R40, R37 ;  /* 0x0000002528287221 */ /* 0x000fc20000010000 */
[----:B------:R-:W-:Y:S01]  /*50a0*/  CS2R R36, SRZ ;  /* 0x0000000000247805 */ /* 0x000fe2000001ff00 */
[----:B------:R-:W0:Y:S01]  /*50b0*/  MUFU.EX2 R42, R42 ;  /* 0x0000002a002a7308 */ /* 0x000e220000000800 */
[----:B---3--:R-:W-:-:S04]  /*50c0*/  FADD.FTZ R2, R4, R3 ;  /* 0x0000000304027221 */ /* 0x008fc80000010000 */
[----:B--2---:R-:W-:Y:S01]  /*50d0*/  FADD.FTZ R3, R27, R2 ;  /* 0x000000021b037221 */ /* 0x004fe20000010000 */
[----:B------:R-:W-:-:S01]  /*50e0*/  FADD.FTZ R2, R41, R40 ;  /* 0x0000002829027221 */ /* 0x000fc20000010000 */
[----:B------:R-:W-:Y:S02]  /*50f0*/  CS2R R40, SRZ ;  /* 0x0000000000287805 */ /* 0x000fe4000001ff00 */
[C---:B0-----:R-:W-:Y:S01]  /*5100*/  F2FP.SATFINITE.E4M3.F32.PACK_AB_MERGE_C R5, R42.reuse, R27, RZ ;  /* 0x0000001b2a05723e */ /* 0x041fe200048070ff */
[----:B------:R-:W-:Y:S01]  /*5110*/  FADD.FTZ R3, R42, R3 ;  /* 0x000000032a037221 */ /* 0x000fe20000010000 */
[----:B------:R-:W-:Y:S02]  /*5120*/  CS2R R26, SRZ ;  /* 0x00000000001a7805 */ /* 0x000fe4000001ff00 */
[----:B------:R-:W-:Y:S02]  /*5130*/  CS2R R42, SRZ ;  /* 0x00000000002a7805 */ /* 0x000fe4000001ff00 */
[----:B------:R-:W-:-:S02]  /*5140*/  F2FP.SATFINITE.E4M3.F32.PACK_AB_MERGE_C R218, R4, R31, R5 ;  /* 0x0000001f04da723e */ /* 0x000fc40004807005 */
[----:B------:R-:W-:Y:S01]  /*5150*/  CS2R R30, SRZ ;  /* 0x00000000001e7805 */ /* 0x000fe2000001ff00 */
        /* <DEDUP_REMOVED lines=70> */
.L_x_2284:
[----:B------:R-:W-:Y:S01]  /*55c0*/  ISETP.NE.AND P4, PT, RZ, UR45, PT ;  /* 0x0000002dff007c0c */ /* 0x000fe2000bf85270 */
[----:B------:R-:W-:-:S04]  /*55d0*/  UISETP.NE.AND UP1, UPT, UR59, 0x1, UPT ;  /* 0x000000013b00788c */ /* 0x000fc8000bf25270 */
[----:B------:R-:W-:-:S04]  /*55e0*/  USEL UR47, URZ, 0x1, UP1 ;  /* 0x000000013f2f7887 */ /* 0x000fc80008800000 */
[----:B------:R-:W-:-:S04]  /*55f0*/  ULOP3.LUT UR47, UR60, UR47, URZ, 0x3c, !UPT ;  /* 0x0000002f3c2f7292 */ /* 0x000fc8000f8e3c3f */
[----:B------:R-:W-:Y:S08]  /*5600*/  @P4 BRA `(.L_x_2275) ;  /* 0x0000000000384947 */ /* 0x000ff00003800000 */
[----:B------:R-:W-:Y:S05]  /*5610*/  @!P1 BRA `(.L_x_2276) ;  /* 0x0000000000049947 */ /* 0x000fea0003800000 */
[----:B------:R-:W-:Y:S01]  /*5620*/  BPT.TRAP 0x1 ;  /* 0x000000040000795c */ /* 0x000fe20000300000 */
.L_x_2276:
        /* <DEDUP_REMOVED lines=9> */
.L_x_2277:
[----:B-1----:R-:W-:Y:S05]  /*56c0*/  @P3 BRA `(.L_x_2275) ;  /* 0x0000000000083947 */ /* 0x002fea0003800000 */
[----:B------:R-:W1:Y:S02]  /*56d0*/  SYNCS.PHASECHK.TRANS64.TRYWAIT P3, [UR6+0x38830], R6 ;  /* 0x03883006ff0075a7 */ /* 0x000e640008060146 */
[----:B-1----:R-:W-:Y:S05]  /*56e0*/  @!P3 BRA `(.L_x_2278) ;  /* 0x0000013c0028b947 */ /* 0x002fea0003800000 */
.L_x_2275:
        /* <DEDUP_REMOVED lines=50> */
.L_x_2280:
[----:B------:R-:W-:Y:S01]  /*5a10*/  ULEA UR6, UR59, UR41, 0x3 ;  /* 0x000000293b067291 */ /* 0x000fe2000f8e183f */
[----:B------:R-:W-:-:S05]  /*5a20*/  IMAD.U32 R6, RZ, RZ, UR60 ;  /* 0x0000003cff067e24 */ /* 0x000fca000f8e00ff */
[----:B------:R-:W-:-:S04]  /*5a30*/  SHF.L.U32 R6, R6, 0x1f, RZ ;  /* 0x0000001f06067819 */ /* 0x000fc800000006ff */
[----:B------:R0:W1:Y:S01]  /*5a40*/  SYNCS.PHASECHK.TRANS64.TRYWAIT P3, [UR6+0x38850], R6 ;  /* 0x03885006ff0075a7 */ /* 0x0000620008060146 */
[----:B------:R-:W-:Y:S05]  /*5a50*/  @!P1 BRA `(.L_x_2281) ;  /* 0x0000000000049947 */ /* 0x000fea0003800000 */
[----:B------:R-:W-:Y:S01]  /*5a60*/  BPT.TRAP 0x1 ;  /* 0x000000040000795c */ /* 0x000fe20000300000 */
.L_x_2281:
[----:B-1----:R-:W-:Y:S05]  /*5a70*/  @P3 BRA `(.L_x_2279) ;  /* 0x0000000000083947 */ /* 0x002fea0003800000 */
[----:B------:R-:W1:Y:S02]  /*5a80*/  SYNCS.PHASECHK.TRANS64.TRYWAIT P3, [UR6+0x38850], R6 ;  /* 0x03885006ff0075a7 */ /* 0x000e640008060146 */
[----:B-1----:R-:W-:Y:S05]  /*5a90*/  @!P3 BRA `(.L_x_2282) ;  /* 0x000001380054b947 */ /* 0x002fea0003800000 */
.L_x_2279:
[----:B------:R-:W-:Y:S01]  /*5aa0*/  UIADD3 UR6, UR41, 0x400, URZ ;  /* 0x0000040029067890 */ /* 0x000fe2000fffe03f */
[----:B------:R-:W-:Y:S01]  /*5ab0*/  WARPGROUP.ARRIVE ;  /* 0x00000000000079c5 */ /* 0x000fe20000000000 */
[----:B------:R-:W-:Y:S01]  /*5ac0*/  UMOV UR7, 0x40000040 ;  /* 0x4000004000077882 */ /* 0x000fe20000000000 */
[C---:B------:R-:W-:Y:S01]  /*5ad0*/  FMUL.FTZ R14, R0.reuse, R160 ;  /* 0x000000a0000e7220 */ /* 0x040fe20000410000 */
[----:B------:R-:W-:Y:S01]  /*5ae0*/  USHF.R.U32.HI UR6, URZ, 0x4, UR6 ;  /* 0x000000043f067899 */ /* 0x000fe20008011606 */
[C---:B------:R-:W-:Y:S01]  /*5af0*/  FMUL.FTZ R160, R0.reuse, R173 ;  /* 0x000000ad00a07220 */ /* 0x040fe20000410000 */
[----:B------:R-:W-:Y:S02]  /*5b00*/  VIADD R173, R17, UR36 ;  /* 0x0000002411ad7c36 */ /* 0x000fe40008000000 */
[C---:B------:R-:W-:Y:S01]  /*5b10*/  FMUL.FTZ R15, R0.reuse, R161 ;  /* 0x000000a1000f7220 */ /* 0x040fe20000410000 */
[----:B------:R-:W-:Y:S01]  /*5b20*/  ULOP3.LUT UR6, UR6, 0x3fff, URZ, 0xc0, !UPT ;  /* 0x00003fff06067892 */ /* 0x000fe2000f8ec03f */
[C---:B------:R-:W-:Y:S01]  /*5b30*/  FMUL.FTZ R161, R0.reuse, R176 ;  /* 0x000000b000a17220 */ /* 0x040fe20000410000 */
[C---:B------:R-:W-:Y:S01]  /*5b40*/  FMUL.FTZ R20, R0.reuse, R162 ;  /* 0x000000a200147220 */ /* 0x040fe20000410000 */
[C---:B------:R-:W-:Y:S01]  /*5b50*/  FMUL.FTZ R162, R0.reuse, R177 ;  /* 0x000000b100a27220 */ /* 0x040fe20000410000 */
[----:B------:R-:W-:Y:S01]  /*5b60*/  ULOP3.LUT UR6, UR6, 0x10000, URZ, 0xfc, !UPT ;  /* 0x0001000006067892 */ /* 0x000fe2000f8efc3f */
[C---:B------:R-:W-:Y:S01]  /*5b70*/  FMUL.FTZ R8, R0.reuse, R153 ;  /* 0x0000009900087220 */ /* 0x040fe20000410000 */
[C---:B------:R-:W-:Y:S01]  /*5b80*/  FMUL.FTZ R153, R0.reuse, R165 ;  /* 0x000000a500997220 */ /* 0x040fe20000410000 */
[C---:B------:R-:W-:Y:S01]  /*5b90*/  FMUL.FTZ R165, R0.reuse, R184 ;  /* 0x000000b800a57220 */ /* 0x040fe20000410000 */
[----:B------:R-:W-:Y:S01]  /*5ba0*/  ULEA UR10, UR59, UR6, 0xb ;  /* 0x000000063b0a7291 */ /* 0x000fe2000f8e583f */
[C---:B01----:R-:W-:Y:S01]  /*5bb0*/  FMUL.FTZ R6, R0.reuse, R152 ;  /* 0x0000009800067220 */ /* 0x043fe20000410000 */
[C---:B------:R-:W-:Y:S01]  /*5bc0*/  FMUL.FTZ R10, R0.reuse, R156 ;  /* 0x0000009c000a7220 */ /* 0x040fe20000410000 */
[----:B------:R-:W-:Y:S01]  /*5bd0*/  FMUL.FTZ R12, R0, R157 ;  /* 0x0000009d000c7220 */ /* 0x000fe20000410000 */
[----:B------:R-:W-:-:S02]  /*5be0*/  IMAD.U32 R184, RZ, RZ, UR51 ;  /* 0x00000033ffb87e24 */ /* 0x000fc4000f8e00ff */
[C---:B------:R-:W-:Y:S01]  /*5bf0*/  FMUL.FTZ R152, R0.reuse, R164 ;  /* 0x000000a400987220 */ /* 0x040fe20000410000 */
[----:B------:R-:W-:Y:S01]  /*5c00*/  MUFU.TANH R8, R8 ;  /* 0x0000000800087308 */ /* 0x000fe20000002400 */
[----:B------:R-:W-:Y:S01]  /*5c10*/  UMOV UR6, UR10 ;  /* 0x0000000a00067c82 */ /* 0x000fe20008000000 */
[C---:B------:R-:W-:Y:S01]  /*5c20*/  FMUL.FTZ R13, R0.reuse, R159 ;  /* 0x0000009f000d7220 */ /* 0x040fe20000410000 */
[----:B------:R-:W-:Y:S01]  /*5c30*/  QGMMA.64x256x32.F32.E4M3.E4M3 R24, R228, gdesc[UR4], R24, gsb0 ;  /* 0x03e00004e4187df3 */ /* 0x000fe20008000818 */
[----:B------:R-:W-:Y:S01]  /*5c40*/  UIADD3 UR6, UR10, 0x2, URZ ;  /* 0x000000020a067890 */ /* 0x000fe2000fffe03f */
[C---:B------:R-:W-:Y:S01]  /*5c50*/  FMUL.FTZ R156, R0.reuse, R168 ;  /* 0x000000a8009c7220 */ /* 0x040fe20000410000 */
[----:B------:R-:W-:Y:S01]  /*5c60*/  UMOV UR7, 0x40000040 ;  /* 0x4000004000077882 */ /* 0x000fe20000000000 */
        /* <DEDUP_REMOVED lines=41> */
[----:B------:R-:W5:Y:S01]  /*5f00*/  MUFU.TANH R152, R152 ;  /* 0x0000009800987308 */ /* 0x000f620000002400 */
[C---:B------:R-:W-:Y:S01]  /*5f10*/  FMUL.FTZ R175, R0.reuse, R175 ;  /* 0x000000af00af7220 */ /* 0x040fe20000410000 */
[C---:B------:R-:W-:Y:S01]  /*5f20*/  FMUL.FTZ R204, R0.reuse, R210 ;  /* 0x000000d200cc7220 */ /* 0x040fe20000410000 */
[C---:B------:R-:W-:Y:S01]  /*5f30*/  FMUL.FTZ R206, R0.reuse, R206 ;  /* 0x000000ce00ce7220 */ /* 0x040fe20000410000 */
[----:B------:R-:W-:-:S04]  /*5f40*/  FMUL.FTZ R183, R0, R183 ;  /* 0x000000b700b77220 */ /* 0x000fc80000410000 */
        /* <DEDUP_REMOVED lines=19> */
[----:B------:R0:W-:Y:S08]  /*6080*/  MUFU.TANH R171, R205 ;  /* 0x000000cd00ab7308 */ /* 0x0001f00000002400 */
[----:B------:R-:W-:Y:S01]  /*6090*/  MUFU.TANH R192, R192 ;  /* 0x000000c000c07308 */ /* 0x000fe20000002400 */
[----:B0-----:R-:W-:-:S07]  /*60a0*/  FMUL.FTZ R205, R0, R211 ;  /* 0x000000d300cd7220 */ /* 0x001fce0000410000 */
        /* <DEDUP_REMOVED lines=10> */
[----:B------:R-:W-:Y:S01]  /*6150*/  MUFU.TANH R174, R174 ;  /* 0x000000ae00ae7308 */ /* 0x000fe20000002400 */
[----:B------:R-:W-:Y:S01]  /*6160*/  QGMMA.64x256x32.F32.E4M3.E4M3 R24, R224, gdesc[UR4], R24, gsb0 ;  /* 0x03e00004e0187df3 */ /* 0x000fe20008000818 */
[----:B------:R-:W-:Y:S01]  /*6170*/  UIADD3 UR6, UR10, 0x4, URZ ;  /* 0x000000040a067890 */ /* 0x000fe2000fffe03f */
[----:B------:R-:W-:-:S05]  /*6180*/  UMOV UR7, 0x40000040 ;  /* 0x4000004000077882 */ /* 0x000fca0000000000 */
[----:B------:R-:W-:Y:S08]  /*6190*/  MUFU.TANH R178, R178 ;  /* 0x000000b200b27308 */ /* 0x000ff00000002400 */
[----:B------:R-:W-:Y:S08]  /*61a0*/  MUFU.TANH R179, R179 ;  /* 0x000000b300b37308 */ /* 0x000ff00000002400 */
[----:B------:R-:W-:Y:S01]  /*61b0*/  MUFU.TANH R182, R182 ;  /* 0x000000b600b67308 */ /* 0x000fe20000002400 */
[----:B0-----:R-:W-:-:S07]  /*61c0*/  SHF.R.U32.HI R231, RZ, 0x7, R231 ;  /* 0x00000007ffe77819 */ /* 0x001fce00000116e7 */
        /* <DEDUP_REMOVED lines=14> */
[----:B------:R-:W-:Y:S01]  /*62b0*/  QGMMA.64x256x32.F32.E4M3.E4M3 R24, R220, gdesc[UR4], R24, gsb0 ;  /* 0x03e00004dc187df3 */ /* 0x000fe20008000818 */
[----:B------:R-:W-:Y:S01]  /*62c0*/  UIADD3 UR6, UR10, 0x6, URZ ;  /* 0x000000060a067890 */ /* 0x000fe2000fffe03f */
[----:B------:R-:W-:Y:S02]  /*62d0*/  UMOV UR7, 0x40000040 ;  /* 0x4000004000077882 */ /* 0x000fe40000000000 */
[----:B------:R-:W-:Y:S01]  /*62e0*/  UMOV UR10, UR55 ;  /* 0x00000037000a7c82 */ /* 0x000fe20008000000 */
[----:B------:R-:W-:Y:S02]  /*62f0*/  WARPGROUP.DEPBAR.LE gsb0, 0x0 ;  /* 0x00008000000079c5 */ /* 0x000fe40000010000 */
[----:B------:R-:W-:-:S15]  /*6300*/  WARPGROUP.ARRIVE ;  /* 0x00000000000079c5 */ /* 0x000fde0000000000 */
[----:B------:R-:W-:-:S06]  /*6310*/  NOP ;  /* 0x0000000000007918 */ /* 0x000fcc0000000000 */
[----:B------:R-:W-:Y:S01]  /*6320*/  QGMMA.64x256x32.F32.E4M3.E4M3 R24, R216, gdesc[UR4], R24, gsb0 ;  /* 0x03e00004d8187df3 */ /* 0x000fe20008000818 */
[----:B------:R-:W-:Y:S02]  /*6330*/  @UP0 ULDC UR6, c[0x0][0x44c] ;  /* 0x0001130000060ab9 */ /* 0x000fe40000000800 */
[----:B------:R-:W-:Y:S01]  /*6340*/  @P2 IMAD.HI.U32 R176, R173, UR6, RZ ;  /* 0x00000006adb02c27 */ /* 0x000fe2000f8e00ff */
[----:B------:R-:W-:-:S04]  /*6350*/  @UP0 ULDC UR6, c[0x0][0x450] ;  /* 0x0001140000060ab9 */ /* 0x000fc80000000800 */
[----:B------:R-:W-:Y:S01]  /*6360*/  @P2 SHF.R.U32.HI R173, RZ, UR6, R176 ;  /* 0x00000006ffad2c19 */ /* 0x000fe200080116b0 */
[----:B------:R-:W-:Y:S01]  /*6370*/  UMOV UR6, 0xffffff80 ;  /* 0xffffff8000067882 */ /* 0x000fe20000000000 */
[C---:B------:R-:W-:Y:S01]  /*6380*/  FMUL.FTZ R176, R0.reuse, R197 ;  /* 0x000000c500b07220 */ /* 0x040fe20000410000 */
[----:B------:R-:W-:Y:S01]  /*6390*/  UIMAD UR6, UR57, UR6, 0x1 ;  /* 0x00000001390674a4 */ /* 0x000fe2000f8e0206 */
[----:B------:R-:W-:Y:S01]  /*63a0*/  FMUL.FTZ R197, R0, R191 ;  /* 0x000000bf00c57220 */ /* 0x000fe20000410000 */
[----:B------:R-:W0:Y:S03]  /*63b0*/  SHFL.IDX PT, R177, R173, RZ, 0x1c1f ;  /* 0x001c1fffadb17589 */ /* 0x000e2600000e0000 */
[----:B------:R-:W5:Y:S01]  /*63c0*/  MUFU.TANH R176, R176 ;  /* 0x000000b000b07308 */ /* 0x000f620000002400 */
[----:B------:R-:W-:Y:S01]  /*63d0*/  IADD3 R184, R184, UR6, -R16 ;  /* 0x00000006b8b87c10 */ /* 0x000fe2000fffe810 */
[----:B------:R-:W1:Y:S04]  /*63e0*/  SHFL.IDX PT, R173, R173, 0x1, 0x1c1f ;  /* 0x003c1f00adad7f89 */ /* 0x000e6800000e0000 */
[----:B------:R-:W-:-:S04]  /*63f0*/  VIADD R184, R184, -UR54 ;  /* 0x80000036b8b87c36 */ /* 0x000fc80008000000 */
[----:B0-----:R-:W-:-:S05]  /*6400*/  IMAD.IADD R177, R184, 0x1, R177 ;  /* 0x00000001b8b17824 */ /* 0x001fca00078e02b1 */
[C---:B------:R-:W-:Y:S01]  /*6410*/  ISETP.GT.AND P5, PT, R177.reuse, RZ, PT ;  /* 0x000000ffb100720c */ /* 0x040fe20003fa4270 */
[----:B-1----:R-:W-:Y:S01]  /*6420*/  IMAD.IADD R173, R184, 0x1, R173 ;  /* 0x00000001b8ad7824 */ /* 0x002fe200078e02ad */
[C---:B------:R-:W-:Y:S01]  /*6430*/  ISETP.GT.AND P6, PT, R177.reuse, 0x1, PT ;  /* 0x00000001b100780c */ /* 0x040fe20003fc4270 */
[----:B------:R-:W-:Y:S01]  /*6440*/  FMUL.FTZ R184, R0, R215 ;  /* 0x000000d700b87220 */ /* 0x000fe20000410000 */
[C---:B------:R-:W-:Y:S02]  /*6450*/  ISETP.GT.AND P3, PT, R177.reuse, 0x8, PT ;  /* 0x00000008b100780c */ /* 0x040fe40003f64270 */
[----:B------:R-:W-:Y:S02]  /*6460*/  ISETP.GT.AND P4, PT, R177, 0x9, PT ;  /* 0x00000009b100780c */ /* 0x000fe40003f84270 */
[----:B------:R-:W-:Y:S01]  /*6470*/  FSEL R6, R6, -INF , P5 ;  /* 0xff80000006067808 */ /* 0x000fe20002800000 */
[----:B------:R-:W-:Y:S01]  /*6480*/  MUFU.TANH R184, R184 ;  /* 0x000000b800b87308 */ /* 0x000fe20000002400 */
[----:B------:R-:W-:-:S02]  /*6490*/  FSEL R8, R8, -INF , P6 ;  /* 0xff80000008087808 */ /* 0x000fc40003000000 */
[----:B------:R-:W-:Y:S02]  /*64a0*/  FSEL R10, R10, -INF , P3 ;  /* 0xff8000000a0a7808 */ /* 0x000fe40001800000 */
[----:B--2---:R-:W-:Y:S02]  /*64b0*/  FSEL R12, R12, -INF , P4 ;  /* 0xff8000000c0c7808 */ /* 0x004fe40002000000 */
[C---:B------:R-:W-:Y:S02]  /*64c0*/  ISETP.GT.AND P5, PT, R177.reuse, 0x10, PT ;  /* 0x00000010b100780c */ /* 0x040fe40003fa4270 */
[C---:B------:R-:W-:Y:S02]  /*64d0*/  ISETP.GT.AND P6, PT, R177.reuse, 0x11, PT ;  /* 0x00000011b100780c */ /* 0x040fe40003fc4270 */
[C---:B------:R-:W-:Y:S02]  /*64e0*/  ISETP.GT.AND P3, PT, R177.reuse, 0x18, PT ;  /* 0x00000018b100780c */ /* 0x040fe40003f64270 */
[----:B------:R-:W-:-:S02]  /*64f0*/  ISETP.GT.AND P4, PT, R177, 0x19, PT ;  /* 0x00000019b100780c */ /* 0x000fc40003f84270 */
[----:B---3--:R-:W-:Y:S02]  /*6500*/  FSEL R14, R14, -INF , P5 ;  /* 0xff8000000e0e7808 */ /* 0x008fe40002800000 */
[----:B----4-:R-:W-:Y:S02]  /*6510*/  FSEL R15, R15, -INF , P6 ;  /* 0xff8000000f0f7808 */ /* 0x010fe40003000000 */
[----:B-----5:R-:W-:Y:S02]  /*6520*/  FSEL R152, R152, -INF , P3 ;  /* 0xff80000098987808 */ /* 0x020fe40001800000 */
[----:B------:R-:W-:Y:S02]  /*6530*/  FSEL R153, R153, -INF , P4 ;  /* 0xff80000099997808 */ /* 0x000fe40002000000 */
[C---:B------:R-:W-:Y:S02]  /*6540*/  ISETP.GT.AND P5, PT, R177.reuse, 0x20, PT ;  /* 0x00000020b100780c */ /* 0x040fe40003fa4270 */
[----:B------:R-:W-:-:S02]  /*6550*/  ISETP.GT.AND P6, PT, R177, 0x21, PT ;  /* 0x00000021b100780c */ /* 0x000fc40003fc4270 */
[C---:B------:R-:W-:Y:S02]  /*6560*/  ISETP.GT.AND P3, PT, R177.reuse, 0x28, PT ;  /* 0x00000028b100780c */ /* 0x040fe40003f64270 */
[----:B------:R-:W-:Y:S02]  /*6570*/  ISETP.GT.AND P4, PT, R177, 0x29, PT ;  /* 0x00000029b100780c */ /* 0x000fe40003f84270 */
[----:B------:R-:W-:Y:S02]  /*6580*/  FSEL R156, R156, -INF , P5 ;  /* 0xff8000009c9c7808 */ /* 0x000fe40002800000 */
[----:B------:R-:W-:Y:S02]  /*6590*/  FSEL R157, R157, -INF , P6 ;  /* 0xff8000009d9d7808 */ /* 0x000fe40003000000 */
[----:B------:R-:W-:Y:S02]  /*65a0*/  FSEL R159, R159, -INF , P3 ;  /* 0xff8000009f9f7808 */ /* 0x000fe40001800000 */
[----:B------:R-:W-:-:S02]  /*65b0*/  FSEL R160, R160, -INF , P4 ;  /* 0xff800000a0a07808 */ /* 0x000fc40002000000 */
[C---:B------:R-:W-:Y:S02]  /*65c0*/  ISETP.GT.AND P5, PT, R177.reuse, 0x30, PT ;  /* 0x00000030b100780c */ /* 0x040fe40003fa4270 */
[C---:B------:R-:W-:Y:S02]  /*65d0*/  ISETP.GT.AND P6, PT, R177.reuse, 0x31, PT ;  /* 0x00000031b100780c */ /* 0x040fe40003fc4270 */
[C---:B------:R-:W-:Y:S02]  /*65e0*/  ISETP.GT.AND P3, PT, R177.reuse, 0x38, PT ;  /* 0x00000038b100780c */ /* 0x040fe40003f64270 */
[----:B------:R-:W-:Y:S02]  /*65f0*/  ISETP.GT.AND P4, PT, R177, 0x39, PT ;  /* 0x00000039b100780c */ /* 0x000fe40003f84270 */
[----:B------:R-:W-:Y:S02]  /*6600*/  FSEL R161, R161, -INF , P5 ;  /* 0xff800000a1a17808 */ /* 0x000fe40002800000 */
[----:B------:R-:W-:-:S02]  /*6610*/  FSEL R162, R162, -INF , P6 ;  /* 0xff800000a2a27808 */ /* 0x000fc40003000000 */
[----:B------:R-:W-:Y:S02]  /*6620*/  FSEL R163, R163, -INF , P3 ;  /* 0xff800000a3a37808 */ /* 0x000fe40001800000 */
[----:B------:R-:W-:Y:S02]  /*6630*/  FSEL R164, R164, -INF , P4 ;  /* 0xff800000a4a47808 */ /* 0x000fe40002000000 */
[C---:B------:R-:W-:Y:S02]  /*6640*/  ISETP.GT.AND P5, PT, R177.reuse, 0x40, PT ;  /* 0x00000040b100780c */ /* 0x040fe40003fa4270 */
[C---:B------:R-:W-:Y:S02]  /*6650*/  ISETP.GT.AND P6, PT, R177.reuse, 0x41, PT ;  /* 0x00000041b100780c */ /* 0x040fe40003fc4270 */
[C---:B------:R-:W-:Y:S02]  /*6660*/  ISETP.GT.AND P3, PT, R177.reuse, 0x48, PT ;  /* 0x00000048b100780c */ /* 0x040fe40003f64270 */
[----:B------:R-:W-:-:S02]  /*6670*/  ISETP.GT.AND P4, PT, R177, 0x49, PT ;  /* 0x00000049b100780c */ /* 0x000fc40003f84270 */
[----:B------:R-:W-:Y:S02]  /*6680*/  FSEL R165, R165, -INF , P5 ;  /* 0xff800000a5a57808 */ /* 0x000fe40002800000 */
[----:B------:R-:W-:Y:S02]  /*6690*/  FSEL R166, R166, -INF , P6 ;  /* 0xff800000a6a67808 */ /* 0x000fe40003000000 */
[----:B------:R-:W-:Y:S02]  /*66a0*/  FSEL R167, R167, -INF , P3 ;  /* 0xff800000a7a77808 */ /* 0x000fe40001800000 */
        /* <DEDUP_REMOVED lines=21> */
[----:B------:R0:W1:Y:S01]  /*6800*/  MUFU.TANH R177, R188 ;  /* 0x000000bc00b17308 */ /* 0x0000620000002400 */
[----:B------:R-:W-:Y:S02]  /*6810*/  FSEL R192, R192, -INF , P6 ;  /* 0xff800000c0c07808 */ /* 0x000fe40003000000 */
[----:B------:R-:W-:-:S04]  /*6820*/  ISETP.GT.AND P6, PT, R173, 0x1, PT ;  /* 0x00000001ad00780c */ /* 0x000fc80003fc4270 */
[----:B------:R-:W-:Y:S02]  /*6830*/  FSEL R9, R9, -INF , P6 ;  /* 0xff80000009097808 */ /* 0x000fe40003000000 */
[----:B0-----:R-:W-:Y:S02]  /*6840*/  FMNMX.FTZ R188, R6, R5, !PT ;  /* 0x0000000506bc7209 */ /* 0x001fe40007810000 */
[----:B------:R-:W-:Y:S02]  /*6850*/  ISETP.GT.AND P6, PT, R173, 0x11, PT ;  /* 0x00000011ad00780c */ /* 0x000fe40003fc4270 */
[----:B------:R-:W-:Y:S02]  /*6860*/  FMNMX.FTZ R188, R8, R188, !PT ;  /* 0x000000bc08bc7209 */ /* 0x000fe40007810000 */
[----:B------:R-:W-:Y:S02]  /*6870*/  FSEL R21, R21, -INF , P6 ;  /* 0xff80000015157808 */ /* 0x000fe40003000000 */
[----:B------:R-:W-:-:S02]  /*6880*/  FMNMX.FTZ R188, R10, R188, !PT ;  /* 0x000000bc0abc7209 */ /* 0x000fc40007810000 */
[----:B------:R-:W-:Y:S02]  /*6890*/  ISETP.GT.AND P6, PT, R173, 0x21, PT ;  /* 0x00000021ad00780c */ /* 0x000fe40003fc4270 */
[----:B------:R-:W-:Y:S02]  /*68a0*/  FMNMX.FTZ R188, R12, R188, !PT ;  /* 0x000000bc0cbc7209 */ /* 0x000fe40007810000 */
[----:B-1----:R-:W-:Y:S02]  /*68b0*/  FSEL R177, R177, -INF , P6 ;  /* 0xff800000b1b17808 */ /* 0x002fe40003000000 */
[----:B------:R-:W-:Y:S02]  /*68c0*/  FMNMX.FTZ R188, R14, R188, !PT ;  /* 0x000000bc0ebc7209 */ /* 0x000fe40007810000 */
[----:B------:R-:W-:Y:S02]  /*68d0*/  ISETP.GT.AND P6, PT, R173, 0x31, PT ;  /* 0x00000031ad00780c */ /* 0x000fe40003fc4270 */
[----:B------:R-:W-:-:S02]  /*68e0*/  FMNMX.FTZ R188, R15, R188, !PT ;  /* 0x000000bc0fbc7209 */ /* 0x000fc40007810000 */
[----:B------:R-:W-:Y:S02]  /*68f0*/  FSEL R179, R179, -INF , P6 ;  /* 0xff800000b3b37808 */ /* 0x000fe40003000000 */
[----:B------:R-:W-:Y:S02]  /*6900*/  FMNMX.FTZ R188, R152, R188, !PT ;  /* 0x000000bc98bc7209 */ /* 0x000fe40007810000 */
[----:B------:R-:W-:Y:S02]  /*6910*/  ISETP.GT.AND P6, PT, R173, 0x41, PT ;  /* 0x00000041ad00780c */ /* 0x000fe40003fc4270 */
        /* <DEDUP_REMOVED lines=12> */
[----:B------:R-:W-:Y:S02]  /*69e0*/  FMNMX.FTZ R190, R168, R188, !PT ;  /* 0x000000bca8be7209 */ /* 0x000fe40007810000 */
[----:B------:R-:W0:Y:S02]  /*69f0*/  MUFU.TANH R188, R208 ;  /* 0x000000d000bc7308 */ /* 0x000e240000002400 */
[----:B------:R-:W-:-:S04]  /*6a00*/  FMNMX.FTZ R190, R169, R190, !PT ;  /* 0x000000bea9be7209 */ /* 0x000fc80007810000 */
[----:B------:R-:W-:-:S04]  /*6a10*/  FMNMX.FTZ R190, R170, R190, !PT ;  /* 0x000000beaabe7209 */ /* 0x000fc80007810000 */
[----:B------:R-:W-:-:S04]  /*6a20*/  FMNMX.FTZ R190, R172, R190, !PT ;  /* 0x000000beacbe7209 */ /* 0x000fc80007810000 */
[----:B------:R-:W-:Y:S02]  /*6a30*/  FMNMX.FTZ R193, R176, R190, !PT ;  /* 0x000000beb0c17209 */ /* 0x000fe40007810000 */
[----:B------:R-:W1:Y:S01]  /*6a40*/  MUFU.TANH R190, R212 ;  /* 0x000000d400be7308 */ /* 0x000e620000002400 */
[----:B0-----:R-:W-:Y:S02]  /*6a50*/  FSEL R191, R188, -INF , P5 ;  /* 0xff800000bcbf7808 */ /* 0x001fe40002800000 */
[----:B------:R-:W-:Y:S02]  /*6a60*/  FMNMX.FTZ R193, R180, R193, !PT ;  /* 0x000000c1b4c17209 */ /* 0x000fe40007810000 */
[----:B------:R-:W-:Y:S01]  /*6a70*/  ISETP.GT.AND P5, PT, R173, RZ, PT ;  /* 0x000000ffad00720c */ /* 0x000fe20003fa4270 */
[----:B------:R-:W-:Y:S02]  /*6a80*/  WARPGROUP.DEPBAR.LE gsb0, 0x0 ;  /* 0x00008000000079c5 */ /* 0x000fe40000010000 */
[----:B------:R-:W-:-:S02]  /*6a90*/  FMNMX.FTZ R196, R181, R193, !PT ;  /* 0x000000c1b5c47209 */ /* 0x000fc40007810000 */
[----:B------:R-:W0:Y:S01]  /*6aa0*/  MUFU.TANH R193, R213 ;  /* 0x000000d500c17308 */ /* 0x000e220000002400 */
[----:B------:R-:W-:Y:S02]  /*6ab0*/  FSEL R7, R7, -INF , P5 ;  /* 0xff80000007077808 */ /* 0x000fe40002800000 */
[----:B------:R-:W-:Y:S02]  /*6ac0*/  FMNMX.FTZ R196, R185, R196, !PT ;  /* 0x000000c4b9c47209 */ /* 0x000fe40007810000 */
[----:B------:R-:W-:Y:S02]  /*6ad0*/  ISETP.GT.AND P5, PT, R173, 0x10, PT ;  /* 0x00000010ad00780c */ /* 0x000fe40003fa4270 */
[----:B------:R-:W-:Y:S02]  /*6ae0*/  FMNMX.FTZ R188, R171, R196, !PT ;  /* 0x000000c4abbc7209 */ /* 0x000fe40007810000 */
[----:B-1----:R-:W-:Y:S01]  /*6af0*/  FSEL R190, R190, -INF , P3 ;  /* 0xff800000bebe7808 */ /* 0x002fe20001800000 */
[----:B------:R1:W2:Y:S01]  /*6b00*/  MUFU.TANH R196, R197 ;  /* 0x000000c500c47308 */ /* 0x0002a20000002400 */
[----:B------:R-:W-:-:S02]  /*6b10*/  FMNMX.FTZ R188, R191, R188, !PT ;  /* 0x000000bcbfbc7209 */ /* 0x000fc40007810000 */
[----:B------:R-:W-:Y:S02]  /*6b20*/  ISETP.GT.AND P3, PT, R173, 0x8, PT ;  /* 0x00000008ad00780c */ /* 0x000fe40003f64270 */
[----:B------:R-:W-:Y:S02]  /*6b30*/  FMNMX.FTZ R188, R192, R188, !PT ;  /* 0x000000bcc0bc7209 */ /* 0x000fe40007810000 */
[----:B0-----:R-:W-:Y:S02]  /*6b40*/  FSEL R193, R193, -INF , P4 ;  /* 0xff800000c1c17808 */ /* 0x001fe40002000000 */
[----:B------:R-:W-:Y:S01]  /*6b50*/  FMNMX.FTZ R188, R190, R188, !PT ;  /* 0x000000bcbebc7209 */ /* 0x000fe20007810000 */
[C---:B-1----:R-:W-:Y:S01]  /*6b60*/  FMUL.FTZ R197, R0.reuse, R198 ;  /* 0x000000c600c57220 */ /* 0x042fe20000410000 */
[----:B------:R-:W-:Y:S01]  /*6b70*/  FSEL R11, R11, -INF , P3 ;  /* 0xff8000000b0b7808 */ /* 0x000fe20001800000 */
[C---:B------:R-:W-:Y:S01]  /*6b80*/  FMUL.FTZ R198, R0.reuse, R199 ;  /* 0x000000c700c67220 */ /* 0x040fe20000410000 */
[----:B------:R-:W-:Y:S01]  /*6b90*/  FMNMX.FTZ R188, R193, R188, !PT ;  /* 0x000000bcc1bc7209 */ /* 0x000fe20007810000 */
[----:B------:R-:W-:Y:S01]  /*6ba0*/  FMUL.FTZ R199, R0, R202 ;  /* 0x000000ca00c77220 */ /* 0x000fe20000410000 */
[----:B------:R-:W-:Y:S01]  /*6bb0*/  FSEL R20, R20, -INF , P5 ;  /* 0xff80000014147808 */ /* 0x000fe20002800000 */
[----:B------:R-:W0:Y:S01]  /*6bc0*/  MUFU.TANH R197, R197 ;  /* 0x000000c500c57308 */ /* 0x000e220000002400 */
[C---:B------:R-:W-:Y:S01]  /*6bd0*/  ISETP.GT.AND P3, PT, R173.reuse, 0x18, PT ;  /* 0x00000018ad00780c */ /* 0x040fe20003f64270 */
[----:B------:R-:W1:Y:S01]  /*6be0*/  SHFL.BFLY PT, R200, R188, 0x2, 0x1f ;  /* 0x0c401f00bcc87f89 */ /* 0x000e6200000e0000 */
[----:B------:R-:W-:Y:S01]  /*6bf0*/  ISETP.GT.AND P5, PT, R173, 0x20, PT ;  /* 0x00000020ad00780c */ /* 0x000fe20003fa4270 */
[----:B------:R-:W-:Y:S01]  /*6c00*/  FMUL.FTZ R202, R0, R207 ;  /* 0x000000cf00ca7220 */ /* 0x000fe20000410000 */
[----:B------:R-:W-:-:S02]  /*6c10*/  FSEL R154, R154, -INF , P3 ;  /* 0xff8000009a9a7808 */ /* 0x000fc40001800000 */
[----:B------:R-:W-:Y:S01]  /*6c20*/  FSEL R158, R158, -INF , P5 ;  /* 0xff8000009e9e7808 */ /* 0x000fe20002800000 */
[----:B------:R-:W-:Y:S01]  /*6c30*/  MUFU.TANH R198, R198 ;  /* 0x000000c600c67308 */ /* 0x000fe20000002400 */
[C---:B------:R-:W-:Y:S02]  /*6c40*/  ISETP.GT.AND P3, PT, R173.reuse, 0x28, PT ;  /* 0x00000028ad00780c */ /* 0x040fe40003f64270 */
[C---:B------:R-:W-:Y:S02]  /*6c50*/  ISETP.GT.AND P5, PT, R173.reuse, 0x30, PT ;  /* 0x00000030ad00780c */ /* 0x040fe40003fa4270 */
[----:B------:R-:W-:Y:S02]  /*6c60*/  FSEL R174, R174, -INF , P3 ;  /* 0xff800000aeae7808 */ /* 0x000fe40001800000 */
[----:B------:R-:W-:Y:S01]  /*6c70*/  FSEL R178, R178, -INF , P5 ;  /* 0xff800000b2b27808 */ /* 0x000fe20002800000 */
[----:B------:R-:W3:Y:S01]  /*6c80*/  MUFU.TANH R199, R199 ;  /* 0x000000c700c77308 */ /* 0x000ee20000002400 */
[----:B------:R-:W-:-:S02]  /*6c90*/  ISETP.GT.AND P3, PT, R173, 0x38, PT ;  /* 0x00000038ad00780c */ /* 0x000fc40003f64270 */
[C---:B------:R-:W-:Y:S02]  /*6ca0*/  ISETP.GT.AND P5, PT, R173.reuse, 0x40, PT ;  /* 0x00000040ad00780c */ /* 0x040fe40003fa4270 */
[----:B------:R-:W-:Y:S02]  /*6cb0*/  FSEL R182, R182, -INF , P3 ;  /* 0xff800000b6b67808 */ /* 0x000fe40001800000 */
[----:B------:R-:W-:Y:S01]  /*6cc0*/  FSEL R186, R186, -INF , P5 ;  /* 0xff800000baba7808 */ /* 0x000fe20002800000 */
[----:B------:R-:W-:Y:S01]  /*6cd0*/  MUFU.TANH R202, R202 ;  /* 0x000000ca00ca7308 */ /* 0x000fe20000002400 */
[C---:B------:R-:W-:Y:S02]  /*6ce0*/  ISETP.GT.AND P3, PT, R173.reuse, 0x48, PT ;  /* 0x00000048ad00780c */ /* 0x040fe40003f64270 */
[----:B-1----:R-:W-:Y:S02]  /*6cf0*/  FMNMX.FTZ R188, R188, R200, !PT ;  /* 0x000000c8bcbc7209 */ /* 0x002fe40007810000 */
[----:B------:R-:W-:-:S02]  /*6d00*/  ISETP.GT.AND P5, PT, R173, 0x49, PT ;  /* 0x00000049ad00780c */ /* 0x000fc40003fa4270 */
[----:B------:R-:W-:Y:S01]  /*6d10*/  FSEL R189, R189, -INF , P3 ;  /* 0xff800000bdbd7808 */ /* 0x000fe20001800000 */
[----:B------:R-:W1:Y:S01]  /*6d20*/  SHFL.BFLY PT, R203, R188, 0x1, 0x1f ;  /* 0x0c201f00bccb7f89 */ /* 0x000e6200000e0000 */
[----:B------:R4:W5:Y:S01]  /*6d30*/  MUFU.TANH R200, R206 ;  /* 0x000000ce00c87308 */ /* 0x0009620000002400 */
[----:B--2---:R-:W-:Y:S02]  /*6d40*/  FSEL R196, R196, -INF , P5 ;  /* 0xff800000c4c47808 */ /* 0x004fe40002800000 */
[C---:B------:R-:W-:Y:S02]  /*6d50*/  ISETP.GT.AND P4, PT, R173.reuse, 0x9, PT ;  /* 0x00000009ad00780c */ /* 0x040fe40003f84270 */
[C---:B------:R-:W-:Y:S02]  /*6d60*/  ISETP.GT.AND P3, PT, R173.reuse, 0x51, PT ;  /* 0x00000051ad00780c */ /* 0x040fe40003f64270 */
[----:B------:R-:W-:Y:S02]  /*6d70*/  ISETP.GT.AND P5, PT, R173, 0x58, PT ;  /* 0x00000058ad00780c */ /* 0x000fe40003fa4270 */
[----:B------:R-:W-:Y:S01]  /*6d80*/  FSEL R13, R13, -INF , P4 ;  /* 0xff8000000d0d7808 */ /* 0x000fe20002000000 */
[----:B----4-:R-:W-:Y:S01]  /*6d90*/  FMUL.FTZ R206, R0, R214 ;  /* 0x000000d600ce7220 */ /* 0x010fe20000410000 */
[----:B------:R-:W-:-:S02]  /*6da0*/  FSEL R195, R195, -INF , P3 ;  /* 0xff800000c3c37808 */ /* 0x000fc40001800000 */
[----:B0-----:R-:W-:Y:S02]  /*6db0*/  FSEL R197, R197, -INF , P5 ;  /* 0xff800000c5c57808 */ /* 0x001fe40002800000 */
[C---:B------:R-:W-:Y:S01]  /*6dc0*/  ISETP.GT.AND P4, PT, R173.reuse, 0x19, PT ;  /* 0x00000019ad00780c */ /* 0x040fe20003f84270 */
[----:B------:R-:W0:Y:S01]  /*6dd0*/  MUFU.TANH R206, R206 ;  /* 0x000000ce00ce7308 */ /* 0x000e220000002400 */
[C---:B------:R-:W-:Y:S02]  /*6de0*/  ISETP.GT.AND P3, PT, R173.reuse, 0x60, PT ;  /* 0x00000060ad00780c */ /* 0x040fe40003f64270 */
[----:B------:R-:W-:Y:S02]  /*6df0*/  ISETP.GT.AND P5, PT, R173, 0x61, PT ;  /* 0x00000061ad00780c */ /* 0x000fe40003fa4270 */
[----:B------:R-:W-:Y:S02]  /*6e00*/  FSEL R155, R155, -INF , P4 ;  /* 0xff8000009b9b7808 */ /* 0x000fe40002000000 */
[----:B-1----:R-:W-:Y:S01]  /*6e10*/  FMNMX.FTZ R188, R188, R203, !PT ;  /* 0x000000cbbcbc7209 */ /* 0x002fe20007810000 */
[----:B------:R-:W-:Y:S01]  /*6e20*/  IMAD.U32 R203, RZ, RZ, UR10 ;  /* 0x0000000affcb7e24 */ /* 0x000fe2000f8e00ff */
[----:B---3--:R-:W-:-:S02]  /*6e30*/  FSEL R199, R199, -INF , P3 ;  /* 0xff800000c7c77808 */ /* 0x008fc40001800000 */
[----:B------:R-:W-:Y:S01]  /*6e40*/  FSEL R201, R201, -INF , P5 ;  /* 0xff800000c9c97808 */ /* 0x000fe20002800000 */
[----:B------:R-:W-:-:S01]  /*6e50*/  FFMA.FTZ R207, R188, R203, -8 ;  /* 0xc1000000bccf7423 */ /* 0x000fc200000100cb */
[----:B------:R-:W-:Y:S02]  /*6e60*/  FSEL R203, R187, -INF , P6 ;  /* 0xff800000bbcb7808 */ /* 0x000fe40003000000 */
[C---:B------:R-:W-:Y:S02]  /*6e70*/  ISETP.GT.AND P6, PT, R173.reuse, 0x50, PT ;  /* 0x00000050ad00780c */ /* 0x040fe40003fc4270 */
[C---:B------:R-:W-:Y:S02]  /*6e80*/  ISETP.GT.AND P4, PT, R173.reuse, 0x29, PT ;  /* 0x00000029ad00780c */ /* 0x040fe40003f84270 */
[----:B------:R-:W-:Y:S02]  /*6e90*/  FSEL R194, R194, -INF , P6 ;  /* 0xff800000c2c27808 */ /* 0x000fe40003000000 */
[----:B------:R-:W-:-:S02]  /*6ea0*/  ISETP.GT.AND P6, PT, R173, 0x59, PT ;  /* 0x00000059ad00780c */ /* 0x000fc40003fc4270 */
[C---:B------:R-:W-:Y:S02]  /*6eb0*/  ISETP.GT.AND P3, PT, R173.reuse, 0x69, PT ;  /* 0x00000069ad00780c */ /* 0x040fe40003f64270 */
[----:B------:R-:W-:Y:S02]  /*6ec0*/  FSEL R198, R198, -INF , P6 ;  /* 0xff800000c6c67808 */ /* 0x000fe40003000000 */
[C---:B------:R-:W-:Y:S02]  /*6ed0*/  ISETP.GT.AND P6, PT, R173.reuse, 0x68, PT ;  /* 0x00000068ad00780c */ /* 0x040fe40003fc4270 */
[----:B------:R-:W-:Y:S02]  /*6ee0*/  ISETP.GT.AND P5, PT, R173, 0x70, PT ;  /* 0x00000070ad00780c */ /* 0x000fe40003fa4270 */
[----:B------:R-:W-:Y:S02]  /*6ef0*/  FSEL R175, R175, -INF , P4 ;  /* 0xff800000afaf7808 */ /* 0x000fe40002000000 */
[----:B-----5:R-:W-:-:S02]  /*6f00*/  FSEL R200, R200, -INF , P6 ;  /* 0xff800000c8c87808 */ /* 0x020fc40003000000 */
[----:B------:R-:W-:Y:S02]  /*6f10*/  FSEL R202, R202, -INF , P3 ;  /* 0xff800000caca7808 */ /* 0x000fe40001800000 */
[----:B------:R-:W-:Y:S02]  /*6f20*/  FSEL R204, R204, -INF , P5 ;  /* 0xff800000cccc7808 */ /* 0x000fe40002800000 */
[C---:B------:R-:W-:Y:S02]  /*6f30*/  ISETP.GT.AND P4, PT, R173.reuse, 0x39, PT ;  /* 0x00000039ad00780c */ /* 0x040fe40003f84270 */
[C---:B------:R-:W-:Y:S02]  /*6f40*/  ISETP.GT.AND P6, PT, R173.reuse, 0x71, PT ;  /* 0x00000071ad00780c */ /* 0x040fe40003fc4270 */
[C---:B------:R-:W-:Y:S02]  /*6f50*/  ISETP.GT.AND P3, PT, R173.reuse, 0x78, PT ;  /* 0x00000078ad00780c */ /* 0x040fe40003f64270 */
[----:B------:R-:W-:-:S02]  /*6f60*/  ISETP.GT.AND P5, PT, R173, 0x79, PT ;  /* 0x00000079ad00780c */ /* 0x000fc40003fa4270 */
[----:B------:R-:W-:Y:S02]  /*6f70*/  FMNMX.FTZ R173, R7, R4, !PT ;  /* 0x0000000407ad7209 */ /* 0x000fe40007810000 */
[----:B------:R-:W-:Y:S02]  /*6f80*/  FSEL R183, R183, -INF , P4 ;  /* 0xff800000b7b77808 */ /* 0x000fe40002000000 */
[----:B------:R-:W-:Y:S02]  /*6f90*/  FMNMX.FTZ R173, R9, R173, !PT ;  /* 0x000000ad09ad7209 */ /* 0x000fe40007810000 */
[----:B------:R-:W-:Y:S02]  /*6fa0*/  FSEL R205, R205, -INF , P6 ;  /* 0xff800000cdcd7808 */ /* 0x000fe40003000000 */
[----:B------:R-:W-:Y:S02]  /*6fb0*/  FMNMX.FTZ R173, R11, R173, !PT ;  /* 0x000000ad0bad7209 */ /* 0x000fe40007810000 */
[----:B0-----:R-:W-:-:S02]  /*6fc0*/  FSEL R206, R206, -INF , P3 ;  /* 0xff800000cece7808 */ /* 0x001fc40001800000 */
[----:B------:R-:W-:Y:S02]  /*6fd0*/  FMNMX.FTZ R173, R13, R173, !PT ;  /* 0x000000ad0dad7209 */ /* 0x000fe40007810000 */
[----:B------:R-:W-:Y:S02]  /*6fe0*/  FSEL R184, R184, -INF , P5 ;  /* 0xff800000b8b87808 */ /* 0x000fe40002800000 */
[----:B------:R-:W-:Y:S02]  /*6ff0*/  FMNMX.FTZ R173, R20, R173, !PT ;  /* 0x000000ad14ad7209 */ /* 0x000fe40007810000 */
[----:B------:R-:W-:Y:S02]  /*7000*/  FSETP.NEU.FTZ.AND P4, PT, R188, -INF , PT ;  /* 0xff800000bc00780b */ /* 0x000fe40003f9d000 */
[----:B------:R-:W-:Y:S02]  /*7010*/  FMNMX.FTZ R173, R21, R173, !PT ;  /* 0x000000ad15ad7209 */ /* 0x000fe40007810000 */
[----:B------:R-:W-:-:S02]  /*7020*/  FSEL R187, R207, RZ, P4 ;  /* 0x000000ffcfbb7208 */ /* 0x000fc40002000000 */
[----:B------:R-:W-:-:S03]  /*7030*/  FMNMX.FTZ R173, R154, R173, !PT ;  /* 0x000000ad9aad7209 */ /* 0x000fc60007810000 */
        /* <DEDUP_REMOVED lines=36> */
[----:B------:R-:W-:Y:S01]  /*7280*/  FFMA.FTZ R190, R190, UR10, -R187 ;  /* 0x0000000abebe7c23 */ /* 0x000fe200080108bb */
        /* <DEDUP_REMOVED lines=23> */
[----:B------:R-:W-:-:S05]  /*7400*/  FMNMX.FTZ R173, R184, R173, !PT ;  /* 0x000000adb8ad7209 */ /* 0x000fca0007810000 */
[----:B------:R-:W0:Y:S01]  /*7410*/  SHFL.BFLY PT, R207, R173, 0x2, 0x1f ;  /* 0x0c401f00adcf7f89 */ /* 0x000e2200000e0000 */
[----:B------:R-:W-:Y:S08]  /*7420*/  MUFU.EX2 R156, R156 ;  /* 0x0000009c009c7308 */ /* 0x000ff00000000800 */
[----:B------:R-:W-:Y:S08]  /*7430*/  MUFU.EX2 R157, R157 ;  /* 0x0000009d009d7308 */ /* 0x000ff00000000800 */
[----:B------:R-:W-:Y:S01]  /*7440*/  MUFU.EX2 R159, R159 ;  /* 0x0000009f009f7308 */ /* 0x000fe20000000800 */
[----:B0-----:R-:W-:Y:S01]  /*7450*/  FMNMX.FTZ R207, R173, R207, !PT ;  /* 0x000000cfadcf7209 */ /* 0x001fe20007810000 */
[--C-:B------:R-:W-:Y:S01]  /*7460*/  FFMA.FTZ R173, R180, UR10, -R187.reuse ;  /* 0x0000000ab4ad7c23 */ /* 0x100fe200080108bb */
[----:B------:R-:W-:-:S01]  /*7470*/  FFMA.FTZ R180, R181, UR10, -R187 ;  /* 0x0000000ab5b47c23 */ /* 0x000fc200080108bb */
[--C-:B------:R-:W-:Y:S01]  /*7480*/  FFMA.FTZ R181, R185, UR10, -R187.reuse ;  /* 0x0000000ab9b57c23 */ /* 0x100fe200080108bb */
[----:B------:R-:W-:-:S01]  /*7490*/  FFMA.FTZ R187, R193, UR10, -R187 ;  /* 0x0000000ac1bb7c23 */ /* 0x000fc200080108bb */
[----:B------:R-:W0:Y:S01]  /*74a0*/  SHFL.BFLY PT, R208, R207, 0x1, 0x1f ;  /* 0x0c201f00cfd07f89 */ /* 0x000e2200000e0000 */
[----:B------:R-:W-:Y:S01]  /*74b0*/  FSEL R193, R188, RZ, P4 ;  /* 0x000000ffbcc17208 */ /* 0x000fe20002000000 */
[----:B------:R-:W-:Y:S08]  /*74c0*/  MUFU.EX2 R160, R160 ;  /* 0x000000a000a07308 */ /* 0x000ff00000000800 */
[----:B------:R-:W-:Y:S08]  /*74d0*/  MUFU.EX2 R161, R161 ;  /* 0x000000a100a17308 */ /* 0x000ff00000000800 */
[----:B------:R-:W-:Y:S01]  /*74e0*/  MUFU.EX2 R162, R162 ;  /* 0x000000a200a27308 */ /* 0x000fe20000000800 */
[----:B0-----:R-:W-:Y:S01]  /*74f0*/  FMNMX.FTZ R185, R207, R208, !PT ;  /* 0x000000d0cfb97209 */ /* 0x001fe20007810000 */
[----:B------:R-:W-:-:S06]  /*7500*/  IMAD.U32 R207, RZ, RZ, UR10 ;  /* 0x0000000affcf7e24 */ /* 0x000fcc000f8e00ff */
[----:B------:R-:W-:Y:S01]  /*7510*/  MUFU.EX2 R163, R163 ;  /* 0x000000a300a37308 */ /* 0x000fe20000000800 */
[C---:B------:R-:W-:Y:S01]  /*7520*/  FSETP.NEU.FTZ.AND P3, PT, R185.reuse, -INF , PT ;  /* 0xff800000b900780b */ /* 0x040fe20003f7d000 */
[----:B------:R-:W-:-:S05]  /*7530*/  FFMA.FTZ R207, R185, R207, -8 ;  /* 0xc1000000b9cf7423 */ /* 0x000fca00000100cf */
[----:B------:R-:W-:Y:S01]  /*7540*/  FSEL R208, R207, RZ, P3 ;  /* 0x000000ffcfd07208 */ /* 0x000fe20001800000 */
[----:B------:R-:W-:Y:S04]  /*7550*/  MUFU.EX2 R164, R164 ;  /* 0x000000a400a47308 */ /* 0x000fe80000000800 */
[----:B------:R-:W-:-:S01]  /*7560*/  FFMA.FTZ R207, R182, UR10, -R208 ;  /* 0x0000000ab6cf7c23 */ /* 0x000fc200080108d0 */
[----:B------:R-:W-:Y:S01]  /*7570*/  FADD.FTZ R182, -R193, R5 ;  /* 0x00000005c1b67221 */ /* 0x000fe20000010100 */
[----:B------:R-:W-:Y:S01]  /*7580*/  FSEL R193, R185, RZ, P3 ;  /* 0x000000ffb9c17208 */ /* 0x000fe20001800000 */
[--C-:B------:R-:W-:Y:S01]  /*7590*/  FFMA.FTZ R7, R7, UR10, -R208.reuse ;  /* 0x0000000a07077c23 */ /* 0x100fe200080108d0 */
[----:B------:R-:W-:-:S01]  /*75a0*/  FFMA.FTZ R9, R9, UR10, -R208 ;  /* 0x0000000a09097c23 */ /* 0x000fc200080108d0 */
[----:B------:R-:W-:Y:S01]  /*75b0*/  FMUL.FTZ R182, R182, UR10 ;  /* 0x0000000ab6b67c20 */ /* 0x000fe20008410000 */
[----:B------:R-:W-:-:S01]  /*75c0*/  FFMA.FTZ R11, R11, UR10, -R208 ;  /* 0x0000000a0b0b7c23 */ /* 0x000fc200080108d0 */
[----:B------:R-:W-:Y:S01]  /*75d0*/  FADD.FTZ R193, -R193, R4 ;  /* 0x00000004c1c17221 */ /* 0x000fe20000010100 */
[----:B------:R-:W-:-:S01]  /*75e0*/  FFMA.FTZ R13, R13, UR10, -R208 ;  /* 0x0000000a0d0d7c23 */ /* 0x000fc200080108d0 */
[----:B------:R-:W-:Y:S01]  /*75f0*/  MUFU.EX2 R7, R7 ;  /* 0x0000000700077308 */ /* 0x000fe20000000800 */
[----:B------:R-:W-:-:S01]  /*7600*/  FFMA.FTZ R20, R20, UR10, -R208 ;  /* 0x0000000a14147c23 */ /* 0x000fc200080108d0 */
[----:B------:R-:W-:Y:S01]  /*7610*/  FMUL.FTZ R193, R193, UR10 ;  /* 0x0000000ac1c17c20 */ /* 0x000fe20008410000 */
[----:B------:R-:W-:-:S01]  /*7620*/  FFMA.FTZ R21, R21, UR10, -R208 ;  /* 0x0000000a15157c23 */ /* 0x000fc200080108d0 */
[----:B------:R-:W-:Y:S01]  /*7630*/  IADD3 R4, -R231, 0xb, RZ ;  /* 0x0000000be7047810 */ /* 0x000fe20007ffe1ff */
        /* <DEDUP_REMOVED lines=20> */
[----:B0-----:R-:W-:-:S01]  /*7780*/  FFMA.FTZ R3, R182, R3, R6 ;  /* 0x00000003b6037223 */ /* 0x001fc20000010006 */
[--C-:B------:R-:W-:Y:S01]  /*7790*/  FFMA.FTZ R199, R199, UR10, -R208.reuse ;  /* 0x0000000ac7c77c23 */ /* 0x100fe200080108d0 */
[----:B------:R-:W-:-:S01]  /*77a0*/  FFMA.FTZ R201, R201, UR10, -R208 ;  /* 0x0000000ac9c97c23 */ /* 0x000fc200080108d0 */
[----:B------:R-:W-:Y:S01]  /*77b0*/  FFMA.FTZ R200, R200, UR10, -R208 ;  /* 0x0000000ac8c87c23 */ /* 0x000fe200080108d0 */
[----:B------:R-:W-:-:S01]  /*77c0*/  FADD.FTZ R3, R8, R3 ;  /* 0x0000000308037221 */ /* 0x000fc20000010000 */
[--C-:B------:R-:W-:Y:S01]  /*77d0*/  FFMA.FTZ R202, R202, UR10, -R208.reuse ;  /* 0x0000000acaca7c23 */ /* 0x100fe200080108d0 */
[----:B------:R-:W-:-:S01]  /*77e0*/  FFMA.FTZ R204, R204, UR10, -R208 ;  /* 0x0000000acccc7c23 */ /* 0x000fc200080108d0 */
[----:B------:R-:W0:Y:S01]  /*77f0*/  MUFU.EX2 R11, R11 ;  /* 0x0000000b000b7308 */ /* 0x000e220000000800 */
[----:B-1----:R-:W-:-:S01]  /*7800*/  FFMA.FTZ R2, R193, R2, R7 ;  /* 0x00000002c1027223 */ /* 0x002fc20000010007 */
[----:B------:R2:W-:Y:S06]  /*7810*/  BAR.ARV R4, 0x100 ;  /* 0x000400040000751d */ /* 0x0005ec0000002000 */
[----:B------:R-:W1:Y:S01]  /*7820*/  MUFU.EX2 R13, R13 ;  /* 0x0000000d000d7308 */ /* 0x000e620000000800 */
[----:B------:R-:W-:-:S01]  /*7830*/  FFMA.FTZ R205, R205, UR10, -R208 ;  /* 0x0000000acdcd7c23 */ /* 0x000fc200080108d0 */
[----:B--2---:R-:W-:Y:S01]  /*7840*/  FADD.FTZ R4, R9, R2 ;  /* 0x0000000209047221 */ /* 0x004fe20000010000 */
[----:B------:R-:W-:-:S01]  /*7850*/  FADD.FTZ R2, R10, R3 ;  /* 0x000000030a027221 */ /* 0x000fc20000010000 */
[--C-:B------:R-:W-:Y:S01]  /*7860*/  FFMA.FTZ R206, R206, UR10, -R208.reuse ;  /* 0x0000000acece7c23 */ /* 0x100fe200080108d0 */
[----:B------:R-:W-:-:S02]  /*7870*/  FFMA.FTZ R184, R184, UR10, -R208 ;  /* 0x0000000ab8b87c23 */ /* 0x000fc400080108d0 */
[----:B------:R-:W-:Y:S01]  /*7880*/  FADD.FTZ R2, R12, R2 ;  /* 0x000000020c027221 */ /* 0x000fe20000010000 */
[----:B------:R-:W2:Y:S01]  /*7890*/  MUFU.EX2 R20, R20 ;  /* 0x0000001400147308 */ /* 0x000ea20000000800 */
[----:B0-----:R-:W-:-:S02]  /*78a0*/  FADD.FTZ R3, R11, R4 ;  /* 0x000000040b037221 */ /* 0x001fc40000010000 */
[----:B------:R-:W-:-:S04]  /*78b0*/  FADD.FTZ R2, R14, R2 ;  /* 0x000000020e027221 */ /* 0x000fc80000010000 */
[----:B------:R-:W-:Y:S01]  /*78c0*/  FADD.FTZ R2, R15, R2 ;  /* 0x000000020f027221 */ /* 0x000fe20000010000 */
[----:B------:R-:W0:Y:S01]  /*78d0*/  MUFU.EX2 R21, R21 ;  /* 0x0000001500157308 */ /* 0x000e220000000800 */
[----:B-1----:R-:W-:-:S02]  /*78e0*/  FADD.FTZ R3, R13, R3 ;  /* 0x000000030d037221 */ /* 0x002fc40000010000 */
[----:B------:R-:W-:-:S04]  /*78f0*/  FADD.FTZ R2, R152, R2 ;  /* 0x0000000298027221 */ /* 0x000fc80000010000 */
[----:B------:R-:W-:Y:S01]  /*7900*/  FADD.FTZ R2, R153, R2 ;  /* 0x0000000299027221 */ /* 0x000fe20000010000 */
[----:B------:R-:W1:Y:S01]  /*7910*/  MUFU.EX2 R154, R154 ;  /* 0x0000009a009a7308 */ /* 0x000e620000000800 */
[----:B--2---:R-:W-:-:S02]  /*7920*/  FADD.FTZ R3, R20, R3 ;  /* 0x0000000314037221 */ /* 0x004fc40000010000 */
[----:B------:R-:W-:-:S04]  /*7930*/  FADD.FTZ R2, R156, R2 ;  /* 0x000000029c027221 */ /* 0x000fc80000010000 */
        /* <DEDUP_REMOVED lines=21> */
[----:B------:R0:W3:Y:S01]  /*7a90*/  MUFU.EX2 R5, R207 ;  /* 0x000000cf00057308 */ /* 0x0000e20000000800 */
[----:B-1----:R-:W-:-:S07]  /*7aa0*/  FADD.FTZ R3, R178, R3 ;  /* 0x00000003b2037221 */ /* 0x002fce0000010000 */
[----:B------:R-:W1:Y:S01]  /*7ab0*/  MUFU.EX2 R183, R183 ;  /* 0x000000b700b77308 */ /* 0x000e620000000800 */
[----:B--2---:R-:W-:-:S01]  /*7ac0*/  FADD.FTZ R3, R179, R3 ;  /* 0x00000003b3037221 */ /* 0x004fc20000010000 */
[----:B0-----:R-:W-:-:S05]  /*7ad0*/  IMAD.U32 R207, RZ, RZ, UR58 ;  /* 0x0000003affcf7e24 */ /* 0x001fca000f8e00ff */
[----:B------:R-:W-:Y:S01]  /*7ae0*/  @!P0 LEA R207, R207, UR41, 0x3 ;  /* 0x00000029cfcf8c11 */ /* 0x000fe2000f8e18ff */
[----:B------:R-:W0:Y:S01]  /*7af0*/  MUFU.EX2 R165, R165 ;  /* 0x000000a500a57308 */ /* 0x000e220000000800 */
[----:B---3--:R-:W-:-:S03]  /*7b00*/  FADD.FTZ R3, R5, R3 ;  /* 0x0000000305037221 */ /* 0x008fc60000010000 */
[----:B------:R-:W-:-:S04]  /*7b10*/  @!P0 VIADD R207, R207, 0x38840 ;  /* 0x00038840cfcf8836 */ /* 0x000fc80000000000 */
[----:B------:R-:W2:Y:S01]  /*7b20*/  MUFU.EX2 R186, R186 ;  /* 0x000000ba00ba7308 */ /* 0x000ea20000000800 */
[----:B-1----:R-:W-:-:S01]  /*7b30*/  FADD.FTZ R3, R183, R3 ;  /* 0x00000003b7037221 */ /* 0x002fc20000010000 */
[----:B------:R-:W-:-:S04]  /*7b40*/  @!P0 PRMT R207, RZ, 0x654, R207 ;  /* 0x00000654ffcf8816 */ /* 0x000fc800000000cf */
[----:B------:R1:W-:Y:S02]  /*7b50*/  @!P0 SYNCS.ARRIVE.TRANS64.RED.A1T0 RZ, [R207+URZ], RZ ;  /* 0x000000ffcfff89a7 */ /* 0x0003e4000810043f */
[----:B------:R-:W3:Y:S01]  /*7b60*/  MUFU.EX2 R166, R166 ;  /* 0x000000a600a67308 */ /* 0x000ee20000000800 */
[----:B0-----:R-:W-:-:S07]  /*7b70*/  FADD.FTZ R2, R165, R2 ;  /* 0x00000002a5027221 */ /* 0x001fce0000010000 */
[----:B------:R-:W0:Y:S01]  /*7b80*/  MUFU.EX2 R203, R203 ;  /* 0x000000cb00cb7308 */ /* 0x000e220000000800 */
[----:B--2---:R-:W-:-:S07]  /*7b90*/  FADD.FTZ R3, R186, R3 ;  /* 0x00000003ba037221 */ /* 0x004fce0000010000 */
[----:B------:R-:W2:Y:S01]  /*7ba0*/  MUFU.EX2 R167, R167 ;  /* 0x000000a700a77308 */ /* 0x000ea20000000800 */
[----:B---3--:R-:W-:-:S07]  /*7bb0*/  FADD.FTZ R2, R166, R2 ;  /* 0x00000002a6027221 */ /* 0x008fce0000010000 */
        /* <DEDUP_REMOVED lines=53> */
[----:B---3--:R-:W-:-:S01]  /*7f10*/  FADD.FTZ R4, R206, R3 ;  /* 0x00000003ce047221 */ /* 0x008fc20000010000 */
[----:B0-----:R-:W-:-:S03]  /*7f20*/  FADD.FTZ R3, R187, R2 ;  /* 0x00000002bb037221 */ /* 0x001fc60000010000 */
[----:B--2---:R-:W-:Y:S01]  /*7f30*/  FADD.FTZ R2, R184, R4 ;  /* 0x00000004b8027221 */ /* 0x004fe20000010000 */
[----:B-1----:R-:W-:Y:S06]  /*7f40*/  @!P1 BRA `(.L_x_2283) ;  /* 0x0000000000049947 */ /* 0x002fec0003800000 */
[----:B------:R-:W-:Y:S01]  /*7f50*/  BPT.TRAP 0x1 ;  /* 0x000000040000795c */ /* 0x000fe20000300000 */
.L_x_2283:
[----:B------:R-:W-:Y:S01]  /*7f60*/  UISETP.GT.AND UP1, UPT, UR57, UR56, UPT ;  /* 0x000000383900728c */ /* 0x000fe2000bf24270 */
[----:B------:R-:W-:Y:S01]  /*7f70*/  F2FP.SATFINITE.E4M3.F32.PACK_AB_MERGE_C R10, R12, R10, RZ ;  /* 0x0000000a0c0a723e */ /* 0x000fe200048070ff */
[----:B------:R-:W-:Y:S01]  /*7f80*/  ULEA UR6, UR59, UR41, 0x3 ;  /* 0x000000293b067291 */ /* 0x000fe2000f8e183f */
[----:B------:R-:W-:Y:S01]  /*7f90*/  F2FP.SATFINITE.E4M3.F32.PACK_AB_MERGE_C R11, R13, R11, RZ ;  /* 0x0000000b0d0b723e */ /* 0x000fe200048070ff */
[----:B------:R-:W-:Y:S01]  /*7fa0*/  UIADD3 UR57, UR57, -0x1, URZ ;  /* 0xffffffff39397890 */ /* 0x000fe2000fffe03f */
[----:B------:R-:W-:Y:S01]  /*7fb0*/  F2FP.SATFINITE.E4M3.F32.PACK_AB_MERGE_C R152, R153, R152, RZ ;  /* 0x000000989998723e */ /* 0x000fe200048070ff */
[----:B------:R-:W-:Y:S01]  /*7fc0*/  UIADD3 UR6, UR6, 0x38860, URZ ;  /* 0x0003886006067890 */ /* 0x000fe2000fffe03f */
[----:B------:R-:W-:Y:S01]  /*7fd0*/  PLOP3.LUT P3, PT, PT, PT, UP1, 0x80, 0x0 ;  /* 0x000000000000781c */ /* 0x000fe20003f6f018 */
[----:B------:R-:W-:Y:S01]  /*7fe0*/  UMOV UR60, UR47 ;  /* 0x0000002f003c7c82 */ /* 0x000fe20008000000 */
[----:B------:R-:W-:Y:S01]  /*7ff0*/  F2FP.SATFINITE.E4M3.F32.PACK_AB_MERGE_C R154, R155, R154, RZ ;  /* 0x0000009a9b9a723e */ /* 0x000fe200048070ff */
[----:B------:R-:W-:Y:S01]  /*8000*/  UPRMT UR6, UR40, 0x654, UR6 ;  /* 0x0000065428067896 */ /* 0x000fe20008000006 */
        /* <DEDUP_REMOVED lines=8> */
[----:B------:R-:W-:Y:S01]  /*8090*/  F2FP.SATFINITE.E4M3.F32.PACK_AB_MERGE_C R10, R8, R6, R10 ;  /* 0x00000006080a723e */ /* 0x000fe2000480700a */
[----:B------:R-:W-:Y:S01]  /*80a0*/  SYNCS.ARRIVE.TRANS64.RED.A1T0 RZ, [UR6], RZ ;  /* 0x000000ffffff79a7 */ /* 0x000fe20008100406 */
        /* <DEDUP_REMOVED lines=158> */
[----:B------:R-:W-:Y:S06]  /*8a90*/  @P3 BRA `(.L_x_2284) ;  /* 0xffffffc800c83947 */ /* 0x000fec000383ffff */
[----:B------:R-:W-:-:S05]  /*8aa0*/  UMOV UR55, UR58 ;  /* 0x0000003a00377c82 */ /* 0x000fca0008000000 */
.L_x_2274:
[----:B------:R-:W-:-:S06]  /*8ab0*/  UISETP.GE.AND UP0, UPT, UR57, UR39, UPT ;  /* 0x000000273900728c */ /* 0x000fcc000bf06270 */
[----:B------:R-:W-:-:S13]  /*8ac0*/  PLOP3.LUT P2, PT, PT, PT, UP0, 0x80, 0x0 ;  /* 0x000000000000781c */ /* 0x000fda0003f4f008 */
[----:B------:R-:W-:Y:S05]  /*8ad0*/  @!P2 BRA `(.L_x_2285) ;  /* 0x0000002800e8a947 */ /* 0x000fea0003800000 */
[----:B------:R-:W-:Y:S01]  /*8ae0*/  IMAD.MOV.U32 R4, RZ, RZ, R185 ;  /* 0x000000ffff047224 */ /* 0x000fe200078e00b9 */
[----:B------:R-:W-:Y:S01]  /*8af0*/  UMOV UR56, UR47 ;  /* 0x0000002f00387c82 */ /* 0x000fe20008000000 */
[----:B------:R-:W-:Y:S01]  /*8b00*/  IMAD.MOV.U32 R5, RZ, RZ, R188 ;  /* 0x000000ffff057224 */ /* 0x000fe200078e00bc */
[----:B------:R-:W-:Y:S01]  /*8b10*/  UMOV UR54, UR55 ;  /* 0x0000003700367c82 */ /* 0x000fe20008000000 */
[----:B------:R-:W-:-:S05]  /*8b20*/  ULDC UR51, c[0x0][0x988] ;  /* 0x0002620000337ab9 */ /* 0x000fca0000000800 */
.L_x_2295:
[----:B------:R-:W-:Y:S01]  /*8b30*/  UIADD3 UR55, UR54, 0x1, URZ ;  /* 0x0000000136377890 */ /* 0x000fe2000fffe03f */
[----:B------:R-:W-:-:S03]  /*8b40*/  ISETP.NE.AND P3, PT, RZ, UR45, PT ;  /* 0x0000002dff007c0c */ /* 0x000fc6000bf65270 */
[----:B------:R-:W-:-:S04]  /*8b50*/  UISETP.NE.AND UP0, UPT, UR55, 0x2, UPT ;  /* 0x000000023700788c */ /* 0x000fc8000bf05270 */
[----:B------:R-:W-:Y:S02]  /*8b60*/  USEL UR47, URZ, 0x1, UP0 ;  /* 0x000000013f2f7887 */ /* 0x000fe40008000000 */
[----:B------:R-:W-:Y:S02]  /*8b70*/  USEL UR55, UR55, URZ, UP0 ;  /* 0x0000003f37377287 */ /* 0x000fe40008000000 */
[----:B------:R-:W-:Y:S02]  /*8b80*/  ULOP3.LUT UR47, UR56, UR47, URZ, 0x3c, !UPT ;  /* 0x0000002f382f7292 */ /* 0x000fe4000f8e3c3f */
[----:B--2---:R-:W-:Y:S10]  /*8b90*/  @P3 BRA `(.L_x_2286) ;  /* 0x00000000002c3947 */ /* 0x004ff40003800000 */
[----:B------:R-:W-:Y:S05]  /*8ba0*/  @!P1 BRA `(.L_x_2287) ;  /* 0x0000000000049947 */ /* 0x000fea0003800000 */
[----:B------:R-:W-:Y:S01]  /*8bb0*/  BPT.TRAP 0x1 ;  /* 0x000000040000795c */ /* 0x000fe20000300000 */
.L_x_2287:
[----:B------:R-:W-:Y:S01]  /*8bc0*/  ULEA UR6, UR55, UR41, 0x3 ;  /* 0x0000002937067291 */ /* 0x000fe2000f8e183f */
[----:B------:R-:W-:-:S05]  /*8bd0*/  IMAD.U32 R6, RZ, RZ, UR47 ;  /* 0x0000002fff067e24 */ /* 0x000fca000f8e00ff */
[----:B------:R-:W-:-:S04]  /*8be0*/  SHF.L.U32 R6, R6, 0x1f, RZ ;  /* 0x0000001f06067819 */ /* 0x000fc800000006ff */
[----:B------:R0:W1:Y:S01]  /*8bf0*/  SYNCS.PHASECHK.TRANS64.TRYWAIT P2, [UR6+0x38830], R6 ;  /* 0x03883006ff0075a7 */ /* 0x0000620008040146 */
[----:B------:R-:W-:Y:S05]  /*8c00*/  @!P1 BRA `(.L_x_2288) ;  /* 0x0000000000049947 */ /* 0x000fea0003800000 */
[----:B------:R-:W-:Y:S01]  /*8c10*/  BPT.TRAP 0x1 ;  /* 0x000000040000795c */ /* 0x000fe20000300000 */
.L_x_2288:
[----:B-1----:R-:W-:Y:S05]  /*8c20*/  @P2 BRA `(.L_x_2286) ;  /* 0x0000000000082947 */ /* 0x002fea0003800000 */
[----:B------:R-:W1:Y:S02]  /*8c30*/  SYNCS.PHASECHK.TRANS64.TRYWAIT P2, [UR6+0x38830], R6 ;  /* 0x03883006ff0075a7 */ /* 0x000e640008040146 */
[----:B-1----:R-:W-:Y:S05]  /*8c40*/  @!P2 BRA `(.L_x_2289) ;  /* 0x000001080000a947 */ /* 0x002fea0003800000 */
.L_x_2286:
[----:B-1----:R-:W1:Y:S01]  /*8c50*/  S2R R7, SR_TID.X ;  /* 0x0000000000077919 */ /* 0x002e620000002100 */
[----:B------:R-:W-:Y:S01]  /*8c60*/  ULEA UR34, UR55, UR50, 0xb ;  /* 0x0000003237227291 */ /* 0x000fe2000f8e583f */
[----:B------:R-:W-:Y:S01]  /*8c70*/  UMOV UR35, 0x40000040 ;  /* 0x4000004000237882 */ /* 0x000fe20000000000 */
[----:B------:R-:W-:Y:S02]  /*8c80*/  UMOV UR7, 0x40000040 ;  /* 0x4000004000077882 */ /* 0x000fe40000000000 */
[----:B------:R-:W-:Y:S02]  /*8c90*/  UIADD3 UR6, UR34, 0x2, URZ ;  /* 0x0000000222067890 */ /* 0x000fe4000fffe03f */
        /* <DEDUP_REMOVED lines=42> */
.L_x_2291:
[----:B------:R-:W-:Y:S01]  /*8f40*/  ULEA UR6, UR54, UR41, 0x3 ;  /* 0x0000002936067291 */ /* 0x000fe2000f8e183f */
[----:B------:R-:W-:-:S05]  /*8f50*/  IMAD.U32 R6, RZ, RZ, UR56 ;  /* 0x00000038ff067e24 */ /* 0x000fca000f8e00ff */
[----:B------:R-:W-:-:S04]  /*8f60*/  SHF.L.U32 R6, R6, 0x1f, RZ ;  /* 0x0000001f06067819 */ /* 0x000fc800000006ff */
[----:B------:R0:W1:Y:S01]  /*8f70*/  SYNCS.PHASECHK.TRANS64.TRYWAIT P2, [UR6+0x38850], R6 ;  /* 0x03885006ff0075a7 */ /* 0x0000620008040146 */
[----:B------:R-:W-:Y:S05]  /*8f80*/  @!P1 BRA `(.L_x_2292) ;  /* 0x0000000000049947 */ /* 0x000fea0003800000 */
[----:B------:R-:W-:Y:S01]  /*8f90*/  BPT.TRAP 0x1 ;  /* 0x000000040000795c */ /* 0x000fe20000300000 */
.L_x_2292:
[----:B-1----:R-:W-:Y:S05]  /*8fa0*/  @P2 BRA `(.L_x_2290) ;  /* 0x0000000000082947 */ /* 0x002fea0003800000 */
[----:B------:R-:W1:Y:S02]  /*8fb0*/  SYNCS.PHASECHK.TRANS64.TRYWAIT P2, [UR6+0x38850], R6 ;  /* 0x03885006ff0075a7 */ /* 0x000e640008040146 */
[----:B-1----:R-:W-:Y:S05]  /*8fc0*/  @!P2 BRA `(.L_x_2293) ;  /* 0x000001040038a947 */ /* 0x002fea0003800000 */
.L_x_2290:
[----:B------:R-:W-:Y:S01]  /*8fd0*/  UIADD3 UR6, UR41, 0x400, URZ ;  /* 0x0000040029067890 */ /* 0x000fe2000fffe03f */
[----:B------:R-:W-:Y:S01]  /*8fe0*/  WARPGROUP.ARRIVE ;  /* 0x00000000000079c5 */ /* 0x000fe20000000000 */
[----:B------:R-:W-:Y:S01]  /*8ff0*/  UMOV UR7, 0x40000040 ;  /* 0x4000004000077882 */ /* 0x000fe20000000000 */
[C---:B01----:R-:W-:Y:S01]  /*9000*/  FMUL.FTZ R6, R0.reuse, R152 ;  /* 0x0000009800067220 */ /* 0x043fe20000410000 */
[----:B------:R-:W-:Y:S01]  /*9010*/  USHF.R.U32.HI UR6, URZ, 0x4, UR6 ;  /* 0x000000043f067899 */ /* 0x000fe20008011606 */
[C---:B------:R-:W-:Y:S01]  /*9020*/  FMUL.FTZ R8, R0.reuse, R154 ;  /* 0x0000009a00087220 */ /* 0x040fe20000410000 */
[C---:B------:R-:W-:Y:S01]  /*9030*/  FMUL.FTZ R7, R0.reuse, R153 ;  /* 0x0000009900077220 */ /* 0x040fe20000410000 */
[C---:B------:R-:W-:Y:S01]  /*9040*/  FMUL.FTZ R9, R0.reuse, R155 ;  /* 0x0000009b00097220 */ /* 0x040fe20000410000 */
[----:B------:R-:W-:Y:S01]  /*9050*/  ULOP3.LUT UR6, UR6, 0x3fff, URZ, 0xc0, !UPT ;  /* 0x00003fff06067892 */ /* 0x000fe2000f8ec03f */
[----:B------:R-:W0:Y:S01]  /*9060*/  MUFU.TANH R6, R6 ;  /* 0x0000000600067308 */ /* 0x000e220000002400 */
[C---:B------:R-:W-:Y:S01]  /*9070*/  FMUL.FTZ R10, R0.reuse, R156 ;  /* 0x0000009c000a7220 */ /* 0x040fe20000410000 */
[C---:B------:R-:W-:Y:S01]  /*9080*/  FMUL.FTZ R12, R0.reuse, R158 ;  /* 0x0000009e000c7220 */ /* 0x040fe20000410000 */
[----:B------:R-:W-:Y:S01]  /*9090*/  ULOP3.LUT UR6, UR6, 0x10000, URZ, 0xfc, !UPT ;  /* 0x0001000006067892 */ /* 0x000fe2000f8efc3f */
[C---:B------:R-:W-:Y:S01]  /*90a0*/  FMUL.FTZ R11, R0.reuse, R157 ;  /* 0x0000009d000b7220 */ /* 0x040fe20000410000 */
[C---:B------:R-:W-:Y:S01]  /*90b0*/  FMUL.FTZ R13, R0.reuse, R159 ;  /* 0x0000009f000d7220 */ /* 0x040fe20000410000 */
[C---:B------:R-:W-:Y:S01]  /*90c0*/  FMUL.FTZ R14, R0.reuse, R160 ;  /* 0x000000a0000e7220 */ /* 0x040fe20000410000 */
[----:B------:R-:W-:Y:S01]  /*90d0*/  ULEA UR10, UR54, UR6, 0xb ;  /* 0x00000006360a7291 */ /* 0x000fe2000f8e583f */
[----:B------:R-:W1:Y:S01]  /*90e0*/  MUFU.TANH R8, R8 ;  /* 0x0000000800087308 */ /* 0x000e620000002400 */
[C---:B------:R-:W-:Y:S01]  /*90f0*/  FMUL.FTZ R20, R0.reuse, R162 ;  /* 0x000000a200147220 */ /* 0x040fe20000410000 */
[C---:B------:R-:W-:Y:S01]  /*9100*/  FMUL.FTZ R15, R0.reuse, R161 ;  /* 0x000000a1000f7220 */ /* 0x040fe20000410000 */
[C---:B------:R-:W-:Y:S01]  /*9110*/  FMUL.FTZ R152, R0.reuse, R164 ;  /* 0x000000a400987220 */ /* 0x040fe20000410000 */
[C---:B------:R-:W-:Y:S01]  /*9120*/  FMUL.FTZ R21, R0.reuse, R163 ;  /* 0x000000a300157220 */ /* 0x040fe20000410000 */
[C---:B------:R-:W-:Y:S01]  /*9130*/  FMUL.FTZ R164, R0.reuse, R176 ;  /* 0x000000b000a47220 */ /* 0x040fe20000410000 */
[----:B------:R-:W-:Y:S01]  /*9140*/  UMOV UR6, UR10 ;  /* 0x0000000a00067c82 */ /* 0x000fe20008000000 */
[C---:B------:R-:W-:Y:S01]  /*9150*/  FMUL.FTZ R161, R0.reuse, R173 ;  /* 0x000000ad00a17220 */ /* 0x040fe20000410000 */
[----:B------:R-:W-:Y:S01]  /*9160*/  QGMMA.64x256x32.F32.E4M3.E4M3 R24, R228, gdesc[UR4], R24, gsb0 ;  /* 0x03e00004e4187df3 */ /* 0x000fe20008000818 */
[----:B------:R-:W-:Y:S01]  /*9170*/  UIADD3 UR6, UR10, 0x2, URZ ;  /* 0x000000020a067890 */ /* 0x000fe2000fffe03f */
[----:B------:R-:W2:Y:S01]  /*9180*/  MUFU.TANH R7, R7 ;  /* 0x0000000700077308 */ /* 0x000ea20000002400 */
[----:B------:R-:W-:Y:S01]  /*9190*/  UMOV UR7, 0x40000040 ;  /* 0x4000004000077882 */ /* 0x000fe20000000000 */
[C---:B------:R-:W-:Y:S01]  /*91a0*/  FMUL.FTZ R176, R0.reuse, R188 ;  /* 0x000000bc00b07220 */ /* 0x040fe20000410000 */
[----:B------:R-:W-:Y:S01]  /*91b0*/  FMUL.FTZ R173, R0, R185 ;  /* 0x000000b900ad7220 */ /* 0x000fe20000410000 */
[----:B0-----:R-:W-:Y:S01]  /*91c0*/  FMNMX.FTZ R188, R6, R5, !PT ;  /* 0x0000000506bc7209 */ /* 0x001fe20007810000 */
[C---:B------:R-:W-:Y:S01]  /*91d0*/  FMUL.FTZ R154, R0.reuse, R166 ;  /* 0x000000a6009a7220 */ /* 0x040fe20000410000 */
[----:B------:R-:W-:Y:S01]  /*91e0*/  FMUL.FTZ R153, R0, R165 ;  /* 0x000000a500997220 */ /* 0x000fe20000410000 */
        /* <DEDUP_REMOVED lines=60> */
[----:B------:R-:W-:-:S05]  /*95b0*/  FMUL.FTZ R205, R0, R215 ;  /* 0x000000d700cd7220 */ /* 0x000fca0000410000 */
        /* <DEDUP_REMOVED lines=64> */
[----:B0-----:R-:W-:-:S05]  /*99c0*/  SHF.R.U32.HI R231, RZ, 0x7, R231 ;  /* 0x00000007ffe77819 */ /* 0x001fca00000116e7 */
        /* <DEDUP_REMOVED lines=57> */
[----:B------:R-:W-:Y:S02]  /*9d60*/  WARPGROUP.DEPBAR.LE gsb0, 0x0 ;  /* 0x00008000000079c5 */ /* 0x000fe40000010000 */
[----:B------:R-:W-:-:S06]  /*9d70*/  WARPGROUP.ARRIVE ;  /* 0x00000000000079c5 */ /* 0x000fcc0000000000 */
[----:B------:R-:W-:Y:S01]  /*9d80*/  QGMMA.64x256x32.F32.E4M3.E4M3 R24, R220, gdesc[UR4], R24, gsb0 ;  /* 0x03e00004dc187df3 */ /* 0x000fe20008000818 */
[----:B------:R-:W-:Y:S01]  /*9d90*/  UIADD3 UR6, UR10, 0x6, URZ ;  /* 0x000000060a067890 */ /* 0x000fe2000fffe03f */
[----:B0-----:R-:W-:Y:S01]  /*9da0*/  FMNMX.FTZ R188, R188, R207, !PT ;  /* 0x000000cfbcbc7209 */ /* 0x001fe20007810000 */
[----:B------:R-:W-:Y:S01]  /*9db0*/  UMOV UR7, 0x40000040 ;  /* 0x4000004000077882 */ /* 0x000fe20000000000 */
[----:B------:R-:W-:Y:S02]  /*9dc0*/  UMOV UR10, UR51 ;  /* 0x00000033000a7c82 */ /* 0x000fe40008000000 */
[----:B------:R-:W-:Y:S02]  /*9dd0*/  IMAD.U32 R207, RZ, RZ, UR10 ;  /* 0x0000000affcf7e24 */ /* 0x000fe4000f8e00ff */
[----:B------:R-:W-:-:S01]  /*9de0*/  FADD.FTZ R5, -R188, R5 ;  /* 0x00000005bc057221 */ /* 0x000fc20000010100 */
[----:B-1----:R-:W-:Y:S01]  /*9df0*/  FMNMX.FTZ R185, R185, R206, !PT ;  /* 0x000000ceb9b97209 */ /* 0x002fe20007810000 */
[----:B------:R-:W-:-:S02]  /*9e00*/  IMAD.U32 R206, RZ, RZ, UR10 ;  /* 0x0000000affce7e24 */ /* 0x000fc4000f8e00ff */
[----:B------:R-:W-:Y:S01]  /*9e10*/  FFMA.FTZ R207, R188, R207, -8 ;  /* 0xc1000000bccf7423 */ /* 0x000fe200000100cf */
[----:B------:R-:W-:Y:S01]  /*9e20*/  FMUL.FTZ R5, R5, UR10 ;  /* 0x0000000a05057c20 */ /* 0x000fe20008410000 */
[C---:B------:R-:W-:Y:S01]  /*9e30*/  FADD.FTZ R4, -R185.reuse, R4 ;  /* 0x00000004b9047221 */ /* 0x040fe20000010100 */
[----:B------:R-:W-:-:S01]  /*9e40*/  FFMA.FTZ R206, R185, R206, -8 ;  /* 0xc1000000b9ce7423 */ /* 0x000fc200000100ce */
[--C-:B------:R-:W-:Y:S01]  /*9e50*/  FFMA.FTZ R6, R6, UR10, -R207.reuse ;  /* 0x0000000a06067c23 */ /* 0x100fe200080108cf */
[----:B------:R-:W-:-:S01]  /*9e60*/  FFMA.FTZ R7, R7, UR10, -R207 ;  /* 0x0000000a07077c23 */ /* 0x000fc200080108cf */
[----:B------:R-:W-:Y:S01]  /*9e70*/  FMUL.FTZ R4, R4, UR10 ;  /* 0x0000000a04047c20 */ /* 0x000fe20008410000 */
[----:B------:R-:W-:-:S01]  /*9e80*/  FFMA.FTZ R8, R8, UR10, -R206 ;  /* 0x0000000a08087c23 */ /* 0x000fc200080108ce */
[----:B------:R-:W-:Y:S01]  /*9e90*/  FFMA.FTZ R9, R9, UR10, -R206 ;  /* 0x0000000a09097c23 */ /* 0x000fe200080108ce */
[----:B------:R-:W-:Y:S01]  /*9ea0*/  MUFU.EX2 R5, R5 ;  /* 0x0000000500057308 */ /* 0x000fe20000000800 */
[----:B------:R-:W-:-:S01]  /*9eb0*/  FFMA.FTZ R10, R10, UR10, -R207 ;  /* 0x0000000a0a0a7c23 */ /* 0x000fc200080108cf */
[----:B------:R-:W-:Y:S01]  /*9ec0*/  FFMA.FTZ R12, R12, UR10, -R206 ;  /* 0x0000000a0c0c7c23 */ /* 0x000fe200080108ce */
[----:B------:R-:W-:-:S01]  /*9ed0*/  FFMA.FTZ R11, R11, UR10, -R207 ;  /* 0x0000000a0b0b7c23 */ /* 0x000fc200080108cf */
[----:B------:R-:W-:Y:S01]  /*9ee0*/  FFMA.FTZ R13, R13, UR10, -R206 ;  /* 0x0000000a0d0d7c23 */ /* 0x000fe200080108ce */
[----:B------:R-:W-:-:S01]  /*9ef0*/  FFMA.FTZ R14, R14, UR10, -R207 ;  /* 0x0000000a0e0e7c23 */ /* 0x000fc200080108cf */
[----:B------:R-:W-:Y:S01]  /*9f00*/  FFMA.FTZ R20, R20, UR10, -R206 ;  /* 0x0000000a14147c23 */ /* 0x000fe200080108ce */
[----:B------:R-:W-:-:S01]  /*9f10*/  FFMA.FTZ R15, R15, UR10, -R207 ;  /* 0x0000000a0f0f7c23 */ /* 0x000fc200080108cf */
[----:B------:R-:W0:Y:S01]  /*9f20*/  MUFU.EX2 R6, R6 ;  /* 0x0000000600067308 */ /* 0x000e220000000800 */
[----:B------:R-:W-:-:S01]  /*9f30*/  FFMA.FTZ R21, R21, UR10, -R206 ;  /* 0x0000000a15157c23 */ /* 0x000fc200080108ce */
[----:B------:R-:W-:Y:S01]  /*9f40*/  FFMA.FTZ R152, R152, UR10, -R207 ;  /* 0x0000000a98987c23 */ /* 0x000fe200080108cf */
        /* <DEDUP_REMOVED lines=31> */
[----:B------:R-:W-:Y:S01]  /*a140*/  FFMA.FTZ R205, R205, UR10, -R206 ;  /* 0x0000000acdcd7c23 */ /* 0x000fe200080108ce */
        /* <DEDUP_REMOVED lines=10> */
[----:B------:R-:W-:-:S01]  /*a1f0*/  FFMA.FTZ R169, R169, UR10, -R207 ;  /* 0x0000000aa9a97c23 */ /* 0x000fc200080108cf */
[--C-:B------:R-:W-:Y:S01]  /*a200*/  FFMA.FTZ R172, R172, UR10, -R207.reuse ;  /* 0x0000000aacac7c23 */ /* 0x100fe200080108cf */
[----:B------:R-:W-:-:S01]  /*a210*/  FFMA.FTZ R173, R173, UR10, -R207 ;  /* 0x0000000aadad7c23 */ /* 0x000fc200080108cf */
[----:B------:R-:W0:Y:S01]  /*a220*/  MUFU.EX2 R12, R12 ;  /* 0x0000000c000c7308 */ /* 0x000e220000000800 */
[----:B--2---:R-:W-:-:S01]  /*a230*/  FADD.FTZ R206, R9, R2 ;  /* 0x0000000209ce7221 */ /* 0x004fc20000010000 */
[--C-:B------:R-:W-:Y:S01]  /*a240*/  FFMA.FTZ R176, R176, UR10, -R207.reuse ;  /* 0x0000000ab0b07c23 */ /* 0x100fe200080108cf */
[----:B------:R-:W-:-:S01]  /*a250*/  FFMA.FTZ R177, R177, UR10, -R207 ;  /* 0x0000000ab1b17c23 */ /* 0x000fc200080108cf */
        /* <DEDUP_REMOVED lines=15> */
[----:B------:R-:W-:-:S05]  /*a350*/  FFMA.FTZ R207, R203, UR10, -R207 ;  /* 0x0000000acbcf7c23 */ /* 0x000fca00080108cf */
        /* <DEDUP_REMOVED lines=43> */
[----:B------:R-:W-:Y:S02]  /*a610*/  WARPGROUP.DEPBAR.LE gsb0, 0x0 ;  /* 0x00008000000079c5 */ /* 0x000fe40000010000 */
[----:B------:R-:W-:Y:S01]  /*a620*/  WARPGROUP.ARRIVE ;  /* 0x00000000000079c5 */ /* 0x000fe20000000000 */
[----:B--2---:R-:W-:-:S04]  /*a630*/  FADD.FTZ R3, R167, R3 ;  /* 0x00000003a7037221 */ /* 0x004fc80000010000 */
[----:B------:R-:W2:Y:S01]  /*a640*/  MUFU.EX2 R169, R169 ;  /* 0x000000a900a97308 */ /* 0x000ea20000000800 */
[----:B------:R-:W-:Y:S01]  /*a650*/  QGMMA.64x256x32.F32.E4M3.E4M3 R24, R216, gdesc[UR4], R24, gsb0 ;  /* 0x03e00004d8187df3 */ /* 0x000fe20008000818 */
[----:B-1----:R-:W-:-:S06]  /*a660*/  FADD.FTZ R2, R168, R2 ;  /* 0x00000002a8027221 */ /* 0x002fcc0000010000 */
        /* <DEDUP_REMOVED lines=60> */
[----:B------:R1:W-:Y:S01]  /*aa30*/  MUFU.EX2 R202, R207 ;  /* 0x000000cf00ca7308 */ /* 0x0003e20000000800 */
[----:B0-----:R-:W-:-:S07]  /*aa40*/  FADD.FTZ R3, R201, R3 ;  /* 0x00000003c9037221 */ /* 0x001fce0000010000 */
[----:B------:R-:W0:Y:S01]  /*aa50*/  MUFU.EX2 R204, R204 ;  /* 0x000000cc00cc7308 */ /* 0x000e220000000800 */
[----:B-1----:R-:W-:Y:S02]  /*aa60*/  IMAD.U32 R207, RZ, RZ, UR55 ;  /* 0x00000037ffcf7e24 */ /* 0x002fe4000f8e00ff */
[----:B--2---:R-:W-:-:S03]  /*aa70*/  FADD.FTZ R2, R203, R2 ;  /* 0x00000002cb027221 */ /* 0x004fc60000010000 */
[----:B------:R-:W-:Y:S02]  /*aa80*/  @!P0 LEA R207, R207, UR41, 0x3 ;  /* 0x00000029cfcf8c11 */ /* 0x000fe4000f8e18ff */
[----:B------:R-:W1:Y:S03]  /*aa90*/  MUFU.EX2 R205, R205 ;  /* 0x000000cd00cd7308 */ /* 0x000e660000000800 */
[----:B------:R-:W-:Y:S01]  /*aaa0*/  @!P0 VIADD R207, R207, 0x38840 ;  /* 0x00038840cfcf8836 */ /* 0x000fe20000000000 */
[----:B------:R-:W-:-:S04]  /*aab0*/  WARPGROUP.DEPBAR.LE gsb0, 0x0 ;  /* 0x00008000000079c5 */ /* 0x000fc80000010000 */
[----:B------:R-:W-:Y:S01]  /*aac0*/  @!P0 PRMT R207, RZ, 0x654, R207 ;  /* 0x00000654ffcf8816 */ /* 0x000fe200000000cf */
[----:B------:R2:W-:Y:S06]  /*aad0*/  BAR.ARV R208, 0x100 ;  /* 0x000400d00000751d */ /* 0x0005ec0000002000 */
[----:B0-----:R-:W-:-:S01]  /*aae0*/  FADD.FTZ R206, R204, R3 ;  /* 0x00000003ccce7221 */ /* 0x001fc20000010000 */
[----:B------:R2:W-:Y:S01]  /*aaf0*/  @!P0 SYNCS.ARRIVE.TRANS64.RED.A1T0 RZ, [R207+URZ], RZ ;  /* 0x000000ffcfff89a7 */ /* 0x0005e2000810043f */
[----:B------:R-:W-:-:S02]  /*ab00*/  FADD.FTZ R3, R202, R2 ;  /* 0x00000002ca037221 */ /* 0x000fc40000010000 */
[----:B-1----:R-:W-:Y:S01]  /*ab10*/  FADD.FTZ R2, R205, R206 ;  /* 0x000000cecd027221 */ /* 0x002fe20000010000 */
[----:B------:R-:W-:Y:S06]  /*ab20*/  @!P1 BRA `(.L_x_2294) ;  /* 0x0000000000049947 */ /* 0x000fec0003800000 */
[----:B------:R-:W-:Y:S01]  /*ab30*/  BPT.TRAP 0x1 ;  /* 0x000000040000795c */ /* 0x000fe20000300000 */
.L_x_2294:
        /* <DEDUP_REMOVED lines=18> */
[-C--:B------:R-:W-:Y:S01]  /*ac60*/  FMUL.FTZ R28, R28, R5.reuse ;  /* 0x000000051c1c7220 */ /* 0x080fe20000410000 */
[----:B------:R-:W-:Y:S01]  /*ac70*/  F2FP.SATFINITE.E4M3.F32.PACK_AB_MERGE_C R10, R7, R6, R10 ;  /* 0x00000006070a723e */ /* 0x000fe2000480700a */
[----:B------:R-:W-:Y:S01]  /*ac80*/  SYNCS.ARRIVE.TRANS64.RED.A1T0 RZ, [UR6], RZ ;  /* 0x000000ffffff79a7 */ /* 0x000fe20008100406 */
        /* <DEDUP_REMOVED lines=157> */
[----:B------:R-:W-:Y:S01]  /*b660*/  IMAD.MOV.U32 R227, RZ, RZ, R170 ;  /* 0x000000ffffe37224 */ /* 0x000fe200078e00aa */
[----:B------:R-:W-:Y:S06]  /*b670*/  @P2 BRA `(.L_x_2295) ;  /* 0xffffffd4002c2947 */ /* 0x000fec000383ffff */
.L_x_2285:
[----:B------:R-:W-:Y:S06]  /*b680*/  BAR.ARV 0x8, 0x180 ;  /* 0x0206000000007b1d */ /* 0x000fec0000002000 */
[----:B------:R-:W-:Y:S05]  /*b690*/  @!P1 BRA `(.L_x_2296) ;  /* 0x0000000000049947 */ /* 0x000fea0003800000 */
[----:B------:R-:W-:Y:S01]  /*b6a0*/  BPT.TRAP 0x1 ;  /* 0x000000040000795c */ /* 0x000fe20000300000 */
.L_x_2296:
[----:B------:R-:W-:Y:S01]  /*b6b0*/  ULEA UR5, UR55, UR41, 0x3 ;  /* 0x0000002937057291 */ /* 0x000fe2000f8e183f */
[----:B------:R-:W-:-:S05]  /*b6c0*/  IMAD.U32 R0, RZ, RZ, UR47 ;  /* 0x0000002fff007e24 */ /* 0x000fca000f8e00ff */
[----:B------:R-:W-:-:S04]  /*b6d0*/  SHF.L.U32 R0, R0, 0x1f, RZ ;  /* 0x0000001f00007819 */ /* 0x000fc800000006ff */
[----:B------:R0:W1:Y:S01]  /*b6e0*/  SYNCS.PHASECHK.TRANS64.TRYWAIT P0, [UR5+0x38850], R0 ;  /* 0x03885000ff0075a7 */ /* 0x0000620008000145 */
[----:B------:R-:W-:Y:S05]  /*b6f0*/  @!P1 BRA `(.L_x_2297) ;  /* 0x0000000000049947 */ /* 0x000fea0003800000 */
[----:B------:R-:W-:Y:S01]  /*b700*/  BPT.TRAP 0x1 ;  /* 0x000000040000795c */ /* 0x000fe20000300000 */
.L_x_2297:
[----:B-1----:R-:W-:Y:S05]  /*b710*/  @P0 BRA `(.L_x_2298) ;  /* 0x0000000000080947 */ /* 0x002fea0003800000 */
[----:B------:R-:W1:Y:S02]  /*b720*/  SYNCS.PHASECHK.TRANS64.TRYWAIT P0, [UR5+0x38850], R0 ;  /* 0x03885000ff0075a7 */ /* 0x000e640008000145 */
[----:B-1----:R-:W-:Y:S05]  /*b730*/  @!P0 BRA `(.L_x_2299) ;  /* 0x000000dc00748947 */ /* 0x002fea0003800000 */
.L_x_2298:
[----:B------:R-:W-:Y:S01]  /*b740*/  UIADD3 UR41, UR41, 0x400, URZ ;  /* 0x0000040029297890 */ /* 0x000fe2000fffe03f */
[----:B------:R-:W-:Y:S01]  /*b750*/  WARPGROUP.ARRIVE ;  /* 0x00000000000079c5 */ /* 0x000fe20000000000 */
[----:B------:R-:W-:Y:S01]  /*b760*/  UMOV UR7, 0x40000040 ;  /* 0x4000004000077882 */ /* 0x000fe20000000000 */
[----:B------:R-:W-:Y:S01]  /*b770*/  ULDC.64 UR8, c[0x0][0x9a0] ;  /* 0x0002680000087ab9 */ /* 0x000fe20000000a00 */
[----:B------:R-:W-:Y:S01]  /*b780*/  USHF.R.U32.HI UR41, URZ, 0x4, UR41 ;  /* 0x000000043f297899 */ /* 0x000fe20008011629 */
[----:B------:R-:W-:-:S03]  /*b790*/  ISETP.NE.U32.AND P0, PT, RZ, UR8, PT ;  /* 0x00000008ff007c0c */ /* 0x000fc6000bf05070 */
[----:B------:R-:W-:Y:S01]  /*b7a0*/  ULOP3.LUT UR41, UR41, 0x3fff, URZ, 0xc0, !UPT ;  /* 0x00003fff29297892 */ /* 0x000fe2000f8ec03f */
[----:B------:R-:W-:-:S03]  /*b7b0*/  ISETP.NE.AND.EX P0, PT, RZ, UR9, PT, P0 ;  /* 0x00000009ff007c0c */ /* 0x000fc6000bf05300 */
[----:B------:R-:W-:-:S04]  /*b7c0*/  ULOP3.LUT UR4, UR41, 0x10000, URZ, 0xfc, !UPT ;  /* 0x0001000029047892 */ /* 0x000fc8000f8efc3f */
[----:B------:R-:W-:-:S06]  /*b7d0*/  ULEA UR4, UR55, UR4, 0xb ;  /* 0x0000000437047291 */ /* 0x000fcc000f8e583f */
[----:B------:R-:W0:Y:S01]  /*b7e0*/  @P0 LDC.64 R6, c[0x0][0x9c8] ;  /* 0x00027200ff060b82 */ /* 0x000e220000000a00 */
[----:B------:R-:W-:Y:S02]  /*b7f0*/  UMOV UR6, UR4 ;  /* 0x0000000400067c82 */ /* 0x000fe40008000000 */
[----:B------:R-:W-:Y:S01]  /*b800*/  QGMMA.64x256x32.F32.E4M3.E4M3 R24, R228, gdesc[UR4], R24, gsb0 ;  /* 0x03e00004e4187df3 */ /* 0x000fe20008000818 */
[----:B------:R-:W-:Y:S01]  /*b810*/  UIADD3 UR6, UR4, 0x2, URZ ;  /* 0x0000000204067890 */ /* 0x000fe2000fffe03f */
[----:B------:R-:W-:-:S03]  /*b820*/  UMOV UR7, 0x40000040 ;  /* 0x4000004000077882 */ /* 0x000fc60000000000 */
[----:B-1----:R-:W1:Y:S01]  /*b830*/  @P0 LDC.64 R4, c[0x0][0x9d0] ;  /* 0x00027400ff040b82 */ /* 0x002e620000000a00 */
[----:B0-----:R-:W-:-:S04]  /*b840*/  @P0 IMAD R0, R6, UR42, RZ ;  /* 0x0000002a06000c24 */ /* 0x001fc8000f8e02ff */
[----:B------:R-:W-:Y:S02]  /*b850*/  @P0 IMAD R9, R7, UR43, R0 ;  /* 0x0000002b07090c24 */ /* 0x000fe4000f8e0200 */
[----:B------:R-:W-:-:S04]  /*b860*/  @P0 IMAD.WIDE.U32 R6, R6, UR43, RZ ;  /* 0x0000002b06060c25 */ /* 0x000fc8000f8e00ff */
[----:B------:R-:W-:Y:S02]  /*b870*/  @P0 IMAD.IADD R7, R7, 0x1, R9 ;  /* 0x0000000107070824 */ /* 0x000fe400078e0209 */
[----:B-1----:R-:W-:-:S04]  /*b880*/  @P0 IMAD.WIDE.U32 R6, R4, UR44, R6 ;  /* 0x0000002c04060c25 */ /* 0x002fc8000f8e0006 */
[----:B------:R-:W-:Y:S01]  /*b890*/  @P0 IMAD R5, R5, UR44, R7 ;  /* 0x0000002c05050c24 */ /* 0x000fe2000f8e0207 */
[----:B------:R-:W-:-:S04]  /*b8a0*/  @P0 LEA R4, P2, R6, UR8, 0x2 ;  /* 0x0000000806040c11 */ /* 0x000fc8000f8410ff */
[----:B------:R-:W-:Y:S01]  /*b8b0*/  @P0 LEA.HI.X R5, R6, UR9, R5, 0x2, P2 ;  /* 0x0000000906050c11 */ /* 0x000fe200090f1405 */
[----:B------:R-:W-:-:S06]  /*b8c0*/  IMAD.MOV.U32 R6, RZ, RZ, 0x3f800000 ;  /* 0x3f800000ff067424 */ /* 0x000fcc00078e00ff */
[----:B------:R0:W3:Y:S01]  /*b8d0*/  @P0 LDG.E R6, desc[UR52][R4.64] ;  /* 0x0000003404060981 */ /* 0x0000e2000c1e1900 */
[----:B------:R-:W-:Y:S02]  /*b8e0*/  WARPGROUP.DEPBAR.LE gsb0, 0x0 ;  /* 0x00008000000079c5 */ /* 0x000fe40000010000 */
[----:B------:R-:W-:-:S06]  /*b8f0*/  WARPGROUP.ARRIVE ;  /* 0x00000000000079c5 */ /* 0x000fcc0000000000 */
[----:B------:R-:W-:Y:S01]  /*b900*/  QGMMA.64x256x32.F32.E4M3.E4M3 R24, R224, gdesc[UR4], R24, gsb0 ;  /* 0x03e00004e0187df3 */ /* 0x000fe20008000818 */
[----:B------:R-:W-:Y:S01]  /*b910*/  UIADD3 UR6, UR4, 0x4, URZ ;  /* 0x0000000404067890 */ /* 0x000fe2000fffe03f */
[----:B------:R-:W-:Y:S01]  /*b920*/  UMOV UR7, 0x40000040 ;  /* 0x4000004000077882 */ /* 0x000fe20000000000 */
[----:B------:R-:W1:Y:S04]  /*b930*/  SHFL.BFLY PT, R0, R3, 0x2, 0x1f ;  /* 0x0c401f0003007f89 */ /* 0x000e6800000e0000 */
[----:B------:R-:W4:Y:S01]  /*b940*/  SHFL.BFLY PT, R9, R2, 0x2, 0x1f ;  /* 0x0c401f0002097f89 */ /* 0x000f2200000e0000 */
[----:B------:R-:W-:Y:S02]  /*b950*/  WARPGROUP.DEPBAR.LE gsb0, 0x0 ;  /* 0x00008000000079c5 */ /* 0x000fe40000010000 */
[----:B------:R-:W-:-:S15]  /*b960*/  WARPGROUP.ARRIVE ;  /* 0x00000000000079c5 */ /* 0x000fde0000000000 */
[----:B------:R-:W-:-:S03]  /*b970*/  NOP ;  /* 0x0000000000007918 */ /* 0x000fc60000000000 */
[----:B------:R-:W-:Y:S01]  /*b980*/  QGMMA.64x256x32.F32.E4M3.E4M3 R24, R220, gdesc[UR4], R24, gsb0 ;  /* 0x03e00004dc187df3 */ /* 0x000fe20008000818 */
[----:B------:R-:W-:Y:S01]  /*b990*/  UIADD3 UR6, UR4, 0x6, URZ ;  /* 0x0000000604067890 */ /* 0x000fe2000fffe03f */
[----:B------:R-:W-:Y:S01]  /*b9a0*/  UMOV UR7, 0x40000040 ;  /* 0x4000004000077882 */ /* 0x000fe20000000000 */
[----:B-1----:R-:W-:-:S01]  /*b9b0*/  FADD.FTZ R0, R0, R3 ;  /* 0x0000000300007221 */ /* 0x002fc20000010000 */
[----:B----4-:R-:W-:-:S04]  /*b9c0*/  FADD.FTZ R9, R9, R2 ;  /* 0x0000000209097221 */ /* 0x010fc80000010000 */
[----:B------:R-:W1:Y:S04]  /*b9d0*/  SHFL.BFLY PT, R7, R0, 0x1, 0x1f ;  /* 0x0c201f0000077f89 */ /* 0x000e6800000e0000 */
[----:B------:R-:W4:Y:S01]  /*b9e0*/  SHFL.BFLY PT, R8, R9, 0x1, 0x1f ;  /* 0x0c201f0009087f89 */ /* 0x000f2200000e0000 */
[----:B------:R-:W-:Y:S02]  /*b9f0*/  IMAD.MOV.U32 R3, RZ, RZ, RZ ;  /* 0x000000ffff037224 */ /* 0x000fe400078e00ff */
[----:B-1----:R-:W-:Y:S01]  /*ba00*/  FADD.FTZ R10, R0, R7 ;  /* 0x00000007000a7221 */ /* 0x002fe20000010000 */
[----:B----4-:R-:W-:-:S04]  /*ba10*/  FADD.FTZ R11, R9, R8 ;  /* 0x00000008090b7221 */ /* 0x010fc80000010000 */
[C---:B------:R-:W-:Y:S01]  /*ba20*/  FSETP.NE.FTZ.AND P0, PT, R10.reuse, RZ, PT ;  /* 0x000000ff0a00720b */ /* 0x040fe20003f15000 */
[----:B0-----:R-:W-:Y:S01]  /*ba30*/  FMUL.FTZ R4, R10, 0.00390625 ;  /* 0x3b8000000a047820 */ /* 0x001fe20000410000 */
        /* <DEDUP_REMOVED lines=8> */
[----:B------:R-:W-:-:S07]  /*bac0*/  IMAD.U32 R5, RZ, RZ, UR10 ;  /* 0x0000000aff057e24 */ /* 0x000fce000f8e00ff */
[----:B------:R-:W4:Y:S01]  /*bad0*/  @P0 MUFU.RCP R7, R11 ;  /* 0x0000000b00070308 */ /* 0x000f220000001000 */
[----:B------:R-:W-:Y:S02]  /*bae0*/  IMAD.U32 R9, RZ, RZ, UR10 ;  /* 0x0000000aff097e24 */ /* 0x000fe4000f8e00ff */
[----:B------:R-:W-:Y:S01]  /*baf0*/  @P2 FMUL.FTZ R5, R5, 0.69314718246459960938 ;  /* 0x3f31721805052820 */ /* 0x000fe20000410000 */
[----:B0-----:R-:W-:Y:S01]  /*bb00*/  @P2 FMUL.FTZ R4, R4, 0.69314718246459960938 ;  /* 0x3f31721804042820 */ /* 0x001fe20000410000 */
[----:B------:R-:W-:Y:S02]  /*bb10*/  IMAD.MOV.U32 R2, RZ, RZ, -0x800000 ;  /* 0xff800000ff027424 */ /* 0x000fe400078e00ff */
[----:B------:R-:W-:Y:S01]  /*bb20*/  @P3 FMUL.FTZ R9, R9, 0.69314718246459960938 ;  /* 0x3f31721809093820 */ /* 0x000fe20000410000 */
[----:B------:R-:W-:Y:S02]  /*bb30*/  IMAD.MOV.U32 R0, RZ, RZ, -0x800000 ;  /* 0xff800000ff007424 */ /* 0x000fe400078e00ff */
[----:B------:R-:W-:-:S01]  /*bb40*/  @P2 FFMA.FTZ R2, R5, R188, R4 ;  /* 0x000000bc05022223 */ /* 0x000fc20000010004 */
[----:B-1----:R-:W-:Y:S01]  /*bb50*/  @P3 FMUL.FTZ R8, R8, 0.69314718246459960938 ;  /* 0x3f31721808083820 */ /* 0x002fe20000410000 */
[----:B---3--:R-:W-:-:S03]  /*bb60*/  FMUL.FTZ R4, R3, R6 ;  /* 0x0000000603047220 */ /* 0x008fc60000410000 */
[----:B------:R-:W-:Y:S01]  /*bb70*/  @P3 FFMA.FTZ R0, R9, R185, R8 ;  /* 0x000000b909003223 */ /* 0x000fe20000010008 */
[----:B----4-:R-:W-:Y:S01]  /*bb80*/  FMUL.FTZ R3, R7, R6 ;  /* 0x0000000607037220 */ /* 0x010fe20000410000 */
[----:B------:R-:W-:Y:S02]  /*bb90*/  WARPGROUP.DEPBAR.LE gsb0, 0x0 ;  /* 0x00008000000079c5 */ /* 0x000fe40000010000 */
[----:B------:R-:W-:-:S06]  /*bba0*/  WARPGROUP.ARRIVE ;  /* 0x00000000000079c5 */ /* 0x000fcc0000000000 */
[----:B------:R-:W-:Y:S03]  /*bbb0*/  QGMMA.64x256x32.F32.E4M3.E4M3 R24, R216, gdesc[UR4], R24, gsb0 ;  /* 0x03e00004d8187df3 */ /* 0x000fe60008000818 */
[----:B------:R-:W-:Y:S02]  /*bbc0*/  WARPGROUP.DEPBAR.LE gsb0, 0x0 ;  /* 0x00008000000079c5 */ /* 0x000fe40000010000 */
[----:B------:R-:W-:Y:S05]  /*bbd0*/  @!P1 BRA `(.L_x_2300) ;  /* 0x0000000000049947 */ /* 0x000fea0003800000 */
[----:B------:R-:W-:Y:S01]  /*bbe0*/  BPT.TRAP 0x1 ;  /* 0x000000040000795c */ /* 0x000fe20000300000 */
.L_x_2300:
        /* <DEDUP_REMOVED lines=134> */
[----:B------:R-:W-:Y:S01]  /*c450*/  FMUL.FTZ R3, R147, R3 ;  /* 0x0000000393037220 */ /* 0x000fe20000410000 */
[----:B------:R-:W-:-:S02]  /*c460*/  UIADD3 UR48, UR48, 0x1, URZ ;  /* 0x0000000130307890 */ /* 0x000fc4000fffe03f */
[----:B------:R-:W-:Y:S02]  /*c470*/  USEL UR55, UR55, URZ, UP0 ;  /* 0x0000003f37377287 */ /* 0x000fe40008000000 */
[----:B------:R-:W-:-:S12]  /*c480*/  ULOP3.LUT UR47, UR47, UR4, URZ, 0x3c, !UPT ;  /* 0x000000042f2f7292 */ /* 0x000fd8000f8e3c3f */
.L_x_2267:
        /* <DEDUP_REMOVED lines=15> */
[----:B------:R-:W3:Y:S01]  /*c580*/  LDL R154, [R1+0x44] ;  /* 0x00004400019a7983 */ /* 0x000ee20000100800 */
[----:B------:R-:W1:Y:S01]  /*c590*/  S2UR UR4, SR_SWINHI ;  /* 0x00000000000479c3 */ /* 0x000e620000002f00 */
[----:B------:R-:W-:Y:S01]  /*c5a0*/  ULDC.64 UR16, c[0x0][0xc00] ;  /* 0x0003000000107ab9 */ /* 0x000fe20000000a00 */
[----:B------:R-:W-:Y:S01]  /*c5b0*/  ULDC.64 UR12, c[0x0][0xc00] ;  /* 0x00030000000c7ab9 */ /* 0x000fe20000000a00 */
[----:B------:R-:W-:Y:S01]  /*c5c0*/  ULDC.64 UR14, c[0x0][0xc08] ;  /* 0x00030200000e7ab9 */ /* 0x000fe20000000a00 */
[----:B------:R-:W-:Y:S01]  /*c5d0*/  ULDC UR22, c[0x0][0xbe8] ;  /* 0x0002fa0000167ab9 */ /* 0x000fe20000000800 */
[----:B0-----:R-:W-:-:S05]  /*c5e0*/  IMAD.SHL.U32 R4, R184, 0x4, RZ ;  /* 0x00000004b8047824 */ /* 0x001fca00078e00ff */
[----:B------:R-:W-:Y:S01]  /*c5f0*/  LOP3.LUT R4, R4, 0xc, RZ, 0xc0, !PT ;  /* 0x0000000c04047812 */ /* 0x000fe200078ec0ff */
[----:B------:R-:W-:Y:S03]  /*c600*/  BAR.SYNC.DEFER_BLOCKING 0x1, 0x100 ;  /* 0x0044000000007b1d */ /* 0x000fe60000010000 */
[----:B------:R-:W-:-:S05]  /*c610*/  IADD3 R4, P0, R4, UR10, RZ ;  /* 0x0000000a04047c10 */ /* 0x000fca000ff1e0ff */
[----:B------:R-:W-:-:S05]  /*c620*/  IMAD.X R5, RZ, RZ, UR11, P0 ;  /* 0x0000000bff057e24 */ /* 0x000fca00080e06ff */
[----:B------:R0:W4:Y:S01]  /*c630*/  LDG.E.CONSTANT R8, desc[UR52][R4.64] ;  /* 0x0000003404087981 */ /* 0x000122000c1e9900 */
[----:B------:R-:W-:Y:S01]  /*c640*/  LOP3.LUT P0, R6, R184, 0x3, RZ, 0xc0, !PT ;  /* 0x00000003b8067812 */ /* 0x000fe2000780c0ff */
[----:B------:R-:W-:Y:S01]  /*c650*/  UMOV UR10, UR8 ;  /* 0x00000008000a7c82 */ /* 0x000fe20008000000 */
[----:B-1----:R-:W-:Y:S01]  /*c660*/  UMOV UR11, UR4 ;  /* 0x00000004000b7c82 */ /* 0x002fe20008000000 */
[----:B------:R-:W-:Y:S01]  /*c670*/  UIMAD.WIDE UR12, UR43, 0x4, UR12 ;  /* 0x000000042b0c78a5 */ /* 0x000fe2000f8e020c */
        /* <DEDUP_REMOVED lines=124> */
[----:B---3--:R-:W-:Y:S01]  /*ce40*/  IMAD.WIDE R30, R154, R30, UR10 ;  /* 0x0000000a9a1e7e25 */ /* 0x008fe2000f8e021e */
[----:B------:R-:W-:Y:S02]  /*ce50*/  SEL R139, R142, R143, P0 ;  /* 0x0000008f8e8b7207 */ /* 0x000fe40000000000 */
[----:B------:R-:W-:Y:S02]  /*ce60*/  SEL R142, R143, R142, P0 ;  /* 0x0000008e8f8e7207 */ /* 0x000fe40000000000 */
[C---:B------:R-:W-:Y:S02]  /*ce70*/  IADD3 R43, P3, R30.reuse, 0xc040, RZ ;  /* 0x0000c0401e2b7810 */ /* 0x040fe40007f7e0ff */
[----:B------:R-:W-:-:S02]  /*ce80*/  IADD3 R79, P4, R30, 0xc060, RZ ;  /* 0x0000c0601e4f7810 */ /* 0x000fc40007f9e0ff */
[----:B------:R-:W-:Y:S02]  /*ce90*/  IADD3 R47, P2, R30, 0xc020, RZ ;  /* 0x0000c0201e2f7810 */ /* 0x000fe40007f5e0ff */
[----:B------:R-:W-:Y:S02]  /*cea0*/  LOP3.LUT R42, R43, 0x380, RZ, 0xc0, !PT ;  /* 0x000003802b2a7812 */ /* 0x000fe400078ec0ff */
[----:B------:R-:W-:Y:S02]  /*ceb0*/  LOP3.LUT R78, R79, 0x380, RZ, 0xc0, !PT ;  /* 0x000003804f4e7812 */ /* 0x000fe400078ec0ff */
[----:B------:R-:W-:Y:S02]  /*cec0*/  LOP3.LUT R46, R47, 0x380, RZ, 0xc0, !PT ;  /* 0x000003802f2e7812 */ /* 0x000fe400078ec0ff */
[----:B------:R-:W-:Y:S02]  /*ced0*/  SHF.R.U64 R42, R42, 0x3, RZ ;  /* 0x000000032a2a7819 */ /* 0x000fe400000012ff */
[----:B------:R-:W-:-:S02]  /*cee0*/  SHF.R.U64 R78, R78, 0x3, RZ ;  /* 0x000000034e4e7819 */ /* 0x000fc400000012ff */
[----:B------:R-:W-:Y:S02]  /*cef0*/  SHF.R.U64 R46, R46, 0x3, RZ ;  /* 0x000000032e2e7819 */ /* 0x000fe400000012ff */
[----:B------:R-:W-:Y:S01]  /*cf00*/  LOP3.LUT R42, R42, R43, RZ, 0x3c, !PT ;  /* 0x0000002b2a2a7212 */ /* 0x000fe200078e3cff */
[--C-:B------:R-:W-:Y:S01]  /*cf10*/  IMAD.X R43, RZ, RZ, R31.reuse, P3 ;  /* 0x000000ffff2b7224 */ /* 0x100fe200018e061f */
[C---:B------:R-:W-:Y:S02]  /*cf20*/  IADD3 R55, P6, R30.reuse, 0x8060, RZ ;  /* 0x000080601e377810 */ /* 0x040fe40007fde0ff */
[----:B------:R-:W-:Y:S02]  /*cf30*/  IADD3 R67, P3, R30, 0x8000, RZ ;  /* 0x000080001e437810 */ /* 0x000fe40007f7e0ff */
[----:B------:R-:W-:Y:S01]  /*cf40*/  LOP3.LUT R78, R78, R79, RZ, 0x3c, !PT ;  /* 0x0000004f4e4e7212 */ /* 0x000fe200078e3cff */
[--C-:B------:R-:W-:Y:S01]  /*cf50*/  IMAD.X R79, RZ, RZ, R31.reuse, P4 ;  /* 0x000000ffff4f7224 */ /* 0x100fe200020e061f */
[----:B------:R-:W-:Y:S01]  /*cf60*/  LOP3.LUT R46, R46, R47, RZ, 0x3c, !PT ;  /* 0x0000002f2e2e7212 */ /* 0x000fe200078e3cff */
[----:B------:R-:W-:Y:S01]  /*cf70*/  IMAD.X R47, RZ, RZ, R31, P2 ;  /* 0x000000ffff2f7224 */ /* 0x000fe200010e061f */
[----:B------:R-:W-:-:S02]  /*cf80*/  IADD3 R59, P5, R30, 0x8040, RZ ;  /* 0x000080401e3b7810 */ /* 0x000fc40007fbe0ff */
[----:B------:R-:W-:Y:S02]  /*cf90*/  LOP3.LUT R54, R55, 0x380, RZ, 0xc0, !PT ;  /* 0x0000038037367812 */ /* 0x000fe400078ec0ff */
[C---:B------:R-:W-:Y:S02]  /*cfa0*/  IADD3 R63, P4, R30.reuse, 0x8020, RZ ;  /* 0x000080201e3f7810 */ /* 0x040fe40007f9e0ff */
[----:B------:R-:W-:Y:S02]  /*cfb0*/  IADD3 R71, P2, R30, 0x4060, RZ ;  /* 0x000040601e477810 */ /* 0x000fe40007f5e0ff */
[----:B------:R-:W-:Y:S02]  /*cfc0*/  LOP3.LUT R66, R67, 0x380, RZ, 0xc0, !PT ;  /* 0x0000038043427812 */ /* 0x000fe400078ec0ff */
[----:B------:R-:W-:Y:S02]  /*cfd0*/  LOP3.LUT R58, R59, 0x380, RZ, 0xc0, !PT ;  /* 0x000003803b3a7812 */ /* 0x000fe400078ec0ff */
[----:B------:R-:W-:-:S02]  /*cfe0*/  SHF.R.U64 R54, R54, 0x3, RZ ;  /* 0x0000000336367819 */ /* 0x000fc400000012ff */
[----:B------:R-:W-:Y:S01]  /*cff0*/  LOP3.LUT R62, R63, 0x380, RZ, 0xc0, !PT ;  /* 0x000003803f3e7812 */ /* 0x000fe200078ec0ff */
[----:B----4-:R-:W-:Y:S01]  /*d000*/  SHFL.IDX PT, R129, R129, R8, 0x1c1f ;  /* 0x001c1f0881817589 */ /* 0x010fe200000e0000 */
[----:B------:R-:W-:Y:S02]  /*d010*/  LOP3.LUT R70, R71, 0x380, RZ, 0xc0, !PT ;  /* 0x0000038047467812 */ /* 0x000fe400078ec0ff */
[----:B------:R-:W-:Y:S01]  /*d020*/  SHF.R.U64 R66, R66, 0x3, RZ ;  /* 0x0000000342427819 */ /* 0x000fe200000012ff */
[----:B------:R-:W-:Y:S01]  /*d030*/  SHFL.IDX PT, R165, R165, R8, 0x1c1f ;  /* 0x001c1f08a5a57589 */ /* 0x000fe200000e0000 */
[----:B------:R-:W-:Y:S02]  /*d040*/  SHF.R.U64 R58, R58, 0x3, RZ ;  /* 0x000000033a3a7819 */ /* 0x000fe400000012ff */
[----:B------:R-:W-:Y:S01]  /*d050*/  LOP3.LUT R54, R54, R55, RZ, 0x3c, !PT ;  /* 0x0000003736367212 */ /* 0x000fe200078e3cff */
[----:B------:R-:W-:Y:S01]  /*d060*/  IMAD.X R55, RZ, RZ, R31, P6 ;  /* 0x000000ffff377224 */ /* 0x000fe200030e061f */
[----:B------:R-:W-:Y:S01]  /*d070*/  SHF.R.U64 R62, R62, 0x3, RZ ;  /* 0x000000033e3e7819 */ /* 0x000fe200000012ff */
[----:B------:R-:W-:Y:S01]  /*d080*/  SHFL.IDX PT, R167, R167, R8, 0x1c1f ;  /* 0x001c1f08a7a77589 */ /* 0x000fe200000e0000 */
[----:B------:R-:W-:-:S02]  /*d090*/  SHF.R.U64 R70, R70, 0x3, RZ ;  /* 0x0000000346467819 */ /* 0x000fc400000012ff */
[----:B------:R-:W-:Y:S01]  /*d0a0*/  LOP3.LUT R66, R66, R67, RZ, 0x3c, !PT ;  /* 0x0000004342427212 */ /* 0x000fe200078e3cff */
[--C-:B------:R-:W-:Y:S01]  /*d0b0*/  IMAD.X R67, RZ, RZ, R31.reuse, P3 ;  /* 0x000000ffff437224 */ /* 0x100fe200018e061f */
[C---:B------:R-:W-:Y:S01]  /*d0c0*/  IADD3 R51, P1, R30.reuse, 0xc000, RZ ;  /* 0x0000c0001e337810 */ /* 0x040fe20007f3e0ff */
[----:B------:R-:W-:Y:S01]  /*d0d0*/  SHFL.IDX PT, R169, R169, R8, 0x1c1f ;  /* 0x001c1f08a9a97589 */ /* 0x000fe200000e0000 */
[C---:B------:R-:W-:Y:S02]  /*d0e0*/  IADD3 R99, P6, R30.reuse, 0x4020, RZ ;  /* 0x000040201e637810 */ /* 0x040fe40007fde0ff */
[----:B------:R-:W-:Y:S01]  /*d0f0*/  IADD3 R35, P3, R30, 0x4000, RZ ;  /* 0x000040001e237810 */ /* 0x000fe20007f7e0ff */
[----:B------:R-:W-:Y:S01]  /*d100*/  SHFL.IDX PT, R137, R137, R8, 0x1c1f ;  /* 0x001c1f0889897589 */ /* 0x000fe200000e0000 */
[----:B------:R-:W-:Y:S01]  /*d110*/  LOP3.LUT R58, R58, R59, RZ, 0x3c, !PT ;  /* 0x0000003b3a3a7212 */ /* 0x000fe200078e3cff */
[--C-:B------:R-:W-:Y:S01]  /*d120*/  IMAD.X R59, RZ, RZ, R31.reuse, P5 ;  /* 0x000000ffff3b7224 */ /* 0x100fe200028e061f */
[----:B------:R-:W-:Y:S01]  /*d130*/  LOP3.LUT R62, R62, R63, RZ, 0x3c, !PT ;  /* 0x0000003f3e3e7212 */ /* 0x000fe200078e3cff */
[--C-:B------:R-:W-:Y:S01]  /*d140*/  IMAD.X R63, RZ, RZ, R31.reuse, P4 ;  /* 0x000000ffff3f7224 */ /* 0x100fe200020e061f */
[----:B------:R-:W-:Y:S01]  /*d150*/  LOP3.LUT R70, R70, R71, RZ, 0x3c, !PT ;  /* 0x0000004746467212 */ /* 0x000fe200078e3cff */
[----:B------:R-:W-:Y:S01]  /*d160*/  IMAD.X R71, RZ, RZ, R31, P2 ;  /* 0x000000ffff477224 */ /* 0x000fe200010e061f */
[----:B------:R-:W-:Y:S01]  /*d170*/  LOP3.LUT R50, R51, 0x380, RZ, 0xc0, !PT ;  /* 0x0000038033327812 */ /* 0x000fe200078ec0ff */
[----:B------:R-:W-:Y:S01]  /*d180*/  SHFL.IDX PT, R170, R170, R8, 0x1c1f ;  /* 0x001c1f08aaaa7589 */ /* 0x000fe200000e0000 */
[----:B------:R-:W-:-:S02]  /*d190*/  LOP3.LUT R98, R99, 0x380, RZ, 0xc0, !PT ;  /* 0x0000038063627812 */ /* 0x000fc400078ec0ff */
[C---:B------:R-:W-:Y:S01]  /*d1a0*/  IADD3 R85, P5, R30.reuse, 0x20, RZ ;  /* 0x000000201e557810 */ /* 0x040fe20007fbe0ff */
[----:B------:R-:W-:Y:S01]  /*d1b0*/  SHFL.IDX PT, R41, R41, R8, 0x1c1f ;  /* 0x001c1f0829297589 */ /* 0x000fe200000e0000 */
[C---:B------:R-:W-:Y:S02]  /*d1c0*/  IADD3 R39, P4, R30.reuse, 0x40, RZ ;  /* 0x000000401e277810 */ /* 0x040fe40007f9e0ff */
[----:B------:R-:W-:Y:S01]  /*d1d0*/  LOP3.LUT R34, R35, 0x380, RZ, 0xc0, !PT ;  /* 0x0000038023227812 */ /* 0x000fe200078ec0ff */
[----:B------:R-:W-:Y:S01]  /*d1e0*/  SHFL.IDX PT, R81, R81, R8, 0x1c1f ;  /* 0x001c1f0851517589 */ /* 0x000fe200000e0000 */
[----:B------:R-:W-:Y:S02]  /*d1f0*/  IADD3 R155, P2, R30, 0x60, RZ ;  /* 0x000000601e9b7810 */ /* 0x000fe40007f5e0ff */
[----:B------:R-:W-:Y:S01]  /*d200*/  SHF.R.U64 R50, R50, 0x3, RZ ;  /* 0x0000000332327819 */ /* 0x000fe200000012ff */
[----:B------:R-:W-:Y:S01]  /*d210*/  SHFL.IDX PT, R117, R117, R8, 0x1c1f ;  /* 0x001c1f0875757589 */ /* 0x000fe200000e0000 */
[----:B------:R-:W-:-:S02]  /*d220*/  SHF.R.U64 R98, R98, 0x3, RZ ;  /* 0x0000000362627819 */ /* 0x000fc400000012ff */
[----:B------:R-:W-:Y:S01]  /*d230*/  LOP3.LUT R84, R85, 0x380, RZ, 0xc0, !PT ;  /* 0x0000038055547812 */ /* 0x000fe200078ec0ff */
[----:B------:R-:W-:Y:S01]  /*d240*/  SHFL.IDX PT, R159, R159, R8, 0x1c1f ;  /* 0x001c1f089f9f7589 */ /* 0x000fe200000e0000 */
[----:B------:R-:W-:Y:S02]  /*d250*/  LOP3.LUT R3, R30, 0x380, RZ, 0xc0, !PT ;  /* 0x000003801e037812 */ /* 0x000fe400078ec0ff */
[----:B------:R-:W-:Y:S01]  /*d260*/  LOP3.LUT R38, R39, 0x380, RZ, 0xc0, !PT ;  /* 0x0000038027267812 */ /* 0x000fe200078ec0ff */
[----:B------:R-:W-:Y:S01]  /*d270*/  SHFL.IDX PT, R57, R57, R8, 0x1c1f ;  /* 0x001c1f0839397589 */ /* 0x000fe200000e0000 */
[----:B------:R-:W-:Y:S02]  /*d280*/  SHF.R.U64 R34, R34, 0x3, RZ ;  /* 0x0000000322227819 */ /* 0x000fe400000012ff */
[----:B------:R-:W-:Y:S01]  /*d290*/  LOP3.LUT R154, R155, 0x380, RZ, 0xc0, !PT ;  /* 0x000003809b9a7812 */ /* 0x000fe200078ec0ff */
[----:B------:R-:W-:Y:S01]  /*d2a0*/  SHFL.IDX PT, R89, R89, R8, 0x1c1f ;  /* 0x001c1f0859597589 */ /* 0x000fe200000e0000 */
[----:B------:R-:W-:Y:S01]  /*d2b0*/  LOP3.LUT R50, R50, R51, RZ, 0x3c, !PT ;  /* 0x0000003332327212 */ /* 0x000fe200078e3cff */
[--C-:B------:R-:W-:Y:S01]  /*d2c0*/  IMAD.X R51, RZ, RZ, R31.reuse, P1 ;  /* 0x000000ffff337224 */ /* 0x100fe200008e061f */
[----:B------:R-:W-:Y:S01]  /*d2d0*/  LOP3.LUT R98, R98, R99, RZ, 0x3c, !PT ;  /* 0x0000006362627212 */ /* 0x000fe200078e3cff */
[----:B------:R-:W-:Y:S01]  /*d2e0*/  IMAD.X R99, RZ, RZ, R31, P6 ;  /* 0x000000ffff637224 */ /* 0x000fe200030e061f */
        /* <DEDUP_REMOVED lines=9> */
[----:B------:R-:W-:Y:S02]  /*d380*/  MOV R177, R58 ;  /* 0x0000003a00b17202 */ /* 0x000fe40000000f00 */
[----:B------:R-:W-:Y:S01]  /*d390*/  IADD3 R75, P1, R30, 0x4040, RZ ;  /* 0x000040401e4b7810 */ /* 0x000fe20007f3e0ff */
[----:B------:R-:W-:Y:S01]  /*d3a0*/  SHFL.IDX PT, R59, R9, R8, 0x1c1f ;  /* 0x001c1f08093b7589 */ /* 0x000fe200000e0000 */
[----:B------:R-:W-:Y:S01]  /*d3b0*/  LOP3.LUT R84, R84, R85, RZ, 0x3c, !PT ;  /* 0x0000005554547212 */ /* 0x000fe200078e3cff */
[--C-:B------:R-:W-:Y:S01]  /*d3c0*/  IMAD.X R85, RZ, RZ, R31.reuse, P5 ;  /* 0x000000ffff557224 */ /* 0x100fe200028e061f */
[----:B------:R-:W-:Y:S01]  /*d3d0*/  LOP3.LUT R30, R3, R30, RZ, 0x3c, !PT ;  /* 0x0000001e031e7212 */ /* 0x000fe200078e3cff */
[----:B------:R0:W-:Y:S01]  /*d3e0*/  SHFL.IDX PT, R9, R109, R8, 0x1c1f ;  /* 0x001c1f086d097589 */ /* 0x0001e200000e0000 */
[----:B------:R-:W-:Y:S01]  /*d3f0*/  LOP3.LUT R38, R38, R39, RZ, 0x3c, !PT ;  /* 0x0000002726267212 */ /* 0x000fe200078e3cff */
[--C-:B------:R-:W-:Y:S01]  /*d400*/  IMAD.X R39, RZ, RZ, R31.reuse, P4 ;  /* 0x000000ffff277224 */ /* 0x100fe200020e061f */
[----:B------:R-:W-:Y:S01]  /*d410*/  LOP3.LUT R154, R154, R155, RZ, 0x3c, !PT ;  /* 0x0000009b9a9a7212 */ /* 0x000fe200078e3cff */
[----:B------:R-:W-:Y:S01]  /*d420*/  IMAD.X R155, RZ, RZ, R31, P2 ;  /* 0x000000ffff9b7224 */ /* 0x000fe200010e061f */
[----:B------:R-:W-:Y:S01]  /*d430*/  MOV R181, R42 ;  /* 0x0000002a00b57202 */ /* 0x000fe20000000f00 */
[----:B------:R-:W-:Y:S01]  /*d440*/  SHFL.IDX PT, R58, R10, R8, 0x1c1f ;  /* 0x001c1f080a3a7589 */ /* 0x000fe200000e0000 */
[----:B------:R-:W-:-:S02]  /*d450*/  LOP3.LUT R74, R75, 0x380, RZ, 0xc0, !PT ;  /* 0x000003804b4a7812 */ /* 0x000fc400078ec0ff */
[----:B------:R-:W-:Y:S01]  /*d460*/  MOV R98, R98 ;  /* 0x0000006200627202 */ /* 0x000fe20000000f00 */
[----:B------:R-:W-:Y:S01]  /*d470*/  SHFL.IDX PT, R43, R14, R8, 0x1c1f ;  /* 0x001c1f080e2b7589 */ /* 0x000fe200000e0000 */
[----:B0-----:R-:W-:Y:S02]  /*d480*/  LOP3.LUT R109, R8, 0x2, RZ, 0x3c, !PT ;  /* 0x00000002086d7812 */ /* 0x001fe400078e3cff */
[----:B------:R-:W-:Y:S01]  /*d490*/  SEL R143, R150, R151, P0 ;  /* 0x00000097968f7207 */ /* 0x000fe20000000000 */
[----:B------:R-:W-:Y:S01]  /*d4a0*/  SHFL.IDX PT, R14, R73, R8, 0x1c1f ;  /* 0x001c1f08490e7589 */ /* 0x000fe200000e0000 */
[----:B------:R-:W-:Y:S02]  /*d4b0*/  MOV R99, R34 ;  /* 0x0000002200637202 */ /* 0x000fe40000000f00 */
[----:B------:R-:W-:Y:S01]  /*d4c0*/  MOV R180, R46 ;  /* 0x0000002e00b47202 */ /* 0x000fe20000000f00 */
[----:B------:R-:W-:Y:S01]  /*d4d0*/  SHFL.IDX PT, R35, R21, R8, 0x1c1f ;  /* 0x001c1f0815237589 */ /* 0x000fe200000e0000 */
[----:B------:R-:W-:-:S02]  /*d4e0*/  SEL R150, R151, R150, P0 ;  /* 0x0000009697967207 */ /* 0x000fc40000000000 */
[----:B------:R-:W-:Y:S01]  /*d4f0*/  MOV R7, R30 ;  /* 0x0000001e00077202 */ /* 0x000fe20000000f00 */
[----:B------:R-:W-:Y:S01]  /*d500*/  SHFL.IDX PT, R73, R135, R8, 0x1c1f ;  /* 0x001c1f0887497589 */ /* 0x000fe200000e0000 */
[----:B------:R-:W-:Y:S02]  /*d510*/  MOV R176, R62 ;  /* 0x0000003e00b07202 */ /* 0x000fe40000000f00 */
[----:B------:R-:W-:Y:S01]  /*d520*/  SHF.R.U64 R74, R74, 0x3, RZ ;  /* 0x000000034a4a7819 */ /* 0x000fe200000012ff */
        /* <DEDUP_REMOVED lines=8> */
[----:B------:R-:W-:Y:S01]  /*d5b0*/  SEL R61, R96, R97, P0 ;  /* 0x00000061603d7207 */ /* 0x000fe20000000000 */
[----:B------:R-:W-:Y:S01]  /*d5c0*/  SHFL.IDX PT, R30, R29, R8, 0x1c1f ;  /* 0x001c1f081d1e7589 */ /* 0x000fe200000e0000 */
[----:B------:R-:W-:Y:S02]  /*d5d0*/  MOV R178, R54 ;  /* 0x0000003600b27202 */ /* 0x000fe40000000f00 */
[----:B------:R-:W-:Y:S01]  /*d5e0*/  LOP3.LUT R74, R74, R75, RZ, 0x3c, !PT ;  /* 0x0000004b4a4a7212 */ /* 0x000fe200078e3cff */
[----:B------:R-:W-:Y:S01]  /*d5f0*/  SHFL.IDX PT, R63, R152, R8, 0x1c1f ;  /* 0x001c1f08983f7589 */ /* 0x000fe200000e0000 */
[----:B------:R-:W-:Y:S01]  /*d600*/  MOV R175, R66 ;  /* 0x0000004200af7202 */ /* 0x000fe20000000f00 */
[----:B------:R-:W-:Y:S01]  /*d610*/  IMAD.X R75, RZ, RZ, R31, P1 ;  /* 0x000000ffff4b7224 */ /* 0x000fe200008e061f */
[----:B------:R-:W-:Y:S01]  /*d620*/  SEL R97, R97, R96, P0 ;  /* 0x0000006061617207 */ /* 0x000fe20000000000 */
[----:B------:R-:W-:Y:S01]  /*d630*/  SHFL.IDX PT, R69, R60, R109, 0x1c1f ;  /* 0x001c1f6d3c457589 */ /* 0x000fe200000e0000 */
[----:B------:R-:W-:-:S02]  /*d640*/  MOV R182, R78 ;  /* 0x0000004e00b67202 */ /* 0x000fc40000000f00 */
[----:B------:R-:W-:Y:S01]  /*d650*/  MOV R3, R74 ;  /* 0x0000004a00037202 */ /* 0x000fe20000000f00 */
        /* <DEDUP_REMOVED lines=30> */
[----:B------:R-:W0:Y:S04]  /*d840*/  SHFL.IDX PT, R133, R133, R109, 0x1c1f ;  /* 0x001c1f6d85857589 */ /* 0x000e2800000e0000 */
[----:B------:R0:W-:Y:S04]  /*d850*/  SHFL.IDX PT, R131, R141, R109, 0x1c1f ;  /* 0x001c1f6d8d837589 */ /* 0x0001e800000e0000 */
[----:B------:R-:W1:Y:S04]  /*d860*/  SHFL.IDX PT, R150, R150, R109, 0x1c1f ;  /* 0x001c1f6d96967589 */ /* 0x000e6800000e0000 */
[----:B------:R-:W-:Y:S04]  /*d870*/  SHFL.IDX PT, R92, R168, R109, 0x1c1f ;  /* 0x001c1f6da85c7589 */ /* 0x000fe800000e0000 */
[----:B------:R-:W-:Y:S04]  /*d880*/  SHFL.IDX PT, R31, R25, R8, 0x1c1f ;  /* 0x001c1f08191f7589 */ /* 0x000fe800000e0000 */
[----:B------:R-:W-:Y:S04]  /*d890*/  SHFL.IDX PT, R11, R93, R8, 0x1c1f ;  /* 0x001c1f085d0b7589 */ /* 0x000fe800000e0000 */
[----:B------:R-:W-:Y:S01]  /*d8a0*/  SHFL.IDX PT, R4, R113, R8, 0x1c1f ;  /* 0x001c1f0871047589 */ /* 0x000fe200000e0000 */
[----:B0-----:R-:W-:-:S03]  /*d8b0*/  SEL R141, R137, R133, P0 ;  /* 0x00000085898d7207 */ /* 0x001fc60000000000 */
[----:B------:R-:W-:Y:S04]  /*d8c0*/  SHFL.IDX PT, R65, R147, R8, 0x1c1f ;  /* 0x001c1f0893417589 */ /* 0x000fe800000e0000 */
[----:B------:R-:W-:Y:S01]  /*d8d0*/  SHFL.IDX PT, R34, R111, R8, 0x1c1f ;  /* 0x001c1f086f227589 */ /* 0x000fe200000e0000 */
[----:B-1----:R-:W-:Y:S02]  /*d8e0*/  SEL R157, R155, R150, P0 ;  /* 0x000000969b9d7207 */ /* 0x002fe40000000000 */
[----:B------:R-:W-:Y:S01]  /*d8f0*/  SEL R155, R150, R155, P0 ;  /* 0x0000009b969b7207 */ /* 0x000fe20000000000 */
        /* <DEDUP_REMOVED lines=10> */
[----:B------:R-:W1:Y:S04]  /*d9a0*/  SHFL.IDX PT, R105, R28, R109, 0x1c1f ;  /* 0x001c1f6d1c697589 */ /* 0x000e6800000e0000 */
[----:B------:R-:W3:Y:S01]  /*d9b0*/  SHFL.IDX PT, R68, R68, R109, 0x1c1f ;  /* 0x001c1f6d44447589 */ /* 0x000ee200000e0000 */
[----:B0-----:R-:W-:-:S02]  /*d9c0*/  SEL R152, R151, R113, P0 ;  /* 0x0000007197987207 */ /* 0x001fc40000000000 */
[----:B------:R-:W-:Y:S01]  /*d9d0*/  SEL R150, R113, R151, P0 ;  /* 0x0000009771967207 */ /* 0x000fe20000000000 */
[----:B------:R-:W-:Y:S04]  /*d9e0*/  SHFL.IDX PT, R44, R104, R109, 0x1c1f ;  /* 0x001c1f6d682c7589 */ /* 0x000fe800000e0000 */
[----:B------:R-:W-:Y:S04]  /*d9f0*/  SHFL.IDX PT, R32, R116, R109, 0x1c1f ;  /* 0x001c1f6d74207589 */ /* 0x000fe800000e0000 */
[----:B------:R-:W0:Y:S04]  /*da00*/  SHFL.IDX PT, R147, R26, R109, 0x1c1f ;  /* 0x001c1f6d1a937589 */ /* 0x000e2800000e0000 */
[----:B------:R-:W4:Y:S04]  /*da10*/  SHFL.IDX PT, R115, R158, R109, 0x1c1f ;  /* 0x001c1f6d9e737589 */ /* 0x000f2800000e0000 */
[----:B------:R-:W-:Y:S01]  /*da20*/  SHFL.IDX PT, R61, R161, R8, 0x1c1f ;  /* 0x001c1f08a13d7589 */ /* 0x000fe200000e0000 */
[----:B-1----:R-:W-:-:S02]  /*da30*/  SEL R153, R59, R105, P0 ;  /* 0x000000693b997207 */ /* 0x002fc40000000000 */
[----:B------:R-:W-:Y:S01]  /*da40*/  SEL R151, R105, R59, P0 ;  /* 0x0000003b69977207 */ /* 0x000fe20000000000 */
[----:B------:R-:W-:Y:S01]  /*da50*/  SHFL.IDX PT, R42, R103, R8, 0x1c1f ;  /* 0x001c1f08672a7589 */ /* 0x000fe200000e0000 */
[----:B---3--:R-:W-:-:S03]  /*da60*/  SEL R113, R30, R68, P0 ;  /* 0x000000441e717207 */ /* 0x008fc60000000000 */
[----:B------:R-:W-:Y:S04]  /*da70*/  SHFL.IDX PT, R27, R119, R8, 0x1c1f ;  /* 0x001c1f08771b7589 */ /* 0x000fe800000e0000 */
[----:B------:R-:W-:Y:S04]  /*da80*/  SHFL.IDX PT, R28, R120, R109, 0x1c1f ;  /* 0x001c1f6d781c7589 */ /* 0x000fe800000e0000 */
[----:B------:R-:W-:Y:S01]  /*da90*/  SHFL.IDX PT, R104, R162, R109, 0x1c1f ;  /* 0x001c1f6da2687589 */ /* 0x000fe200000e0000 */
[----:B0-----:R-:W-:-:S03]  /*daa0*/  SEL R146, R147, R117, P0 ;  /* 0x0000007593927207 */ /* 0x001fc60000000000 */
[----:B------:R-:W0:Y:S01]  /*dab0*/  SHFL.IDX PT, R119, R56, R109, 0x1c1f ;  /* 0x001c1f6d38777589 */ /* 0x000e2200000e0000 */
[----:B----4-:R-:W-:-:S03]  /*dac0*/  SEL R116, R159, R115, P0 ;  /* 0x000000739f747207 */ /* 0x010fc60000000000 */
[----:B------:R-:W-:Y:S04]  /*dad0*/  SHFL.IDX PT, R103, R72, R109, 0x1c1f ;  /* 0x001c1f6d48677589 */ /* 0x000fe800000e0000 */
[----:B------:R-:W1:Y:S04]  /*dae0*/  SHFL.IDX PT, R121, R121, R109, 0x1c1f ;  /* 0x001c1f6d79797589 */ /* 0x000e6800000e0000 */
[----:B------:R-:W-:Y:S04]  /*daf0*/  SHFL.IDX PT, R166, R90, R109, 0x1c1f ;  /* 0x001c1f6d5aa67589 */ /* 0x000fe800000e0000 */
[----:B------:R3:W-:Y:S04]  /*db00*/  SHFL.IDX PT, R26, R122, R109, 0x1c1f ;  /* 0x001c1f6d7a1a7589 */ /* 0x0007e800000e0000 */
[----:B------:R-:W4:Y:S04]  /*db10*/  SHFL.IDX PT, R64, R76, R109, 0x1c1f ;  /* 0x001c1f6d4c407589 */ /* 0x000f2800000e0000 */
[----:B------:R-:W-:Y:S01]  /*db20*/  SHFL.IDX PT, R183, R82, R109, 0x1c1f ;  /* 0x001c1f6d52b77589 */ /* 0x000fe200000e0000 */
[----:B0-----:R-:W-:-:S02]  /*db30*/  SEL R120, R38, R119, P0 ;  /* 0x0000007726787207 */ /* 0x001fc40000000000 */
[----:B---3--:R-:W-:Y:S01]  /*db40*/  SEL R122, R123, R63, P0 ;  /* 0x0000003f7b7a7207 */ /* 0x008fe20000000000 */
[----:B------:R0:W-:Y:S04]  /*db50*/  SHFL.IDX PT, R90, R110, R109, 0x1c1f ;  /* 0x001c1f6d6e5a7589 */ /* 0x0001e800000e0000 */
[----:B------:R-:W-:Y:S01]  /*db60*/  SHFL.IDX PT, R96, R5, R8, 0x1c1f ;  /* 0x001c1f0805607589 */ /* 0x000fe200000e0000 */
[----:B-1----:R-:W-:-:S03]  /*db70*/  SEL R149, R67, R121, P0 ;  /* 0x0000007943957207 */ /* 0x002fc60000000000 */
[----:B------:R1:W-:Y:S01]  /*db80*/  SHFL.IDX PT, R82, R118, R109, 0x1c1f ;  /* 0x001c1f6d76527589 */ /* 0x0003e200000e0000 */
[----:B0-----:R-:W-:-:S03]  /*db90*/  SEL R110, R111, R31, P0 ;  /* 0x0000001f6f6e7207 */ /* 0x001fc60000000000 */
[----:B------:R0:W-:Y:S04]  /*dba0*/  SHFL.IDX PT, R80, R126, R109, 0x1c1f ;  /* 0x001c1f6d7e507589 */ /* 0x0001e800000e0000 */
[----:B------:R-:W-:Y:S01]  /*dbb0*/  SHFL.IDX PT, R53, R53, R8, 0x1c1f ;  /* 0x001c1f0835357589 */ /* 0x000fe200000e0000 */
[----:B----4-:R-:W-:Y:S02]  /*dbc0*/  SEL R105, R37, R64, P0 ;  /* 0x0000004025697207 */ /* 0x010fe40000000000 */
[----:B-1----:R-:W-:Y:S01]  /*dbd0*/  SEL R118, R119, R38, P0 ;  /* 0x0000002677767207 */ /* 0x002fe20000000000 */
[----:B------:R-:W1:Y:S01]  /*dbe0*/  SHFL.IDX PT, R77, R77, R8, 0x1c1f ;  /* 0x001c1f084d4d7589 */ /* 0x000e6200000e0000 */
[----:B------:R-:W-:Y:S02]  /*dbf0*/  SEL R119, R69, R35, P0 ;  /* 0x0000002345777207 */ /* 0x000fe40000000000 */
[----:B0-----:R-:W-:Y:S01]  /*dc00*/  SEL R126, R127, R43, P0 ;  /* 0x0000002b7f7e7207 */ /* 0x001fe20000000000 */
[----:B------:R-:W-:Y:S04]  /*dc10*/  SHFL.IDX PT, R160, R160, R8, 0x1c1f ;  /* 0x001c1f08a0a07589 */ /* 0x000fe800000e0000 */
[----:B------:R-:W-:Y:S04]  /*dc20*/  SHFL.IDX PT, R156, R156, R8, 0x1c1f ;  /* 0x001c1f089c9c7589 */ /* 0x000fe800000e0000 */
[----:B------:R-:W-:Y:S04]  /*dc30*/  SHFL.IDX PT, R171, R171, R8, 0x1c1f ;  /* 0x001c1f08abab7589 */ /* 0x000fe800000e0000 */
[----:B------:R-:W-:Y:S04]  /*dc40*/  SHFL.IDX PT, R83, R83, R8, 0x1c1f ;  /* 0x001c1f0853537589 */ /* 0x000fe800000e0000 */
[----:B------:R-:W-:Y:S04]  /*dc50*/  SHFL.IDX PT, R172, R172, R8, 0x1c1f ;  /* 0x001c1f08acac7589 */ /* 0x000fe800000e0000 */
[----:B------:R-:W-:Y:S01]  /*dc60*/  SHFL.IDX PT, R91, R91, R8, 0x1c1f ;  /* 0x001c1f085b5b7589 */ /* 0x000fe200000e0000 */
[----:B-1----:R-:W-:-:S03]  /*dc70*/  SEL R38, R36, R77, P0 ;  /* 0x0000004d24267207 */ /* 0x002fc60000000000 */
[----:B------:R-:W-:Y:S04]  /*dc80*/  SHFL.IDX PT, R173, R173, R8, 0x1c1f ;  /* 0x001c1f08adad7589 */ /* 0x000fe800000e0000 */
[----:B------:R0:W-:Y:S04]  /*dc90*/  SHFL.IDX PT, R5, R139, R8, 0x1c1f ;  /* 0x001c1f088b057589 */ /* 0x0001e800000e0000 */
[----:B------:R1:W3:Y:S04]  /*dca0*/  SHFL.IDX PT, R74, R132, R109, 0x1c1f ;  /* 0x001c1f6d844a7589 */ /* 0x0002e800000e0000 */
[----:B------:R4:W5:Y:S01]  /*dcb0*/  SHFL.IDX PT, R8, R136, R109, 0x1c1f ;  /* 0x001c1f6d88087589 */ /* 0x00096200000e0000 */
[----:B0-----:R-:W-:-:S03]  /*dcc0*/  SEL R139, R133, R137, P0 ;  /* 0x00000089858b7207 */ /* 0x001fc60000000000 */
[----:B------:R0:W2:Y:S01]  /*dcd0*/  SHFL.IDX PT, R24, R124, R109, 0x1c1f ;  /* 0x001c1f6d7c187589 */ /* 0x0000a200000e0000 */
[----:B------:R-:W-:Y:S02]  /*dce0*/  SEL R133, R65, R112, P0 ;  /* 0x0000007041857207 */ /* 0x000fe40000000000 */
[----:B-1----:R-:W-:Y:S01]  /*dcf0*/  SEL R132, R66, R131, P0 ;  /* 0x0000008342847207 */ /* 0x002fe20000000000 */
[----:B------:R1:W-:Y:S01]  /*dd00*/  SHFL.IDX PT, R75, R128, R109, 0x1c1f ;  /* 0x001c1f6d804b7589 */ /* 0x0003e200000e0000 */
[----:B------:R-:W-:Y:S02]  /*dd10*/  SEL R137, R47, R93, P0 ;  /* 0x0000005d2f897207 */ /* 0x000fe40000000000 */
[----:B----4-:R-:W-:Y:S01]  /*dd20*/  SEL R136, R51, R135, P0 ;  /* 0x0000008733887207 */ /* 0x010fe20000000000 */
[----:B------:R4:W-:Y:S01]  /*dd30*/  SHFL.IDX PT, R72, R140, R109, 0x1c1f ;  /* 0x001c1f6d8c487589 */ /* 0x0009e200000e0000 */
[----:B0-----:R-:W-:-:S03]  /*dd40*/  SEL R124, R63, R123, P0 ;  /* 0x0000007b3f7c7207 */ /* 0x001fc60000000000 */
[----:B------:R-:W0:Y:S01]  /*dd50*/  SHFL.IDX PT, R168, R86, R109, 0x1c1f ;  /* 0x001c1f6d56a87589 */ /* 0x000e2200000e0000 */
[----:B------:R-:W-:Y:S02]  /*dd60*/  SEL R123, R108, R62, P0 ;  /* 0x0000003e6c7b7207 */ /* 0x000fe40000000000 */
[----:B-1----:R-:W-:Y:S01]  /*dd70*/  SEL R128, R43, R127, P0 ;  /* 0x0000007f2b807207 */ /* 0x002fe20000000000 */
[----:B------:R-:W1:Y:S01]  /*dd80*/  SHFL.IDX PT, R56, R88, R109, 0x1c1f ;  /* 0x001c1f6d58387589 */ /* 0x000e6200000e0000 */
[----:B------:R-:W-:Y:S02]  /*dd90*/  SEL R127, R71, R39, P0 ;  /* 0x00000027477f7207 */ /* 0x000fe40000000000 */
[----:B----4-:R-:W-:Y:S01]  /*dda0*/  SEL R140, R129, R125, P0 ;  /* 0x0000007d818c7207 */ /* 0x010fe20000000000 */
[----:B------:R4:W-:Y:S01]  /*ddb0*/  SHFL.IDX PT, R78, R134, R109, 0x1c1f ;  /* 0x001c1f6d864e7589 */ /* 0x0009e200000e0000 */
[----:B------:R-:W-:Y:S02]  /*ddc0*/  SEL R63, R52, R57, P0 ;  /* 0x00000039343f7207 */ /* 0x000fe40000000000 */
[----:B------:R-:W-:Y:S01]  /*ddd0*/  SEL R43, R90, R29, P0 ;  /* 0x0000001d5a2b7207 */ /* 0x000fe20000000000 */
[----:B------:R3:W1:Y:S04]  /*dde0*/  SHFL.IDX PT, R79, R130, R109, 0x1c1f ;  /* 0x001c1f6d824f7589 */ /* 0x00066800000e0000 */
[----:B------:R5:W1:Y:S01]  /*ddf0*/  SHFL.IDX PT, R76, R138, R109, 0x1c1f ;  /* 0x001c1f6d8a4c7589 */ /* 0x000a6200000e0000 */
[----:B----4-:R-:W-:-:S03]  /*de00*/  SEL R134, R135, R51, P0 ;  /* 0x0000003387867207 */ /* 0x010fc60000000000 */
[----:B------:R-:W4:Y:S01]  /*de10*/  SHFL.IDX PT, R48, R97, R109, 0x1c1f ;  /* 0x001c1f6d61307589 */ /* 0x000f2200000e0000 */
[----:B------:R-:W-:Y:S02]  /*de20*/  SEL R135, R93, R47, P0 ;  /* 0x0000002f5d877207 */ /* 0x000fe40000000000 */
[----:B---3--:R-:W-:Y:S01]  /*de30*/  SEL R130, R131, R66, P0 ;  /* 0x0000004283827207 */ /* 0x008fe20000000000 */
[----:B------:R-:W-:Y:S01]  /*de40*/  SHFL.IDX PT, R163, R87, R109, 0x1c1f ;  /* 0x001c1f6d57a37589 */ /* 0x000fe200000e0000 */
[----:B------:R-:W-:Y:S02]  /*de50*/  SEL R131, R112, R65, P0 ;  /* 0x0000004170837207 */ /* 0x000fe40000000000 */
[----:B-----5:R-:W-:Y:S01]  /*de60*/  SEL R138, R125, R129, P0 ;  /* 0x000000817d8a7207 */ /* 0x020fe20000000000 */
[----:B------:R3:W5:Y:S01]  /*de70*/  SHFL.IDX PT, R158, R106, R109, 0x1c1f ;  /* 0x001c1f6d6a9e7589 */ /* 0x00076200000e0000 */
[----:B------:R-:W-:Y:S02]  /*de80*/  SEL R125, R62, R108, P0 ;  /* 0x0000006c3e7d7207 */ /* 0x000fe40000000000 */
[----:B------:R-:W-:Y:S01]  /*de90*/  SEL R108, R165, R107, P0 ;  /* 0x0000006ba56c7207 */ /* 0x000fe20000000000 */
[----:B------:R2:W5:Y:S01]  /*dea0*/  SHFL.IDX PT, R87, R114, R109, 0x1c1f ;  /* 0x001c1f6d72577589 */ /* 0x00056200000e0000 */
[----:B------:R-:W-:-:S02]  /*deb0*/  SEL R129, R39, R71, P0 ;  /* 0x0000004727817207 */ /* 0x000fc40000000000 */
[----:B------:R-:W-:Y:S01]  /*dec0*/  SEL R112, R31, R111, P0 ;  /* 0x0000006f1f707207 */ /* 0x000fe20000000000 */
[----:B------:R0:W5:Y:S01]  /*ded0*/  SHFL.IDX PT, R86, R142, R109, 0x1c1f ;  /* 0x001c1f6d8e567589 */ /* 0x00016200000e0000 */
[----:B------:R-:W-:Y:S02]  /*dee0*/  SEL R111, R68, R30, P0 ;  /* 0x0000001e446f7207 */ /* 0x000fe40000000000 */
[----:B---3--:R-:W-:Y:S01]  /*def0*/  SEL R106, R107, R165, P0 ;  /* 0x000000a56b6a7207 */ /* 0x008fe20000000000 */
[----:B------:R3:W5:Y:S01]  /*df00*/  SHFL.IDX PT, R88, R144, R109, 0x1c1f ;  /* 0x001c1f6d90587589 */ /* 0x00076200000e0000 */
[----:B------:R-:W-:Y:S02]  /*df10*/  SEL R107, R100, R167, P0 ;  /* 0x000000a7646b7207 */ /* 0x000fe40000000000 */
[----:B--2---:R-:W-:Y:S01]  /*df20*/  SEL R114, R115, R159, P0 ;  /* 0x0000009f73727207 */ /* 0x004fe20000000000 */
[----:B------:R2:W5:Y:S01]  /*df30*/  SHFL.IDX PT, R164, R94, R109, 0x1c1f ;  /* 0x001c1f6d5ea47589 */ /* 0x00056200000e0000 */
[----:B------:R-:W-:-:S02]  /*df40*/  SEL R39, R32, R81, P0 ;  /* 0x0000005120277207 */ /* 0x000fc40000000000 */
[----:B0-----:R-:W-:Y:S01]  /*df50*/  SEL R142, R143, R58, P0 ;  /* 0x0000003a8f8e7207 */ /* 0x001fe20000000000 */
[----:B------:R0:W-:Y:S01]  /*df60*/  SHFL.IDX PT, R161, R148, R109, 0x1c1f ;  /* 0x001c1f6d94a17589 */ /* 0x0001e200000e0000 */
[----:B------:R-:W-:Y:S02]  /*df70*/  SEL R115, R104, R61, P0 ;  /* 0x0000003d68737207 */ /* 0x000fe40000000000 */
[----:B---3--:R-:W-:Y:S01]  /*df80*/  SEL R144, R58, R143, P0 ;  /* 0x0000008f3a907207 */ /* 0x008fe20000000000 */
[----:B------:R-:W3:Y:S01]  /*df90*/  SHFL.IDX PT, R162, R102, R109, 0x1c1f ;  /* 0x001c1f6d66a27589 */ /* 0x000ee200000e0000 */
[----:B------:R-:W-:Y:S02]  /*dfa0*/  SEL R143, R95, R55, P0 ;  /* 0x000000375f8f7207 */ /* 0x000fe40000000000 */
[----:B--2---:R-:W-:Y:S01]  /*dfb0*/  SEL R94, R101, R169, P0 ;  /* 0x000000a9655e7207 */ /* 0x004fe20000000000 */
[----:B------:R2:W3:Y:S01]  /*dfc0*/  SHFL.IDX PT, R97, R6, R109, 0x1c1f ;  /* 0x001c1f6d06617589 */ /* 0x0004e200000e0000 */
[----:B------:R-:W-:-:S02]  /*dfd0*/  SEL R95, R92, R170, P0 ;  /* 0x000000aa5c5f7207 */ /* 0x000fc40000000000 */
[----:B0-----:R-:W-:Y:S02]  /*dfe0*/  SEL R148, R117, R147, P0 ;  /* 0x0000009375947207 */ /* 0x001fe40000000000 */
[----:B------:R-:W-:Y:S02]  /*dff0*/  SEL R117, R61, R104, P0 ;  /* 0x000000683d757207 */ /* 0x000fe40000000000 */
[----:B------:R-:W-:Y:S02]  /*e000*/  SEL R65, R57, R52, P0 ;  /* 0x0000003439417207 */ /* 0x000fe40000000000 */
[----:B------:R-:W-:Y:S02]  /*e010*/  SEL R30, R28, R89, P0 ;  /* 0x000000591c1e7207 */ /* 0x000fe40000000000 */
[----:B--2---:R-:W-:Y:S02]  /*e020*/  SEL R109, R167, R100, P0 ;  /* 0x00000064a76d7207 */ /* 0x004fe40000000000 */
        /* <DEDUP_REMOVED lines=44> */
[----:B------:R-:W-:Y:S02]  /*e2f0*/  SEL R6, R73, R76, P0 ;  /* 0x0000004c49067207 */ /* 0x000fe40000000000 */
[----:B------:R-:W-:Y:S01]  /*e300*/  SEL R4, R76, R73, P0 ;  /* 0x000000494c047207 */ /* 0x000fe20000000000 */
[----:B------:R0:W-:Y:S01]  /*e310*/  STSM.16.M88.4 [R7], R80 ;  /* 0x0000005007007844 */ /* 0x0001e20000000200 */
[----:B----4-:R-:W-:Y:S02]  /*e320*/  SEL R56, R54, R48, P0 ;  /* 0x0000003036387207 */ /* 0x010fe40000000000 */
        /* <DEDUP_REMOVED lines=8> */
[----:B------:R-:W-:Y:S01]  /*e3b0*/  F2FP.BF16.F32.PACK_AB R76, R137, R136 ;  /* 0x00000088894c723e */ /* 0x000fe200000010ff */
[----:B------:R1:W-:Y:S01]  /*e3c0*/  STSM.16.M88.4 [R84], R72 ;  /* 0x0000004854007844 */ /* 0x0003e20000000200 */
[----:B------:R-:W-:Y:S02]  /*e3d0*/  F2FP.BF16.F32.PACK_AB R77, R133, R132 ;  /* 0x00000084854d723e */ /* 0x000fe400000010ff */
[----:B------:R-:W-:Y:S02]  /*e3e0*/  F2FP.BF16.F32.PACK_AB R78, R135, R134 ;  /* 0x00000086874e723e */ /* 0x000fe400000010ff */
[----:B------:R-:W-:Y:S02]  /*e3f0*/  F2FP.BF16.F32.PACK_AB R79, R131, R130 ;  /* 0x00000082834f723e */ /* 0x000fe400000010ff */
[----:B------:R-:W-:Y:S02]  /*e400*/  SEL R48, R46, R44, P0 ;  /* 0x0000002c2e307207 */ /* 0x000fe40000000000 */
[----:B------:R-:W-:Y:S01]  /*e410*/  SEL R46, R44, R46, P0 ;  /* 0x0000002e2c2e7207 */ /* 0x000fe20000000000 */
[----:B------:R2:W-:Y:S01]  /*e420*/  STSM.16.M88.4 [R85], R76 ;  /* 0x0000004c55007844 */ /* 0x0005e20000000200 */
[----:B-----5:R-:W-:-:S02]  /*e430*/  SEL R44, R42, R158, P0 ;  /* 0x0000009e2a2c7207 */ /* 0x020fc40000000000 */
[----:B------:R-:W-:Y:S02]  /*e440*/  SEL R42, R158, R42, P0 ;  /* 0x0000002a9e2a7207 */ /* 0x000fe40000000000 */
[----:B------:R-:W-:Y:S02]  /*e450*/  SEL R36, R34, R87, P0 ;  /* 0x0000005722247207 */ /* 0x000fe40000000000 */
[----:B0-----:R-:W-:Y:S02]  /*e460*/  SEL R7, R5, R86, P0 ;  /* 0x0000005605077207 */ /* 0x001fe40000000000 */
        /* <DEDUP_REMOVED lines=13> */
[----:B-1----:R-:W-:Y:S02]  /*e540*/  F2FP.BF16.F32.PACK_AB R84, R121, R120 ;  /* 0x000000787954723e */ /* 0x002fe400000010ff */
[----:B------:R-:W-:Y:S02]  /*e550*/  F2FP.BF16.F32.PACK_AB R86, R119, R118 ;  /* 0x000000767756723e */ /* 0x000fe400000010ff */
[----:B------:R-:W-:Y:S02]  /*e560*/  F2FP.BF16.F32.PACK_AB R87, R115, R114 ;  /* 0x000000727357723e */ /* 0x000fe400000010ff */
[----:B--2---:R-:W-:-:S02]  /*e570*/  F2FP.BF16.F32.PACK_AB R85, R117, R116 ;  /* 0x000000747555723e */ /* 0x004fc400000010ff */
[----:B------:R-:W-:Y:S02]  /*e580*/  SEL R60, R172, R166, P0 ;  /* 0x000000a6ac3c7207 */ /* 0x000fe40000000000 */
[----:B------:R-:W-:Y:S01]  /*e590*/  SEL R58, R166, R172, P0 ;  /* 0x000000aca63a7207 */ /* 0x000fe20000000000 */
[----:B------:R1:W-:Y:S01]  /*e5a0*/  STSM.16.M88.4 [R99], R84 ;  /* 0x0000005463007844 */ /* 0x0003e20000000200 */
[----:B------:R-:W-:Y:S02]  /*e5b0*/  SEL R52, R50, R163, P0 ;  /* 0x000000a332347207 */ /* 0x000fe40000000000 */
[----:B------:R-:W-:Y:S02]  /*e5c0*/  F2FP.BF16.F32.PACK_AB R88, R113, R112 ;  /* 0x000000707158723e */ /* 0x000fe400000010ff */
[----:B------:R-:W-:Y:S02]  /*e5d0*/  F2FP.BF16.F32.PACK_AB R90, R111, R110 ;  /* 0x0000006e6f5a723e */ /* 0x000fe400000010ff */
[----:B------:R-:W-:-:S02]  /*e5e0*/  F2FP.BF16.F32.PACK_AB R91, R107, R106 ;  /* 0x0000006a6b5b723e */ /* 0x000fc400000010ff */
[----:B------:R-:W-:Y:S02]  /*e5f0*/  F2FP.BF16.F32.PACK_AB R89, R109, R108 ;  /* 0x0000006c6d59723e */ /* 0x000fe400000010ff */
[----:B------:R-:W-:Y:S02]  /*e600*/  SEL R50, R163, R50, P0 ;  /* 0x00000032a3327207 */ /* 0x000fe40000000000 */
[----:B---3--:R-:W-:Y:S01]  /*e610*/  SEL R53, R173, R162, P0 ;  /* 0x000000a2ad357207 */ /* 0x008fe20000000000 */
[----:B------:R2:W-:Y:S01]  /*e620*/  STSM.16.M88.4 [R98], R88 ;  /* 0x0000005862007844 */ /* 0x0005e20000000200 */
[----:B------:R-:W-:Y:S02]  /*e630*/  SEL R51, R162, R173, P0 ;  /* 0x000000ada2337207 */ /* 0x000fe40000000000 */
[----:B------:R-:W-:Y:S02]  /*e640*/  F2FP.BF16.F32.PACK_AB R72, R105, R104 ;  /* 0x000000686948723e */ /* 0x000fe400000010ff */
[----:B------:R-:W-:-:S02]  /*e650*/  F2FP.BF16.F32.PACK_AB R74, R103, R102 ;  /* 0x00000066674a723e */ /* 0x000fc400000010ff */
[----:B------:R-:W-:Y:S02]  /*e660*/  F2FP.BF16.F32.PACK_AB R75, R95, R94 ;  /* 0x0000005e5f4b723e */ /* 0x000fe400000010ff */
[----:B------:R-:W-:Y:S02]  /*e670*/  F2FP.BF16.F32.PACK_AB R73, R101, R100 ;  /* 0x000000646549723e */ /* 0x000fe400000010ff */
[----:B------:R-:W-:Y:S02]  /*e680*/  F2FP.BF16.F32.PACK_AB R76, R93, R92 ;  /* 0x0000005c5d4c723e */ /* 0x000fe400000010ff */
[----:B------:R-:W-:Y:S01]  /*e690*/  F2FP.BF16.F32.PACK_AB R78, R71, R70 ;  /* 0x00000046474e723e */ /* 0x000fe200000010ff */
[----:B------:R3:W-:Y:S01]  /*e6a0*/  STSM.16.M88.4 [R3], R72 ;  /* 0x0000004803007844 */ /* 0x0007e20000000200 */
[----:B------:R-:W-:Y:S02]  /*e6b0*/  F2FP.BF16.F32.PACK_AB R79, R67, R66 ;  /* 0x00000042434f723e */ /* 0x000fe400000010ff */
[----:B------:R-:W-:-:S02]  /*e6c0*/  F2FP.BF16.F32.PACK_AB R77, R69, R68 ;  /* 0x00000044454d723e */ /* 0x000fc400000010ff */
[----:B------:R-:W-:Y:S02]  /*e6d0*/  SEL R159, R156, R161, P0 ;  /* 0x000000a19c9f7207 */ /* 0x000fe40000000000 */
[----:B0-----:R-:W-:Y:S01]  /*e6e0*/  F2FP.BF16.F32.PACK_AB R80, R65, R64 ;  /* 0x000000404150723e */ /* 0x001fe200000010ff */
[----:B------:R0:W-:Y:S01]  /*e6f0*/  STSM.16.M88.4 [R174], R76 ;  /* 0x0000004cae007844 */ /* 0x0001e20000000200 */
[----:B------:R-:W-:Y:S02]  /*e700*/  F2FP.BF16.F32.PACK_AB R82, R63, R62 ;  /* 0x0000003e3f52723e */ /* 0x000fe400000010ff */
        /* <DEDUP_REMOVED lines=11> */
[----:B--2---:R-:W-:-:S02]  /*e7c0*/  F2FP.BF16.F32.PACK_AB R88, R49, R48 ;  /* 0x000000303158723e */ /* 0x004fc400000010ff */
[----:B------:R-:W-:Y:S02]  /*e7d0*/  F2FP.BF16.F32.PACK_AB R90, R47, R46 ;  /* 0x0000002e2f5a723e */ /* 0x000fe400000010ff */
[----:B------:R-:W-:Y:S02]  /*e7e0*/  F2FP.BF16.F32.PACK_AB R91, R43, R42 ;  /* 0x0000002a2b5b723e */ /* 0x000fe400000010ff */
[----:B------:R-:W-:Y:S02]  /*e7f0*/  F2FP.BF16.F32.PACK_AB R89, R45, R44 ;  /* 0x0000002c2d59723e */ /* 0x000fe400000010ff */
[----:B------:R-:W-:Y:S02]  /*e800*/  F2FP.BF16.F32.PACK_AB R96, R41, R40 ;  /* 0x000000282960723e */ /* 0x000fe400000010ff */
[----:B------:R-:W-:Y:S01]  /*e810*/  F2FP.BF16.F32.PACK_AB R98, R39, R38 ;  /* 0x000000262762723e */ /* 0x000fe200000010ff */
[----:B------:R-:W-:Y:S01]  /*e820*/  STSM.16.M88.4 [R177], R88 ;  /* 0x00000058b1007844 */ /* 0x000fe20000000200 */
[----:B------:R-:W-:-:S02]  /*e830*/  F2FP.BF16.F32.PACK_AB R99, R35, R34 ;  /* 0x000000222363723e */ /* 0x000fc400000010ff */
[----:B------:R-:W-:Y:S02]  /*e840*/  F2FP.BF16.F32.PACK_AB R97, R37, R36 ;  /* 0x000000242561723e */ /* 0x000fe400000010ff */
[----:B---3--:R-:W-:Y:S02]  /*e850*/  F2FP.BF16.F32.PACK_AB R72, R33, R32 ;  /* 0x000000202148723e */ /* 0x008fe400000010ff */
[----:B------:R-:W-:Y:S01]  /*e860*/  F2FP.BF16.F32.PACK_AB R74, R31, R30 ;  /* 0x0000001e1f4a723e */ /* 0x000fe200000010ff */
[----:B------:R-:W-:Y:S01]  /*e870*/  STSM.16.M88.4 [R178], R96 ;  /* 0x00000060b2007844 */ /* 0x000fe20000000200 */
[----:B------:R-:W-:Y:S02]  /*e880*/  F2FP.BF16.F32.PACK_AB R75, R27, R26 ;  /* 0x0000001a1b4b723e */ /* 0x000fe400000010ff */
[----:B------:R-:W-:Y:S02]  /*e890*/  F2FP.BF16.F32.PACK_AB R73, R29, R28 ;  /* 0x0000001c1d49723e */ /* 0x000fe400000010ff */
[----:B0-----:R-:W-:-:S02]  /*e8a0*/  F2FP.BF16.F32.PACK_AB R76, R25, R24 ;  /* 0x00000018194c723e */ /* 0x001fc400000010ff */
[----:B------:R-:W-:Y:S01]  /*e8b0*/  F2FP.BF16.F32.PACK_AB R78, R21, R20 ;  /* 0x00000014154e723e */ /* 0x000fe200000010ff */
[----:B------:R0:W-:Y:S01]  /*e8c0*/  STSM.16.M88.4 [R179], R72 ;  /* 0x00000048b3007844 */ /* 0x0001e20000000200 */
[----:B------:R-:W-:Y:S02]  /*e8d0*/  F2FP.BF16.F32.PACK_AB R79, R13, R12 ;  /* 0x0000000c0d4f723e */ /* 0x000fe400000010ff */
[----:B------:R-:W-:Y:S02]  /*e8e0*/  F2FP.BF16.F32.PACK_AB R77, R15, R14 ;  /* 0x0000000e0f4d723e */ /* 0x000fe400000010ff */
[----:B-1----:R-:W-:Y:S02]  /*e8f0*/  F2FP.BF16.F32.PACK_AB R80, R11, R10 ;  /* 0x0000000a0b50723e */ /* 0x002fe400000010ff */
[----:B------:R-:W-:Y:S01]  /*e900*/  F2FP.BF16.F32.PACK_AB R82, R9, R8 ;  /* 0x000000080952723e */ /* 0x000fe200000010ff */
[----:B------:R-:W-:Y:S01]  /*e910*/  STSM.16.M88.4 [R180], R76 ;  /* 0x0000004cb4007844 */ /* 0x000fe20000000200 */
[----:B------:R-:W-:-:S02]  /*e920*/  F2FP.BF16.F32.PACK_AB R83, R5, R4 ;  /* 0x000000040553723e */ /* 0x000fc400000010ff */
[----:B------:R-:W-:Y:S02]  /*e930*/  F2FP.BF16.F32.PACK_AB R81, R7, R6 ;  /* 0x000000060751723e */ /* 0x000fe400000010ff */
[----:B----4-:R-:W-:Y:S02]  /*e940*/  F2FP.BF16.F32.PACK_AB R85, R157, R156 ;  /* 0x0000009c9d55723e */ /* 0x010fe400000010ff */
        /* <DEDUP_REMOVED lines=8> */
[----:B------:R-:W-:Y:S01]  /*e9d0*/  BAR.SYNC.DEFER_BLOCKING 0x1, 0x100 ;  /* 0x0044000000007b1d */ /* 0x000fe20000010000 */
[----:B------:R-:W-:Y:S01]  /*e9e0*/  ISETP.NE.AND.EX P0, PT, RZ, UR17, PT, P0 ;  /* 0x00000011ff007c0c */ /* 0x000fe2000bf05300 */
[----:B------:R-:W-:-:S04]  /*e9f0*/  UISETP.NE.U32.AND UP0, UPT, UR14, URZ, UPT ;  /* 0x0000003f0e00728c */ /* 0x000fc8000bf05070 */
[----:B------:R-:W-:-:S08]  /*ea00*/  UISETP.NE.AND.EX UP0, UPT, UR15, URZ, UPT, UP0 ;  /* 0x0000003f0f00728c */ /* 0x000fd0000bf05300 */
[----:B------:R2:W3:Y:S03]  /*ea10*/  @P0 LDG.E R3, desc[UR52][R72.64] ;  /* 0x0000003448030981 */ /* 0x0004e6000c1e1900 */
[----:B------:R-:W-:Y:S01]  /*ea20*/  @UP0 ULEA UR14, UP1, UR43, UR14, 0x2 ;  /* 0x0000000e2b0e0291 */ /* 0x000fe2000f82103f */
[----:B------:R-:W-:-:S03]  /*ea30*/  PLOP3.LUT P4, PT, PT, PT, UP0, 0x80, 0x0 ;  /* 0x000000000000781c */ /* 0x000fc60003f8f008 */
[----:B------:R-:W-:Y:S02]  /*ea40*/  @UP0 ULEA.HI.X UR15, UR43, UR15, UR42, 0x2, UP1 ;  /* 0x0000000f2b0f0291 */ /* 0x000fe400088f142a */
[----:B--2---:R-:W-:-:S04]  /*ea50*/  IMAD.U32 R72, RZ, RZ, UR14 ;  /* 0x0000000eff487e24 */ /* 0x004fc8000f8e00ff */
[----:B------:R-:W-:-:S05]  /*ea60*/  IMAD.U32 R73, RZ, RZ, UR15 ;  /* 0x0000000fff497e24 */ /* 0x000fca000f8e00ff */
[----:B------:R2:W4:Y:S01]  /*ea70*/  @P4 LDG.E R74, desc[UR52][R72.64] ;  /* 0x00000034484a4981 */ /* 0x000522000c1e1900 */
[----:B------:R-:W-:Y:S01]  /*ea80*/  UISETP.NE.AND UP2, UPT, UR22, 0x1, UPT ;  /* 0x000000011600788c */ /* 0x000fe2000bf45270 */
[----:B-1----:R-:W-:Y:S01]  /*ea90*/  VIADD R82, R17, UR36 ;  /* 0x0000002411527c36 */ /* 0x002fe20008000000 */
[----:B------:R-:W-:Y:S01]  /*eaa0*/  UISETP.GT.AND UP1, UPT, UR46, 0x1, UPT ;  /* 0x000000012e00788c */ /* 0x000fe2000bf24270 */
[----:B------:R-:W-:Y:S01]  /*eab0*/  UMOV UR23, 0x9b8 ;  /* 0x000009b800177882 */ /* 0x000fe20000000000 */
[----:B------:R-:W-:Y:S02]  /*eac0*/  UISETP.NE.U32.AND UP0, UPT, UR16, URZ, UPT ;  /* 0x0000003f1000728c */ /* 0x000fe4000bf05070 */
[----:B------:R-:W-:Y:S01]  /*ead0*/  PLOP3.LUT P1, PT, PT, PT, UP2, 0x80, 0x0 ;  /* 0x000000000000781c */ /* 0x000fe20003f2f028 */
[----:B------:R-:W-:Y:S02]  /*eae0*/  USEL UR23, UR23, 0x978, UP1 ;  /* 0x0000097817177887 */ /* 0x000fe40008800000 */
[----:B------:R-:W-:Y:S01]  /*eaf0*/  UISETP.NE.AND.EX UP0, UPT, UR17, URZ, UPT, UP0 ;  /* 0x0000003f1100728c */ /* 0x000fe2000bf05300 */
[----:B------:R-:W-:Y:S01]  /*eb00*/  UMOV UR4, URZ ;  /* 0x0000003f00047c82 */ /* 0x000fe20008000000 */
[----:B------:R-:W-:-:S02]  /*eb10*/  @UP2 ULDC UR26, c[0x0][0xbec] ;  /* 0x0002fb00001a2ab9 */ /* 0x000fc40000000800 */
[----:B------:R-:W-:Y:S02]  /*eb20*/  USEL UR43, UR43, URZ, !UP0 ;  /* 0x0000003f2b2b7287 */ /* 0x000fe4000c000000 */
[----:B------:R-:W-:Y:S02]  /*eb30*/  USEL UR9, UR37, URZ, UP1 ;  /* 0x0000003f25097287 */ /* 0x000fe40008800000 */
[----:B------:R-:W-:Y:S02]  /*eb40*/  USEL UR42, UR42, URZ, !UP0 ;  /* 0x0000003f2a2a7287 */ /* 0x000fe4000c000000 */
[----:B------:R-:W-:Y:S01]  /*eb50*/  ULDC.64 UR16, c[0x0][UR23+0x220] ;  /* 0x0000880017107abb */ /* 0x000fe20008000a00 */
[----:B------:R-:W-:Y:S01]  /*eb60*/  ULDC.64 UR20, c[0x0][UR23+0x218] ;  /* 0x0000860017147abb */ /* 0x000fe20008000a00 */
[----:B--2---:R-:W-:Y:S01]  /*eb70*/  @P1 IMAD.HI.U32 R72, R82, UR26, RZ ;  /* 0x0000001a52481c27 */ /* 0x004fe2000f8e00ff */
[----:B------:R-:W-:Y:S01]  /*eb80*/  ULDC.64 UR18, c[0x0][UR23+0x228] ;  /* 0x00008a0017127abb */ /* 0x000fe20008000a00 */
[----:B------:R-:W-:-:S02]  /*eb90*/  UIMAD UR17, UR17, UR43, URZ ;  /* 0x0000002b111172a4 */ /* 0x000fc4000f8e023f */
[----:B------:R-:W-:Y:S01]  /*eba0*/  UIMAD.WIDE.U32 UR14, UR20, UR44, URZ ;  /* 0x0000002c140e72a5 */ /* 0x000fe2000f8e003f */
[----:B------:R-:W-:Y:S01]  /*ebb0*/  @UP2 ULDC UR27, c[0x0][0xbf0] ;  /* 0x0002fc00001b2ab9 */ /* 0x000fe20000000800 */
[----:B------:R-:W-:Y:S02]  /*ebc0*/  UIMAD UR20, UR21, UR44, URZ ;  /* 0x0000002c151472a4 */ /* 0x000fe4000f8e023f */
[----:B------:R-:W-:Y:S02]  /*ebd0*/  UIMAD.WIDE.U32 UR24, UR18, UR9, URZ ;  /* 0x00000009121872a5 */ /* 0x000fe4000f8e003f */
[----:B------:R-:W-:Y:S02]  /*ebe0*/  UIMAD UR9, UR19, UR9, URZ ;  /* 0x00000009130972a4 */ /* 0x000fe4000f8e023f */
[----:B------:R-:W-:Y:S02]  /*ebf0*/  UIMAD.WIDE.U32 UR18, UR16, UR43, URZ ;  /* 0x0000002b101272a5 */ /* 0x000fe4000f8e003f */
[----:B------:R-:W-:-:S02]  /*ec00*/  UIMAD UR17, UR16, UR42, UR17 ;  /* 0x0000002a101172a4 */ /* 0x000fc4000f8e0211 */
[----:B------:R-:W-:Y:S02]  /*ec10*/  UIADD3 UR20, UR15, UR20, URZ ;  /* 0x000000140f147290 */ /* 0x000fe4000fffe03f */
[----:B------:R-:W-:Y:S02]  /*ec20*/  UIADD3 UR15, UR25, UR9, URZ ;  /* 0x00000009190f7290 */ /* 0x000fe4000fffe03f */
[----:B------:R-:W-:-:S04]  /*ec30*/  UIADD3 UR9, UR19, UR17, URZ ;  /* 0x0000001113097290 */ /* 0x000fc8000fffe03f */
[----:B------:R-:W-:Y:S01]  /*ec40*/  IMAD.U32 R78, RZ, RZ, UR15 ;  /* 0x0000000fff4e7e24 */ /* 0x000fe2000f8e00ff */
[----:B---3--:R-:W-:Y:S01]  /*ec50*/  @P0 R2UR UR4, R3 ;  /* 0x00000000030402ca */ /* 0x008fe200000e0000 */
[----:B------:R-:W-:Y:S01]  /*ec60*/  IMAD.MOV.U32 R3, RZ, RZ, R82 ;  /* 0x000000ffff037224 */ /* 0x000fe200078e0052 */
[----:B------:R-:W-:Y:S01]  /*ec70*/  @P1 SHF.R.U32.HI R3, RZ, UR27, R72 ;  /* 0x0000001bff031c19 */ /* 0x000fe20008011648 */
[----:B------:R-:W-:-:S03]  /*ec80*/  IMAD.U32 R72, RZ, RZ, UR24 ;  /* 0x00000018ff487e24 */ /* 0x000fc6000f8e00ff */
[--C-:B------:R-:W-:Y:S01]  /*ec90*/  SHF.R.S32.HI R73, RZ, 0x1f, R3.reuse ;  /* 0x0000001fff497819 */ /* 0x100fe20000011403 */
[----:B------:R-:W-:-:S04]  /*eca0*/  IMAD.MOV R75, RZ, RZ, -R3 ;  /* 0x000000ffff4b7224 */ /* 0x000fc800078e0a03 */
[----:B------:R-:W-:Y:S02]  /*ecb0*/  IMAD R75, R75, UR22, R82 ;  /* 0x000000164b4b7c24 */ /* 0x000fe4000f8e0252 */
        /* <DEDUP_REMOVED lines=9> */
[----:B------:R-:W-:Y:S01]  /*ed50*/  @!UP1 ULDC UR19, c[0x0][0xb54] ;  /* 0x0002d50000139ab9 */ /* 0x000fe20000000800 */
[----:B------:R-:W-:Y:S01]  /*ed60*/  IADD3.X R73, R73, UR9, R78, P2, P3 ;  /* 0x0000000949497c10 */ /* 0x000fe200097e644e */
[----:B------:R-:W-:Y:S01]  /*ed70*/  ULDC UR9, c[0x0][0xa88] ;  /* 0x0002a20000097ab9 */ /* 0x000fe20000000800 */
[----:B------:R-:W-:Y:S01]  /*ed80*/  IMAD R3, R3, UR14, R76 ;  /* 0x0000000e03037c24 */ /* 0x000fe2000f8e024c */
        /* <DEDUP_REMOVED lines=16> */
.L_x_2303:
[----:B------:R-:W2:Y:S04]  /*ee90*/  LDL R78, [R1+0x40] ;  /* 0x00004000014e7983 */ /* 0x000ea80000100800 */
[----:B------:R-:W3:Y:S01]  /*eea0*/  LDL R77, [R1+0x3c] ;  /* 0x00003c00014d7983 */ /* 0x000ee20000100800 */
[----:B------:R-:W-:-:S03]  /*eeb0*/  UIMAD UR9, UR9, UR22, URZ ;  /* 0x00000016090972a4 */ /* 0x000fc6000f8e023f */
[----:B------:R-:W-:Y:S04]  /*eec0*/  SHFL.IDX PT, R72, R76, RZ, 0x1c1f ;  /* 0x001c1fff4c487589 */ /* 0x000fe800000e0000 */
[----:B------:R-:W0:Y:S04]  /*eed0*/  SHFL.IDX PT, R73, R3, RZ, 0x1c1f ;  /* 0x001c1fff03497589 */ /* 0x000e2800000e0000 */
[----:B------:R-:W-:Y:S04]  /*eee0*/  SHFL.IDX PT, R74, R76, 0x1, 0x1c1f ;  /* 0x003c1f004c4a7f89 */ /* 0x000fe800000e0000 */
[----:B------:R-:W1:Y:S01]  /*eef0*/  SHFL.IDX PT, R75, R3, 0x1, 0x1c1f ;  /* 0x003c1f00034b7f89 */ /* 0x000e6200000e0000 */
[----:B--2---:R-:W-:Y:S01]  /*ef00*/  VIADD R80, R78, UR36 ;  /* 0x000000244e507c36 */ /* 0x004fe20008000000 */
        /* <DEDUP_REMOVED lines=21> */
[----:B------:R-:W-:Y:S02]  /*f060*/  LOP3.LUT R24, R25, 0x380, RZ, 0xc0, !PT ;  /* 0x0000038019187812 */ /* 0x000fe400078ec0ff */
[----:B------:R-:W-:Y:S02]  /*f070*/  IADD3 R13, P3, R2, 0x2000, RZ ;  /* 0x00002000020d7810 */ /* 0x000fe40007f7e0ff */
[----:B------:R-:W-:Y:S02]  /*f080*/  SHF.R.U64 R24, R24, 0x3, RZ ;  /* 0x0000000318187819 */ /* 0x000fe400000012ff */
[----:B------:R-:W-:-:S02]  /*f090*/  LOP3.LUT R8, R9, 0x380, RZ, 0xc0, !PT ;  /* 0x0000038009087812 */ /* 0x000fc400078ec0ff */
[----:B------:R-:W-:Y:S02]  /*f0a0*/  LOP3.LUT R12, R13, 0x380, RZ, 0xc0, !PT ;  /* 0x000003800d0c7812 */ /* 0x000fe400078ec0ff */
[----:B------:R-:W-:Y:S01]  /*f0b0*/  LOP3.LUT R24, R24, R25, RZ, 0x3c, !PT ;  /* 0x0000001918187212 */ /* 0x000fe200078e3cff */
[--C-:B------:R-:W-:Y:S01]  /*f0c0*/  IMAD.X R25, RZ, RZ, R3.reuse, P2 ;  /* 0x000000ffff197224 */ /* 0x100fe200010e0603 */
[----:B------:R-:W-:Y:S02]  /*f0d0*/  IADD3 R49, P2, R2, 0x9000, RZ ;  /* 0x0000900002317810 */ /* 0x000fe40007f5e0ff */
[----:B------:R-:W-:Y:S02]  /*f0e0*/  SHF.R.U64 R8, R8, 0x3, RZ ;  /* 0x0000000308087819 */ /* 0x000fe400000012ff */
[----:B------:R-:W-:Y:S01]  /*f0f0*/  SHF.R.U64 R12, R12, 0x3, RZ ;  /* 0x000000030c0c7819 */ /* 0x000fe200000012ff */
[----:B------:R-:W-:Y:S01]  /*f100*/  UIMAD UR12, UR16, UR14, URZ ;  /* 0x0000000e100c72a4 */ /* 0x000fe2000f8e023f */
[----:B------:R-:W-:Y:S01]  /*f110*/  LOP3.LUT R48, R49, 0x380, RZ, 0xc0, !PT ;  /* 0x0000038031307812 */ /* 0x000fe200078ec0ff */
[----:B------:R-:W-:Y:S01]  /*f120*/  UIMAD.WIDE.U32 UR10, UR4, UR14, URZ ;  /* 0x0000000e040a72a5 */ /* 0x000fe2000f8e003f */
[----:B------:R-:W-:Y:S01]  /*f130*/  LOP3.LUT R8, R8, R9, RZ, 0x3c, !PT ;  /* 0x0000000908087212 */ /* 0x000fe200078e3cff */
[--C-:B------:R-:W-:Y:S01]  /*f140*/  IMAD.X R9, RZ, RZ, R3.reuse, P4 ;  /* 0x000000ffff097224 */ /* 0x100fe200020e0603 */
[----:B------:R-:W-:Y:S01]  /*f150*/  LOP3.LUT R12, R12, R13, RZ, 0x3c, !PT ;  /* 0x0000000d0c0c7212 */ /* 0x000fe200078e3cff */
[----:B------:R-:W-:Y:S01]  /*f160*/  IMAD.X R13, RZ, RZ, R3, P3 ;  /* 0x000000ffff0d7224 */ /* 0x000fe200018e0603 */
[----:B------:R-:W-:-:S02]  /*f170*/  IADD3 R29, P0, R2, 0x4000, RZ ;  /* 0x00004000021d7810 */ /* 0x000fc40007f1e0ff */
[C---:B------:R-:W-:Y:S02]  /*f180*/  IADD3 R33, P6, R2.reuse, 0x5000, RZ ;  /* 0x0000500002217810 */ /* 0x040fe40007fde0ff */
[C---:B------:R-:W-:Y:S02]  /*f190*/  IADD3 R37, P5, R2.reuse, 0x6000, RZ ;  /* 0x0000600002257810 */ /* 0x040fe40007fbe0ff */
[C---:B------:R-:W-:Y:S01]  /*f1a0*/  LOP3.LUT R7, R2.reuse, 0x380, RZ, 0xc0, !PT ;  /* 0x0000038002077812 */ /* 0x040fe200078ec0ff */
[----:B------:R-:W-:Y:S01]  /*f1b0*/  UIMAD UR12, UR4, UR15, UR12 ;  /* 0x0000000f040c72a4 */ /* 0x000fe2000f8e020c */
[C---:B------:R-:W-:Y:S01]  /*f1c0*/  IADD3 R41, P4, R2.reuse, 0x7000, RZ ;  /* 0x0000700002297810 */ /* 0x040fe20007f9e0ff */
[----:B------:R-:W-:Y:S01]  /*f1d0*/  @UP2 ULDC UR14, c[0x0][0xbec] ;  /* 0x0002fb00000e2ab9 */ /* 0x000fe20000000800 */
[----:B------:R-:W-:Y:S01]  /*f1e0*/  IADD3 R45, P3, R2, 0x8000, RZ ;  /* 0x00008000022d7810 */ /* 0x000fe20007f7e0ff */
[----:B------:R-:W5:Y:S01]  /*f1f0*/  LD.E.128 R8, desc[UR52][R8.64] ;  /* 0x0000003408087980 */ /* 0x000f62000c101d00 */
[----:B------:R-:W-:-:S02]  /*f200*/  SHF.R.U64 R48, R48, 0x3, RZ ;  /* 0x0000000330307819 */ /* 0x000fc400000012ff */
[----:B------:R-:W-:Y:S01]  /*f210*/  LOP3.LUT R28, R29, 0x380, RZ, 0xc0, !PT ;  /* 0x000003801d1c7812 */ /* 0x000fe200078ec0ff */
[----:B------:R-:W5:Y:S01]  /*f220*/  LD.E.128 R12, desc[UR52][R12.64] ;  /* 0x000000340c0c7980 */ /* 0x000f62000c101d00 */
[----:B------:R-:W-:Y:S02]  /*f230*/  LOP3.LUT R32, R33, 0x380, RZ, 0xc0, !PT ;  /* 0x0000038021207812 */ /* 0x000fe400078ec0ff */
[----:B------:R-:W-:Y:S01]  /*f240*/  LOP3.LUT R36, R37, 0x380, RZ, 0xc0, !PT ;  /* 0x0000038025247812 */ /* 0x000fe200078ec0ff */
[----:B------:R-:W5:Y:S01]  /*f250*/  LD.E.128 R24, desc[UR52][R24.64] ;  /* 0x0000003418187980 */ /* 0x000f62000c101d00 */
[----:B------:R-:W-:Y:S02]  /*f260*/  LOP3.LUT R40, R41, 0x380, RZ, 0xc0, !PT ;  /* 0x0000038029287812 */ /* 0x000fe400078ec0ff */
[----:B------:R-:W-:Y:S02]  /*f270*/  LOP3.LUT R44, R45, 0x380, RZ, 0xc0, !PT ;  /* 0x000003802d2c7812 */ /* 0x000fe400078ec0ff */
[----:B------:R-:W-:Y:S01]  /*f280*/  LOP3.LUT R48, R48, R49, RZ, 0x3c, !PT ;  /* 0x0000003130307212 */ /* 0x000fe200078e3cff */
[----:B------:R-:W-:Y:S01]  /*f290*/  IMAD.X R49, RZ, RZ, R3, P2 ;  /* 0x000000ffff317224 */ /* 0x000fe200010e0603 */
[----:B------:R-:W-:-:S02]  /*f2a0*/  IADD3 R5, P2, R2, 0xf000, RZ ;  /* 0x0000f00002057810 */ /* 0x000fc40007f5e0ff */
[----:B------:R-:W-:Y:S02]  /*f2b0*/  SHF.R.U64 R28, R28, 0x3, RZ ;  /* 0x000000031c1c7819 */ /* 0x000fe400000012ff */
[----:B------:R-:W-:Y:S02]  /*f2c0*/  SHF.R.U64 R32, R32, 0x3, RZ ;  /* 0x0000000320207819 */ /* 0x000fe400000012ff */
[----:B------:R-:W-:Y:S01]  /*f2d0*/  SHF.R.U64 R7, R7, 0x3, RZ ;  /* 0x0000000307077819 */ /* 0x000fe200000012ff */
[----:B------:R-:W-:Y:S01]  /*f2e0*/  UIADD3 UR11, UR11, UR12, URZ ;  /* 0x0000000c0b0b7290 */ /* 0x000fe2000fffe03f */
[----:B------:R-:W-:Y:S01]  /*f2f0*/  SHF.R.U64 R36, R36, 0x3, RZ ;  /* 0x0000000324247819 */ /* 0x000fe200000012ff */
[----:B------:R-:W-:Y:S01]  /*f300*/  USHF.R.S32.HI UR4, URZ, 0x1f, UR43 ;  /* 0x0000001f3f047899 */ /* 0x000fe2000801142b */
[----:B------:R-:W-:Y:S01]  /*f310*/  SHF.R.U64 R40, R40, 0x3, RZ ;  /* 0x0000000328287819 */ /* 0x000fe200000012ff */
[----:B------:R-:W-:Y:S01]  /*f320*/  ULDC.64 UR12, c[0x0][0xae8] ;  /* 0x0002ba00000c7ab9 */ /* 0x000fe20000000a00 */
[----:B------:R-:W-:Y:S01]  /*f330*/  SHF.R.U64 R44, R44, 0x3, RZ ;  /* 0x000000032c2c7819 */ /* 0x000fe200000012ff */
[--C-:B------:R-:W-:Y:S01]  /*f340*/  IMAD.X R73, RZ, RZ, R3.reuse, P2 ;  /* 0x000000ffff497224 */ /* 0x100fe200010e0603 */
[----:B------:R-:W-:Y:S01]  /*f350*/  LOP3.LUT R4, R5, 0x380, RZ, 0xc0, !PT ;  /* 0x0000038005047812 */ /* 0x000fe200078ec0ff */
[----:B------:R-:W5:Y:S01]  /*f360*/  LD.E.128 R48, desc[UR52][R48.64] ;  /* 0x0000003430307980 */ /* 0x000f62000c101d00 */
        /* <DEDUP_REMOVED lines=11> */
[----:B------:R-:W-:Y:S01]  /*f420*/  UIMAD.WIDE.U32 UR10, UR44, UR12, UR10 ;  /* 0x0000000c2c0a72a5 */ /* 0x000fe2000f8e000a */
[C---:B------:R-:W-:Y:S01]  /*f430*/  IADD3 R57, P6, R2.reuse, 0xb000, RZ ;  /* 0x0000b00002397810 */ /* 0x040fe20007fde0ff */
[----:B------:R-:W5:Y:S01]  /*f440*/  LD.E.128 R28, desc[UR52][R28.64] ;  /* 0x000000341c1c7980 */ /* 0x000f62000c101d00 */
[----:B------:R-:W-:-:S02]  /*f450*/  IADD3 R61, P5, R2, 0xc000, RZ ;  /* 0x0000c000023d7810 */ /* 0x000fc40007fbe0ff */
[C---:B------:R-:W-:Y:S01]  /*f460*/  IADD3 R65, P4, R2.reuse, 0xd000, RZ ;  /* 0x0000d00002417810 */ /* 0x040fe20007f9e0ff */
[----:B------:R-:W5:Y:S01]  /*f470*/  LD.E.128 R32, desc[UR52][R32.64] ;  /* 0x0000003420207980 */ /* 0x000f62000c101d00 */
[----:B------:R-:W-:Y:S02]  /*f480*/  IADD3 R69, P3, R2, 0xe000, RZ ;  /* 0x0000e00002457810 */ /* 0x000fe40007f7e0ff */
[----:B------:R-:W-:Y:S01]  /*f490*/  SHF.R.U64 R4, R4, 0x3, RZ ;  /* 0x0000000304047819 */ /* 0x000fe200000012ff */
[----:B------:R-:W5:Y:S01]  /*f4a0*/  LD.E.128 R36, desc[UR52][R36.64] ;  /* 0x0000003424247980 */ /* 0x000f62000c101d00 */
[----:B------:R-:W-:Y:S02]  /*f4b0*/  LOP3.LUT R2, R7, R2, RZ, 0x3c, !PT ;  /* 0x0000000207027212 */ /* 0x000fe400078e3cff */
[----:B------:R-:W-:Y:S01]  /*f4c0*/  LOP3.LUT R72, R4, R5, RZ, 0x3c, !PT ;  /* 0x0000000504487212 */ /* 0x000fe200078e3cff */
[----:B------:R-:W-:Y:S01]  /*f4d0*/  UIMAD UR11, UR44, UR13, UR11 ;  /* 0x0000000d2c0b72a4 */ /* 0x000fe2000f8e020b */
[----:B------:R-:W-:Y:S01]  /*f4e0*/  LOP3.LUT R52, R53, 0x380, RZ, 0xc0, !PT ;  /* 0x0000038035347812 */ /* 0x000fe200078ec0ff */
[----:B------:R0:W5:Y:S01]  /*f4f0*/  LD.E.128 R4, desc[UR52][R2.64] ;  /* 0x0000003402047980 */ /* 0x000162000c101d00 */
[----:B------:R-:W-:Y:S01]  /*f500*/  ULDC.64 UR12, c[0x0][0xaf0] ;  /* 0x0002bc00000c7ab9 */ /* 0x000fe20000000a00 */
[----:B------:R-:W-:-:S02]  /*f510*/  LOP3.LUT R56, R57, 0x380, RZ, 0xc0, !PT ;  /* 0x0000038039387812 */ /* 0x000fc400078ec0ff */
[----:B------:R-:W-:Y:S01]  /*f520*/  LOP3.LUT R60, R61, 0x380, RZ, 0xc0, !PT ;  /* 0x000003803d3c7812 */ /* 0x000fe200078ec0ff */
[----:B------:R-:W5:Y:S01]  /*f530*/  LD.E.128 R40, desc[UR52][R40.64] ;  /* 0x0000003428287980 */ /* 0x000f62000c101d00 */
[----:B------:R-:W-:Y:S02]  /*f540*/  LOP3.LUT R64, R65, 0x380, RZ, 0xc0, !PT ;  /* 0x0000038041407812 */ /* 0x000fe400078ec0ff */
[----:B------:R-:W-:Y:S01]  /*f550*/  LOP3.LUT R68, R69, 0x380, RZ, 0xc0, !PT ;  /* 0x0000038045447812 */ /* 0x000fe200078ec0ff */
[----:B------:R-:W5:Y:S01]  /*f560*/  LD.E.128 R44, desc[UR52][R44.64] ;  /* 0x000000342c2c7980 */ /* 0x000f62000c101d00 */
[----:B0-----:R-:W-:Y:S01]  /*f570*/  IMAD R2, R20, 0x20, R81 ;  /* 0x0000002014027824 */ /* 0x001fe200078e0251 */
[----:B------:R-:W-:Y:S01]  /*f580*/  UIMAD UR4, UR4, UR12, URZ ;  /* 0x0000000c040472a4 */ /* 0x000fe2000f8e023f */
[----:B------:R-:W-:Y:S01]  /*f590*/  SHF.R.U64 R52, R52, 0x3, RZ ;  /* 0x0000000334347819 */ /* 0x000fe200000012ff */
[----:B------:R-:W5:Y:S01]  /*f5a0*/  LD.E.128 R72, desc[UR52][R72.64] ;  /* 0x0000003448487980 */ /* 0x000f62000c101d00 */
[----:B------:R-:W-:Y:S01]  /*f5b0*/  VIADD R76, R2, UR36 ;  /* 0x00000024024c7c36 */ /* 0x000fe20008000000 */
[----:B------:R-:W-:Y:S01]  /*f5c0*/  UIMAD.WIDE.U32 UR10, UR43, UR12, UR10 ;  /* 0x0000000c2b0a72a5 */ /* 0x000fe2000f8e000a */
[----:B------:R-:W-:-:S02]  /*f5d0*/  SHF.R.U64 R56, R56, 0x3, RZ ;  /* 0x0000000338387819 */ /* 0x000fc400000012ff */
[----:B------:R-:W-:Y:S01]  /*f5e0*/  @P1 IMAD.HI.U32 R2, R76, UR14, RZ ;  /* 0x0000000e4c021c27 */ /* 0x000fe2000f8e00ff */
[----:B------:R-:W-:Y:S01]  /*f5f0*/  @UP2 ULDC UR12, c[0x0][0xbf0] ;  /* 0x0002fc00000c2ab9 */ /* 0x000fe20000000800 */
[----:B------:R-:W-:Y:S01]  /*f600*/  UIMAD UR4, UR43, UR13, UR4 ;  /* 0x0000000d2b0472a4 */ /* 0x000fe2000f8e0204 */
[----:B------:R-:W-:Y:S01]  /*f610*/  SHF.R.U64 R60, R60, 0x3, RZ ;  /* 0x000000033c3c7819 */ /* 0x000fe200000012ff */
[----:B------:R-:W-:Y:S01]  /*f620*/  IMAD.MOV.U32 R21, RZ, RZ, R76 ;  /* 0x000000ffff157224 */ /* 0x000fe200078e004c */
[----:B------:R-:W-:Y:S01]  /*f630*/  @P1 SHF.R.U32.HI R21, RZ, UR12, R2 ;  /* 0x0000000cff151c19 */ /* 0x000fe20008011602 */
[----:B------:R-:W-:Y:S01]  /*f640*/  UIADD3 UR4, UR11, UR4, URZ ;  /* 0x000000040b047290 */ /* 0x000fe2000fffe03f */
[----:B------:R-:W-:Y:S01]  /*f650*/  SHF.R.U64 R64, R64, 0x3, RZ ;  /* 0x0000000340407819 */ /* 0x000fe200000012ff */
[----:B------:R-:W-:Y:S01]  /*f660*/  ULDC.64 UR12, c[0x0][0xae0] ;  /* 0x0002b800000c7ab9 */ /* 0x000fe20000000a00 */
[----:B------:R-:W-:Y:S01]  /*f670*/  SHF.R.U64 R68, R68, 0x3, RZ ;  /* 0x0000000344447819 */ /* 0x000fe200000012ff */
[--C-:B------:R-:W-:Y:S01]  /*f680*/  IMAD.MOV R77, RZ, RZ, -R21.reuse ;  /* 0x000000ffff4d7224 */ /* 0x100fe200078e0a15 */
[----:B------:R-:W-:-:S02]  /*f690*/  SHF.R.S32.HI R20, RZ, 0x1f, R21 ;  /* 0x0000001fff147819 */ /* 0x000fc40000011415 */
        /* <DEDUP_REMOVED lines=10> */
[----:B------:R-:W5:Y:S01]  /*f740*/  LD.E.128 R52, desc[UR52][R52.64] ;  /* 0x0000003434347980 */ /* 0x000f62000c101d00 */
[----:B------:R-:W-:-:S02]  /*f750*/  IMAD R20, R20, UR12, RZ ;  /* 0x0000000c14147c24 */ /* 0x000fc4000f8e02ff */
[----:B------:R-:W-:Y:S01]  /*f760*/  IMAD R77, R77, UR22, R76 ;  /* 0x000000164d4d7c24 */ /* 0x000fe2000f8e024c */
[----:B------:R-:W5:Y:S01]  /*f770*/  LD.E.128 R56, desc[UR52][R56.64] ;  /* 0x0000003438387980 */ /* 0x000f62000c101d00 */
[----:B------:R-:W-:Y:S02]  /*f780*/  IMAD.U32 R3, RZ, RZ, UR11 ;  /* 0x0000000bff037e24 */ /* 0x000fe4000f8e00ff */
[----:B------:R-:W-:Y:S01]  /*f790*/  IMAD.U32 R2, RZ, RZ, UR10 ;  /* 0x0000000aff027e24 */ /* 0x000fe2000f8e00ff */
[----:B------:R-:W-:Y:S01]  /*f7a0*/  ULDC.64 UR10, c[0x0][0xad8] ;  /* 0x0002b600000a7ab9 */ /* 0x000fe20000000a00 */
[----:B------:R-:W-:Y:S01]  /*f7b0*/  IMAD.U32 R3, RZ, RZ, UR4 ;  /* 0x00000004ff037e24 */ /* 0x000fe2000f8e00ff */
[----:B------:R-:W5:Y:S01]  /*f7c0*/  LD.E.128 R60, desc[UR52][R60.64] ;  /* 0x000000343c3c7980 */ /* 0x000f62000c101d00 */
[C---:B------:R-:W-:Y:S01]  /*f7d0*/  IMAD R79, R21.reuse, UR13, R20 ;  /* 0x0000000d154f7c24 */ /* 0x040fe2000f8e0214 */
[----:B------:R-:W-:Y:S01]  /*f7e0*/  SHF.R.S32.HI R20, RZ, 0x1f, R77 ;  /* 0x0000001fff147819 */ /* 0x000fe2000001144d */
[----:B------:R-:W-:Y:S01]  /*f7f0*/  IMAD.WIDE.U32 R2, R21, UR12, R2 ;  /* 0x0000000c15027c25 */ /* 0x000fe2000f8e0002 */
[----:B------:R-:W5:Y:S03]  /*f800*/  LD.E.128 R64, desc[UR52][R64.64] ;  /* 0x0000003440407980 */ /* 0x000f66000c101d00 */
[----:B------:R-:W-:Y:S01]  /*f810*/  IMAD.IADD R3, R3, 0x1, R79 ;  /* 0x0000000103037824 */ /* 0x000fe200078e024f */
[----:B------:R-:W5:Y:S01]  /*f820*/  LD.E.128 R68, desc[UR52][R68.64] ;  /* 0x0000003444447980 */ /* 0x000f62000c101d00 */
[----:B------:R-:W-:Y:S01]  /*f830*/  IMAD R20, R20, UR10, RZ ;  /* 0x0000000a14147c24 */ /* 0x000fe2000f8e02ff */
[----:B------:R-:W-:Y:S01]  /*f840*/  @!PT LDS RZ, [RZ] ;  /* 0x00000000fffff984 */ /* 0x000fe20000000800 */
[----:B------:R-:W-:Y:S01]  /*f850*/  @!PT LDS RZ, [RZ] ;  /* 0x00000000fffff984 */ /* 0x000fe20000000800 */
[----:B------:R-:W-:Y:S01]  /*f860*/  @!PT LDS RZ, [RZ] ;  /* 0x00000000fffff984 */ /* 0x000fe20000000800 */
[----:B------:R-:W-:Y:S01]  /*f870*/  @!PT LDS RZ, [RZ] ;  /* 0x00000000fffff984 */ /* 0x000fe20000000800 */
[----:B------:R0:W-:Y:S06]  /*f880*/  MEMBAR.ALL.CTA ;  /* 0x0000000000007992 */ /* 0x0001ec0000008000 */
[----:B0-----:R-:W0:Y:S01]  /*f890*/  FENCE.VIEW.ASYNC.S ;  /* 0x00000000000073c6 */ /* 0x001e220000000000 */
[----:B------:R-:W-:-:S02]  /*f8a0*/  IMAD R21, R77, UR11, R20 ;  /* 0x0000000b4d157c24 */ /* 0x000fc4000f8e0214 */
[----:B------:R-:W-:Y:S01]  /*f8b0*/  IMAD.WIDE.U32 R2, R77, UR10, R2 ;  /* 0x0000000a4d027c25 */ /* 0x000fe2000f8e0002 */
[----:B------:R-:W-:-:S03]  /*f8c0*/  ULDC.64 UR10, c[0x0][0xa80] ;  /* 0x0002a000000a7ab9 */ /* 0x000fc60000000a00 */
[----:B------:R-:W-:Y:S01]  /*f8d0*/  IMAD.IADD R3, R3, 0x1, R21 ;  /* 0x0000000103037824 */ /* 0x000fe200078e0215 */
[C---:B------:R-:W-:Y:S01]  /*f8e0*/  LEA R80, P2, R2.reuse, UR10, 0x1 ;  /* 0x0000000a02507c11 */ /* 0x040fe2000f8408ff */
[----:B------:R-:W-:Y:S01]  /*f8f0*/  VIADD R82, R81, UR36 ;  /* 0x0000002451527c36 */ /* 0x000fe20008000000 */
[----:B------:R-:W-:Y:S02]  /*f900*/  UIADD3 UR8, UR8, 0x38820, URZ ;  /* 0x0003882008087890 */ /* 0x000fe4000fffe03f */
[----:B------:R-:W-:Y:S02]  /*f910*/  LEA.HI.X R81, R2, UR11, R3, 0x1, P2 ;  /* 0x0000000b02517c11 */ /* 0x000fe400090f0c03 */
[C---:B------:R-:W-:Y:S01]  /*f920*/  ISETP.GE.AND P2, PT, R82.reuse, UR9, PT ;  /* 0x0000000952007c0c */ /* 0x040fe2000bf46270 */
[----:B------:R-:W-:Y:S01]  /*f930*/  UPRMT UR8, URZ, 0x654, UR8 ;  /* 0x000006543f087896 */ /* 0x000fe20008000008 */
[C---:B------:R-:W-:Y:S02]  /*f940*/  VIADD R20, R82.reuse, 0x20 ;  /* 0x0000002052147836 */ /* 0x040fe40000000000 */
[----:B------:R-:W-:-:S02]  /*f950*/  VIADD R76, R82, 0x40 ;  /* 0x00000040524c7836 */ /* 0x000fc40000000000 */
        /* <DEDUP_REMOVED lines=31> */
.L_x_2306:
[----:B------:R-:W-:Y:S05]  /*fb50*/  BSYNC B1 ;  /* 0x0000000000017941 */ /* 0x000fea0003800000 */
.L_x_2305:
        /* <DEDUP_REMOVED lines=21> */
.L_x_2308:
[----:B------:R-:W-:Y:S05]  /*fcb0*/  BSYNC B1 ;  /* 0x0000000000017941 */ /* 0x000fea0003800000 */
.L_x_2307:
        /* <DEDUP_REMOVED lines=21> */
.L_x_2310:
[----:B------:R-:W-:Y:S05]  /*fe10*/  BSYNC B1 ;  /* 0x0000000000017941 */ /* 0x000fea0003800000 */
.L_x_2309:
        /* <DEDUP_REMOVED lines=24> */
.L_x_2304:
        /* <DEDUP_REMOVED lines=21> */
[----:B------:R-:W-:Y:S01]  /*100f0*/  VIADD R176, R16, 0x58 ;  /* 0x0000005810b07836 */ /* 0x000fe20000000000 */
[----:B------:R-:W-:Y:S01]  /*10100*/  @UP2 ULDC UR12, c[0x0][0xbec] ;  /* 0x0002fb00000c2ab9 */ /* 0x000fe20000000800 */
[----:B------:R-:W-:Y:S01]  /*10110*/  UIADD3 UR8, UR8, 0x38820, URZ ;  /* 0x0003882008087890 */ /* 0x000fe2000fffe03f */
[----:B------:R-:W-:Y:S01]  /*10120*/  @P1 IMAD.HI.U32 R0, R82, UR12, RZ ;  /* 0x0000000c52001c27 */ /* 0x000fe2000f8e00ff */
[----:B------:R-:W-:Y:S01]  /*10130*/  UIMAD.WIDE.U32 UR10, UR43, UR14, UR10 ;  /* 0x0000000e2b0a72a5 */ /* 0x000fe2000f8e000a */
[----:B------:R-:W-:Y:S01]  /*10140*/  BSSY B1, `(.L_x_2312) ;  /* 0x00000de000017945 */ /* 0x000fe20003800000 */
[----:B------:R-:W-:Y:S01]  /*10150*/  ULDC.64 UR12, c[0x0][0xb48] ;  /* 0x0002d200000c7ab9 */ /* 0x000fe20000000a00 */
[----:B------:R-:W-:Y:S01]  /*10160*/  UPRMT UR8, URZ, 0x654, UR8 ;  /* 0x000006543f087896 */ /* 0x000fe20008000008 */
[C---:B------:R-:W-:Y:S01]  /*10170*/  VIADD R178, R16.reuse, 0x50 ;  /* 0x0000005010b27836 */ /* 0x040fe20000000000 */
[----:B------:R-:W-:Y:S01]  /*10180*/  UIADD3 UR11, UR11, UR4, URZ ;  /* 0x000000040b0b7290 */ /* 0x000fe2000fffe03f */
[C---:B------:R-:W-:Y:S01]  /*10190*/  VIADD R180, R16.reuse, 0x48 ;  /* 0x0000004810b47836 */ /* 0x040fe20000000000 */
[----:B------:R-:W-:Y:S01]  /*101a0*/  SHF.R.S32.HI R86, RZ, 0x1f, R19 ;  /* 0x0000001fff567819 */ /* 0x000fe20000011413 */
[----:B------:R-:W-:Y:S01]  /*101b0*/  @UP2 ULDC UR4, c[0x0][0xbf0] ;  /* 0x0002fc0000042ab9 */ /* 0x000fe20000000800 */
[----:B------:R-:W-:Y:S01]  /*101c0*/  UIMAD.WIDE.U32 UR10, UR37, UR12, UR10 ;  /* 0x0000000c250a72a5 */ /* 0x000fe2000f8e000a */
[----:B------:R-:W-:Y:S01]  /*101d0*/  @P1 SHF.R.U32.HI R73, RZ, UR4, R0 ;  /* 0x00000004ff491c19 */ /* 0x000fe20008011600 */
[----:B------:R-:W-:Y:S01]  /*101e0*/  VIADD R182, R16, 0x40 ;  /* 0x0000004010b67836 */ /* 0x000fe20000000000 */
[----:B------:R-:W-:Y:S01]  /*101f0*/  SYNCS.ARRIVE.TRANS64.RED.A1T0 RZ, [UR8], RZ ;  /* 0x000000ffffff79a7 */ /* 0x000fe20008100408 */
[----:B------:R-:W-:Y:S01]  /*10200*/  UIMAD UR37, UR37, UR13, UR11 ;  /* 0x0000000d252572a4 */ /* 0x000fe2000f8e020b */
[--C-:B------:R-:W-:Y:S01]  /*10210*/  SHF.R.S32.HI R0, RZ, 0x1f, R73.reuse ;  /* 0x0000001fff007819 */ /* 0x100fe20000011449 */
[----:B------:R-:W-:Y:S01]  /*10220*/  IMAD.MOV R75, RZ, RZ, -R73 ;  /* 0x000000ffff4b7224 */ /* 0x000fe200078e0a49 */
[----:B------:R-:W-:Y:S01]  /*10230*/  ULDC.64 UR12, c[0x0][0xb30] ;  /* 0x0002cc00000c7ab9 */ /* 0x000fe20000000a00 */
[----:B------:R-:W-:Y:S01]  /*10240*/  IMAD.U32 R3, RZ, RZ, UR11 ;  /* 0x0000000bff037e24 */ /* 0x000fe2000f8e00ff */
[----:B------:R-:W-:Y:S01]  /*10250*/  SHF.R.S32.HI R87, RZ, 0x1f, R22 ;  /* 0x0000001fff577819 */ /* 0x000fe20000011416 */
        /* <DEDUP_REMOVED lines=64> */
[C---:B------:R-:W-:Y:S02]  /*10660*/  VIADD R189, R16.reuse, 0x20 ;  /* 0x0000002010bd7836 */ /* 0x040fe40000000000 */
[C---:B------:R-:W-:Y:S02]  /*10670*/  VIADD R191, R16.reuse, 0x18 ;  /* 0x0000001810bf7836 */ /* 0x040fe40000000000 */
        /* <DEDUP_REMOVED lines=10> */
[-C--:B------:R-:W-:Y:S02]  /*10720*/  @!P2 LEA R72, P6, R195, R2.reuse, 0x2 ;  /* 0x00000002c348a211 */ /* 0x080fe400078c10ff */
[----:B------:R-:W-:Y:S01]  /*10730*/  @!P1 LEA R76, P5, R193, R2, 0x2 ;  /* 0x00000002c14c9211 */ /* 0x000fe200078a10ff */
[----:B------:R0:W-:Y:S01]  /*10740*/  @!P4 ST.E.64 desc[UR52][R74.64], R152 ;  /* 0x000000984a00c985 */ /* 0x0001e2000c101b34 */
[----:B------:R-:W-:Y:S02]  /*10750*/  ISETP.GE.AND P4, PT, R187, UR4, PT ;  /* 0x00000004bb007c0c */ /* 0x000fe4000bf86270 */
[-C--:B------:R-:W-:Y:S02]  /*10760*/  @!P2 LEA.HI.X R73, R195, R3.reuse, R196, 0x2, P6 ;  /* 0x00000003c349a211 */ /* 0x080fe400030f14c4 */
[----:B------:R-:W-:-:S03]  /*10770*/  @!P1 LEA.HI.X R77, R193, R3, R194, 0x2, P5 ;  /* 0x00000003c14d9211 */ /* 0x000fc600028f14c2 */
[----:B------:R1:W-:Y:S04]  /*10780*/  @!P2 ST.E.64 desc[UR52][R72.64], R150 ;  /* 0x000000964800a985 */ /* 0x0003e8000c101b34 */
[----:B------:R2:W-:Y:S01]  /*10790*/  @!P1 ST.E.64 desc[UR52][R76.64], R144 ;  /* 0x000000904c009985 */ /* 0x0005e2000c101b34 */
[----:B------:R-:W-:Y:S02]  /*107a0*/  ISETP.GE.AND P1, PT, R185, UR4, PT ;  /* 0x00000004b9007c0c */ /* 0x000fe4000bf26270 */
[----:B0-----:R-:W-:-:S04]  /*107b0*/  @!P0 LEA R74, P6, R189, R2, 0x2 ;  /* 0x00000002bd4a8211 */ /* 0x001fc800078c10ff */
[----:B------:R-:W-:Y:S02]  /*107c0*/  @!P0 LEA.HI.X R75, R189, R3, R190, 0x2, P6 ;  /* 0x00000003bd4b8211 */ /* 0x000fe400030f14be */
[----:B-1----:R-:W-:-:S04]  /*107d0*/  @!P3 LEA R72, P2, R191, R2, 0x2 ;  /* 0x00000002bf48b211 */ /* 0x002fc800078410ff */
[-C--:B------:R-:W-:Y:S02]  /*107e0*/  @!P3 LEA.HI.X R73, R191, R3.reuse, R192, 0x2, P2 ;  /* 0x00000003bf49b211 */ /* 0x080fe400010f14c0 */
[----:B------:R-:W-:Y:S02]  /*107f0*/  ISETP.GE.AND P2, PT, R183, UR4, PT ;  /* 0x00000004b7007c0c */ /* 0x000fe4000bf46270 */
[----:B--2---:R-:W-:Y:S01]  /*10800*/  @!P4 LEA R76, P5, R187, R2, 0x2 ;  /* 0x00000002bb4cc211 */ /* 0x004fe200078a10ff */
[----:B------:R0:W-:Y:S01]  /*10810*/  @!P3 ST.E.64 desc[UR52][R72.64], R142 ;  /* 0x0000008e4800b985 */ /* 0x0001e2000c101b34 */
[----:B------:R-:W-:Y:S02]  /*10820*/  ISETP.GE.AND P3, PT, R181, UR4, PT ;  /* 0x00000004b5007c0c */ /* 0x000fe4000bf66270 */
[----:B------:R-:W-:Y:S01]  /*10830*/  @!P4 LEA.HI.X R77, R187, R3, R188, 0x2, P5 ;  /* 0x00000003bb4dc211 */ /* 0x000fe200028f14bc */
[----:B------:R1:W-:Y:S04]  /*10840*/  @!P0 ST.E.64 desc[UR52][R74.64], R136 ;  /* 0x000000884a008985 */ /* 0x0003e8000c101b34 */
[----:B------:R2:W-:Y:S01]  /*10850*/  @!P4 ST.E.64 desc[UR52][R76.64], R134 ;  /* 0x000000864c00c985 */ /* 0x0005e2000c101b34 */
[----:B------:R-:W-:-:S02]  /*10860*/  ISETP.GE.AND P4, PT, R179, UR4, PT ;  /* 0x00000004b3007c0c */ /* 0x000fc4000bf86270 */
[----:B0-----:R-:W-:-:S04]  /*10870*/  @!P1 LEA R72, P0, R185, R2, 0x2 ;  /* 0x00000002b9489211 */ /* 0x001fc800078010ff */
[-C--:B------:R-:W-:Y:S02]  /*10880*/  @!P1 LEA.HI.X R73, R185, R3.reuse, R186, 0x2, P0 ;  /* 0x00000003b9499211 */ /* 0x080fe400000f14ba */
[-C--:B-1----:R-:W-:Y:S02]  /*10890*/  @!P2 LEA R74, P6, R183, R2.reuse, 0x2 ;  /* 0x00000002b74aa211 */ /* 0x082fe400078c10ff */
[----:B------:R-:W-:Y:S01]  /*108a0*/  ISETP.GE.AND P0, PT, R177, UR4, PT ;  /* 0x00000004b1007c0c */ /* 0x000fe2000bf06270 */
[----:B------:R0:W-:Y:S01]  /*108b0*/  @!P1 ST.E.64 desc[UR52][R72.64], R128 ;  /* 0x0000008048009985 */ /* 0x0001e2000c101b34 */
[-C--:B------:R-:W-:Y:S02]  /*108c0*/  @!P2 LEA.HI.X R75, R183, R3.reuse, R184, 0x2, P6 ;  /* 0x00000003b74ba211 */ /* 0x080fe400030f14b8 */
[----:B--2---:R-:W-:Y:S02]  /*108d0*/  @!P3 LEA R76, P5, R181, R2, 0x2 ;  /* 0x00000002b54cb211 */ /* 0x004fe400078a10ff */
[----:B------:R-:W-:Y:S01]  /*108e0*/  ISETP.GE.AND P1, PT, R175, UR4, PT ;  /* 0x00000004af007c0c */ /* 0x000fe2000bf26270 */
[----:B------:R1:W-:Y:S01]  /*108f0*/  @!P2 ST.E.64 desc[UR52][R74.64], R126 ;  /* 0x0000007e4a00a985 */ /* 0x0003e2000c101b34 */
[----:B------:R-:W-:-:S02]  /*10900*/  @!P3 LEA.HI.X R77, R181, R3, R182, 0x2, P5 ;  /* 0x00000003b54db211 */ /* 0x000fc400028f14b6 */
        /* <DEDUP_REMOVED lines=12> */
[----:B------:R-:W-:Y:S02]  /*109d0*/  ISETP.GE.AND P0, PT, R167, UR4, PT ;  /* 0x00000004a7007c0c */ /* 0x000fe4000bf06270 */
[----:B0-----:R-:W-:Y:S01]  /*109e0*/  @!P2 LEA R72, P5, R173, R2, 0x2 ;  /* 0x00000002ad48a211 */ /* 0x001fe200078a10ff */
[----:B------:R0:W-:Y:S01]  /*109f0*/  @!P1 ST.E.64 desc[UR52][R76.64], R110 ;  /* 0x0000006e4c009985 */ /* 0x0001e2000c101b34 */
[----:B------:R-:W-:Y:S02]  /*10a00*/  ISETP.GE.AND P1, PT, R165, UR4, PT ;  /* 0x00000004a5007c0c */ /* 0x000fe4000bf26270 */
[----:B------:R-:W-:-:S05]  /*10a10*/  @!P2 LEA.HI.X R73, R173, R3, R174, 0x2, P5 ;  /* 0x00000003ad49a211 */ /* 0x000fca00028f14ae */
[----:B------:R2:W-:Y:S01]  /*10a20*/  @!P2 ST.E.64 desc[UR52][R72.64], R104 ;  /* 0x000000684800a985 */ /* 0x0005e2000c101b34 */
[-C--:B-1----:R-:W-:Y:S02]  /*10a30*/  @!P3 LEA R74, P6, R171, R2.reuse, 0x2 ;  /* 0x00000002ab4ab211 */ /* 0x082fe400078c10ff */
[----:B------:R-:W-:Y:S02]  /*10a40*/  ISETP.GE.AND P2, PT, R163, UR4, PT ;  /* 0x00000004a3007c0c */ /* 0x000fe4000bf46270 */
[-C--:B------:R-:W-:Y:S02]  /*10a50*/  @!P3 LEA.HI.X R75, R171, R3.reuse, R172, 0x2, P6 ;  /* 0x00000003ab4bb211 */ /* 0x080fe400030f14ac */
[-C--:B0-----:R-:W-:Y:S02]  /*10a60*/  @!P4 LEA R76, P5, R169, R2.reuse, 0x2 ;  /* 0x00000002a94cc211 */ /* 0x081fe400078a10ff */
[----:B------:R-:W-:Y:S01]  /*10a70*/  @!P1 LEA R84, P6, R165, R2, 0x2 ;  /* 0x00000002a5549211 */ /* 0x000fe200078c10ff */
[----:B------:R0:W-:Y:S01]  /*10a80*/  @!P3 ST.E.64 desc[UR52][R74.64], R102 ;  /* 0x000000664a00b985 */ /* 0x0001e2000c101b34 */
[----:B------:R-:W-:-:S02]  /*10a90*/  @!P4 LEA.HI.X R77, R169, R3, R170, 0x2, P5 ;  /* 0x00000003a94dc211 */ /* 0x000fc400028f14aa */
[-C--:B------:R-:W-:Y:S02]  /*10aa0*/  @!P0 LEA R80, P5, R167, R2.reuse, 0x2 ;  /* 0x00000002a7508211 */ /* 0x080fe400078a10ff */
[----:B------:R-:W-:Y:S01]  /*10ab0*/  ISETP.GE.AND P3, PT, R99, UR4, PT ;  /* 0x0000000463007c0c */ /* 0x000fe2000bf66270 */
[----:B------:R1:W-:Y:S01]  /*10ac0*/  @!P4 ST.E.64 desc[UR52][R76.64], R92 ;  /* 0x0000005c4c00c985 */ /* 0x0003e2000c101b34 */
[----:B------:R-:W-:Y:S02]  /*10ad0*/  ISETP.GE.AND P4, PT, R237, UR4, PT ;  /* 0x00000004ed007c0c */ /* 0x000fe4000bf86270 */
[-C--:B------:R-:W-:Y:S02]  /*10ae0*/  @!P0 LEA.HI.X R81, R167, R3.reuse, R168, 0x2, P5 ;  /* 0x00000003a7518211 */ /* 0x080fe400028f14a8 */
[----:B------:R-:W-:Y:S02]  /*10af0*/  @!P2 LEA R82, P5, R163, R2, 0x2 ;  /* 0x00000002a352a211 */ /* 0x000fe400078a10ff */
[-C--:B------:R-:W-:Y:S01]  /*10b00*/  @!P1 LEA.HI.X R85, R165, R3.reuse, R166, 0x2, P6 ;  /* 0x00000003a5559211 */ /* 0x080fe200030f14a6 */
[----:B------:R-:W-:Y:S01]  /*10b10*/  @!P0 ST.E.64 desc[UR52][R80.64], R70 ;  /* 0x0000004650008985 */ /* 0x000fe2000c101b34 */
[----:B------:R-:W-:-:S02]  /*10b20*/  @!P2 LEA.HI.X R83, R163, R3, R164, 0x2, P5 ;  /* 0x00000003a353a211 */ /* 0x000fc400028f14a4 */
[----:B------:R-:W-:Y:S01]  /*10b30*/  ISETP.GE.AND P0, PT, R236, UR4, PT ;  /* 0x00000004ec007c0c */ /* 0x000fe2000bf06270 */
[----:B------:R-:W-:Y:S01]  /*10b40*/  @!P1 ST.E.64 desc[UR52][R84.64], R64 ;  /* 0x0000004054009985 */ /* 0x000fe2000c101b34 */
[-C--:B--2---:R-:W-:Y:S02]  /*10b50*/  @!P3 LEA R72, P1, R99, R2.reuse, 0x2 ;  /* 0x000000026348b211 */ /* 0x084fe400078210ff */
[----:B0-----:R-:W-:Y:S01]  /*10b60*/  @!P4 LEA R74, P6, R237, R2, 0x2 ;  /* 0x00000002ed4ac211 */ /* 0x001fe200078c10ff */
[----:B------:R0:W-:Y:S01]  /*10b70*/  @!P2 ST.E.64 desc[UR52][R82.64], R62 ;  /* 0x0000003e5200a985 */ /* 0x0001e2000c101b34 */
[----:B------:R-:W-:Y:S02]  /*10b80*/  ISETP.GE.AND P2, PT, R235, UR4, PT ;  /* 0x00000004eb007c0c */ /* 0x000fe4000bf46270 */
[-C--:B------:R-:W-:Y:S02]  /*10b90*/  @!P3 LEA.HI.X R73, R99, R3.reuse, R162, 0x2, P1 ;  /* 0x000000036349b211 */ /* 0x080fe400008f14a2 */
[----:B------:R-:W-:-:S02]  /*10ba0*/  @!P4 LEA.HI.X R75, R237, R3, R98, 0x2, P6 ;  /* 0x00000003ed4bc211 */ /* 0x000fc400030f1462 */
[----:B------:R-:W-:Y:S01]  /*10bb0*/  ISETP.GE.AND P1, PT, R234, UR4, PT ;  /* 0x00000004ea007c0c */ /* 0x000fe2000bf26270 */
[----:B------:R2:W-:Y:S01]  /*10bc0*/  @!P3 ST.E.64 desc[UR52][R72.64], R56 ;  /* 0x000000384800b985 */ /* 0x0005e2000c101b34 */
[-C--:B-1----:R-:W-:Y:S02]  /*10bd0*/  @!P0 LEA R76, P5, R236, R2.reuse, 0x2 ;  /* 0x00000002ec4c8211 */ /* 0x082fe400078a10ff */
[----:B------:R-:W-:Y:S01]  /*10be0*/  ISETP.GE.AND P3, PT, R233, UR4, PT ;  /* 0x00000004e9007c0c */ /* 0x000fe2000bf66270 */
[----:B------:R-:W-:Y:S01]  /*10bf0*/  @!P4 ST.E.64 desc[UR52][R74.64], R54 ;  /* 0x000000364a00c985 */ /* 0x000fe2000c101b34 */
[----:B------:R-:W-:Y:S02]  /*10c00*/  ISETP.GE.AND P4, PT, R232, UR4, PT ;  /* 0x00000004e8007c0c */ /* 0x000fe4000bf86270 */
[----:B------:R-:W-:Y:S02]  /*10c10*/  @!P0 LEA.HI.X R77, R236, R3, R97, 0x2, P5 ;  /* 0x00000003ec4d8211 */ /* 0x000fe400028f1461 */
[----:B0-----:R-:W-:-:S03]  /*10c20*/  @!P2 LEA R62, P5, R235, R2, 0x2 ;  /* 0x00000002eb3ea211 */ /* 0x001fc600078a10ff */
[----:B------:R0:W-:Y:S01]  /*10c30*/  @!P0 ST.E.64 desc[UR52][R76.64], R48 ;  /* 0x000000304c008985 */ /* 0x0001e2000c101b34 */
[-C--:B------:R-:W-:Y:S02]  /*10c40*/  @!P2 LEA.HI.X R63, R235, R3.reuse, R96, 0x2, P5 ;  /* 0x00000003eb3fa211 */ /* 0x080fe400028f1460 */
[----:B------:R-:W-:Y:S02]  /*10c50*/  ISETP.GE.AND P0, PT, R23, UR4, PT ;  /* 0x0000000417007c0c */ /* 0x000fe4000bf06270 */
[-C--:B------:R-:W-:Y:S01]  /*10c60*/  @!P1 LEA R64, P6, R234, R2.reuse, 0x2 ;  /* 0x00000002ea409211 */ /* 0x080fe200078c10ff */
[----:B------:R1:W-:Y:S01]  /*10c70*/  @!P2 ST.E.64 desc[UR52][R62.64], R46 ;  /* 0x0000002e3e00a985 */ /* 0x0003e2000c101b34 */
[-C--:B------:R-:W-:Y:S02]  /*10c80*/  @!P3 LEA R70, P5, R233, R2.reuse, 0x2 ;  /* 0x00000002e946b211 */ /* 0x080fe400078a10ff */
[----:B--2---:R-:W-:Y:S02]  /*10c90*/  @!P4 LEA R56, P2, R232, R2, 0x2 ;  /* 0x00000002e838c211 */ /* 0x004fe400078410ff */
[----:B------:R-:W-:-:S02]  /*10ca0*/  @!P1 LEA.HI.X R65, R234, R3, R91, 0x2, P6 ;  /* 0x00000003ea419211 */ /* 0x000fc400030f145b */
[-C--:B------:R-:W-:Y:S01]  /*10cb0*/  @!P3 LEA.HI.X R71, R233, R3.reuse, R90, 0x2, P5 ;  /* 0x00000003e947b211 */ /* 0x080fe200028f145a */
[----:B0-----:R-:W-:Y:S01]  /*10cc0*/  VIADD R49, R16, 0xf0 ;  /* 0x000000f010317836 */ /* 0x001fe20000000000 */
[-C--:B------:R-:W-:Y:S01]  /*10cd0*/  @!P4 LEA.HI.X R57, R232, R3.reuse, R89, 0x2, P2 ;  /* 0x00000003e839c211 */ /* 0x080fe200010f1459 */
[----:B------:R0:W-:Y:S01]  /*10ce0*/  @!P1 ST.E.64 desc[UR52][R64.64], R40 ;  /* 0x0000002840009985 */ /* 0x0001e2000c101b34 */
[----:B------:R-:W-:Y:S02]  /*10cf0*/  ISETP.GE.AND P2, PT, R22, UR4, PT ;  /* 0x0000000416007c0c */ /* 0x000fe4000bf46270 */
[----:B------:R-:W-:Y:S01]  /*10d00*/  ISETP.GE.AND P1, PT, R19, UR4, PT ;  /* 0x0000000413007c0c */ /* 0x000fe2000bf26270 */
[----:B------:R2:W-:Y:S01]  /*10d10*/  @!P3 ST.E.64 desc[UR52][R70.64], R38 ;  /* 0x000000264600b985 */ /* 0x0005e2000c101b34 */
[C---:B------:R-:W-:Y:S01]  /*10d20*/  @!P0 LEA R54, P5, R23.reuse, R2, 0x2 ;  /* 0x0000000217368211 */ /* 0x040fe200078a10ff */
[----:B-1----:R-:W-:Y:S01]  /*10d30*/  VIADD R63, R16, 0xe8 ;  /* 0x000000e8103f7836 */ /* 0x002fe20000000000 */
[----:B------:R-:W-:Y:S01]  /*10d40*/  ISETP.GE.AND P3, PT, R18, UR4, PT ;  /* 0x0000000412007c0c */ /* 0x000fe2000bf66270 */
[----:B------:R1:W-:Y:S01]  /*10d50*/  @!P4 ST.E.64 desc[UR52][R56.64], R32 ;  /* 0x000000203800c985 */ /* 0x0003e2000c101b34 */
[----:B------:R-:W-:-:S02]  /*10d60*/  @!P0 LEA.HI.X R55, R23, R3, R88, 0x2, P5 ;  /* 0x0000000317378211 */ /* 0x000fc400028f1458 */
[----:B------:R-:W-:Y:S02]  /*10d70*/  ISETP.GE.AND P4, PT, R63, UR4, PT ;  /* 0x000000043f007c0c */ /* 0x000fe4000bf86270 */
[----:B------:R-:W-:Y:S01]  /*10d80*/  SHF.R.S32.HI R47, RZ, 0x1f, R18 ;  /* 0x0000001fff2f7819 */ /* 0x000fe20000011412 */
[----:B------:R3:W-:Y:S01]  /*10d90*/  @!P0 ST.E.64 desc[UR52][R54.64], R30 ;  /* 0x0000001e36008985 */ /* 0x0007e2000c101b34 */
[----:B0-----:R-:W-:Y:S01]  /*10da0*/  VIADD R65, R16, 0xf8 ;  /* 0x000000f810417836 */ /* 0x001fe20000000000 */
[-C--:B------:R-:W-:Y:S02]  /*10db0*/  @!P1 LEA R40, P6, R19, R2.reuse, 0x2 ;  /* 0x0000000213289211 */ /* 0x080fe400078c10ff */
[C---:B--2---:R-:W-:Y:S02]  /*10dc0*/  @!P2 LEA R38, P5, R22.reuse, R2, 0x2 ;  /* 0x000000021626a211 */ /* 0x044fe400078a10ff */
[----:B------:R-:W-:Y:S02]  /*10dd0*/  ISETP.GE.AND P0, PT, R49, UR4, PT ;  /* 0x0000000431007c0c */ /* 0x000fe4000bf06270 */
[----:B------:R-:W-:-:S02]  /*10de0*/  @!P2 LEA.HI.X R39, R22, R3, R87, 0x2, P5 ;  /* 0x000000031627a211 */ /* 0x000fc400028f1457 */
[CC--:B-1----:R-:W-:Y:S02]  /*10df0*/  @!P3 LEA R32, P5, R18.reuse, R2.reuse, 0x2 ;  /* 0x000000021220b211 */ /* 0x0c2fe400078a10ff */
[-C--:B------:R-:W-:Y:S01]  /*10e00*/  @!P1 LEA.HI.X R41, R19, R3.reuse, R86, 0x2, P6 ;  /* 0x0000000313299211 */ /* 0x080fe200030f1456 */
[----:B------:R0:W-:Y:S01]  /*10e10*/  @!P2 ST.E.64 desc[UR52][R38.64], R24 ;  /* 0x000000182600a985 */ /* 0x0001e2000c101b34 */
[----:B------:R-:W-:Y:S02]  /*10e20*/  ISETP.GE.AND P6, PT, R65, UR4, PT ;  /* 0x0000000441007c0c */ /* 0x000fe4000bfc6270 */
[----:B------:R-:W-:Y:S01]  /*10e30*/  @!P3 LEA.HI.X R33, R18, R3, R47, 0x2, P5 ;  /* 0x000000031221b211 */ /* 0x000fe200028f142f */
[----:B------:R0:W-:Y:S01]  /*10e40*/  @!P1 ST.E.64 desc[UR52][R40.64], R20 ;  /* 0x0000001428009985 */ /* 0x0001e2000c101b34 */
[----:B---3--:R-:W-:Y:S02]  /*10e50*/  SHF.R.S32.HI R31, RZ, 0x1f, R63 ;  /* 0x0000001fff1f7819 */ /* 0x008fe4000001143f */
[----:B------:R-:W-:Y:S01]  /*10e60*/  @!P4 LEA R30, P5, R63, R2, 0x2 ;  /* 0x000000023f1ec211 */ /* 0x000fe200078a10ff */
[----:B------:R0:W-:Y:S01]  /*10e70*/  @!P3 ST.E.64 desc[UR52][R32.64], R10 ;  /* 0x0000000a2000b985 */ /* 0x0001e2000c101b34 */
[----:B------:R-:W-:-:S02]  /*10e80*/  SHF.R.S32.HI R47, RZ, 0x1f, R49 ;  /* 0x0000001fff2f7819 */ /* 0x000fc40000011431 */
[-C--:B------:R-:W-:Y:S02]  /*10e90*/  @!P4 LEA.HI.X R31, R63, R3.reuse, R31, 0x2, P5 ;  /* 0x000000033f1fc211 */ /* 0x080fe400028f141f */
[CC--:B------:R-:W-:Y:S02]  /*10ea0*/  @!P0 LEA R46, P5, R49.reuse, R2.reuse, 0x2 ;  /* 0x00000002312e8211 */ /* 0x0c0fe400078a10ff */
[----:B------:R-:W-:Y:S01]  /*10eb0*/  SHF.R.S32.HI R48, RZ, 0x1f, R65 ;  /* 0x0000001fff307819 */ /* 0x000fe20000011441 */
[----:B------:R0:W-:Y:S01]  /*10ec0*/  @!P4 ST.E.64 desc[UR52][R30.64], R8 ;  /* 0x000000081e00c985 */ /* 0x0001e2000c101b34 */
[----:B------:R-:W-:Y:S02]  /*10ed0*/  @!P0 LEA.HI.X R47, R49, R3, R47, 0x2, P5 ;  /* 0x00000003312f8211 */ /* 0x000fe400028f142f */
[----:B------:R-:W-:-:S03]  /*10ee0*/  @!P6 LEA R2, P5, R65, R2, 0x2 ;  /* 0x000000024102e211 */ /* 0x000fc600078a10ff */
[----:B------:R0:W-:Y:S01]  /*10ef0*/  @!P0 ST.E.64 desc[UR52][R46.64], R158 ;  /* 0x0000009e2e008985 */ /* 0x0001e2000c101b34 */
[----:B------:R-:W-:-:S05]  /*10f00*/  @!P6 LEA.HI.X R3, R65, R3, R48, 0x2, P5 ;  /* 0x000000034103e211 */ /* 0x000fca00028f1430 */
[----:B------:R0:W-:Y:S04]  /*10f10*/  @!P6 ST.E.64 desc[UR52][R2.64], R160 ;  /* 0x000000a00200e985 */ /* 0x0001e8000c101b34 */
.L_x_2313:
[----:B------:R-:W-:Y:S05]  /*10f20*/  BSYNC B1 ;  /* 0x0000000000017941 */ /* 0x000fea0003800000 */
.L_x_2312:
[----:B------:R-:W-:Y:S01]  /*10f30*/  ISETP.GE.AND P0, PT, R78, UR9, PT ;  /* 0x000000094e007c0c */ /* 0x000fe2000bf06270 */
[----:B0-----:R0:W1:Y:S04]  /*10f40*/  SHFL.IDX PT, R3, R79, 0x1, 0x1c1f ;  /* 0x003c1f004f037f89 */ /* 0x00106800000e0000 */
[----:B------:R0:W2:Y:S08]  /*10f50*/  SHFL.IDX PT, R2, R0, 0x1, 0x1c1f ;  /* 0x003c1f0000027f89 */ /* 0x0000b000000e0000 */
[----:B0-----:R-:W-:Y:S05]  /*10f60*/  @P0 BRA `(.L_x_2311) ;  /* 0x0000001400e80947 */ /* 0x001fea0003800000 */
[----:B------:R-:W-:Y:S01]  /*10f70*/  ULDC UR4, c[0x0][0xac8] ;  /* 0x0002b20000047ab9 */ /* 0x000fe20000000800 */
[C---:B------:R-:W-:Y:S01]  /*10f80*/  VIADD R41, R16.reuse, 0xe8 ;  /* 0x000000e810297836 */ /* 0x040fe20000000000 */
[----:B------:R-:W-:Y:S01]  /*10f90*/  ISETP.GE.AND P4, PT, R195, UR4, PT ;  /* 0x00000004c3007c0c */ /* 0x000fe2000bf86270 */
[C---:B------:R-:W-:Y:S01]  /*10fa0*/  VIADD R39, R16.reuse, 0xf0 ;  /* 0x000000f010277836 */ /* 0x040fe20000000000 */
[----:B------:R-:W-:Y:S02]  /*10fb0*/  ISETP.GE.AND P0, PT, R193, UR4, PT ;  /* 0x00000004c1007c0c */ /* 0x000fe4000bf06270 */
[----:B------:R-:W-:Y:S02]  /*10fc0*/  ISETP.GE.AND P6, PT, R16, UR4, PT ;  /* 0x0000000410007c0c */ /* 0x000fe4000bfc6270 */
[----:B------:R-:W-:Y:S02]  /*10fd0*/  ISETP.GE.AND P2, PT, R191, UR4, PT ;  /* 0x00000004bf007c0c */ /* 0x000fe4000bf46270 */
[----:B------:R-:W-:-:S02]  /*10fe0*/  ISETP.GE.AND P1, PT, R189, UR4, PT ;  /* 0x00000004bd007c0c */ /* 0x000fc4000bf26270 */
[----:B------:R-:W-:-:S03]  /*10ff0*/  SHF.R.S32.HI R0, RZ, 0x1f, R39 ;  /* 0x0000001fff007819 */ /* 0x000fc60000011427 */
[-C--:B--2---:R-:W-:Y:S02]  /*11000*/  @!P4 LEA R10, P3, R195, R2.reuse, 0x2 ;  /* 0x00000002c30ac211 */ /* 0x084fe400078610ff */
[-C--:B------:R-:W-:Y:S02]  /*11010*/  @!P0 LEA R20, P5, R193, R2.reuse, 0x2 ;  /* 0x00000002c1148211 */ /* 0x080fe400078a10ff */
[----:B-1----:R-:W-:Y:S01]  /*11020*/  @!P6 IMAD.WIDE R8, R16, 0x4, R2 ;  /* 0x000000041008e825 */ /* 0x002fe200078e0202 */
[-C--:B------:R-:W-:Y:S02]  /*11030*/  @!P4 LEA.HI.X R11, R195, R3.reuse, R196, 0x2, P3 ;  /* 0x00000003c30bc211 */ /* 0x080fe400018f14c4 */
[----:B------:R-:W-:Y:S02]  /*11040*/  ISETP.GE.AND P3, PT, R187, UR4, PT ;  /* 0x00000004bb007c0c */ /* 0x000fe4000bf66270 */
[----:B------:R-:W-:Y:S01]  /*11050*/  @!P0 LEA.HI.X R21, R193, R3, R194, 0x2, P5 ;  /* 0x00000003c1158211 */ /* 0x000fe200028f14c2 */
[----:B------:R0:W-:Y:S01]  /*11060*/  @!P6 ST.E.64 desc[UR52][R8.64], R148 ;  /* 0x000000940800e985 */ /* 0x0001e2000c101b34 */
[----:B------:R-:W-:-:S02]  /*11070*/  @!P2 LEA R24, P5, R191, R2, 0x2 ;  /* 0x00000002bf18a211 */ /* 0x000fc400078a10ff */
        /* <DEDUP_REMOVED lines=10> */
[-C--:B------:R-:W-:Y:S02]  /*11120*/  @!P3 LEA.HI.X R33, R187, R3.reuse, R188, 0x2, P5 ;  /* 0x00000003bb21b211 */ /* 0x080fe400028f14bc */
[-C--:B0-----:R-:W-:Y:S01]  /*11130*/  @!P4 LEA R8, P5, R185, R2.reuse, 0x2 ;  /* 0x00000002b908c211 */ /* 0x081fe200078a10ff */
[----:B------:R0:W-:Y:S01]  /*11140*/  @!P1 ST.E.64 desc[UR52][R30.64], R132 ;  /* 0x000000841e009985 */ /* 0x0001e2000c101b34 */
[----:B------:R-:W-:Y:S02]  /*11150*/  ISETP.GE.AND P1, PT, R179, UR4, PT ;  /* 0x00000004b3007c0c */ /* 0x000fe4000bf26270 */
[----:B-1----:R-:W-:Y:S01]  /*11160*/  @!P0 LEA R10, P6, R183, R2, 0x2 ;  /* 0x00000002b70a8211 */ /* 0x002fe200078c10ff */
[----:B------:R1:W-:Y:S01]  /*11170*/  @!P3 ST.E.64 desc[UR52][R32.64], R130 ;  /* 0x000000822000b985 */ /* 0x0003e2000c101b34 */
[----:B------:R-:W-:-:S02]  /*11180*/  @!P4 LEA.HI.X R9, R185, R3, R186, 0x2, P5 ;  /* 0x00000003b909c211 */ /* 0x000fc400028f14ba */
[----:B------:R-:W-:Y:S02]  /*11190*/  ISETP.GE.AND P3, PT, R177, UR4, PT ;  /* 0x00000004b1007c0c */ /* 0x000fe4000bf66270 */
[-C--:B--2---:R-:W-:Y:S01]  /*111a0*/  @!P2 LEA R20, P5, R181, R2.reuse, 0x2 ;  /* 0x00000002b514a211 */ /* 0x084fe200078a10ff */
[----:B------:R2:W-:Y:S01]  /*111b0*/  @!P4 ST.E.64 desc[UR52][R8.64], R124 ;  /* 0x0000007c0800c985 */ /* 0x0005e2000c101b34 */
[-C--:B------:R-:W-:Y:S02]  /*111c0*/  @!P0 LEA.HI.X R11, R183, R3.reuse, R184, 0x2, P6 ;  /* 0x00000003b70b8211 */ /* 0x080fe400030f14b8 */
[----:B------:R-:W-:Y:S02]  /*111d0*/  ISETP.GE.AND P4, PT, R175, UR4, PT ;  /* 0x00000004af007c0c */ /* 0x000fe4000bf86270 */
[----:B------:R-:W-:Y:S01]  /*111e0*/  @!P2 LEA.HI.X R21, R181, R3, R182, 0x2, P5 ;  /* 0x00000003b515a211 */ /* 0x000fe200028f14b6 */
[----:B------:R4:W-:Y:S01]  /*111f0*/  @!P0 ST.E.64 desc[UR52][R10.64], R122 ;  /* 0x0000007a0a008985 */ /* 0x0009e2000c101b34 */
[----:B---3--:R-:W-:-:S03]  /*11200*/  @!P1 LEA R24, P0, R179, R2, 0x2 ;  /* 0x00000002b3189211 */ /* 0x008fc600078010ff */
[----:B------:R3:W-:Y:S01]  /*11210*/  @!P2 ST.E.64 desc[UR52][R20.64], R116 ;  /* 0x000000741400a985 */ /* 0x0007e2000c101b34 */
[----:B------:R-:W-:Y:S02]  /*11220*/  ISETP.GE.AND P2, PT, R173, UR4, PT ;  /* 0x00000004ad007c0c */ /* 0x000fe4000bf46270 */
[-C--:B------:R-:W-:Y:S02]  /*11230*/  @!P1 LEA.HI.X R25, R179, R3.reuse, R180, 0x2, P0 ;  /* 0x00000003b3199211 */ /* 0x080fe400000f14b4 */
[-C--:B0-----:R-:W-:Y:S02]  /*11240*/  @!P3 LEA R30, P6, R177, R2.reuse, 0x2 ;  /* 0x00000002b11eb211 */ /* 0x081fe400078c10ff */
[----:B------:R-:W-:Y:S01]  /*11250*/  ISETP.GE.AND P0, PT, R171, UR4, PT ;  /* 0x00000004ab007c0c */ /* 0x000fe2000bf06270 */
[----:B------:R0:W-:Y:S01]  /*11260*/  @!P1 ST.E.64 desc[UR52][R24.64], R114 ;  /* 0x0000007218009985 */ /* 0x0001e2000c101b34 */
[----:B-1----:R-:W-:Y:S02]  /*11270*/  @!P4 LEA R32, P5, R175, R2, 0x2 ;  /* 0x00000002af20c211 */ /* 0x002fe400078a10ff */
[----:B------:R-:W-:-:S02]  /*11280*/  @!P3 LEA.HI.X R31, R177, R3, R178, 0x2, P6 ;  /* 0x00000003b11fb211 */ /* 0x000fc400030f14b2 */
[----:B------:R-:W-:Y:S02]  /*11290*/  ISETP.GE.AND P1, PT, R169, UR4, PT ;  /* 0x00000004a9007c0c */ /* 0x000fe4000bf26270 */
[----:B------:R-:W-:Y:S01]  /*112a0*/  @!P4 LEA.HI.X R33, R175, R3, R176, 0x2, P5 ;  /* 0x00000003af21c211 */ /* 0x000fe200028f14b0 */
[----:B------:R1:W-:Y:S01]  /*112b0*/  @!P3 ST.E.64 desc[UR52][R30.64], R108 ;  /* 0x0000006c1e00b985 */ /* 0x0003e2000c101b34 */
[----:B--2---:R-:W-:-:S03]  /*112c0*/  @!P2 LEA R8, P3, R173, R2, 0x2 ;  /* 0x00000002ad08a211 */ /* 0x004fc600078610ff */
[----:B------:R2:W-:Y:S01]  /*112d0*/  @!P4 ST.E.64 desc[UR52][R32.64], R106 ;  /* 0x0000006a2000c985 */ /* 0x0005e2000c101b34 */
[----:B------:R-:W-:Y:S02]  /*112e0*/  ISETP.GE.AND P4, PT, R167, UR4, PT ;  /* 0x00000004a7007c0c */ /* 0x000fe4000bf86270 */
[-C--:B------:R-:W-:Y:S02]  /*112f0*/  @!P2 LEA.HI.X R9, R173, R3.reuse, R174, 0x2, P3 ;  /* 0x00000003ad09a211 */ /* 0x080fe400018f14ae */
[-C--:B----4-:R-:W-:Y:S02]  /*11300*/  @!P0 LEA R10, P6, R171, R2.reuse, 0x2 ;  /* 0x00000002ab0a8211 */ /* 0x090fe400078c10ff */
[----:B------:R-:W-:Y:S01]  /*11310*/  ISETP.GE.AND P3, PT, R165, UR4, PT ;  /* 0x00000004a5007c0c */ /* 0x000fe2000bf66270 */
[----:B------:R4:W-:Y:S01]  /*11320*/  @!P2 ST.E.64 desc[UR52][R8.64], R100 ;  /* 0x000000640800a985 */ /* 0x0009e2000c101b34 */
[----:B---3--:R-:W-:Y:S02]  /*11330*/  @!P1 LEA R20, P5, R169, R2, 0x2 ;  /* 0x00000002a9149211 */ /* 0x008fe400078a10ff */
[----:B------:R-:W-:-:S02]  /*11340*/  @!P0 LEA.HI.X R11, R171, R3, R172, 0x2, P6 ;  /* 0x00000003ab0b8211 */ /* 0x000fc400030f14ac */
[----:B------:R-:W-:Y:S02]  /*11350*/  ISETP.GE.AND P2, PT, R163, UR4, PT ;  /* 0x00000004a3007c0c */ /* 0x000fe4000bf46270 */
[----:B------:R-:W-:Y:S01]  /*11360*/  @!P1 LEA.HI.X R21, R169, R3, R170, 0x2, P5 ;  /* 0x00000003a9159211 */ /* 0x000fe200028f14aa */
[----:B------:R3:W-:Y:S01]  /*11370*/  @!P0 ST.E.64 desc[UR52][R10.64], R94 ;  /* 0x0000005e0a008985 */ /* 0x0007e2000c101b34 */
[----:B------:R-:W-:Y:S02]  /*11380*/  ISETP.GE.AND P0, PT, R99, UR4, PT ;  /* 0x0000000463007c0c */ /* 0x000fe4000bf06270 */
[-C--:B0-----:R-:W-:Y:S01]  /*11390*/  @!P4 LEA R24, P5, R167, R2.reuse, 0x2 ;  /* 0x00000002a718c211 */ /* 0x081fe200078a10ff */
[----:B------:R0:W-:Y:S01]  /*113a0*/  @!P1 ST.E.64 desc[UR52][R20.64], R68 ;  /* 0x0000004414009985 */ /* 0x0001e2000c101b34 */
[----:B-1----:R-:W-:Y:S02]  /*113b0*/  @!P3 LEA R30, P6, R165, R2, 0x2 ;  /* 0x00000002a51eb211 */ /* 0x002fe400078c10ff */
[----:B------:R-:W-:-:S02]  /*113c0*/  ISETP.GE.AND P1, PT, R237, UR4, PT ;  /* 0x00000004ed007c0c */ /* 0x000fc4000bf26270 */
[-C--:B------:R-:W-:Y:S02]  /*113d0*/  @!P4 LEA.HI.X R25, R167, R3.reuse, R168, 0x2, P5 ;  /* 0x00000003a719c211 */ /* 0x080fe400028f14a8 */
[-C--:B------:R-:W-:Y:S02]  /*113e0*/  @!P3 LEA.HI.X R31, R165, R3.reuse, R166, 0x2, P6 ;  /* 0x00000003a51fb211 */ /* 0x080fe400030f14a6 */
[CC--:B--2---:R-:W-:Y:S01]  /*113f0*/  @!P2 LEA R32, P5, R163.reuse, R2.reuse, 0x2 ;  /* 0x00000002a320a211 */ /* 0x0c4fe200078a10ff */
[----:B------:R1:W-:Y:S01]  /*11400*/  @!P4 ST.E.64 desc[UR52][R24.64], R66 ;  /* 0x000000421800c985 */ /* 0x0003e2000c101b34 */
[----:B------:R-:W-:Y:S02]  /*11410*/  ISETP.GE.AND P4, PT, R236, UR4, PT ;  /* 0x00000004ec007c0c */ /* 0x000fe4000bf86270 */
[----:B------:R-:W-:Y:S01]  /*11420*/  @!P2 LEA.HI.X R33, R163, R3, R164, 0x2, P5 ;  /* 0x00000003a321a211 */ /* 0x000fe200028f14a4 */
[----:B------:R2:W-:Y:S01]  /*11430*/  @!P3 ST.E.64 desc[UR52][R30.64], R60 ;  /* 0x0000003c1e00b985 */ /* 0x0005e2000c101b34 */
[----:B----4-:R-:W-:-:S02]  /*11440*/  @!P0 LEA R8, P5, R99, R2, 0x2 ;  /* 0x0000000263088211 */ /* 0x010fc400078a10ff */
[----:B------:R-:W-:Y:S01]  /*11450*/  ISETP.GE.AND P3, PT, R235, UR4, PT ;  /* 0x00000004eb007c0c */ /* 0x000fe2000bf66270 */
[----:B------:R4:W-:Y:S01]  /*11460*/  @!P2 ST.E.64 desc[UR52][R32.64], R58 ;  /* 0x0000003a2000a985 */ /* 0x0009e2000c101b34 */
[----:B---3--:R-:W-:Y:S02]  /*11470*/  @!P1 LEA R10, P6, R237, R2, 0x2 ;  /* 0x00000002ed0a9211 */ /* 0x008fe400078c10ff */
[-C--:B------:R-:W-:Y:S02]  /*11480*/  @!P0 LEA.HI.X R9, R99, R3.reuse, R162, 0x2, P5 ;  /* 0x0000000363098211 */ /* 0x080fe400028f14a2 */
[----:B------:R-:W-:Y:S02]  /*11490*/  @!P1 LEA.HI.X R11, R237, R3, R98, 0x2, P6 ;  /* 0x00000003ed0b9211 */ /* 0x000fe400030f1462 */
[----:B------:R-:W-:Y:S01]  /*114a0*/  ISETP.GE.AND P2, PT, R234, UR4, PT ;  /* 0x00000004ea007c0c */ /* 0x000fe2000bf46270 */
[----:B------:R3:W-:Y:S01]  /*114b0*/  @!P0 ST.E.64 desc[UR52][R8.64], R52 ;  /* 0x0000003408008985 */ /* 0x0007e2000c101b34 */
[----:B------:R-:W-:-:S02]  /*114c0*/  ISETP.GE.AND P0, PT, R233, UR4, PT ;  /* 0x00000004e9007c0c */ /* 0x000fc4000bf06270 */
[CC--:B0-----:R-:W-:Y:S01]  /*114d0*/  @!P4 LEA R20, P5, R236.reuse, R2.reuse, 0x2 ;  /* 0x00000002ec14c211 */ /* 0x0c1fe200078a10ff */
[----:B------:R0:W-:Y:S01]  /*114e0*/  @!P1 ST.E.64 desc[UR52][R10.64], R50 ;  /* 0x000000320a009985 */ /* 0x0001e2000c101b34 */
[CC--:B-1----:R-:W-:Y:S02]  /*114f0*/  @!P3 LEA R24, P1, R235.reuse, R2.reuse, 0x2 ;  /* 0x00000002eb18b211 */ /* 0x0c2fe400078210ff */
[-C--:B------:R-:W-:Y:S02]  /*11500*/  @!P4 LEA.HI.X R21, R236, R3.reuse, R97, 0x2, P5 ;  /* 0x00000003ec15c211 */ /* 0x080fe400028f1461 */
[----:B------:R-:W-:Y:S02]  /*11510*/  @!P3 LEA.HI.X R25, R235, R3, R96, 0x2, P1 ;  /* 0x00000003eb19b211 */ /* 0x000fe400008f1460 */
[----:B------:R-:W-:Y:S01]  /*11520*/  ISETP.GE.AND P1, PT, R232, UR4, PT ;  /* 0x00000004e8007c0c */ /* 0x000fe2000bf26270 */
[----:B------:R-:W-:Y:S01]  /*11530*/  @!P4 ST.E.64 desc[UR52][R20.64], R44 ;  /* 0x0000002c1400c985 */ /* 0x000fe2000c101b34 */
[----:B--2---:R-:W-:-:S02]  /*11540*/  @!P2 LEA R30, P4, R234, R2, 0x2 ;  /* 0x00000002ea1ea211 */ /* 0x004fc400078810ff */
[----:B----4-:R-:W-:Y:S01]  /*11550*/  @!P0 LEA R32, P5, R233, R2, 0x2 ;  /* 0x00000002e9208211 */ /* 0x010fe200078a10ff */
[----:B------:R1:W-:Y:S01]  /*11560*/  @!P3 ST.E.64 desc[UR52][R24.64], R42 ;  /* 0x0000002a1800b985 */ /* 0x0003e2000c101b34 */
[----:B------:R-:W-:Y:S02]  /*11570*/  ISETP.GE.AND P3, PT, R23, UR4, PT ;  /* 0x0000000417007c0c */ /* 0x000fe4000bf66270 */
[-C--:B------:R-:W-:Y:S02]  /*11580*/  @!P2 LEA.HI.X R31, R234, R3.reuse, R91, 0x2, P4 ;  /* 0x00000003ea1fa211 */ /* 0x080fe400020f145b */
[----:B------:R-:W-:Y:S02]  /*11590*/  @!P0 LEA.HI.X R33, R233, R3, R90, 0x2, P5 ;  /* 0x00000003e9218211 */ /* 0x000fe400028f145a */
[----:B------:R-:W-:Y:S01]  /*115a0*/  ISETP.GE.AND P4, PT, R19, UR4, PT ;  /* 0x0000000413007c0c */ /* 0x000fe2000bf86270 */
[----:B------:R2:W-:Y:S01]  /*115b0*/  @!P2 ST.E.64 desc[UR52][R30.64], R36 ;  /* 0x000000241e00a985 */ /* 0x0005e2000c101b34 */
[----:B------:R-:W-:-:S02]  /*115c0*/  ISETP.GE.AND P2, PT, R41, UR4, PT ;  /* 0x0000000429007c0c */ /* 0x000fc4000bf46270 */
[----:B------:R-:W-:Y:S01]  /*115d0*/  ISETP.GE.AND P5, PT, R22, UR4, PT ;  /* 0x0000000416007c0c */ /* 0x000fe2000bfa6270 */
[----:B------:R-:W-:Y:S01]  /*115e0*/  @!P0 ST.E.64 desc[UR52][R32.64], R34 ;  /* 0x0000002220008985 */ /* 0x000fe2000c101b34 */
[CC--:B---3--:R-:W-:Y:S02]  /*115f0*/  @!P1 LEA R8, P0, R232.reuse, R2.reuse, 0x2 ;  /* 0x00000002e8089211 */ /* 0x0c8fe400078010ff */
[C---:B0-----:R-:W-:Y:S02]  /*11600*/  @!P3 LEA R10, P6, R23.reuse, R2, 0x2 ;  /* 0x00000002170ab211 */ /* 0x041fe400078c10ff */
[-C--:B------:R-:W-:Y:S02]  /*11610*/  @!P1 LEA.HI.X R9, R232, R3.reuse, R89, 0x2, P0 ;  /* 0x00000003e8099211 */ /* 0x080fe400000f1459 */
[----:B------:R-:W-:Y:S02]  /*11620*/  @!P3 LEA.HI.X R11, R23, R3, R88, 0x2, P6 ;  /* 0x00000003170bb211 */ /* 0x000fe400030f1458 */
[----:B------:R-:W-:Y:S01]  /*11630*/  ISETP.GE.AND P0, PT, R39, UR4, PT ;  /* 0x0000000427007c0c */ /* 0x000fe2000bf06270 */
[----:B------:R0:W-:Y:S01]  /*11640*/  @!P1 ST.E.64 desc[UR52][R8.64], R28 ;  /* 0x0000001c08009985 */ /* 0x0001e2000c101b34 */
[----:B------:R-:W-:-:S02]  /*11650*/  ISETP.GE.AND P1, PT, R18, UR4, PT ;  /* 0x0000000412007c0c */ /* 0x000fc4000bf26270 */
[----:B-1----:R-:W-:Y:S01]  /*11660*/  SHF.R.S32.HI R24, RZ, 0x1f, R41 ;  /* 0x0000001fff187819 */ /* 0x002fe20000011429 */
[----:B------:R1:W-:Y:S01]  /*11670*/  @!P3 ST.E.64 desc[UR52][R10.64], R26 ;  /* 0x0000001a0a00b985 */ /* 0x0003e2000c101b34 */
[CC--:B--2---:R-:W-:Y:S02]  /*11680*/  @!P2 LEA R30, P3, R41.reuse, R2.reuse, 0x2 ;  /* 0x00000002291ea211 */ /* 0x0c4fe400078610ff */
[CC--:B------:R-:W-:Y:S02]  /*11690*/  @!P5 LEA R20, P6, R22.reuse, R2.reuse, 0x2 ;  /* 0x000000021614d211 */ /* 0x0c0fe400078c10ff */
[-C--:B------:R-:W-:Y:S02]  /*116a0*/  @!P2 LEA.HI.X R31, R41, R3.reuse, R24, 0x2, P3 ;  /* 0x00000003291fa211 */ /* 0x080fe400018f1418 */
[----:B------:R-:W-:Y:S02]  /*116b0*/  @!P4 LEA R24, P3, R19, R2, 0x2 ;  /* 0x000000021318c211 */ /* 0x000fe400078610ff */
[----:B------:R-:W-:-:S02]  /*116c0*/  @!P5 LEA.HI.X R21, R22, R3, R87, 0x2, P6 ;  /* 0x000000031615d211 */ /* 0x000fc400030f1457 */
[-C--:B------:R-:W-:Y:S02]  /*116d0*/  @!P4 LEA.HI.X R25, R19, R3.reuse, R86, 0x2, P3 ;  /* 0x000000031319c211 */ /* 0x080fe400018f1456 */
[----:B0-----:R-:W-:Y:S01]  /*116e0*/  SHF.R.S32.HI R9, RZ, 0x1f, R18 ;  /* 0x0000001fff097819 */ /* 0x001fe20000011412 */
[----:B------:R0:W-:Y:S01]  /*116f0*/  @!P5 ST.E.64 desc[UR52][R20.64], R14 ;  /* 0x0000000e1400d985 */ /* 0x0001e2000c101b34 */
[-C--:B------:R-:W-:Y:S01]  /*11700*/  @!P1 LEA R8, P3, R18, R2.reuse, 0x2 ;  /* 0x0000000212089211 */ /* 0x080fe200078610ff */
[----:B-1----:R-:W-:Y:S01]  /*11710*/  VIADD R11, R16, 0xf8 ;  /* 0x000000f8100b7836 */ /* 0x002fe20000000000 */
[C---:B------:R-:W-:Y:S01]  /*11720*/  @!P0 LEA R32, P6, R39.reuse, R2, 0x2 ;  /* 0x0000000227208211 */ /* 0x040fe200078c10ff */
[----:B------:R0:W-:Y:S01]  /*11730*/  @!P4 ST.E.64 desc[UR52][R24.64], R12 ;  /* 0x0000000c1800c985 */ /* 0x0001e2000c101b34 */
[-C--:B------:R-:W-:Y:S02]  /*11740*/  @!P1 LEA.HI.X R9, R18, R3.reuse, R9, 0x2, P3 ;  /* 0x0000000312099211 */ /* 0x080fe400018f1409 */
[----:B------:R-:W-:-:S03]  /*11750*/  @!P0 LEA.HI.X R33, R39, R3, R0, 0x2, P6 ;  /* 0x0000000327218211 */ /* 0x000fc600030f1400 */
[----:B------:R0:W-:Y:S04]  /*11760*/  @!P1 ST.E.64 desc[UR52][R8.64], R6 ;  /* 0x0000000608009985 */ /* 0x0001e8000c101b34 */
[----:B------:R0:W-:Y:S04]  /*11770*/  @!P2 ST.E.64 desc[UR52][R30.64], R4 ;  /* 0x000000041e00a985 */ /* 0x0001e8000c101b34 */
[----:B------:R0:W-:Y:S01]  /*11780*/  @!P0 ST.E.64 desc[UR52][R32.64], R156 ;  /* 0x0000009c20008985 */ /* 0x0001e2000c101b34 */
[----:B------:R-:W-:-:S13]  /*11790*/  ISETP.GE.AND P0, PT, R11, UR4, PT ;  /* 0x000000040b007c0c */ /* 0x000fda000bf06270 */
[----:B0-----:R-:W-:Y:S05]  /*117a0*/  @P0 BRA `(.L_x_2311) ;  /* 0x0000000c00d80947 */ /* 0x001fea0003800000 */
[----:B------:R-:W-:Y:S02]  /*117b0*/  LEA R2, P0, R11, R2, 0x2 ;  /* 0x000000020b027211 */ /* 0x000fe400078010ff */
[----:B------:R-:W-:-:S04]  /*117c0*/  SHF.R.S32.HI R0, RZ, 0x1f, R11 ;  /* 0x0000001fff007819 */ /* 0x000fc8000001140b */
[----:B------:R-:W-:-:S05]  /*117d0*/  LEA.HI.X R3, R11, R3, R0, 0x2, P0 ;  /* 0x000000030b037211 */ /* 0x000fca00000f1400 */
[----:B------:R0:W-:Y:S01]  /*117e0*/  ST.E.64 desc[UR52][R2.64], R154 ;  /* 0x0000009a02007985 */ /* 0x0001e2000c101b34 */
[----:B------:R-:W-:Y:S05]  /*117f0*/  BRA `(.L_x_2311) ;  /* 0x0000000c00c47947 */ /* 0x000fea0003800000 */
.L_x_2302:
        /* <DEDUP_REMOVED lines=10> */
[----:B------:R-:W3:Y:S01]  /*118a0*/  @P1 LDG.E R6, desc[UR52][R2.64] ;  /* 0x0000003402061981 */ /* 0x000ee2000c1e1900 */
[----:B------:R-:W-:Y:S01]  /*118b0*/  UISETP.NE.AND.EX UP1, UPT, UR9, URZ, UPT, UP1 ;  /* 0x0000003f0900728c */ /* 0x000fe2000bf25310 */
[----:B------:R-:W-:Y:S01]  /*118c0*/  ULDC UR4, c[0x0][0xa88] ;  /* 0x0002a20000047ab9 */ /* 0x000fe20000000800 */
[----:B------:R-:W0:Y:S01]  /*118d0*/  S2R R7, SR_TID.X ;  /* 0x0000000000077919 */ /* 0x000e220000002100 */
        /* <DEDUP_REMOVED lines=8> */
[----:B---3--:R-:W-:Y:S01]  /*11960*/  @P1 R2UR UR4, R6 ;  /* 0x00000000060412ca */ /* 0x008fe200000e0000 */
[----:B0-----:R-:W-:-:S05]  /*11970*/  VIADD R6, R7, 0xffffff80 ;  /* 0xffffff8007067836 */ /* 0x001fca0000000000 */
[----:B------:R-:W-:-:S07]  /*11980*/  ISETP.GT.AND P0, PT, R6, 0x7f, PT ;  /* 0x0000007f0600780c */ /* 0x000fce0003f04270 */
[----:B------:R-:W-:Y:S01]  /*11990*/  USHF.R.S32.HI UR16, URZ, 0x1f, UR4 ;  /* 0x0000001f3f107899 */ /* 0x000fe20008011404 */
[----:B-1----:R-:W-:Y:S11]  /*119a0*/  @P2 BRA `(.L_x_2314) ;  /* 0x0000000000102947 */ /* 0x002ff60003800000 */
[----:B------:R-:W-:Y:S05]  /*119b0*/  @!P1 BRA `(.L_x_2314) ;  /* 0x00000000000c9947 */ /* 0x000fea0003800000 */
[----:B------:R-:W3:Y:S04]  /*119c0*/  LDG.E R5, desc[UR52][R2.64] ;  /* 0x0000003402057981 */ /* 0x000ee8000c1e1900 */
[----:B-----5:R-:W3:Y:S02]  /*119d0*/  LDG.E R0, desc[UR52][R2.64+0x4] ;  /* 0x0000043402007981 */ /* 0x020ee4000c1e1900 */
[----:B---3--:R-:W-:-:S07]  /*119e0*/  IMAD.IADD R0, R0, 0x1, -R5 ;  /* 0x0000000100007824 */ /* 0x008fce00078e0a05 */
.L_x_2314:
[----:B------:R-:W-:Y:S01]  /*119f0*/  USEL UR43, UR43, URZ, !UP0 ;  /* 0x0000003f2b2b7287 */ /* 0x000fe2000c000000 */
[----:B------:R-:W-:Y:S01]  /*11a00*/  BSSY B1, `(.L_x_2315) ;  /* 0x0000037000017945 */ /* 0x000fe20003800000 */
[----:B------:R-:W-:-:S03]  /*11a10*/  USEL UR42, UR42, URZ, !UP0 ;  /* 0x0000003f2a2a7287 */ /* 0x000fc6000c000000 */
[----:B------:R-:W-:Y:S09]  /*11a20*/  @P0 BRA `(.L_x_2316) ;  /* 0x0000000000d00947 */ /* 0x000ff20003800000 */
        /* <DEDUP_REMOVED lines=29> */
[----:B------:R-:W-:Y:S02]  /*11c00*/  IMAD.U32 R3, RZ, RZ, UR21 ;  /* 0x00000015ff037e24 */ /* 0x000fe4000f8e00ff */
[----:B------:R-:W-:Y:S01]  /*11c10*/  IMAD.U32 R8, RZ, RZ, UR8 ;  /* 0x00000008ff087e24 */ /* 0x000fe2000f8e00ff */
[----:B------:R-:W-:Y:S01]  /*11c20*/  ULDC.64 UR8, c[0x0][UR17+0x210] ;  /* 0x0000840011087abb */ /* 0x000fe20008000a00 */
[----:B-1----:R-:W-:Y:S01]  /*11c30*/  @P0 SHF.R.U32.HI R5, RZ, R7, R2 ;  /* 0x00000007ff050219 */ /* 0x002fe20000011602 */
        /* <DEDUP_REMOVED lines=19> */
.L_x_2316:
[----:B------:R-:W-:Y:S05]  /*11d70*/  BSYNC B1 ;  /* 0x0000000000017941 */ /* 0x000fea0003800000 */
.L_x_2315:
        /* <DEDUP_REMOVED lines=50> */
[----:B------:R-:W-:Y:S02]  /*120a0*/  VIADD R4, R6, 0x40 ;  /* 0x0000004006047836 */ /* 0x000fe40000000000 */
[----:B------:R-:W-:Y:S01]  /*120b0*/  IMAD.IADD R3, R3, 0x1, R5 ;  /* 0x0000000103037824 */ /* 0x000fe200078e0205 */
[----:B------:R-:W-:Y:S01]  /*120c0*/  LEA R5, P2, R2, UR8, 0x1 ;  /* 0x0000000802057c11 */ /* 0x000fe2000f8408ff */
        /* <DEDUP_REMOVED lines=11> */
[----:B------:R0:W3:Y:S01]  /*12180*/  SHFL.IDX PT, R0, R4, RZ, 0x181f ;  /* 0x00181fff04007589 */ /* 0x0000e200000e0000 */
        /* <DEDUP_REMOVED lines=21> */
.L_x_2318:
[----:B------:R-:W-:Y:S05]  /*122e0*/  BSYNC B1 ;  /* 0x0000000000017941 */ /* 0x000fea0003800000 */
.L_x_2317:
[----:B---3--:R3:W0:Y:S01]  /*122f0*/  SHFL.IDX PT, R0, R4, 0x1, 0x181f ;  /* 0x00381f0004007f89 */ /* 0x00862200000e0000 */
[----:B------:R-:W-:Y:S03]  /*12300*/  BSSY B1, `(.L_x_2319) ;  /* 0x0000014000017945 */ /* 0x000fe60003800000 */
[----:B-1--4-:R3:W1:Y:S01]  /*12310*/  SHFL.IDX PT, R2, R5, 0x1, 0x181f ;  /* 0x00381f0005027f89 */ /* 0x01266200000e0000 */
        /* <DEDUP_REMOVED lines=18> */
.L_x_2320:
[----:B------:R-:W-:Y:S05]  /*12440*/  BSYNC B1 ;  /* 0x0000000000017941 */ /* 0x000fea0003800000 */
.L_x_2319:
[----:B0-----:R0:W0:Y:S01]  /*12450*/  SHFL.IDX PT, R0, R4, 0x2, 0x181f ;  /* 0x00581f0004007f89 */ /* 0x00102200000e0000 */
[----:B------:R-:W-:Y:S03]  /*12460*/  BSSY B1, `(.L_x_2321) ;  /* 0x0000014000017945 */ /* 0x000fe60003800000 */
[----:B-1--4-:R1:W4:Y:S01]  /*12470*/  SHFL.IDX PT, R2, R5, 0x2, 0x181f ;  /* 0x00581f0005027f89 */ /* 0x01232200000e0000 */
        /* <DEDUP_REMOVED lines=18> */
.L_x_2322:
[----:B------:R-:W-:Y:S05]  /*125a0*/  BSYNC B1 ;  /* 0x0000000000017941 */ /* 0x000fea0003800000 */
.L_x_2321:
[----:B0-----:R-:W-:Y:S01]  /*125b0*/  VIADD R0, R6, 0x60 ;  /* 0x0000006006007836 */ /* 0x001fe20000000000 */
[----:B---3--:R-:W0:Y:S04]  /*125c0*/  SHFL.IDX PT, R4, R4, 0x3, 0x181f ;  /* 0x00781f0004047f89 */ /* 0x008e2800000e0000 */
[----:B------:R-:W-:Y:S01]  /*125d0*/  ISETP.GE.AND P0, PT, R0, R11, PT ;  /* 0x0000000b0000720c */ /* 0x000fe20003f06270 */
[----:B----4-:R3:W4:-:S12]  /*125e0*/  SHFL.IDX PT, R2, R5, 0x3, 0x181f ;  /* 0x00781f0005027f89 */ /* 0x01071800000e0000 */
[----:B---3--:R-:W-:Y:S05]  /*125f0*/  @P0 BRA `(.L_x_2311) ;  /* 0x0000000000440947 */ /* 0x008fea0003800000 */
[----:B------:R-:W-:Y:S02]  /*12600*/  ULDC UR4, c[0x0][0xac8] ;  /* 0x0002b20000047ab9 */ /* 0x000fe40000000800 */
[----:B------:R-:W-:Y:S02]  /*12610*/  ISETP.GE.AND P3, PT, R7, UR4, PT ;  /* 0x0000000407007c0c */ /* 0x000fe4000bf66270 */
[----:B------:R-:W-:Y:S02]  /*12620*/  ISETP.GE.AND P2, PT, R15, UR4, PT ;  /* 0x000000040f007c0c */ /* 0x000fe4000bf46270 */
[----:B------:R-:W-:Y:S02]  /*12630*/  ISETP.GE.AND P1, PT, R13, UR4, PT ;  /* 0x000000040d007c0c */ /* 0x000fe4000bf26270 */
[----:B------:R-:W-:-:S07]  /*12640*/  ISETP.GE.AND P0, PT, R9, UR4, PT ;  /* 0x0000000409007c0c */ /* 0x000fce000bf06270 */
[----:B----4-:R-:W-:-:S04]  /*12650*/  @!P3 LEA R6, P4, R7, R2, 0x1 ;  /* 0x000000020706b211 */ /* 0x010fc800078808ff */
        /* <DEDUP_REMOVED lines=11> */
.L_x_2311:
[----:B------:R-:W-:Y:S05]  /*12710*/  BSYNC B0 ;  /* 0x0000000000007941 */ /* 0x000fea0003800000 */
.L_x_2301:
[----:B------:R-:W-:Y:S02]  /*12720*/  ULDC UR4, c[0x0][0xc3c] ;  /* 0x00030f0000047ab9 */ /* 0x000fe40000000800 */
[----:B------:R-:W-:-:S06]  /*12730*/  UISETP.GE.AND UP0, UPT, UR7, UR4, UPT ;  /* 0x000000040700728c */ /* 0x000fcc000bf06270 */
[----:B------:R-:W-:-:S13]  /*12740*/  PLOP3.LUT P0, PT, PT, PT, UP0, 0x80, 0x0 ;  /* 0x000000000000781c */ /* 0x000fda0003f0f008 */
[----:B------:R-:W-:Y:S05]  /*12750*/  @!P0 BRA `(.L_x_2323) ;  /* 0xfffffee800788947 */ /* 0x000fea000383ffff */
[----:B------:R-:W-:Y:S05]  /*12760*/  EXIT ;  /* 0x000000000000794d */ /* 0x000fea0003800000 */
.L_x_2261:
[----:B------:R-:W-:-:S08]  /*12770*/  NOP ;  /* 0x0000000000007918 */ /* 0x000fd00000000000 */
[----:B------:R-:W0:-:S00]  /*12780*/  USETMAXREG.DEALLOC.CTAPOOL 0x18 ;  /* 0x00000018000079c8 */ /* 0x000e0000080e0500 */
[----:B0-----:R-:W-:Y:S01]  /*12790*/  LOP3.LUT R0, R0, 0x3, RZ, 0xc0, !PT ;  /* 0x0000000300007812 */ /* 0x001fe200078ec0ff */
[----:B------:R-:W-:-:S05]  /*127a0*/  IMAD.MOV.U32 R6, RZ, RZ, RZ ;  /* 0x000000ffff067224 */ /* 0x000fca00078e00ff */
[----:B------:R-:W0:Y:S02]  /*127b0*/  SHFL.IDX PT, R0, R0, RZ, 0x1f ;  /* 0x00001fff00007589 */ /* 0x000e2400000e0000 */
[----:B0-----:R-:W-:-:S04]  /*127c0*/  ISETP.NE.AND P0, PT, R0, RZ, PT ;  /* 0x000000ff0000720c */ /* 0x001fc80003f05270 */
[----:B------:R-:W-:-:S05]  /*127d0*/  P2R R0, PR, RZ, 0x1 ;  /* 0x00000001ff007803 */ /* 0x000fca0000000000 */
[----:B------:R0:W-:Y:S04]  /*127e0*/  STL [R1+0x3c], R0 ;  /* 0x00003c0001007387 */ /* 0x0001e80000100800 */
[----:B------:R-:W-:Y:S05]  /*127f0*/  @!P0 BRA `(.L_x_2324) ;  /* 0x00000000002c8947 */ /* 0x000fea0003800000 */
[----:B------:R-:W1:Y:S08]  /*12800*/  S2UR UR5, SR_CgaCtaId ;  /* 0x00000000000579c3 */ /* 0x000e700000008800 */
[----:B------:R-:W-:Y:S06]  /*12810*/  BAR.SYNC.DEFER_BLOCKING 0x5, 0x180 ;  /* 0x0146000000007b1d */ /* 0x000fec0000010000 */
[----:B------:R-:W-:-:S02]  /*12820*/  UMOV UR4, 0x400 ;  /* 0x0000040000047882 */ /* 0x000fc40000000000 */
[----:B-1----:R-:W-:-:S09]  /*12830*/  ULEA UR4, UR5, UR4, 0x18 ;  /* 0x0000000405047291 */ /* 0x002fd2000f8ec03f */
[----:B------:R-:W1:Y:S04]  /*12840*/  LDS.128 R4, [UR4+0x388d0] ;  /* 0x0388d004ff047984 */ /* 0x000e680008000c00 */
[----:B-1----:R1:W-:Y:S01]  /*12850*/  STL.64 [R1+0x10], R4 ;  /* 0x0000100401007387 */ /* 0x0023e20000100a00 */
[----:B0-----:R-:W-:-:S03]  /*12860*/  IMAD.MOV.U32 R0, RZ, RZ, R7 ;  /* 0x000000ffff007224 */ /* 0x001fc600078e0007 */
[----:B------:R1:W-:Y:S02]  /*12870*/  STL [R1+0x18], R6 ;  /* 0x0000180601007387 */ /* 0x0003e40000100800 */
[----:B------:R-:W-:Y:S01]  /*12880*/  R2UR UR42, R0 ;  /* 0x00000000002a72ca */ /* 0x000fe200000e0000 */
[----:B------:R-:W-:Y:S06]  /*12890*/  BAR.ARV 0x4, 0x180 ;  /* 0x0106000000007b1d */ /* 0x000fec0000002000 */
[----:B------:R-:W-:Y:S08]  /*128a0*/  BRA `(.L_x_2325) ;  /* 0x0000000c00c47947 */ /* 0x000ff00003800000 */
.L_x_2324:
[----:B0-----:R-:W0:Y:S01]  /*128b0*/  S2R R0, SR_TID.X ;  /* 0x0000000000007919 */ /* 0x001e220000002100 */
[----:B------:R-:W-:Y:S01]  /*128c0*/  ULDC UR4, c[0x0][0xc3c] ;  /* 0x00030f0000047ab9 */ /* 0x000fe20000000800 */
[----:B0-----:R-:W-:-:S04]  /*128d0*/  LOP3.LUT R0, R0, 0x1f, RZ, 0xc0, !PT ;  /* 0x0000001f00007812 */ /* 0x001fc800078ec0ff */
[----:B------:R-:W-:-:S04]  /*128e0*/  ISETP.NE.AND P0, PT, R0, 0x1f, PT ;  /* 0x0000001f0000780c */ /* 0x000fc80003f05270 */
[----:B------:R-:W-:-:S13]  /*128f0*/  ISETP.GE.OR P1, PT, R0, UR4, !P0 ;  /* 0x0000000400007c0c */ /* 0x000fda000c726670 */
[----:B------:R-:W0:Y:S08]  /*12900*/  @!P1 LDC.64 R2, c[0x0][0xc80] ;  /* 0x00032000ff029b82 */ /* 0x000e300000000a00 */
        /* <DEDUP_REMOVED lines=38> */
.L_x_2328:
        /* <DEDUP_REMOVED lines=39> */
.L_x_2326:
        /* <DEDUP_REMOVED lines=15> */
.L_x_2329:
        /* <DEDUP_REMOVED lines=62> */
.L_x_2330:
        /* <DEDUP_REMOVED lines=63> */
.L_x_2331:
[----:B01----:R-:W-:-:S05]  /*136a0*/  LOP3.LUT R3, RZ, R2, RZ, 0x33, !PT ;  /* 0x00000002ff037212 */ /* 0x003fca00078e33ff */
[----:B------:R-:W-:-:S05]  /*136b0*/  IMAD.IADD R2, R6, 0x1, R3 ;  /* 0x0000000106027824 */ /* 0x000fca00078e0203 */
[----:B------:R1:W-:Y:S01]  /*136c0*/  STL [R1+0x14], R2 ;  /* 0x0000140201007387 */ /* 0x0003e20000100800 */
[----:B------:R-:W-:Y:S05]  /*136d0*/  BRA `(.L_x_2332) ;  /* 0x00000000000c7947 */ /* 0x000fea0003800000 */
.L_x_2327:
[----:B------:R0:W-:Y:S04]  /*136e0*/  STL [R1+0x10], R7 ;  /* 0x0000100701007387 */ /* 0x0001e80000100800 */
[----:B------:R0:W-:Y:S04]  /*136f0*/  STL [R1+0x14], RZ ;  /* 0x000014ff01007387 */ /* 0x0001e80000100800 */
[----:B------:R0:W-:Y:S02]  /*13700*/  STL [R1+0x18], RZ ;  /* 0x000018ff01007387 */ /* 0x0001e40000100800 */
.L_x_2332:
        /* <DEDUP_REMOVED lines=11> */
.L_x_2325:
        /* <DEDUP_REMOVED lines=8> */
[----:B------:R-:W1:Y:S01]  /*13840*/  S2R R7, SR_TID.X ;  /* 0x0000000000077919 */ /* 0x000e620000002100 */
[----:B------:R-:W0:Y:S01]  /*13850*/  S2UR UR5, SR_CgaCtaId ;  /* 0x00000000000579c3 */ /* 0x000e220000008800 */
[----:B------:R-:W-:Y:S01]  /*13860*/  UMOV UR4, 0x400 ;  /* 0x0000040000047882 */ /* 0x000fe20000000000 */
[----:B------:R-:W-:Y:S01]  /*13870*/  ULDC UR40, c[0x0][0xc] ;  /* 0x0000030000287ab9 */ /* 0x000fe20000000800 */
[----:B------:R-:W-:Y:S02]  /*13880*/  ULOP3.LUT UR39, UR38, 0x1, URZ, 0xfc, !UPT ;  /* 0x0000000126277892 */ /* 0x000fe4000f8efc3f */
[----:B------:R-:W-:Y:S01]  /*13890*/  ULOP3.LUT UR41, UR38, 0x2, URZ, 0xfc, !UPT ;  /* 0x0000000226297892 */ /* 0x000fe2000f8efc3f */
[----:B------:R-:W-:Y:S01]  /*138a0*/  ULDC.64 UR48, c[0x0][0x198] ;  /* 0x0000660000307ab9 */ /* 0x000fe20000000a00 */
[----:B0-----:R-:W-:-:S06]  /*138b0*/  ULEA UR4, UR5, UR4, 0x18 ;  /* 0x0000000405047291 */ /* 0x001fcc000f8ec03f */
[----:B------:R-:W-:Y:S01]  /*138c0*/  IMAD.U32 R19, RZ, RZ, UR4 ;  /* 0x00000004ff137e24 */ /* 0x000fe2000f8e00ff */
[C---:B-1----:R-:W-:Y:S01]  /*138d0*/  LOP3.LUT R6, R7.reuse, 0x7f, RZ, 0xc0, !PT ;  /* 0x0000007f07067812 */ /* 0x042fe200078ec0ff */
[C---:B------:R-:W-:Y:S01]  /*138e0*/  IMAD.SHL.U32 R2, R7.reuse, 0x80, RZ ;  /* 0x0000008007027824 */ /* 0x040fe200078e00ff */
        /* <DEDUP_REMOVED lines=35> */
.L_x_2405:
[----:B------:R-:W-:Y:S01]  /*13b20*/  ULDC.64 UR4, c[0x0][0xc88] ;  /* 0x0003220000047ab9 */ /* 0x000fe20000000a00 */
[----:B------:R-:W-:Y:S01]  /*13b30*/  IMAD.MOV.U32 R0, RZ, RZ, RZ ;  /* 0x000000ffff007224 */ /* 0x000fe200078e00ff */
[----:B------:R-:W-:Y:S01]  /*13b40*/  UIMAD.WIDE UR4, UR42, 0x4, UR4 ;  /* 0x000000042a0478a5 */ /* 0x000fe2000f8e0204 */
[----:B--2---:R-:W2:Y:S01]  /*13b50*/  LDL.LU R12, [R1+0x18] ;  /* 0x00001800010c7983 */ /* 0x004ea20000300800 */
[----:B------:R-:W-:Y:S01]  /*13b60*/  ULDC.64 UR6, c[0x0][0xa08] ;  /* 0x0002820000067ab9 */ /* 0x000fe20000000a00 */
[----:B------:R-:W-:Y:S01]  /*13b70*/  IMAD.MOV.U32 R9, RZ, RZ, RZ ;  /* 0x000000ffff097224 */ /* 0x000fe200078e00ff */
[----:B------:R-:W-:Y:S01]  /*13b80*/  ULDC.64 UR8, c[0x0][0xa18] ;  /* 0x0002860000087ab9 */ /* 0x000fe20000000a00 */
[----:B0-----:R-:W0:Y:S01]  /*13b90*/  LDC R17, c[0x0][0x288] ;  /* 0x0000a200ff117b82 */ /* 0x001e220000000800 */
[----:B------:R-:W-:Y:S02]  /*13ba0*/  IMAD.U32 R2, RZ, RZ, UR4 ;  /* 0x00000004ff027e24 */ /* 0x000fe4000f8e00ff */
[----:B------:R-:W-:Y:S01]  /*13bb0*/  IMAD.U32 R3, RZ, RZ, UR5 ;  /* 0x00000005ff037e24 */ /* 0x000fe2000f8e00ff */
[----:B------:R-:W-:-:S04]  /*13bc0*/  ULDC.64 UR4, c[0x0][0xa28] ;  /* 0x00028a0000047ab9 */ /* 0x000fc80000000a00 */
[----:B------:R-:W3:Y:S01]  /*13bd0*/  LDG.E R2, desc[UR52][R2.64] ;  /* 0x0000003402027981 */ /* 0x000ee2000c1e1900 */
[----:B------:R-:W-:Y:S01]  /*13be0*/  UISETP.NE.U32.AND UP0, UPT, UR4, URZ, UPT ;  /* 0x0000003f0400728c */ /* 0x000fe2000bf05070 */
[----:B------:R-:W4:Y:S03]  /*13bf0*/  LDC R10, c[0x0][0x424] ;  /* 0x00010900ff0a7b82 */ /* 0x000f260000000800 */
[----:B------:R-:W-:-:S05]  /*13c00*/  UISETP.NE.AND.EX UP0, UPT, UR5, URZ, UPT, UP0 ;  /* 0x0000003f0500728c */ /* 0x000fca000bf05300 */
[----:B------:R-:W0:Y:S01]  /*13c10*/  LDC R11, c[0x0][0x2f0] ;  /* 0x0000bc00ff0b7b82 */ /* 0x000e220000000800 */
[----:B------:R-:W-:Y:S02]  /*13c20*/  PLOP3.LUT P0, PT, PT, PT, UP0, 0x80, 0x0 ;  /* 0x000000000000781c */ /* 0x000fe40003f0f008 */
[----:B---3--:R-:W-:-:S13]  /*13c30*/  R2UR UR46, R2 ;  /* 0x00000000022e72ca */ /* 0x008fda00000e0000 */
[----:B------:R-:W-:Y:S02]  /*13c40*/  USHF.R.S32.HI UR45, URZ, 0x1f, UR46 ;  /* 0x0000001f3f2d7899 */ /* 0x000fe4000801142e */
[----:B------:R-:W-:-:S04]  /*13c50*/  @UP0 ULEA UR4, UP1, UR46, UR4, 0x2 ;  /* 0x000000042e040291 */ /* 0x000fc8000f82103f */
[----:B------:R-:W-:Y:S02]  /*13c60*/  @UP0 ULEA.HI.X UR5, UR46, UR5, UR45, 0x2, UP1 ;  /* 0x000000052e050291 */ /* 0x000fe400088f142d */
[----:B------:R-:W-:-:S04]  /*13c70*/  IMAD.U32 R2, RZ, RZ, UR4 ;  /* 0x00000004ff027e24 */ /* 0x000fc8000f8e00ff */
[----:B------:R-:W-:Y:S01]  /*13c80*/  IMAD.U32 R3, RZ, RZ, UR5 ;  /* 0x00000005ff037e24 */ /* 0x000fe2000f8e00ff */
[----:B------:R-:W-:Y:S01]  /*13c90*/  ULDC.64 UR4, c[0x0][0xa00] ;  /* 0x0002800000047ab9 */ /* 0x000fe20000000a00 */
[----:B------:R-:W-:-:S03]  /*13ca0*/  USHF.L.U32 UR43, UR46, 0x2, URZ ;  /* 0x000000022e2b7899 */ /* 0x000fc6000800063f */
[----:B------:R3:W5:Y:S01]  /*13cb0*/  @P0 LDG.E R0, desc[UR52][R2.64] ;  /* 0x0000003402000981 */ /* 0x000762000c1e1900 */
[----:B------:R-:W-:Y:S01]  /*13cc0*/  ISETP.NE.U32.AND P0, PT, RZ, UR4, PT ;  /* 0x00000004ff007c0c */ /* 0x000fe2000bf05070 */
[----:B------:R-:W-:Y:S02]  /*13cd0*/  USHF.L.U64.HI UR44, UR46, 0x2, UR45 ;  /* 0x000000022e2c7899 */ /* 0x000fe4000801022d */
[----:B------:R-:W-:Y:S01]  /*13ce0*/  UIADD3 UR4, UP0, UR43, UR4, URZ ;  /* 0x000000042b047290 */ /* 0x000fe2000ff1e03f */
[----:B------:R-:W-:Y:S02]  /*13cf0*/  ISETP.NE.AND.EX P2, PT, RZ, UR5, PT, P0 ;  /* 0x00000005ff007c0c */ /* 0x000fe4000bf45300 */
[----:B------:R-:W-:Y:S01]  /*13d00*/  ISETP.NE.U32.AND P0, PT, RZ, UR6, PT ;  /* 0x00000006ff007c0c */ /* 0x000fe2000bf05070 */
[----:B------:R-:W-:Y:S02]  /*13d10*/  UIADD3.X UR5, UR44, UR5, URZ, UP0, !UPT ;  /* 0x000000052c057290 */ /* 0x000fe400087fe43f */
[----:B------:R-:W-:Y:S01]  /*13d20*/  IMAD.U32 R4, RZ, RZ, UR4 ;  /* 0x00000004ff047e24 */ /* 0x000fe2000f8e00ff */
[----:B------:R-:W-:Y:S01]  /*13d30*/  UIADD3 UR4, UP0, UR43, UR6, URZ ;  /* 0x000000062b047290 */ /* 0x000fe2000ff1e03f */
[----:B------:R-:W-:-:S02]  /*13d40*/  ISETP.NE.AND.EX P0, PT, RZ, UR7, PT, P0 ;  /* 0x00000007ff007c0c */ /* 0x000fc4000bf05300 */
[----:B------:R-:W-:Y:S01]  /*13d50*/  IMAD.U32 R5, RZ, RZ, UR5 ;  /* 0x00000005ff057e24 */ /* 0x000fe2000f8e00ff */
[----:B------:R-:W-:-:S04]  /*13d60*/  UIADD3.X UR5, UR44, UR7, URZ, UP0, !UPT ;  /* 0x000000072c057290 */ /* 0x000fc800087fe43f */
[----:B------:R-:W4:Y:S01]  /*13d70*/  @P2 LDG.E R8, desc[UR52][R4.64] ;  /* 0x0000003404082981 */ /* 0x000f22000c1e1900 */
[----:B------:R-:W-:Y:S01]  /*13d80*/  IMAD.U32 R6, RZ, RZ, UR4 ;  /* 0x00000004ff067e24 */ /* 0x000fe2000f8e00ff */
[----:B------:R-:W-:Y:S01]  /*13d90*/  UISETP.NE.U32.AND UP0, UPT, UR8, URZ, UPT ;  /* 0x0000003f0800728c */ /* 0x000fe2000bf05070 */
[----:B------:R-:W-:-:S03]  /*13da0*/  IMAD.U32 R7, RZ, RZ, UR5 ;  /* 0x00000005ff077e24 */ /* 0x000fc6000f8e00ff */
[----:B------:R-:W-:Y:S02]  /*13db0*/  UISETP.NE.AND.EX UP0, UPT, UR9, URZ, UPT, UP0 ;  /* 0x0000003f0900728c */ /* 0x000fe4000bf05300 */
[----:B------:R-:W5:Y:S04]  /*13dc0*/  @P0 LDG.E R9, desc[UR52][R6.64] ;  /* 0x0000003406090981 */ /* 0x000f68000c1e1900 */
[----:B------:R-:W-:-:S05]  /*13dd0*/  PLOP3.LUT P3, PT, PT, PT, UP0, 0x80, 0x0 ;  /* 0x000000000000781c */ /* 0x000fca0003f6f008 */
[----:B------:R-:W-:-:S04]  /*13de0*/  @UP0 UIADD3 UR4, UP1, UR43, UR8, URZ ;  /* 0x000000082b040290 */ /* 0x000fc8000ff3e03f */
[----:B------:R-:W-:Y:S02]  /*13df0*/  @UP0 UIADD3.X UR5, UR44, UR9, URZ, UP1, !UPT ;  /* 0x000000092c050290 */ /* 0x000fe40008ffe43f */
[----:B---3--:R-:W-:-:S04]  /*13e00*/  IMAD.U32 R2, RZ, RZ, UR4 ;  /* 0x00000004ff027e24 */ /* 0x008fc8000f8e00ff */
[----:B------:R-:W-:-:S05]  /*13e10*/  IMAD.U32 R3, RZ, RZ, UR5 ;  /* 0x00000005ff037e24 */ /* 0x000fca000f8e00ff */
[----:B0-----:R0:W5:Y:S01]  /*13e20*/  @P3 LDG.E R17, desc[UR52][R2.64] ;  /* 0x0000003402113981 */ /* 0x001162000c1e1900 */
[----:B------:R-:W-:Y:S01]  /*13e30*/  UMOV UR47, URZ ;  /* 0x0000003f002f7c82 */ /* 0x000fe20008000000 */
[----:B--2---:R-:W-:Y:S01]  /*13e40*/  R2UR UR36, R12 ;  /* 0x000000000c2472ca */ /* 0x004fe200000e0000 */
[----:B0-----:R-:W0:Y:S02]  /*13e50*/  LDC.64 R2, c[0x0][0x418] ;  /* 0x00010600ff027b82 */ /* 0x001e240000000a00 */
[----:B0-----:R-:W-:Y:S02]  /*13e60*/  ISETP.NE.U32.AND P1, PT, R2, RZ, PT ;  /* 0x000000ff0200720c */ /* 0x001fe40003f25070 */
[----:B------:R-:W-:Y:S02]  /*13e70*/  LOP3.LUT R2, R12, 0xff000000, RZ, 0xc0, !PT ;  /* 0xff0000000c027812 */ /* 0x000fe400078ec0ff */
[----:B------:R-:W-:Y:S02]  /*13e80*/  ISETP.NE.AND.EX P1, PT, R3, RZ, PT, P1 ;  /* 0x000000ff0300720c */ /* 0x000fe40003f25310 */
[----:B------:R-:W-:-:S02]  /*13e90*/  SHF.R.U32.HI R2, RZ, 0x8, R2 ;  /* 0x00000008ff027819 */ /* 0x000fc40000011602 */
[----:B----4-:R-:W-:Y:S02]  /*13ea0*/  @P2 R2UR UR47, R8 ;  /* 0x00000000082f22ca */ /* 0x010fe400000e0000 */
[----:B------:R-:W-:-:S04]  /*13eb0*/  LOP3.LUT R8, R12, 0xff0000, RZ, 0xc0, !PT ;  /* 0x00ff00000c087812 */ /* 0x000fc800078ec0ff */
[----:B------:R-:W-:Y:S01]  /*13ec0*/  LEA.HI R8, R8, R2, RZ, 0x10 ;  /* 0x0000000208087211 */ /* 0x000fe200078f80ff */
[----:B------:R-:W-:Y:S08]  /*13ed0*/  @P3 BRA `(.L_x_2334) ;  /* 0x0000000000103947 */ /* 0x000ff00003800000 */
[----:B------:R-:W-:Y:S05]  /*13ee0*/  @!P2 BRA `(.L_x_2334) ;  /* 0x00000000000ca947 */ /* 0x000fea0003800000 */
[----:B-----5:R-:W2:Y:S04]  /*13ef0*/  LDG.E R17, desc[UR52][R4.64] ;  /* 0x0000003404117981 */ /* 0x020ea8000c1e1900 */
[----:B------:R-:W2:Y:S02]  /*13f00*/  LDG.E R4, desc[UR52][R4.64+0x4] ;  /* 0x0000043404047981 */ /* 0x000ea4000c1e1900 */
[----:B--2---:R-:W-:-:S07]  /*13f10*/  IMAD.IADD R17, R4, 0x1, -R17 ;  /* 0x0000000104117824 */ /* 0x004fce00078e0a11 */
.L_x_2334:
[----:B------:R-:W-:Y:S01]  /*13f20*/  IMAD.U32 R3, RZ, RZ, UR46 ;  /* 0x0000002eff037e24 */ /* 0x000fe2000f8e00ff */
[----:B------:R-:W-:Y:S01]  /*13f30*/  ULDC.64 UR4, c[0x0][0xa20] ;  /* 0x0002880000047ab9 */ /* 0x000fe20000000a00 */
[----:B-----5:R-:W-:Y:S01]  /*13f40*/  IMAD.IADD R4, R9, 0x1, R0 ;  /* 0x0000000109047824 */ /* 0x020fe200078e0200 */
[----:B------:R-:W-:Y:S01]  /*13f50*/  ISETP.NE.U32.AND P2, PT, RZ, UR4, PT ;  /* 0x00000004ff007c0c */ /* 0x000fe2000bf45070 */
[----:B------:R-:W-:Y:S01]  /*13f60*/  ULOP3.LUT UR36, UR36, 0xffff, URZ, 0xc0, !UPT ;  /* 0x0000ffff24247892 */ /* 0x000fe2000f8ec03f */
[----:B------:R0:W-:Y:S01]  /*13f70*/  STL [R1+0x8], R3 ;  /* 0x0000080301007387 */ /* 0x0001e20000100800 */
[----:B------:R-:W-:Y:S02]  /*13f80*/  SEL R2, R10, 0x1, P1 ;  /* 0x000000010a027807 */ /* 0x000fe40000800000 */
[----:B------:R-:W-:Y:S01]  /*13f90*/  ISETP.NE.AND.EX P2, PT, RZ, UR5, PT, P2 ;  /* 0x00000005ff007c0c */ /* 0x000fe2000bf45320 */
[----:B------:R0:W-:Y:S02]  /*13fa0*/  STL [R1+0x28], R4 ;  /* 0x0000280401007387 */ /* 0x0001e40000100800 */
[----:B------:R-:W-:-:S10]  /*13fb0*/  IMAD R2, R2, R11, RZ ;  /* 0x0000000b02027224 */ /* 0x000fd400078e02ff */
[----:B0-----:R-:W-:Y:S05]  /*13fc0*/  @!P2 BRA `(.L_x_2335) ;  /* 0x000000000018a947 */ /* 0x001fea0003800000 */
[----:B------:R-:W-:-:S04]  /*13fd0*/  UIADD3 UR4, UP0, UR43, UR4, URZ ;  /* 0x000000042b047290 */ /* 0x000fc8000ff1e03f */
[----:B------:R-:W-:Y:S02]  /*13fe0*/  UIADD3.X UR5, UR44, UR5, URZ, UP0, !UPT ;  /* 0x000000052c057290 */ /* 0x000fe400087fe43f */
[----:B------:R-:W-:-:S04]  /*13ff0*/  IMAD.U32 R2, RZ, RZ, UR4 ;  /* 0x00000004ff027e24 */ /* 0x000fc8000f8e00ff */
[----:B------:R-:W-:-:S05]  /*14000*/  IMAD.U32 R3, RZ, RZ, UR5 ;  /* 0x00000005ff037e24 */ /* 0x000fca000f8e00ff */
[----:B------:R0:W5:Y:S01]  /*14010*/  LDG.E R2, desc[UR52][R2.64] ;  /* 0x0000003402027981 */ /* 0x000162000c1e1900 */
[----:B------:R-:W-:Y:S05]  /*14020*/  BRA `(.L_x_2336) ;  /* 0x0000000000107947 */ /* 0x000fea0003800000 */
.L_x_2335:
[----:B------:R-:W-:Y:S05]  /*14030*/  @!P0 BRA `(.L_x_2336) ;  /* 0x00000000000c8947 */ /* 0x000fea0003800000 */
[----:B------:R-:W2:Y:S04]  /*14040*/  LDG.E R2, desc[UR52][R6.64] ;  /* 0x0000003406027981 */ /* 0x000ea8000c1e1900 */
[----:B------:R-:W2:Y:S02]  /*14050*/  LDG.E R6, desc[UR52][R6.64+0x4] ;  /* 0x0000043406067981 */ /* 0x000ea4000c1e1900 */
[----:B--2---:R-:W-:-:S07]  /*14060*/  IMAD.IADD R2, R6, 0x1, -R2 ;  /* 0x0000000106027824 */ /* 0x004fce00078e0a02 */
.L_x_2336:
[----:B0-----:R-:W2:Y:S01]  /*14070*/  LDL R3, [R1+0x14] ;  /* 0x0000140001037983 */ /* 0x001ea20000100800 */
[----:B-----5:R-:W-:Y:S02]  /*14080*/  IMAD.IADD R2, R2, 0x1, -R0 ;  /* 0x0000000102027824 */ /* 0x020fe400078e0a00 */
[----:B------:R-:W0:Y:S02]  /*14090*/  LDC R0, c[0x0][0x448] ;  /* 0x00011200ff007b82 */ /* 0x000e240000000800 */
[----:B0-----:R-:W-:-:S13]  /*140a0*/  ISETP.NE.AND P0, PT, R0, 0x1, PT ;  /* 0x000000010000780c */ /* 0x001fda0003f05270 */
[----:B------:R-:W0:Y:S08]  /*140b0*/  @P0 LDC R4, c[0x0][0x44c] ;  /* 0x00011300ff040b82 */ /* 0x000e300000000800 */
[----:B------:R-:W3:Y:S01]  /*140c0*/  @P0 LDC R0, c[0x0][0x450] ;  /* 0x00011400ff000b82 */ /* 0x000ee20000000800 */
[----:B--2---:R-:W-:-:S04]  /*140d0*/  IMAD.SHL.U32 R3, R3, 0x80, RZ ;  /* 0x0000008003037824 */ /* 0x004fc800078e00ff */
[----:B------:R-:W-:-:S04]  /*140e0*/  VIADD R3, R3, 0x7f ;  /* 0x0000007f03037836 */ /* 0x000fc80000000000 */
[----:B0-----:R-:W-:-:S05]  /*140f0*/  @P0 IMAD.HI.U32 R4, R3, R4, RZ ;  /* 0x0000000403040227 */ /* 0x001fca00078e00ff */
[----:B---3--:R-:W-:Y:S02]  /*14100*/  @P0 SHF.R.U32.HI R3, RZ, R0, R4 ;  /* 0x00000000ff030219 */ /* 0x008fe40000011604 */
[C---:B------:R-:W-:Y:S01]  /*14110*/  IADD3 R0, R2.reuse, 0x80, -R17 ;  /* 0x0000008002007810 */ /* 0x040fe20007ffe811 */
[----:B------:R-:W-:-:S04]  /*14120*/  VIADD R2, R2, 0x7f ;  /* 0x0000007f02027836 */ /* 0x000fc80000000000 */
[----:B------:R-:W-:Y:S01]  /*14130*/  IMAD.IADD R0, R0, 0x1, R3 ;  /* 0x0000000100007824 */ /* 0x000fe200078e0203 */
[----:B------:R-:W-:-:S04]  /*14140*/  SHF.R.S32.HI R3, RZ, 0x1f, R2 ;  /* 0x0000001fff037819 */ /* 0x000fc80000011402 */
[----:B------:R-:W-:Y:S02]  /*14150*/  LEA.HI R3, R3, R2, RZ, 0x7 ;  /* 0x0000000203037211 */ /* 0x000fe400078f38ff */
[----:B------:R-:W-:Y:S02]  /*14160*/  SHF.R.S32.HI R2, RZ, 0x1f, R0 ;  /* 0x0000001fff027819 */ /* 0x000fe40000011400 */
[----:B------:R-:W-:Y:S02]  /*14170*/  SHF.R.S32.HI R3, RZ, 0x7, R3 ;  /* 0x00000007ff037819 */ /* 0x000fe40000011403 */
[----:B------:R-:W-:Y:S02]  /*14180*/  LEA.HI R2, R2, R0, RZ, 0x7 ;  /* 0x0000000002027211 */ /* 0x000fe400078f38ff */
[----:B------:R-:W-:Y:S02]  /*14190*/  SHF.R.U32.HI R0, RZ, 0x10, R8 ;  /* 0x00000010ff007819 */ /* 0x000fe40000011608 */
[----:B------:R-:W-:-:S02]  /*141a0*/  SHF.R.S32.HI R2, RZ, 0x7, R2 ;  /* 0x00000007ff027819 */ /* 0x000fc40000011402 */
[----:B------:R-:W-:Y:S02]  /*141b0*/  ISETP.NE.AND P0, PT, R0, RZ, PT ;  /* 0x000000ff0000720c */ /* 0x000fe40003f05270 */
[----:B------:R-:W-:Y:S01]  /*141c0*/  VIMNMX R18, R3, R2, PT ;  /* 0x0000000203127248 */ /* 0x000fe20003fe0100 */
[----:B------:R-:W-:-:S03]  /*141d0*/  IMAD.MOV.U32 R2, RZ, RZ, RZ ;  /* 0x000000ffff027224 */ /* 0x000fc600078e00ff */
[----:B------:R-:W-:-:S07]  /*141e0*/  ISETP.GE.AND P1, PT, R18, 0x1, PT ;  /* 0x000000011200780c */ /* 0x000fce0003f26270 */
[----:B------:R-:W0:Y:S06]  /*141f0*/  @!P0 LDC R0, c[0x0][0x9f0] ;  /* 0x00027c00ff008b82 */ /* 0x000e2c0000000800 */
        /* <DEDUP_REMOVED lines=12> */
[----:B------:R-:W-:-:S04]  /*142c0*/  IADD3 R3, R0, -0x1, R18 ;  /* 0xffffffff00037810 */ /* 0x000fc80007ffe012 */
        /* <DEDUP_REMOVED lines=14> */
.L_x_2337:
[----:B------:R-:W-:Y:S01]  /*143b0*/  LOP3.LUT R8, R8, 0xff, RZ, 0xc0, !PT ;  /* 0x000000ff08087812 */ /* 0x000fe200078ec0ff */
[----:B------:R-:W-:Y:S04]  /*143c0*/  BSSY B7, `(.L_x_2338) ;  /* 0x00003a1000077945 */ /* 0x000fe80003800000 */
[----:B0-----:R-:W-:-:S05]  /*143d0*/  IMAD R0, R8, R2, RZ ;  /* 0x0000000208007224 */ /* 0x001fca00078e02ff */
[----:B------:R0:W-:Y:S01]  /*143e0*/  STL [R1+0x18], R0 ;  /* 0x0000180001007387 */ /* 0x0001e20000100800 */
[----:B------:R-:W-:-:S04]  /*143f0*/  VIADDMNMX R18, R0, R2, R18, PT ;  /* 0x0000000200127246 */ /* 0x000fc80003800112 */
[----:B------:R-:W-:-:S13]  /*14400*/  ISETP.GT.AND P0, PT, R18, R0, PT ;  /* 0x000000001200720c */ /* 0x000fda0003f04270 */
[----:B------:R-:W-:Y:S05]  /*14410*/  @P0 BRA `(.L_x_2339) ;  /* 0x0000000000480947 */ /* 0x000fea0003800000 */
[----:B0-----:R-:W0:Y:S02]  /*14420*/  S2R R0, SR_TID.X ;  /* 0x0000000000007919 */ /* 0x001e240000002100 */
        /* <DEDUP_REMOVED lines=17> */
.L_x_2339:
[----:B0-----:R-:W-:Y:S01]  /*14540*/  VIADD R0, R19, 0x28400 ;  /* 0x0002840013007836 */ /* 0x001fe20000000000 */
        /* <DEDUP_REMOVED lines=19> */
.L_x_2342:
[----:B------:R-:W-:Y:S05]  /*14680*/  BSYNC B6 ;  /* 0x0000000000067941 */ /* 0x000fea0003800000 */
.L_x_2341:
[----:B------:R-:W-:Y:S01]  /*14690*/  VIADD R0, R19, 0x10400 ;  /* 0x0001040013007836 */ /* 0x000fe20000000000 */
[----:B------:R-:W-:Y:S04]  /*146a0*/  BSSY B6, `(.L_x_2343) ;  /* 0x0000014000067945 */ /* 0x000fe80003800000 */
[----:B------:R-:W-:-:S04]  /*146b0*/  LOP3.LUT P0, RZ, R0, 0x3ff, RZ, 0xc0, !PT ;  /* 0x000003ff00ff7812 */ /* 0x000fc8000780c0ff */
[----:B------:R-:W-:-:S09]  /*146c0*/  P2R R16, PR, RZ, 0x1 ;  /* 0x00000001ff107803 */ /* 0x000fd20000000000 */
        /* <DEDUP_REMOVED lines=17> */
.L_x_2344:
[----:B------:R-:W-:Y:S05]  /*147e0*/  BSYNC B6 ;  /* 0x0000000000067941 */ /* 0x000fea0003800000 */
.L_x_2343:
        /* <DEDUP_REMOVED lines=20> */
.L_x_2346:
[----:B------:R-:W-:Y:S05]  /*14930*/  BSYNC B6 ;  /* 0x0000000000067941 */ /* 0x000fea0003800000 */
.L_x_2345:
[----:B------:R-:W-:Y:S01]  /*14940*/  ISETP.NE.AND P6, PT, R16, RZ, PT ;  /* 0x000000ff1000720c */ /* 0x000fe20003fc5270 */
[----:B------:R-:W-:-:S12]  /*14950*/  BSSY B6, `(.L_x_2347) ;  /* 0x0000012000067945 */ /* 0x000fd80003800000 */
        /* <DEDUP_REMOVED lines=17> */
.L_x_2348:
[----:B------:R-:W-:Y:S05]  /*14a70*/  BSYNC B6 ;  /* 0x0000000000067941 */ /* 0x000fea0003800000 */
.L_x_2347:
        /* <DEDUP_REMOVED lines=9> */
[----:B------:R-:W0:Y:S01]  /*14b10*/  S2R R0, SR_TID.X ;  /* 0x0000000000007919 */ /* 0x000e220000002100 */
[----:B------:R-:W-:-:S03]  /*14b20*/  ULDC.64 UR4, c[0x0][0xa08] ;  /* 0x0002820000047ab9 */ /* 0x000fc60000000a00 */
[----:B--2---:R2:W3:Y:S01]  /*14b30*/  @P0 LDG.E R8, desc[UR52][R2.64] ;  /* 0x0000003402080981 */ /* 0x0044e2000c1e1900 */
[----:B0-----:R-:W-:-:S04]  /*14b40*/  SHF.R.U32.HI R0, RZ, 0x5, R0 ;  /* 0x00000005ff007819 */ /* 0x001fc80000011600 */
[----:B------:R-:W-:Y:S01]  /*14b50*/  LOP3.LUT R0, R0, 0x3, RZ, 0xc0, !PT ;  /* 0x0000000300007812 */ /* 0x000fe200078ec0ff */
[----:B--2---:R-:W0:Y:S01]  /*14b60*/  LDC.64 R2, c[0x0][0x418] ;  /* 0x00010600ff027b82 */ /* 0x004e220000000a00 */
[----:B---3--:R-:W-:Y:S01]  /*14b70*/  SHF.R.S32.HI R9, RZ, 0x1f, R8 ;  /* 0x0000001fff097819 */ /* 0x008fe20000011408 */
[----:B------:R2:W-:Y:S01]  /*14b80*/  @P0 STL [R1+0x8], R8 ;  /* 0x0000080801000387 */ /* 0x0005e20000100800 */
[----:B0-----:R-:W-:Y:S01]  /*14b90*/  LOP3.LUT P0, RZ, R2, UR4, RZ, 0xfc, !PT ;  /* 0x0000000402ff7c12 */ /* 0x001fe2000f80fcff */
[----:B------:R-:W-:Y:S02]  /*14ba0*/  UMOV UR4, 0xffffffff ;  /* 0xffffffff00047882 */ /* 0x000fe40000000000 */
[----:B------:R2:W-:Y:S01]  /*14bb0*/  STL [R1+0x1c], R9 ;  /* 0x00001c0901007387 */ /* 0x0005e20000100800 */
[----:B------:R-:W-:-:S04]  /*14bc0*/  LOP3.LUT P0, RZ, R3, UR5, RZ, 0xfc, P0 ;  /* 0x0000000503ff7c12 */ /* 0x000fc8000800fcff */
[----:B------:R-:W-:Y:S01]  /*14bd0*/  SEL R16, R8, RZ, !P0 ;  /* 0x000000ff08107207 */ /* 0x000fe20004000000 */
[----:B------:R-:W-:Y:S08]  /*14be0*/  BRA.DIV UR4, `(.L_x_2349) ;  /* 0x0000004a04607947 */ /* 0x000ff0000b800000 */
[----:B------:R0:W3:Y:S02]  /*14bf0*/  SHFL.IDX PT, R14, R0, RZ, 0x1f ;  /* 0x00001fff000e7589 */ /* 0x0000e400000e0000 */
.L_x_2424:
[----:B------:R-:W-:Y:S02]  /*14c00*/  PLOP3.LUT P1, PT, PT, PT, PT, 0x8, 0x0 ;  /* 0x000000000000781c */ /* 0x000fe40003f2e170 */
[----:B---3--:R-:W-:Y:S02]  /*14c10*/  ISETP.NE.AND P0, PT, R14, RZ, PT ;  /* 0x000000ff0e00720c */ /* 0x008fe40003f05270 */
[----:B0-----:R-:W-:-:S05]  /*14c20*/  P2R R0, PR, RZ, 0x2 ;  /* 0x00000002ff007803 */ /* 0x001fca0000000000 */
[----:B------:R0:W-:Y:S06]  /*14c30*/  STL [R1+0x24], R0 ;  /* 0x0000240001007387 */ /* 0x0001ec0000100800 */
[----:B------:R-:W-:Y:S05]  /*14c40*/  @P0 BRA `(.L_x_2350) ;  /* 0x00000004008c0947 */ /* 0x000fea0003800000 */
[----:B------:R-:W-:Y:S01]  /*14c50*/  UMOV UR4, 0xffffffff ;  /* 0xffffffff00047882 */ /* 0x000fe20000000000 */
[----:B0-----:R-:W-:Y:S02]  /*14c60*/  VIADD R0, R18, 0xffffffff ;  /* 0xffffffff12007836 */ /* 0x001fe40000000000 */
[----:B------:R-:W-:Y:S05]  /*14c70*/  BRA.DIV UR4, `(.L_x_2351) ;  /* 0x0000004a045c7947 */ /* 0x000fea000b800000 */
[----:B------:R-:W-:-:S13]  /*14c80*/  ELECT P6, URZ, PT ;  /* 0x00000000003f782f */ /* 0x000fda00038c0000 */
.L_x_2427:
        /* <DEDUP_REMOVED lines=21> */
.L_x_2352:
[----:B0-----:R-:W3:Y:S04]  /*14de0*/  LDL R3, [R1] ;  /* 0x0000000001037983 */ /* 0x001ee80000100800 */
[----:B------:R-:W4:Y:S01]  /*14df0*/  LDL R2, [R1+0x4] ;  /* 0x0000040001027983 */ /* 0x000f220000100800 */
[----:B--2---:R-:W0:Y:S02]  /*14e00*/  S2R R8, SR_TID.X ;  /* 0x0000000000087919 */ /* 0x004e240000002100 */
[----:B0-----:R-:W-:-:S04]  /*14e10*/  LOP3.LUT R8, R8, 0x7f, RZ, 0xc0, !PT ;  /* 0x0000007f08087812 */ /* 0x001fc800078ec0ff */
[----:B------:R-:W-:Y:S01]  /*14e20*/  ISETP.NE.AND P1, PT, R8, RZ, PT ;  /* 0x000000ff0800720c */ /* 0x000fe20003f25270 */
[----:B---3--:R-:W-:Y:S01]  /*14e30*/  IMAD R4, R3, 0x8, R19 ;  /* 0x0000000803047824 */ /* 0x008fe200078e0213 */
[----:B----4-:R-:W-:-:S04]  /*14e40*/  SHF.L.U32 R3, R2, 0x1f, RZ ;  /* 0x0000001f02037819 */ /* 0x010fc800000006ff */
[----:B------:R-:W0:Y:S02]  /*14e50*/  SYNCS.PHASECHK.TRANS64.TRYWAIT P0, [R4+URZ+0x38880], R3 ;  /* 0x03888003040075a7 */ /* 0x000e24000800017f */
[----:B0-----:R-:W-:Y:S05]  /*14e60*/  @!P0 BRA `(.L_x_2353) ;  /* 0x0000004800008947 */ /* 0x001fea0003800000 */
.L_x_2428:
        /* <DEDUP_REMOVED lines=8> */
.L_x_2354:
[----:B------:R-:W2:Y:S04]  /*14ef0*/  LDL R2, [R1] ;  /* 0x0000000001027983 */ /* 0x000ea80000100800 */
[----:B------:R-:W3:Y:S01]  /*14f00*/  LDL R5, [R1+0x28] ;  /* 0x0000280001057983 */ /* 0x000ee20000100800 */
        /* <DEDUP_REMOVED lines=21> */
[----:B------:R-:W3:Y:S02]  /*15060*/  SYNCS.PHASECHK.TRANS64.TRYWAIT P0, [R4+URZ+0x38840], R3 ;  /* 0x03884003040075a7 */ /* 0x000ee4000800017f */
[----:B--23--:R-:W-:Y:S05]  /*15070*/  @!P0 BRA `(.L_x_2355) ;  /* 0x0000004400908947 */ /* 0x00cfea0003800000 */
.L_x_2429:
        /* <DEDUP_REMOVED lines=8> */
.L_x_2356:
[----:B------:R-:W-:Y:S01]  /*15100*/  R2UR UR8, R2 ;  /* 0x00000000020872ca */ /* 0x000fe200000e0000 */
[----:B------:R-:W-:Y:S01]  /*15110*/  UIADD3 UR4, UP0, UR48, 0x370, URZ ;  /* 0x0000037030047890 */ /* 0x000fe2000ff1e03f */
[----:B------:R-:W-:Y:S01]  /*15120*/  R2UR UR17, R4 ;  /* 0x00000000041172ca */ /* 0x000fe200000e0000 */
[----:B------:R-:W-:Y:S01]  /*15130*/  UMOV UR6, 0x0 ;  /* 0x0000000000067882 */ /* 0x000fe20000000000 */
[----:B------:R-:W-:Y:S01]  /*15140*/  R2UR UR19, R0 ;  /* 0x00000000001372ca */ /* 0x000fe200000e0000 */
[----:B------:R-:W-:Y:S01]  /*15150*/  UIADD3.X UR5, URZ, UR49, URZ, UP0, !UPT ;  /* 0x000000313f057290 */ /* 0x000fe200087fe43f */
[----:B------:R-:W-:Y:S01]  /*15160*/  R2UR UR21, R16 ;  /* 0x00000000101572ca */ /* 0x000fe200000e0000 */
[----:B------:R-:W-:Y:S01]  /*15170*/  UMOV UR7, 0x14f00000 ;  /* 0x14f0000000077882 */ /* 0x000fe20000000000 */
[----:B------:R-:W-:Y:S01]  /*15180*/  PLOP3.LUT P0, PT, PT, PT, PT, 0x80, 0x0 ;  /* 0x000000000000781c */ /* 0x000fe20003f0f070 */
[----:B------:R-:W-:Y:S01]  /*15190*/  UMOV UR18, URZ ;  /* 0x0000003f00127c82 */ /* 0x000fe20008000000 */
[----:B------:R-:W-:Y:S01]  /*151a0*/  UMOV UR20, UR36 ;  /* 0x0000002400147c82 */ /* 0x000fe20008000000 */
[----:B------:R-:W-:Y:S01]  /*151b0*/  UMOV UR10, 0x80 ;  /* 0x00000080000a7882 */ /* 0x000fe20000000000 */
[----:B------:R-:W-:Y:S01]  /*151c0*/  P2R R0, PR, RZ, 0x1 ;  /* 0x00000001ff007803 */ /* 0x000fe20000000000 */
[----:B------:R-:W-:-:S02]  /*151d0*/  UIADD3 UR16, UR8, 0x28400, URZ ;  /* 0x0002840008107890 */ /* 0x000fc4000fffe03f */
[----:B------:R-:W-:Y:S02]  /*151e0*/  UIADD3 UR17, UR17, 0x38830, URZ ;  /* 0x0003883011117890 */ /* 0x000fe4000fffe03f */
[----:B------:R-:W-:Y:S01]  /*151f0*/  UIADD3 UR8, UR8, 0x2c400, URZ ;  /* 0x0002c40008087890 */ /* 0x000fe2000fffe03f */
[----:B------:R3:W-:Y:S01]  /*15200*/  STL [R1+0x24], R0 ;  /* 0x0000240001007387 */ /* 0x0007e20000100800 */
[----:B------:R-:W-:Y:S01]  /*15210*/  UMOV UR12, UR36 ;  /* 0x00000024000c7c82 */ /* 0x000fe20008000000 */
[----:B------:R-:W-:Y:S01]  /*15220*/  UMOV UR11, UR19 ;  /* 0x00000013000b7c82 */ /* 0x000fe20008000000 */
[----:B------:R-:W-:Y:S01]  /*15230*/  UMOV UR13, UR21 ;  /* 0x00000015000d7c82 */ /* 0x000fe20008000000 */
[----:B------:R-:W-:Y:S02]  /*15240*/  UMOV UR9, UR17 ;  /* 0x0000001100097c82 */ /* 0x000fe40008000000 */
[----:B------:R3:W-:Y:S02]  /*15250*/  UTMALDG.4D [UR16], [UR4], desc[UR6] ;  /* 0x00000610040075b4 */ /* 0x0007e40008019000 */
[----:B------:R3:W-:Y:S01]  /*15260*/  UTMALDG.4D [UR8], [UR4], desc[UR6] ;  /* 0x00000608040075b4 */ /* 0x0007e20008019000 */
[----:B------:R-:W-:-:S02]  /*15270*/  NOP ;  /* 0x0000000000007918 */ /* 0x000fc40000000000 */
.L_x_2350:
[----:B------:R-:W-:Y:S05]  /*15280*/  WARPSYNC.ALL ;  /* 0x0000000000007948 */ /* 0x000fea0003800000 */
[----:B0--3--:R-:W-:Y:S01]  /*15290*/  VIADD R0, R19, 0x20400 ;  /* 0x0002040013007836 */ /* 0x009fe20000000000 */
[----:B------:R-:W-:Y:S01]  /*152a0*/  USHF.R.S32.HI UR4, URZ, 0x1f, UR47 ;  /* 0x0000001f3f047899 */ /* 0x000fe2000801142f */
        /* <DEDUP_REMOVED lines=18> */
[----:B--2---:R-:W-:Y:S02]  /*153d0*/  IMAD.U32 R4, RZ, RZ, UR6 ;  /* 0x00000006ff047e24 */ /* 0x004fe4000f8e00ff */
        /* <DEDUP_REMOVED lines=11> */
.L_x_2358:
[----:B------:R-:W-:Y:S05]  /*15490*/  BSYNC B6 ;  /* 0x0000000000067941 */ /* 0x000fea0003800000 */
.L_x_2357:
[----:B--2---:R-:W2:Y:S01]  /*154a0*/  LDL R8, [R1+0x14] ;  /* 0x0000140001087983 */ /* 0x004ea20000100800 */
[----:B------:R-:W0:Y:S01]  /*154b0*/  LDC R5, c[0x0][0x448] ;  /* 0x00011200ff057b82 */ /* 0x000e220000000800 */
[----:B------:R-:W-:Y:S01]  /*154c0*/  ULDC.64 UR6, c[0x0][0x2d8] ;  /* 0x0000b60000067ab9 */ /* 0x000fe20000000a00 */
[----:B------:R-:W3:Y:S01]  /*154d0*/  S2R R2, SR_TID.X ;  /* 0x0000000000027919 */ /* 0x000ee20000002100 */
[----:B------:R-:W-:Y:S01]  /*154e0*/  UMOV UR4, UR50 ;  /* 0x0000003200047c82 */ /* 0x000fe20008000000 */
[----:B------:R-:W-:Y:S01]  /*154f0*/  UMOV UR5, UR37 ;  /* 0x0000002500057c82 */ /* 0x000fe20008000000 */
[----:B------:R-:W-:Y:S01]  /*15500*/  ULDC.64 UR8, c[0x0][0x2e0] ;  /* 0x0000b80000087ab9 */ /* 0x000fe20000000a00 */
[----:B------:R4:W5:Y:S01]  /*15510*/  LDL R9, [R1+0x34] ;  /* 0x0000340001097983 */ /* 0x0009620000100800 */
[----:B0-----:R-:W-:Y:S02]  /*15520*/  ISETP.NE.AND P0, PT, R5, 0x1, PT ;  /* 0x000000010500780c */ /* 0x001fe40003f05270 */
[----:B---3--:R-:W-:-:S11]  /*15530*/  LOP3.LUT R0, R2, 0x7f, RZ, 0xc0, !PT ;  /* 0x0000007f02007812 */ /* 0x008fd600078ec0ff */
[----:B------:R-:W0:Y:S01]  /*15540*/  @P0 LDC R3, c[0x0][0x44c] ;  /* 0x00011300ff030b82 */ /* 0x000e220000000800 */
[----:B------:R-:W-:Y:S01]  /*15550*/  IMAD.SHL.U32 R2, R2, 0x10, RZ ;  /* 0x0000001002027824 */ /* 0x000fe200078e00ff */
[----:B------:R-:W-:-:S06]  /*15560*/  SHF.R.U32.HI R0, RZ, 0x3, R0 ;  /* 0x00000003ff007819 */ /* 0x000fcc0000011600 */
[----:B------:R-:W3:Y:S01]  /*15570*/  @P0 LDC R4, c[0x0][0x450] ;  /* 0x00011400ff040b82 */ /* 0x000ee20000000800 */
[----:B------:R-:W-:Y:S01]  /*15580*/  LOP3.LUT R2, R0, 0x70, R2, 0xf8, !PT ;  /* 0x0000007000027812 */ /* 0x000fe200078ef802 */
[----:B------:R-:W1:Y:S01]  /*15590*/  S2R R6, SR_TID.X ;  /* 0x0000000000067919 */ /* 0x000e620000002100 */
[----:B------:R-:W-:Y:S01]  /*155a0*/  UIMAD.WIDE.U32 UR4, UR36, UR6, UR4 ;  /* 0x00000006240472a5 */ /* 0x000fe2000f8e0004 */
[----:B------:R-:W4:Y:S03]  /*155b0*/  S2R R7, SR_TID.X ;  /* 0x0000000000077919 */ /* 0x000f260000002100 */
[----:B------:R-:W-:Y:S02]  /*155c0*/  UIMAD UR5, UR36, UR7, UR5 ;  /* 0x00000007240572a4 */ /* 0x000fe4000f8e0205 */
[----:B------:R-:W-:Y:S02]  /*155d0*/  UIMAD UR6, UR45, UR8, URZ ;  /* 0x000000082d0672a4 */ /* 0x000fe4000f8e023f */
[----:B------:R-:W-:-:S02]  /*155e0*/  UIMAD.WIDE.U32 UR4, UR46, UR8, UR4 ;  /* 0x000000082e0472a5 */ /* 0x000fc4000f8e0004 */
[----:B------:R-:W-:-:S03]  /*155f0*/  UIMAD UR6, UR46, UR9, UR6 ;  /* 0x000000092e0672a4 */ /* 0x000fc6000f8e0206 */
[----:B------:R-:W-:Y:S01]  /*15600*/  ULDC.64 UR8, c[0x0][0x2d0] ;  /* 0x0000b40000087ab9 */ /* 0x000fe20000000a00 */
[----:B------:R-:W-:Y:S01]  /*15610*/  UIADD3 UR5, UR5, UR6, URZ ;  /* 0x0000000605057290 */ /* 0x000fe2000fffe03f */
[----:B-1----:R-:W-:Y:S02]  /*15620*/  IMAD.SHL.U32 R6, R6, 0x10, RZ ;  /* 0x0000001006067824 */ /* 0x002fe400078e00ff */
[----:B----4-:R-:W-:-:S03]  /*15630*/  IMAD.SHL.U32 R10, R7, 0x10, RZ ;  /* 0x00000010070a7824 */ /* 0x010fc600078e00ff */
[----:B------:R-:W-:Y:S02]  /*15640*/  LOP3.LUT R6, R6, 0x70, RZ, 0xc0, !PT ;  /* 0x0000007006067812 */ /* 0x000fe400078ec0ff */
[----:B------:R-:W-:Y:S02]  /*15650*/  LOP3.LUT R10, R10, 0x70, RZ, 0xc0, !PT ;  /* 0x000000700a0a7812 */ /* 0x000fe400078ec0ff */
[----:B------:R-:W-:Y:S01]  /*15660*/  LOP3.LUT R6, R6, 0x80, RZ, 0xfc, !PT ;  /* 0x0000008006067812 */ /* 0x000fe200078efcff */
[----:B--2---:R-:W-:-:S04]  /*15670*/  IMAD R0, R8, 0x80, R2 ;  /* 0x0000008008007824 */ /* 0x004fc800078e0202 */
[----:B0-----:R-:W-:-:S04]  /*15680*/  @P0 IMAD.HI.U32 R3, R0, R3, RZ ;  /* 0x0000000300030227 */ /* 0x001fc800078e00ff */
[----:B------:R-:W-:Y:S01]  /*15690*/  IMAD.MOV.U32 R2, RZ, RZ, R0 ;  /* 0x000000ffff027224 */ /* 0x000fe200078e0000 */
[----:B---3--:R-:W-:-:S04]  /*156a0*/  @P0 SHF.R.U32.HI R2, RZ, R4, R3 ;  /* 0x00000004ff020219 */ /* 0x008fc80000011603 */
        /* <DEDUP_REMOVED lines=21> */
[----:B------:R-:W0:Y:S02]  /*15800*/  S2R R6, SR_TID.X ;  /* 0x0000000000067919 */ /* 0x000e240000002100 */
[----:B0-----:R-:W-:-:S04]  /*15810*/  LOP3.LUT R6, R6, 0x7f, RZ, 0xc0, !PT ;  /* 0x0000007f06067812 */ /* 0x001fc800078ec0ff */
[----:B------:R-:W-:Y:S02]  /*15820*/  SHF.R.U32.HI R7, RZ, 0x3, R6 ;  /* 0x00000003ff077819 */ /* 0x000fe40000011606 */
[----:B------:R-:W2:Y:S01]  /*15830*/  LDL.LU R6, [R1+0x14] ;  /* 0x0000140001067983 */ /* 0x000ea20000300800 */
[----:B------:R-:W-:-:S03]  /*15840*/  IMAD R3, R17, R5, RZ ;  /* 0x0000000511037224 */ /* 0x000fc600078e02ff */
[----:B------:R-:W-:Y:S01]  /*15850*/  SHFL.IDX PT, R8, R0, 0x1, 0x181f ;  /* 0x00381f0000087f89 */ /* 0x000fe200000e0000 */
[----:B--2---:R-:W-:-:S03]  /*15860*/  IMAD R4, R6, 0x80, R7 ;  /* 0x0000008006047824 */ /* 0x004fc600078e0207 */
[----:B------:R-:W0:Y:S01]  /*15870*/  SHFL.IDX PT, R7, R2, RZ, 0x181f ;  /* 0x00181fff02077589 */ /* 0x000e2200000e0000 */
[C---:B------:R-:W-:Y:S01]  /*15880*/  VIADD R5, R4.reuse, 0x10 ;  /* 0x0000001004057836 */ /* 0x040fe20000000000 */
[-C--:B------:R-:W-:Y:S02]  /*15890*/  ISETP.GE.AND P4, PT, R4, R3.reuse, PT ;  /* 0x000000030400720c */ /* 0x080fe40003f86270 */
[----:B------:R-:W1:Y:S02]  /*158a0*/  SHFL.IDX PT, R6, R0, RZ, 0x181f ;  /* 0x00181fff00067589 */ /* 0x000e6400000e0000 */
[----:B------:R-:W-:Y:S02]  /*158b0*/  ISETP.GE.AND P2, PT, R5, R3, PT ;  /* 0x000000030500720c */ /* 0x000fe40003f46270 */
[----:B------:R-:W2:Y:S07]  /*158c0*/  SHFL.IDX PT, R5, R2, 0x1, 0x181f ;  /* 0x00381f0002057f89 */ /* 0x000eae00000e0000 */
[----:B0-----:R-:W-:-:S05]  /*158d0*/  @!P4 IADD3 R7, P3, R10, R7, RZ ;  /* 0x000000070a07c210 */ /* 0x001fca0007f7e0ff */
[----:B-1----:R-:W-:-:S05]  /*158e0*/  @!P4 IMAD.X R6, RZ, RZ, R6, P3 ;  /* 0x000000ffff06c224 */ /* 0x002fca00018e0606 */
[----:B------:R-:W-:-:S04]  /*158f0*/  @!P4 LOP3.LUT R7, R7, R6, RZ, 0x3c, !PT ;  /* 0x000000060707c212 */ /* 0x000fc800078e3cff */
[----:B------:R-:W-:-:S04]  /*15900*/  @!P4 LOP3.LUT R6, R7, R6, RZ, 0x3c, !PT ;  /* 0x000000060706c212 */ /* 0x000fc800078e3cff */
[----:B------:R-:W-:-:S05]  /*15910*/  @!P4 LOP3.LUT R7, R7, R6, RZ, 0x3c, !PT ;  /* 0x000000060707c212 */ /* 0x000fca00078e3cff */
[----:B-----5:R-:W-:Y:S04]  /*15920*/  @!P4 LDGSTS.E.BYPASS.LTC128B.128 [R9+0x20400], desc[UR52][R6.64], !P0 ;  /* 0x204000000609cfae */ /* 0x020fe8000c101d74 */
[----:B------:R2:W-:Y:S02]  /*15930*/  @!P4 LDGSTS.E.BYPASS.LTC128B.128 [R9+0x24400], desc[UR52][R6.64+0x80], !P1 ;  /* 0x244000800609cfae */ /* 0x0005e4000c901d74 */
[----:B--2---:R-:W-:Y:S01]  /*15940*/  @!P2 IADD3 R7, P3, R10, R5, RZ ;  /* 0x000000050a07a210 */ /* 0x004fe20007f7e0ff */
        /* <DEDUP_REMOVED lines=9> */
[----:B0-----:R-:W0:Y:S04]  /*159e0*/  SHFL.IDX PT, R7, R2, 0x2, 0x181f ;  /* 0x00581f0002077f89 */ /* 0x001e2800000e0000 */
[----:B------:R-:W1:Y:S06]  /*159f0*/  SHFL.IDX PT, R6, R0, 0x2, 0x181f ;  /* 0x00581f0000067f89 */ /* 0x000e6c00000e0000 */
        /* <DEDUP_REMOVED lines=41> */
[----:B0-----:R-:W0:Y:S04]  /*15c90*/  SHFL.IDX PT, R7, R2, 0x6, 0x181f ;  /* 0x00d81f0002077f89 */ /* 0x001e2800000e0000 */
[----:B------:R-:W1:Y:S04]  /*15ca0*/  SHFL.IDX PT, R6, R0, 0x6, 0x181f ;  /* 0x00d81f0000067f89 */ /* 0x000e6800000e0000 */
[----:B------:R-:W2:Y:S04]  /*15cb0*/  SHFL.IDX PT, R0, R0, 0x7, 0x181f ;  /* 0x00f81f0000007f89 */ /* 0x000ea800000e0000 */
[----:B------:R-:W3:Y:S01]  /*15cc0*/  SHFL.IDX PT, R2, R2, 0x7, 0x181f ;  /* 0x00f81f0002027f89 */ /* 0x000ee200000e0000 */
[----:B0-----:R-:W-:-:S05]  /*15cd0*/  @!P2 IADD3 R7, P3, R10, R7, RZ ;  /* 0x000000070a07a210 */ /* 0x001fca0007f7e0ff */
[----:B-1----:R-:W-:-:S05]  /*15ce0*/  @!P2 IMAD.X R6, RZ, RZ, R6, P3 ;  /* 0x000000ffff06a224 */ /* 0x002fca00018e0606 */
[----:B------:R-:W-:-:S04]  /*15cf0*/  @!P2 LOP3.LUT R7, R7, R6, RZ, 0x3c, !PT ;  /* 0x000000060707a212 */ /* 0x000fc800078e3cff */
[----:B------:R-:W-:-:S04]  /*15d00*/  @!P2 LOP3.LUT R6, R7, R6, RZ, 0x3c, !PT ;  /* 0x000000060706a212 */ /* 0x000fc800078e3cff */
[----:B------:R-:W-:-:S05]  /*15d10*/  @!P2 LOP3.LUT R7, R7, R6, RZ, 0x3c, !PT ;  /* 0x000000060707a212 */ /* 0x000fca00078e3cff */
[----:B------:R0:W-:Y:S04]  /*15d20*/  @!P2 LDGSTS.E.BYPASS.LTC128B.128 [R9+0x23400], desc[UR52][R6.64], !P0 ;  /* 0x234000000609afae */ /* 0x0001e8000c101d74 */
[----:B--23--:R0:W-:Y:S02]  /*15d30*/  @!P2 LDGSTS.E.BYPASS.LTC128B.128 [R9+0x27400], desc[UR52][R6.64+0x80], !P1 ;  /* 0x274000800609afae */ /* 0x00c1e4000c901d74 */
.L_x_2446:
        /* <DEDUP_REMOVED lines=11> */
.L_x_2361:
[----:B------:R-:W-:Y:S05]  /*15df0*/  BSYNC B0 ;  /* 0x0000000000007941 */ /* 0x000fea0003800000 */
.L_x_2360:
[----:B------:R-:W-:Y:S01]  /*15e00*/  NOP ;  /* 0x0000000000007918 */ /* 0x000fe20000000000 */
[----:B------:R-:W-:-:S13]  /*15e10*/  PLOP3.LUT P0, PT, PT, PT, PT, 0x80, 0x0 ;  /* 0x000000000000781c */ /* 0x000fda0003f0f070 */
.L_x_2362:
[----:B------:R-:W-:Y:S02]  /*15e20*/  PLOP3.LUT P1, PT, P1, P0, PT, 0xa2, 0x0 ;  /* 0x000000000000781c */ /* 0x000fe40000f21472 */
[----:B------:R-:W-:-:S08]  /*15e30*/  @P0 R2UR P1, UR4, R19 ;  /* 0x00000000130402ca */ /* 0x000fd00000020000 */
[----:B------:R-:W-:-:S05]  /*15e40*/  @P0 PLOP3.LUT P0, PT, P1, PT, PT, 0x80, 0x0 ;  /* 0x000000000000081c */ /* 0x000fca0000f0f070 */
[----:B------:R-:W-:Y:S01]  /*15e50*/  @!P1 SYNCS.ARRIVE.TRANS64.RED.A0T1 RZ, [UR4+0x38800], RZ ;  /* 0x038800ffffff99a7 */ /* 0x000fe20008200404 */
[----:B------:R-:W-:Y:S07]  /*15e60*/  @!P1 ARRIVES.LDGSTSBAR.64.TRANSCNT [UR4+0x38800] ;  /* 0x03880000ff0099b0 */ /* 0x000fee0008000a84 */
[----:B------:R-:W-:Y:S05]  /*15e70*/  @P0 BRA.U.ANY `(.L_x_2362) ;  /* 0xfffffffd00e80947 */ /* 0x000fea000393ffff */
[----:B--2---:R-:W2:Y:S02]  /*15e80*/  LDL.LU R2, [R1+0x38] ;  /* 0x0000380001027983 */ /* 0x004ea40000300800 */
[----:B--2---:R-:W-:-:S05]  /*15e90*/  VIADD R2, R2, 0x1 ;  /* 0x0000000102027836 */ /* 0x004fca0000000000 */
        /* <DEDUP_REMOVED lines=8> */
[----:B------:R-:W3:Y:S03]  /*15f20*/  SYNCS.PHASECHK.TRANS64.TRYWAIT P0, [R19+URZ+0x38820], R0 ;  /* 0x03882000130075a7 */ /* 0x000ee6000800017f */
[----:B--23--:R-:W-:Y:S05]  /*15f30*/  @!P0 BRA `(.L_x_2364) ;  /* 0x0000004000bc8947 */ /* 0x00cfea0003800000 */
.L_x_2447:
[----:B------:R-:W-:Y:S05]  /*15f40*/  BSYNC B0 ;  /* 0x0000000000007941 */ /* 0x000fea0003800000 */
.L_x_2363:
[----:B------:R-:W3:Y:S01]  /*15f50*/  LDL R2, [R1+0x18] ;  /* 0x0000180001027983 */ /* 0x000ee20000100800 */
[----:B------:R-:W-:-:S05]  /*15f60*/  VIADD R17, R18, 0xfffffffe ;  /* 0xfffffffe12117836 */ /* 0x000fca0000000000 */
[----:B---3--:R-:W-:-:S13]  /*15f70*/  ISETP.GE.AND P0, PT, R17, R2, PT ;  /* 0x000000021100720c */ /* 0x008fda0003f06270 */
[----:B------:R-:W-:Y:S05]  /*15f80*/  @!P0 BRA `(.L_x_2365) ;  /* 0x0000001000c08947 */ /* 0x000fea0003800000 */
[----:B--2---:R2:W5:Y:S04]  /*15f90*/  LDL.LU R0, [R1+0x4] ;  /* 0x0000040001007983 */ /* 0x0045680000300800 */
[----:B01----:R2:W5:Y:S02]  /*15fa0*/  LDL.LU R6, [R1] ;  /* 0x0000000001067983 */ /* 0x0035640000300800 */
.L_x_2387:
[----:B------:R-:W3:Y:S01]  /*15fb0*/  LDL R2, [R1+0x24] ;  /* 0x0000240001027983 */ /* 0x000ee20000100800 */
[----:B0----5:R-:W-:Y:S01]  /*15fc0*/  VIADD R3, R6, 0x1 ;  /* 0x0000000106037836 */ /* 0x021fe20000000000 */
[----:B------:R-:W-:Y:S05]  /*15fd0*/  YIELD ;  /* 0x0000000000007946 */ /* 0x000fea0003800000 */
[C---:B------:R-:W-:Y:S01]  /*15fe0*/  ISETP.NE.AND P0, PT, R3.reuse, 0x2, PT ;  /* 0x000000020300780c */ /* 0x040fe20003f05270 */
[----:B------:R-:W-:Y:S03]  /*15ff0*/  BSSY B0, `(.L_x_2366) ;  /* 0x000008b000007945 */ /* 0x000fe60003800000 */
[----:B------:R-:W-:-:S02]  /*16000*/  SEL R9, R3, RZ, P0 ;  /* 0x000000ff03097207 */ /* 0x000fc40000000000 */
[----:B---3--:R-:W-:Y:S02]  /*16010*/  ISETP.NE.AND P1, PT, R2, RZ, PT ;  /* 0x000000ff0200720c */ /* 0x008fe40003f25270 */
        /* <DEDUP_REMOVED lines=11> */
[----:B------:R-:W1:Y:S01]  /*160d0*/  LDC R5, c[0x0][0x43c] ;  /* 0x00010f00ff057b82 */ /* 0x000e620000000800 */
[----:B------:R-:W-:Y:S02]  /*160e0*/  ULDC.64 UR6, c[0x0][0x428] ;  /* 0x00010a0000067ab9 */ /* 0x000fe40000000a00 */
[----:B------:R-:W4:Y:S01]  /*160f0*/  LDL R10, [R1+0x8] ;  /* 0x00000800010a7983 */ /* 0x000f220000100800 */
[----:B-1----:R-:W-:-:S13]  /*16100*/  ISETP.NE.AND P0, PT, R5, 0x1, PT ;  /* 0x000000010500780c */ /* 0x002fda0003f05270 */
[----:B------:R-:W1:Y:S02]  /*16110*/  @P0 LDC.64 R2, c[0x0][0x440] ;  /* 0x00011000ff020b82 */ /* 0x000e640000000a00 */
[----:B-1----:R-:W-:-:S04]  /*16120*/  @P0 IMAD.HI.U32 R4, R17, R2, RZ ;  /* 0x0000000211040227 */ /* 0x002fc800078e00ff */
[----:B------:R-:W-:Y:S01]  /*16130*/  IMAD.MOV.U32 R2, RZ, RZ, R17 ;  /* 0x000000ffff027224 */ /* 0x000fe200078e0011 */
[----:B------:R-:W-:-:S04]  /*16140*/  @P0 SHF.R.U32.HI R2, RZ, R3, R4 ;  /* 0x00000003ff020219 */ /* 0x000fc80000011604 */
[--C-:B------:R-:W-:Y:S01]  /*16150*/  SHF.R.S32.HI R3, RZ, 0x1f, R2.reuse ;  /* 0x0000001fff037819 */ /* 0x100fe20000011402 */
[----:B------:R-:W-:-:S04]  /*16160*/  IMAD.MOV R7, RZ, RZ, -R2 ;  /* 0x000000ffff077224 */ /* 0x000fc800078e0a02 */
[----:B------:R-:W-:Y:S02]  /*16170*/  IMAD R7, R5, R7, R17 ;  /* 0x0000000705077224 */ /* 0x000fe400078e0211 */
[----:B---3--:R-:W-:-:S04]  /*16180*/  IMAD R4, R11, UR6, RZ ;  /* 0x000000060b047c24 */ /* 0x008fc8000f8e02ff */
[C---:B----4-:R-:W-:Y:S02]  /*16190*/  IMAD R4, R10.reuse, UR7, R4 ;  /* 0x000000070a047c24 */ /* 0x050fe4000f8e0204 */
[----:B------:R-:W-:-:S04]  /*161a0*/  IMAD.WIDE.U32 R2, R10, UR6, R2 ;  /* 0x000000060a027c25 */ /* 0x000fc8000f8e0002 */
[----:B------:R-:W-:Y:S01]  /*161b0*/  IMAD.IADD R3, R4, 0x1, R3 ;  /* 0x0000000104037824 */ /* 0x000fe200078e0203 */
[----:B------:R-:W-:-:S04]  /*161c0*/  LEA R4, P0, R2, UR4, 0x2 ;  /* 0x0000000402047c11 */ /* 0x000fc8000f8010ff */
[----:B------:R-:W-:-:S05]  /*161d0*/  LEA.HI.X R5, R2, UR5, R3, 0x2, P0 ;  /* 0x0000000502057c11 */ /* 0x000fca00080f1403 */
[----:B------:R1:W5:Y:S04]  /*161e0*/  LDG.E R16, desc[UR52][R4.64] ;  /* 0x0000003404107981 */ /* 0x000368000c1e1900 */
.L_x_2368:
[----:B-1----:R-:W-:Y:S01]  /*161f0*/  IMAD R4, R9, 0x8, R19 ;  /* 0x0000000809047824 */ /* 0x002fe200078e0213 */
[----:B------:R-:W-:Y:S01]  /*16200*/  SHF.L.U32 R3, R8, 0x1f, RZ ;  /* 0x0000001f08037819 */ /* 0x000fe200000006ff */
[----:B------:R-:W1:Y:S01]  /*16210*/  S2R R2, SR_TID.X ;  /* 0x0000000000027919 */ /* 0x000e620000002100 */
[----:B------:R-:W-:Y:S02]  /*16220*/  BSSY B1, `(.L_x_2369) ;  /* 0x0000005000017945 */ /* 0x000fe40003800000 */
[----:B------:R-:W3:Y:S01]  /*16230*/  SYNCS.PHASECHK.TRANS64.TRYWAIT P0, [R4+URZ+0x38880], R3 ;  /* 0x03888003040075a7 */ /* 0x000ee2000800017f */
[----:B-1----:R-:W-:-:S04]  /*16240*/  LOP3.LUT R2, R2, 0x7f, RZ, 0xc0, !PT ;  /* 0x0000007f02027812 */ /* 0x002fc800078ec0ff */
[----:B------:R-:W-:Y:S01]  /*16250*/  ISETP.NE.AND P1, PT, R2, RZ, PT ;  /* 0x000000ff0200720c */ /* 0x000fe20003f25270 */
[----:B---3--:R-:W-:-:S12]  /*16260*/  @!P0 BRA `(.L_x_2370) ;  /* 0x0000004000048947 */ /* 0x008fd80003800000 */
.L_x_2448:
[----:B------:R-:W-:Y:S05]  /*16270*/  BSYNC B1 ;  /* 0x0000000000017941 */ /* 0x000fea0003800000 */
.L_x_2369:
[----:B------:R-:W-:Y:S04]  /*16280*/  BSSY B1, `(.L_x_2371) ;  /* 0x0000009000017945 */ /* 0x000fe80003800000 */
[----:B------:R-:W-:Y:S05]  /*16290*/  @P1 BRA `(.L_x_2372) ;  /* 0x00000000001c1947 */ /* 0x000fea0003800000 */
[----:B------:R-:W3:Y:S02]  /*162a0*/  S2R R2, SR_TID.X ;  /* 0x0000000000027919 */ /* 0x000ee40000002100 */
[----:B---3--:R-:W-:Y:S01]  /*162b0*/  LOP3.LUT R5, R2, 0x1f, RZ, 0xc0, !PT ;  /* 0x0000001f02057812 */ /* 0x008fe200078ec0ff */
[----:B------:R-:W-:-:S03]  /*162c0*/  IMAD.MOV.U32 R2, RZ, RZ, 0x8000 ;  /* 0x00008000ff027424 */ /* 0x000fc600078e00ff */
[----:B------:R-:W-:Y:S01]  /*162d0*/  ISETP.NE.AND P0, PT, R5, RZ, PT ;  /* 0x000000ff0500720c */ /* 0x000fe20003f05270 */
[----:B------:R3:W-:-:S12]  /*162e0*/  SYNCS.ARRIVE.TRANS64 RZ, [R4+URZ+0x38870], R2 ;  /* 0x0388700204ff79a7 */ /* 0x0007d8000800003f */
[----:B---3--:R-:W-:Y:S05]  /*162f0*/  @!P0 BRA `(.L_x_2372) ;  /* 0x0000000000048947 */ /* 0x008fea0003800000 */
[----:B------:R-:W-:Y:S01]  /*16300*/  BPT.TRAP 0x1 ;  /* 0x000000040000795c */ /* 0x000fe20000300000 */
.L_x_2372:
[----:B------:R-:W-:Y:S05]  /*16310*/  BSYNC B1 ;  /* 0x0000000000017941 */ /* 0x000fea0003800000 */
.L_x_2371:
[----:B------:R-:W3:Y:S04]  /*16320*/  LDL R2, [R1] ;  /* 0x0000000001027983 */ /* 0x000ee80000100800 */
        /* <DEDUP_REMOVED lines=9> */
[----:B----4-:R-:W-:Y:S02]  /*163c0*/  IMAD R7, R7, 0x80, R5 ;  /* 0x0000008007077824 */ /* 0x010fe400078e0205 */
[----:B------:R-:W-:Y:S02]  /*163d0*/  VIADD R5, R4, 0x38870 ;  /* 0x0003887004057836 */ /* 0x000fe40000000000 */
[----:B0-----:R-:W-:-:S07]  /*163e0*/  VIADD R8, R2, 0x10400 ;  /* 0x0001040002087836 */ /* 0x001fce0000000000 */
.L_x_2373:
        /* <DEDUP_REMOVED lines=9> */
[----:B0-----:R-:W-:Y:S05]  /*16480*/  @P0 BRA.U.ANY `(.L_x_2373) ;  /* 0xfffffffd00d80947 */ /* 0x001fea000393ffff */
[----:B------:R-:W-:Y:S01]  /*16490*/  IMAD.MOV.U32 R10, RZ, RZ, 0x80 ;  /* 0x00000080ff0a7424 */ /* 0x000fe200078e00ff */
[----:B------:R-:W-:Y:S01]  /*164a0*/  PLOP3.LUT P0, PT, PT, PT, PT, 0x80, 0x0 ;  /* 0x000000000000781c */ /* 0x000fe20003f0f070 */
[----:B------:R-:W-:Y:S01]  /*164b0*/  VIADD R8, R2, 0x14400 ;  /* 0x0001440002087836 */ /* 0x000fe20000000000 */
[----:B------:R-:W-:Y:S01]  /*164c0*/  UMOV UR6, 0x0 ;  /* 0x0000000000067882 */ /* 0x000fe20000000000 */
[----:B------:R-:W-:Y:S01]  /*164d0*/  UMOV UR7, 0x14f00000 ;  /* 0x14f0000000077882 */ /* 0x000fe20000000000 */
[----:B------:R-:W-:-:S15]  /*164e0*/  R2UR UR10, R10 ;  /* 0x000000000a0a72ca */ /* 0x000fde00000e0000 */
.L_x_2374:
        /* <DEDUP_REMOVED lines=10> */
[----:B------:R-:W0:Y:S01]  /*16590*/  SYNCS.PHASECHK.TRANS64.TRYWAIT P0, [R4+URZ+0x38840], R3 ;  /* 0x03884003040075a7 */ /* 0x000e22000800017f */
[----:B------:R-:W-:Y:S04]  /*165a0*/  BSSY B1, `(.L_x_2375) ;  /* 0x0000002000017945 */ /* 0x000fe80003800000 */
[----:B0-----:R-:W-:Y:S05]  /*165b0*/  @!P0 BRA `(.L_x_2376) ;  /* 0x0000003c00448947 */ /* 0x001fea0003800000 */
.L_x_2449:
[----:B------:R-:W-:Y:S05]  /*165c0*/  BSYNC B1 ;  /* 0x0000000000017941 */ /* 0x000fea0003800000 */
.L_x_2375:
[----:B------:R-:W-:Y:S01]  /*165d0*/  BSSY B1, `(.L_x_2377) ;  /* 0x000000b000017945 */ /* 0x000fe20003800000 */
[----:B------:R-:W-:Y:S02]  /*165e0*/  IMAD.MOV.U32 R8, RZ, RZ, 0x0 ;  /* 0x00000000ff087424 */ /* 0x000fe400078e00ff */
[----:B------:R-:W-:Y:S01]  /*165f0*/  IMAD.MOV.U32 R9, RZ, RZ, 0x14f00000 ;  /* 0x14f00000ff097424 */ /* 0x000fe200078e00ff */
[----:B------:R-:W-:Y:S06]  /*16600*/  @P1 BRA `(.L_x_2378) ;  /* 0x00000000001c1947 */ /* 0x000fec0003800000 */
[----:B------:R-:W3:Y:S01]  /*16610*/  S2R R5, SR_TID.X ;  /* 0x0000000000057919 */ /* 0x000ee20000002100 */
[----:B01----:R-:W-:-:S04]  /*16620*/  IMAD.MOV.U32 R3, RZ, RZ, 0x8000 ;  /* 0x00008000ff037424 */ /* 0x003fc800078e00ff */
[----:B------:R4:W-:Y:S01]  /*16630*/  SYNCS.ARRIVE.TRANS64 RZ, [R4+URZ+0x38830], R3 ;  /* 0x0388300304ff79a7 */ /* 0x0009e2000800003f */
[----:B---3--:R-:W-:-:S04]  /*16640*/  LOP3.LUT R5, R5, 0x1f, RZ, 0xc0, !PT ;  /* 0x0000001f05057812 */ /* 0x008fc800078ec0ff */
[----:B------:R-:W-:-:S13]  /*16650*/  ISETP.NE.AND P0, PT, R5, RZ, PT ;  /* 0x000000ff0500720c */ /* 0x000fda0003f05270 */
[----:B----4-:R-:W-:Y:S05]  /*16660*/  @!P0 BRA `(.L_x_2378) ;  /* 0x0000000000048947 */ /* 0x010fea0003800000 */
[----:B------:R-:W-:Y:S01]  /*16670*/  BPT.TRAP 0x1 ;  /* 0x000000040000795c */ /* 0x000fe20000300000 */
.L_x_2378:
[----:B------:R-:W-:Y:S05]  /*16680*/  BSYNC B1 ;  /* 0x0000000000017941 */ /* 0x000fea0003800000 */
.L_x_2377:
        /* <DEDUP_REMOVED lines=8> */
.L_x_2379:
        /* <DEDUP_REMOVED lines=15> */
.L_x_2380:
        /* <DEDUP_REMOVED lines=10> */
.L_x_2367:
[----:B------:R-:W-:Y:S05]  /*168a0*/  BSYNC B0 ;  /* 0x0000000000007941 */ /* 0x000fea0003800000 */
.L_x_2366:
[----:B------:R-:W-:-:S06]  /*168b0*/  UISETP.NE.AND UP0, UPT, UR39, 0x3, UPT ;  /* 0x000000032700788c */ /* 0x000fcc000bf05270 */
[----:B------:R-:W-:-:S13]  /*168c0*/  PLOP3.LUT P0, PT, PT, PT, UP0, 0x80, 0x0 ;  /* 0x000000000000781c */ /* 0x000fda0003f0f008 */
[----:B------:R-:W-:Y:S05]  /*168d0*/  @!P0 BRA `(.L_x_2381) ;  /* 0x0000000000048947 */ /* 0x000fea0003800000 */
[----:B------:R-:W-:Y:S01]  /*168e0*/  BPT.TRAP 0x1 ;  /* 0x000000040000795c */ /* 0x000fe20000300000 */
.L_x_2381:
[----:B------:R-:W-:Y:S01]  /*168f0*/  IMAD.U32 R2, RZ, RZ, UR41 ;  /* 0x00000029ff027e24 */ /* 0x000fe2000f8e00ff */
[----:B------:R-:W-:Y:S01]  /*16900*/  BSSY B0, `(.L_x_2382) ;  /* 0x0000007000007945 */ /* 0x000fe20003800000 */
[----:B------:R-:W-:-:S03]  /*16910*/  IMAD R20, R6, 0x8, R19 ;  /* 0x0000000806147824 */ /* 0x000fc600078e0213 */
[----:B------:R-:W-:Y:S02]  /*16920*/  ISETP.NE.AND P1, PT, R2, 0x3, PT ;  /* 0x000000030200780c */ /* 0x000fe40003f25270 */
[----:B------:R-:W-:-:S04]  /*16930*/  LOP3.LUT R2, R0, 0x1, RZ, 0x3c, !PT ;  /* 0x0000000100027812 */ /* 0x000fc800078e3cff */
[----:B------:R-:W-:-:S04]  /*16940*/  SHF.L.U32 R2, R2, 0x1f, RZ ;  /* 0x0000001f02027819 */ /* 0x000fc800000006ff */
[----:B------:R-:W1:Y:S02]  /*16950*/  SYNCS.PHASECHK.TRANS64.TRYWAIT P0, [R20+URZ+0x38870], R2 ;  /* 0x03887002140075a7 */ /* 0x000e64000800017f */
[----:B-1----:R-:W-:Y:S05]  /*16960*/  @!P0 BRA `(.L_x_2383) ;  /* 0x00000038006c8947 */ /* 0x002fea0003800000 */
.L_x_2450:
[----:B------:R-:W-:Y:S05]  /*16970*/  BSYNC B0 ;  /* 0x0000000000007941 */ /* 0x000fea0003800000 */
.L_x_2382:
[----:B------:R-:W-:Y:S05]  /*16980*/  @!P1 BRA `(.L_x_2384) ;  /* 0x0000000000049947 */ /* 0x000fea0003800000 */
[----:B------:R-:W-:Y:S01]  /*16990*/  BPT.TRAP 0x1 ;  /* 0x000000040000795c */ /* 0x000fe20000300000 */
.L_x_2384:
[----:B------:R-:W-:Y:S01]  /*169a0*/  SHF.L.U32 R0, R0, 0x1f, RZ ;  /* 0x0000001f00007819 */ /* 0x000fe200000006ff */
[----:B------:R-:W-:-:S03]  /*169b0*/  IMAD.SHL.U32 R3, R6, 0x8000, RZ ;  /* 0x0000800006037824 */ /* 0x000fc600078e00ff */
[----:B------:R-:W3:Y:S02]  /*169c0*/  SYNCS.PHASECHK.TRANS64.TRYWAIT P0, [R20+URZ+0x38860], R0 ;  /* 0x03886000140075a7 */ /* 0x000ee4000800017f */
[----:B---3--:R-:W-:Y:S05]  /*169d0*/  @!P0 BRA `(.L_x_2385) ;  /* 0x0000003800648947 */ /* 0x008fea0003800000 */
.L_x_2451:
[----:B-1----:R-:W3:Y:S04]  /*169e0*/  LDL R2, [R1+0x30] ;  /* 0x0000300001027983 */ /* 0x002ee80000100800 */
[----:B------:R-:W4:Y:S04]  /*169f0*/  LDL R18, [R1+0x20] ;  /* 0x0000200001127983 */ /* 0x000f280000100800 */
[----:B------:R-:W5:Y:S01]  /*16a00*/  LDL R12, [R1+0x2c] ;  /* 0x00002c00010c7983 */ /* 0x000f620000100800 */
[----:B------:R-:W-:Y:S05]  /*16a10*/  WARPSYNC.ALL ;  /* 0x0000000000007948 */ /* 0x000fea0003800000 */
[----:B---3--:R-:W-:-:S05]  /*16a20*/  LOP3.LUT R0, R3, R2, RZ, 0xfc, !PT ;  /* 0x0000000203007212 */ /* 0x008fca00078efcff */
[----:B------:R-:W-:-:S05]  /*16a30*/  IMAD.IADD R0, R19, 0x1, R0 ;  /* 0x0000000113007824 */ /* 0x000fca00078e0200 */
[----:B0-----:R-:W0:Y:S01]  /*16a40*/  LDSM.16.MT88.4 R8, [R0+0x10400] ;  /* 0x010400000008783b */ /* 0x001e220000004200 */
[----:B----4-:R-:W-:Y:S01]  /*16a50*/  IMAD.IADD R2, R18, 0x1, R0 ;  /* 0x0000000112027824 */ /* 0x010fe200078e0200 */
[C-C-:B0-----:R-:W-:Y:S02]  /*16a60*/  PRMT R4, R8.reuse, 0x6420, R9.reuse ;  /* 0x0000642008047816 */ /* 0x141fe40000000009 */
[----:B------:R-:W-:Y:S02]  /*16a70*/  PRMT R5, R8, 0x7531, R9 ;  /* 0x0000753108057816 */ /* 0x000fe40000000009 */
[C-C-:B------:R-:W-:Y:S02]  /*16a80*/  PRMT R6, R10.reuse, 0x6420, R11.reuse ;  /* 0x000064200a067816 */ /* 0x140fe4000000000b */
[----:B------:R-:W-:Y:S02]  /*16a90*/  PRMT R7, R10, 0x7531, R11 ;  /* 0x000075310a077816 */ /* 0x000fe4000000000b */
[----:B------:R-:W0:Y:S01]  /*16aa0*/  LDSM.16.MT88.4 R8, [R2+0x10400] ;  /* 0x010400000208783b */ /* 0x000e220000004200 */
[----:B-----5:R-:W-:-:S05]  /*16ab0*/  IADD3 R3, R19, R3, R12 ;  /* 0x0000000313037210 */ /* 0x020fca0007ffe00c */
[----:B------:R-:W-:Y:S01]  /*16ac0*/  STSM.16.M88.4 [R3+0x400], R4 ;  /* 0x0004000403007844 */ /* 0x000fe20000000200 */
        /* <DEDUP_REMOVED lines=18> */
[----:B0-----:R-:W3:Y:S01]  /*16bf0*/  LDL R15, [R1+0xc] ;  /* 0x00000c00010f7983 */ /* 0x001ee20000100800 */
        /* <DEDUP_REMOVED lines=8> */
[----:B---3--:R-:W-:-:S05]  /*16c80*/  IADD3 R18, R15, 0x400, R3 ;  /* 0x000004000f127810 */ /* 0x008fca0007ffe003 */
        /* <DEDUP_REMOVED lines=62> */
[----:B------:R-:W0:Y:S04]  /*17070*/  LDSM.16.MT88.4 R8, [R0+0x17400] ;  /* 0x017400000008783b */ /* 0x000e280000004200 */
        /* <DEDUP_REMOVED lines=19> */
.L_x_2386:
[----:B------:R-:W3:Y:S01]  /*171b0*/  S2R R0, SR_TID.X ;  /* 0x0000000000007919 */ /* 0x000ee20000002100 */
[----:B-1----:R1:W-:Y:S01]  /*171c0*/  SYNCS.ARRIVE.TRANS64.A1T0 RZ, [R20+URZ+0x38850], RZ ;  /* 0x038850ff14ff79a7 */ /* 0x0023e2000810003f */
[----:B------:R4:W5:Y:S01]  /*171d0*/  LDL R6, [R1] ;  /* 0x0000000001067983 */ /* 0x0009620000100800 */
[----:B---3--:R-:W-:-:S03]  /*171e0*/  LOP3.LUT R2, R0, 0x7f, RZ, 0xc0, !PT ;  /* 0x0000007f00027812 */ /* 0x008fc600078ec0ff */
[----:B------:R-:W3:Y:S01]  /*171f0*/  LDL R0, [R1+0x18] ;  /* 0x0000180001007983 */ /* 0x000ee20000100800 */
[----:B------:R-:W-:Y:S01]  /*17200*/  BAR.SYNC.DEFER_BLOCKING 0x2, 0x80 ;  /* 0x0082000000007b1d */ /* 0x000fe20000010000 */
[----:B------:R-:W-:-:S13]  /*17210*/  ISETP.NE.AND P0, PT, R2, RZ, PT ;  /* 0x000000ff0200720c */ /* 0x000fda0003f05270 */
[----:B-1----:R-:W-:-:S05]  /*17220*/  @!P0 VIADD R20, R20, 0x38880 ;  /* 0x0003888014148836 */ /* 0x002fca0000000000 */
[----:B------:R-:W-:-:S04]  /*17230*/  @!P0 PRMT R20, RZ, 0x654, R20 ;  /* 0x00000654ff148816 */ /* 0x000fc80000000014 */
[----:B------:R4:W-:Y:S01]  /*17240*/  @!P0 SYNCS.ARRIVE.TRANS64.RED.A1T0 RZ, [R20+URZ], RZ ;  /* 0x000000ff14ff89a7 */ /* 0x0009e2000810043f */
[C---:B---3--:R-:W-:Y:S01]  /*17250*/  ISETP.GT.AND P0, PT, R17.reuse, R0, PT ;  /* 0x000000001100720c */ /* 0x048fe20003f04270 */
[----:B------:R-:W-:Y:S01]  /*17260*/  VIADD R17, R17, 0xffffffff ;  /* 0xffffffff11117836 */ /* 0x000fe20000000000 */
[----:B------:R4:W5:Y:S11]  /*17270*/  LDL R0, [R1+0x4] ;  /* 0x0000040001007983 */ /* 0x0009760000100800 */
[----:B----4-:R-:W-:Y:S05]  /*17280*/  @P0 BRA `(.L_x_2387) ;  /* 0xffffffec00480947 */ /* 0x010fea000383ffff */
.L_x_2365:
[----:B------:R-:W3:Y:S01]  /*17290*/  S2R R2, SR_TID.X ;  /* 0x0000000000027919 */ /* 0x000ee20000002100 */
[----:B------:R-:W-:Y:S01]  /*172a0*/  BSSY B0, `(.L_x_2388) ;  /* 0x0000011000007945 */ /* 0x000fe20003800000 */
[----:B---3--:R-:W-:-:S04]  /*172b0*/  LOP3.LUT R2, R2, 0x7f, RZ, 0xc0, !PT ;  /* 0x0000007f02027812 */ /* 0x008fc800078ec0ff */
[----:B------:R-:W-:-:S13]  /*172c0*/  ISETP.NE.AND P0, PT, R2, RZ, PT ;  /* 0x000000ff0200720c */ /* 0x000fda0003f05270 */
[----:B------:R-:W-:Y:S05]  /*172d0*/  @P0 BRA `(.L_x_2389) ;  /* 0x0000000000340947 */ /* 0x000fea0003800000 */
[----:B0-----:R-:W0:Y:S01]  /*172e0*/  S2R R3, SR_LANEID ;  /* 0x0000000000037919 */ /* 0x001e220000000000 */
[----:B------:R-:W-:Y:S02]  /*172f0*/  VOTEU.ANY UR4, UPT, PT ;  /* 0x0000000000047886 */ /* 0x000fe400038e0100 */
[----:B--2--5:R-:W0:Y:S08]  /*17300*/  FLO.U32 R0, UR4 ;  /* 0x0000000400007d00 */ /* 0x024e3000080e0000 */
[----:B------:R-:W2:Y:S01]  /*17310*/  POPC R5, UR4 ;  /* 0x0000000400057d09 */ /* 0x000ea20008000000 */
[----:B0-----:R-:W-:-:S02]  /*17320*/  ISETP.EQ.U32.AND P1, PT, R0, R3, PT ;  /* 0x000000030000720c */ /* 0x001fc40003f22070 */
[----:B------:R-:W2:Y:S11]  /*17330*/  LDC.64 R2, c[0x0][0xc60] ;  /* 0x00031800ff027b82 */ /* 0x000eb60000000a00 */
[----:B--2---:R-:W2:Y:S01]  /*17340*/  @P1 ATOMG.E.ADD.STRONG.GPU PT, R3, desc[UR52][R2.64], R5 ;  /* 0x00000005020319a8 */ /* 0x004ea200081ee1f4 */
[----:B------:R-:W0:Y:S02]  /*17350*/  S2R R4, SR_LTMASK ;  /* 0x0000000000047919 */ /* 0x000e240000003900 */
[----:B0-----:R-:W-:-:S04]  /*17360*/  LOP3.LUT R4, R4, UR4, RZ, 0xc0, !PT ;  /* 0x0000000404047c12 */ /* 0x001fc8000f8ec0ff */
[----:B-1----:R-:W0:Y:S01]  /*17370*/  POPC R7, R4 ;  /* 0x0000000400077309 */ /* 0x002e220000000000 */
[----:B--2---:R-:W0:Y:S02]  /*17380*/  SHFL.IDX PT, R0, R3, R0, 0x1f ;  /* 0x00001f0003007589 */ /* 0x004e2400000e0000 */
[----:B0-----:R-:W-:-:S05]  /*17390*/  IADD3 R0, R0, UR40, R7 ;  /* 0x0000002800007c10 */ /* 0x001fca000fffe007 */
[----:B------:R3:W-:Y:S02]  /*173a0*/  STL [R1+0x10], R0 ;  /* 0x0000100001007387 */ /* 0x0007e40000100800 */
.L_x_2389:
[----:B------:R-:W-:Y:S05]  /*173b0*/  BSYNC B0 ;  /* 0x0000000000007941 */ /* 0x000fea0003800000 */
.L_x_2388:
[----:B------:R-:W-:-:S06]  /*173c0*/  UISETP.NE.AND UP0, UPT, UR39, 0x3, UPT ;  /* 0x000000032700788c */ /* 0x000fcc000bf05270 */
[----:B------:R-:W-:-:S13]  /*173d0*/  PLOP3.LUT P1, PT, PT, PT, UP0, 0x80, 0x0 ;  /* 0x000000000000781c */ /* 0x000fda0003f2f008 */
[----:B------:R-:W-:Y:S05]  /*173e0*/  @!P1 BRA `(.L_x_2390) ;  /* 0x0000000000049947 */ /* 0x000fea0003800000 */
[----:B------:R-:W-:Y:S01]  /*173f0*/  BPT.TRAP 0x1 ;  /* 0x000000040000795c */ /* 0x000fe20000300000 */
.L_x_2390:
[----:B0-----:R-:W4:Y:S04]  /*17400*/  LDL R3, [R1+0x4] ;  /* 0x0000040001037983 */ /* 0x001f280000100800 */
[----:B------:R-:W4:Y:S01]  /*17410*/  LDL R2, [R1] ;  /* 0x0000000001027983 */ /* 0x000f220000100800 */
[----:B--23-5:R-:W-:Y:S01]  /*17420*/  IMAD.U32 R0, RZ, RZ, UR41 ;  /* 0x00000029ff007e24 */ /* 0x02cfe2000f8e00ff */
[----:B------:R-:W-:Y:S04]  /*17430*/  BSSY B0, `(.L_x_2391) ;  /* 0x0000007000007945 */ /* 0x000fe80003800000 */
[----:B------:R-:W-:-:S02]  /*17440*/  ISETP.NE.AND P2, PT, R0, 0x3, PT ;  /* 0x000000030000780c */ /* 0x000fc40003f45270 */
[----:B----4-:R-:W-:-:S04]  /*17450*/  LOP3.LUT R0, R3, 0x1, RZ, 0x3c, !PT ;  /* 0x0000000103007812 */ /* 0x010fc800078e3cff */
[----:B------:R-:W-:Y:S01]  /*17460*/  SHF.L.U32 R0, R0, 0x1f, RZ ;  /* 0x0000001f00007819 */ /* 0x000fe200000006ff */
[----:B------:R-:W-:-:S04]  /*17470*/  IMAD R17, R2, 0x8, R19 ;  /* 0x0000000802117824 */ /* 0x000fc800078e0213 */
[----:B------:R-:W0:Y:S02]  /*17480*/  SYNCS.PHASECHK.TRANS64.TRYWAIT P1, [R17+URZ+0x38870], R0 ;  /* 0x03887000110075a7 */ /* 0x000e24000802017f */
[----:B0-----:R-:W-:Y:S05]  /*17490*/  @!P1 BRA `(.L_x_2392) ;  /* 0x0000002c00c89947 */ /* 0x001fea0003800000 */
.L_x_2452:
[----:B------:R-:W-:Y:S05]  /*174a0*/  BSYNC B0 ;  /* 0x0000000000007941 */ /* 0x000fea0003800000 */
.L_x_2391:
[----:B------:R-:W-:Y:S05]  /*174b0*/  @!P2 BRA `(.L_x_2393) ;  /* 0x000000000004a947 */ /* 0x000fea0003800000 */
[----:B------:R-:W-:Y:S01]  /*174c0*/  BPT.TRAP 0x1 ;  /* 0x000000040000795c */ /* 0x000fe20000300000 */
.L_x_2393:
[----:B0-----:R-:W2:Y:S02]  /*174d0*/  LDL R0, [R1+0x4] ;  /* 0x0000040001007983 */ /* 0x001ea40000100800 */
[----:B--2---:R-:W-:-:S04]  /*174e0*/  SHF.L.U32 R0, R0, 0x1f, RZ ;  /* 0x0000001f00007819 */ /* 0x004fc800000006ff */
[----:B------:R-:W0:Y:S02]  /*174f0*/  SYNCS.PHASECHK.TRANS64.TRYWAIT P1, [R17+URZ+0x38860], R0 ;  /* 0x03886000110075a7 */ /* 0x000e24000802017f */
[----:B0-----:R-:W-:Y:S05]  /*17500*/  @!P1 BRA `(.L_x_2394) ;  /* 0x0000002c00c09947 */ /* 0x001fea0003800000 */
.L_x_2453:
        /* <DEDUP_REMOVED lines=8> */
[----:B-1----:R-:W0:Y:S01]  /*17590*/  LDSM.16.MT88.4 R4, [R0+0x10400] ;  /* 0x010400000004783b */ /* 0x002e220000004200 */
        /* <DEDUP_REMOVED lines=118> */
.L_x_2395:
        /* <DEDUP_REMOVED lines=13> */
.L_x_2340:
[----:B------:R-:W-:Y:S05]  /*17dd0*/  BSYNC B7 ;  /* 0x0000000000077941 */ /* 0x000fea0003800000 */
.L_x_2338:
[----:B0-2---:R-:W2:Y:S02]  /*17de0*/  LDL R0, [R1+0x3c] ;  /* 0x00003c0001007983 */ /* 0x005ea40000100800 */
[----:B--2---:R-:W-:-:S13]  /*17df0*/  ISETP.NE.AND P0, PT, R0, RZ, PT ;  /* 0x000000ff0000720c */ /* 0x004fda0003f05270 */
        /* <DEDUP_REMOVED lines=13> */
.L_x_2396:
[----:B------:R-:W2:Y:S01]  /*17ed0*/  LDL.LU R0, [R1+0x10] ;  /* 0x0000100001007983 */ /* 0x000ea20000300800 */
[----:B------:R-:W-:Y:S01]  /*17ee0*/  ULDC UR4, c[0x0][0xc3c] ;  /* 0x00030f0000047ab9 */ /* 0x000fe20000000800 */
[----:B------:R-:W0:Y:S02]  /*17ef0*/  S2R R2, SR_TID.X ;  /* 0x0000000000027919 */ /* 0x000e240000002100 */
[----:B0-----:R-:W-:-:S04]  /*17f00*/  LOP3.LUT R9, R2, 0x1f, RZ, 0xc0, !PT ;  /* 0x0000001f02097812 */ /* 0x001fc800078ec0ff */
[C---:B------:R-:W-:Y:S01]  /*17f10*/  ISETP.NE.AND P0, PT, R9.reuse, 0x1f, PT ;  /* 0x0000001f0900780c */ /* 0x040fe20003f05270 */
[----:B------:R-:W-:-:S05]  /*17f20*/  VIADD R6, R9, UR42 ;  /* 0x0000002a09067c36 */ /* 0x000fca0008000000 */
[----:B------:R-:W-:Y:S01]  /*17f30*/  ISETP.GE.OR P1, PT, R6, UR4, !P0 ;  /* 0x0000000406007c0c */ /* 0x000fe2000c726670 */
[----:B------:R-:W-:Y:S02]  /*17f40*/  IMAD.MOV.U32 R7, RZ, RZ, RZ ;  /* 0x000000ffff077224 */ /* 0x000fe400078e00ff */
[----:B--2---:R-:W-:-:S10]  /*17f50*/  IMAD.MOV.U32 R8, RZ, RZ, R0 ;  /* 0x000000ffff087224 */ /* 0x004fd400078e0000 */
[----:B------:R-:W0:Y:S01]  /*17f60*/  @!P1 LDC.64 R2, c[0x0][0xc80] ;  /* 0x00032000ff029b82 */ /* 0x000e220000000a00 */
[----:B------:R-:W-:Y:S01]  /*17f70*/  IMAD.MOV.U32 R0, RZ, RZ, RZ ;  /* 0x000000ffff007224 */ /* 0x000fe200078e00ff */
[----:B------:R-:W-:Y:S01]  /*17f80*/  ISETP.GE.U32.AND P2, PT, R9, 0x2, PT ;  /* 0x000000020900780c */ /* 0x000fe20003f46070 */
[----:B------:R-:W-:-:S05]  /*17f90*/  ULDC UR4, c[0x0][0xc3c] ;  /* 0x00030f0000047ab9 */ /* 0x000fca0000000800 */
[----:B------:R-:W2:Y:S01]  /*17fa0*/  @!P1 LDC.64 R4, c[0x0][0xc78] ;  /* 0x00031e00ff049b82 */ /* 0x000ea20000000a00 */
[----:B0-----:R-:W-:-:S05]  /*17fb0*/  @!P1 IMAD.WIDE R2, R6, 0x4, R2 ;  /* 0x0000000406029825 */ /* 0x001fca00078e0202 */
[----:B------:R2:W3:Y:S02]  /*17fc0*/  @!P1 LDG.E R0, desc[UR52][R2.64] ;  /* 0x0000003402009981 */ /* 0x0004e4000c1e1900 */
[----:B--2---:R-:W-:-:S05]  /*17fd0*/  @!P1 IMAD.WIDE R2, R6, 0x4, R4 ;  /* 0x0000000406029825 */ /* 0x004fca00078e0204 */
[----:B------:R-:W3:Y:S01]  /*17fe0*/  @!P1 LDG.E R7, desc[UR52][R2.64] ;  /* 0x0000003402079981 */ /* 0x000ee2000c1e1900 */
        /* <DEDUP_REMOVED lines=26> */
[----:B------:R-:W-:-:S05]  /*18190*/  IMAD.IADD R6, R6, 0x1, R3 ;  /* 0x0000000106067824 */ /* 0x000fca00078e0203 */
[----:B------:R-:W-:-:S13]  /*181a0*/  ISETP.GT.AND P6, PT, R6, R4, PT ;  /* 0x000000040600720c */ /* 0x000fda0003fc4270 */
[----:B------:R-:W-:Y:S05]  /*181b0*/  @P6 BRA `(.L_x_2398) ;  /* 0x0000000000986947 */ /* 0x000fea0003800000 */
.L_x_2400:
[----:B------:R-:W-:-:S04]  /*181c0*/  UIADD3 UR42, UR42, 0x1f, URZ ;  /* 0x0000001f2a2a7890 */ /* 0x000fc8000fffe03f */
[----:B------:R-:W-:-:S06]  /*181d0*/  UISETP.GE.AND UP0, UPT, UR42, UR4, UPT ;  /* 0x000000042a00728c */ /* 0x000fcc000bf06270 */
[----:B------:R-:W-:-:S13]  /*181e0*/  PLOP3.LUT P6, PT, PT, PT, UP0, 0x40, 0x0 ;  /* 0x000000000000781c */ /* 0x000fda0003fce808 */
[----:B------:R-:W-:Y:S05]  /*181f0*/  @!P6 BRA `(.L_x_2399) ;  /* 0x0000000800c8e947 */ /* 0x000fea0003800000 */
[----:B------:R-:W0:Y:S01]  /*18200*/  S2R R0, SR_TID.X ;  /* 0x0000000000007919 */ /* 0x000e220000002100 */
[----:B------:R-:W2:Y:S01]  /*18210*/  LDC R9, c[0x0][0xc38] ;  /* 0x00030e00ff097b82 */ /* 0x000ea20000000800 */
[----:B0-----:R-:W-:-:S05]  /*18220*/  LOP3.LUT R0, R0, 0x1f, RZ, 0xc0, !PT ;  /* 0x0000001f00007812 */ /* 0x001fca00078ec0ff */
[----:B------:R-:W-:Y:S02]  /*18230*/  VIADD R7, R0, UR42 ;  /* 0x0000002a00077c36 */ /* 0x000fe40008000000 */
[----:B------:R-:W-:-:S03]  /*18240*/  IMAD.MOV.U32 R0, RZ, RZ, RZ ;  /* 0x000000ffff007224 */ /* 0x000fc600078e00ff */
[----:B------:R-:W-:-:S13]  /*18250*/  ISETP.GE.OR P6, PT, R7, UR4, !P0 ;  /* 0x0000000407007c0c */ /* 0x000fda000c7c6670 */
[----:B------:R-:W0:Y:S02]  /*18260*/  @!P6 LDC.64 R2, c[0x0][0xc80] ;  /* 0x00032000ff02eb82 */ /* 0x000e240000000a00 */
[----:B0-----:R-:W-:-:S05]  /*18270*/  @!P6 IMAD.WIDE R2, R7, 0x4, R2 ;  /* 0x000000040702e825 */ /* 0x001fca00078e0202 */
[----:B------:R0:W3:Y:S02]  /*18280*/  @!P6 LDG.E R0, desc[UR52][R2.64] ;  /* 0x000000340200e981 */ /* 0x0000e4000c1e1900 */
[----:B0-----:R-:W0:Y:S02]  /*18290*/  @!P6 LDC.64 R2, c[0x0][0xc78] ;  /* 0x00031e00ff02eb82 */ /* 0x001e240000000a00 */
[----:B0-----:R-:W-:-:S04]  /*182a0*/  @!P6 IMAD.WIDE R2, R7, 0x4, R2 ;  /* 0x000000040702e825 */ /* 0x001fc800078e0202 */
[----:B------:R-:W-:-:S06]  /*182b0*/  IMAD.MOV.U32 R7, RZ, RZ, RZ ;  /* 0x000000ffff077224 */ /* 0x000fcc00078e00ff */
[----:B------:R-:W3:Y:S02]  /*182c0*/  @!P6 LDG.E R7, desc[UR52][R2.64] ;  /* 0x000000340207e981 */ /* 0x000ee4000c1e1900 */
        /* <DEDUP_REMOVED lines=16> */
[----:B------:R-:W2:Y:S02]  /*183d0*/  SHFL.IDX PT, R3, R2, 0x1f, 0x1f ;  /* 0x03e01f0002037f89 */ /* 0x000ea400000e0000 */
[----:B--2---:R-:W-:-:S04]  /*183e0*/  IMAD R3, R3, R9, RZ ;  /* 0x0000000903037224 */ /* 0x004fc800078e02ff */
[----:B------:R-:W-:-:S05]  /*183f0*/  IMAD.IADD R6, R3, 0x1, R6 ;  /* 0x0000000103067824 */ /* 0x000fca00078e0206 */
[----:B------:R-:W-:-:S13]  /*18400*/  ISETP.GT.AND P6, PT, R6, R4, PT ;  /* 0x000000040600720c */ /* 0x000fda0003fc4270 */
[----:B------:R-:W-:Y:S05]  /*18410*/  @!P6 BRA `(.L_x_2400) ;  /* 0xfffffffc0068e947 */ /* 0x000fea000383ffff */
.L_x_2398:
        /* <DEDUP_REMOVED lines=13> */
.L_x_2401:
[----:B0---4-:R-:W-:Y:S01]  /*184f0*/  IMAD R2, R5, R9, R6 ;  /* 0x0000000905027224 */ /* 0x011fe200078e0206 */
[----:B---3--:R-:W-:Y:S01]  /*18500*/  ISETP.NE.AND P0, PT, R7, 0x1, PT ;  /* 0x000000010700780c */ /* 0x008fe20003f05270 */
[----:B------:R-:W-:Y:S02]  /*18510*/  UIADD3 UR42, UR4, UR42, URZ ;  /* 0x0000002a042a7290 */ /* 0x000fe4000fffe03f */
[----:B------:R-:W-:Y:S01]  /*18520*/  IMAD.IADD R4, R4, 0x1, -R2 ;  /* 0x0000000104047824 */ /* 0x000fe200078e0a02 */
[----:B------:R0:W-:Y:S09]  /*18530*/  STL [R1+0x10], R2 ;  /* 0x0000100201007387 */ /* 0x0001f20000100800 */
[----:B------:R-:W-:Y:S05]  /*18540*/  @!P0 BRA `(.L_x_2402) ;  /* 0x0000000000e48947 */ /* 0x000fea0003800000 */
[----:B--2---:R-:W-:-:S04]  /*18550*/  IABS R5, R0 ;  /* 0x0000000000057213 */ /* 0x004fc80000000000 */
[----:B0-----:R-:W0:Y:S08]  /*18560*/  I2F.RP R2, R5 ;  /* 0x0000000500027306 */ /* 0x001e300000209400 */
        /* <DEDUP_REMOVED lines=55> */
.L_x_2402:
[----:B------:R-:W-:Y:S02]  /*188e0*/  ULDC.64 UR4, c[0x0][0xc90] ;  /* 0x0003240000047ab9 */ /* 0x000fe40000000a00 */
[----:B------:R-:W-:-:S06]  /*188f0*/  UIMAD.WIDE UR4, UR42, 0x4, UR4 ;  /* 0x000000042a0478a5 */ /* 0x000fcc000f8e0204 */
[----:B0-----:R-:W-:Y:S02]  /*18900*/  IMAD.U32 R2, RZ, RZ, UR4 ;  /* 0x00000004ff027e24 */ /* 0x001fe4000f8e00ff */
[----:B------:R-:W-:-:S05]  /*18910*/  IMAD.U32 R3, RZ, RZ, UR5 ;  /* 0x00000005ff037e24 */ /* 0x000fca000f8e00ff */
[----:B------:R-:W2:Y:S02]  /*18920*/  LDG.E R6, desc[UR52][R2.64] ;  /* 0x0000003402067981 */ /* 0x000ea4000c1e1900 */
[----:B--2---:R-:W-:-:S05]  /*18930*/  IMAD R5, R0, R6, RZ ;  /* 0x0000000600057224 */ /* 0x004fca00078e02ff */
        /* <DEDUP_REMOVED lines=58> */
.L_x_2403:
[----:B--2---:R-:W-:-:S05]  /*18ce0*/  LOP3.LUT R3, RZ, R4, RZ, 0x33, !PT ;  /* 0x00000004ff037212 */ /* 0x004fca00078e33ff */
[----:B------:R-:W-:-:S05]  /*18cf0*/  IMAD.IADD R0, R0, 0x1, R3 ;  /* 0x0000000100007824 */ /* 0x000fca00078e0203 */
[----:B------:R2:W-:Y:S01]  /*18d00*/  STL [R1+0x14], R0 ;  /* 0x0000140001007387 */ /* 0x0005e20000100800 */
[----:B------:R-:W-:Y:S05]  /*18d10*/  BRA `(.L_x_2404) ;  /* 0x0000000000107947 */ /* 0x000fea0003800000 */
.L_x_2399:
[----:B------:R3:W-:Y:S01]  /*18d20*/  STL [R1+0x10], R4 ;  /* 0x0000100401007387 */ /* 0x0007e20000100800 */
[----:B------:R-:W-:-:S03]  /*18d30*/  ULDC UR42, c[0x0][0xc3c] ;  /* 0x00030f00002a7ab9 */ /* 0x000fc60000000800 */
[----:B------:R3:W-:Y:S04]  /*18d40*/  STL [R1+0x14], RZ ;  /* 0x000014ff01007387 */ /* 0x0007e80000100800 */
[----:B------:R3:W-:Y:S02]  /*18d50*/  STL [R1+0x18], RZ ;  /* 0x000018ff01007387 */ /* 0x0007e40000100800 */
.L_x_2404:
[----:B0-----:R-:W4:Y:S04]  /*18d60*/  LDL R2, [R1+0x18] ;  /* 0x0000180001027983 */ /* 0x001f280000100800 */
[----:B------:R-:W5:Y:S04]  /*18d70*/  LDL R3, [R1+0x14] ;  /* 0x0000140001037983 */ /* 0x000f680000100800 */
[----:B---3--:R-:W3:Y:S01]  /*18d80*/  LDL R4, [R1+0x10] ;  /* 0x0000100001047983 */ /* 0x008ee20000100800 */
[----:B--2---:R-:W0:Y:S02]  /*18d90*/  S2R R0, SR_TID.X ;  /* 0x0000000000007919 */ /* 0x004e240000002100 */
[----:B0-----:R-:W-:Y:S01]  /*18da0*/  LOP3.LUT R0, R0, 0x1f, RZ, 0xc0, !PT ;  /* 0x0000001f00007812 */ /* 0x001fe200078ec0ff */
[----:B------:R-:W-:Y:S03]  /*18db0*/  BAR.SYNC.DEFER_BLOCKING 0x4, 0x180 ;  /* 0x0106000000007b1d */ /* 0x000fe60000010000 */
[----:B------:R-:W-:-:S13]  /*18dc0*/  ISETP.NE.AND P0, PT, R0, RZ, PT ;  /* 0x000000ff0000720c */ /* 0x000fda0003f05270 */
[----:B------:R-:W0:Y:S01]  /*18dd0*/  @!P0 S2R R0, SR_CgaCtaId ;  /* 0x0000000000008919 */ /* 0x000e220000008800 */
[----:B----4-:R-:W-:Y:S01]  /*18de0*/  IMAD.MOV.U32 R6, RZ, RZ, R2 ;  /* 0x000000ffff067224 */ /* 0x010fe200078e0002 */
[----:B------:R-:W-:-:S04]  /*18df0*/  @!P0 MOV R2, 0x400 ;  /* 0x0000040000028802 */ /* 0x000fc80000000f00 */
[----:B0-----:R-:W-:Y:S01]  /*18e00*/  @!P0 LEA R19, R0, R2, 0x18 ;  /* 0x0000000200138211 */ /* 0x001fe200078ec0ff */
[----:B------:R-:W-:Y:S02]  /*18e10*/  IMAD.U32 R0, RZ, RZ, UR42 ;  /* 0x0000002aff007e24 */ /* 0x000fe4000f8e00ff */
[----:B-----5:R-:W-:Y:S02]  /*18e20*/  IMAD.MOV.U32 R5, RZ, RZ, R3 ;  /* 0x000000ffff057224 */ /* 0x020fe400078e0003 */
[----:B------:R-:W-:-:S05]  /*18e30*/  @!P0 IMAD.MOV.U32 R7, RZ, RZ, R0 ;  /* 0x000000ffff078224 */ /* 0x000fca00078e0000 */
[----:B---3--:R0:W-:Y:S01]  /*18e40*/  @!P0 STS.128 [R19+0x388d0], R4 ;  /* 0x0388d00413008388 */ /* 0x0081e20000000c00 */
[----:B------:R-:W-:Y:S06]  /*18e50*/  BAR.ARV 0x5, 0x180 ;  /* 0x0146000000007b1d */ /* 0x000fec0000002000 */
.L_x_2397:
[----:B------:R-:W-:Y:S02]  /*18e60*/  ULDC UR4, c[0x0][0xc3c] ;  /* 0x00030f0000047ab9 */ /* 0x000fe40000000800 */
[----:B------:R-:W-:-:S06]  /*18e70*/  UISETP.GE.AND UP0, UPT, UR42, UR4, UPT ;  /* 0x000000042a00728c */ /* 0x000fcc000bf06270 */
[----:B------:R-:W-:-:S13]  /*18e80*/  PLOP3.LUT P0, PT, PT, PT, UP0, 0x80, 0x0 ;  /* 0x000000000000781c */ /* 0x000fda0003f0f008 */
[----:B------:R-:W-:Y:S05]  /*18e90*/  @!P0 BRA `(.L_x_2405) ;  /* 0xffffffac00208947 */ /* 0x000fea000383ffff */
.L_x_2333:
        /* <DEDUP_REMOVED lines=12> */
.L_x_2454:
[----:B------:R-:W-:Y:S05]  /*18f60*/  BSYNC B0 ;  /* 0x0000000000007941 */ /* 0x000fea0003800000 */
.L_x_2406:
[----:B------:R-:W-:-:S03]  /*18f70*/  UMOV UR4, 0xffffffff ;  /* 0xffffffff00047882 */ /* 0x000fc60000000000 */
[----:B------:R-:W-:Y:S05]  /*18f80*/  BRA.DIV UR4, `(.L_x_2408) ;  /* 0x0000001604487947 */ /* 0x000fea000b800000 */
[----:B------:R-:W1:Y:S02]  /*18f90*/  S2R R2, SR_TID.X ;  /* 0x0000000000027919 */ /* 0x000e640000002100 */
[----:B-1----:R-:W-:-:S04]  /*18fa0*/  SHF.R.U32.HI R2, RZ, 0x5, R2 ;  /* 0x00000005ff027819 */ /* 0x002fc80000011602 */
[----:B------:R-:W-:-:S05]  /*18fb0*/  LOP3.LUT R2, R2, 0x3, RZ, 0xc0, !PT ;  /* 0x0000000302027812 */ /* 0x000fca00078ec0ff */
[----:B------:R1:W2:Y:S02]  /*18fc0*/  SHFL.IDX PT, R14, R2, RZ, 0x1f ;  /* 0x00001fff020e7589 */ /* 0x0002a400000e0000 */
.L_x_2457:
[----:B--2---:R-:W-:Y:S01]  /*18fd0*/  ISETP.NE.AND P0, PT, R14, RZ, PT ;  /* 0x000000ff0e00720c */ /* 0x004fe20003f05270 */
[----:B------:R-:W-:-:S12]  /*18fe0*/  BSSY B0, `(.L_x_2409) ;  /* 0x000002e000007945 */ /* 0x000fd80003800000 */
[----:B------:R-:W-:Y:S05]  /*18ff0*/  @P0 BRA `(.L_x_2410) ;  /* 0x0000000000b00947 */ /* 0x000fea0003800000 */
[----:B------:R-:W-:-:S03]  /*19000*/  UMOV UR4, 0xffffffff ;  /* 0xffffffff00047882 */ /* 0x000fc60000000000 */
[----:B------:R-:W-:Y:S05]  /*19010*/  BRA.DIV UR4, `(.L_x_2411) ;  /* 0x0000001604587947 */ /* 0x000fea000b800000 */
[----:B------:R-:W-:-:S13]  /*19020*/  ELECT P6, URZ, PT ;  /* 0x00000000003f782f */ /* 0x000fda00038c0000 */
.L_x_2460:
[----:B------:R-:W-:Y:S05]  /*19030*/  @!P6 BRA `(.L_x_2410) ;  /* 0x0000000000a0e947 */ /* 0x000fea0003800000 */
[----:B------:R-:W-:-:S06]  /*19040*/  ULOP3.LUT UR4, UR38, 0x2, URZ, 0xfc, !UPT ;  /* 0x0000000226047892 */ /* 0x000fcc000f8efc3f */
[----:B-1----:R-:W-:-:S05]  /*19050*/  IMAD.U32 R2, RZ, RZ, UR4 ;  /* 0x00000004ff027e24 */ /* 0x002fca000f8e00ff */
[----:B------:R-:W-:-:S13]  /*19060*/  ISETP.NE.AND P0, PT, R2, 0x3, PT ;  /* 0x000000030200780c */ /* 0x000fda0003f05270 */
[----:B------:R-:W-:Y:S05]  /*19070*/  @!P0 BRA `(.L_x_2412) ;  /* 0x0000000000048947 */ /* 0x000fea0003800000 */
[----:B------:R-:W-:Y:S01]  /*19080*/  BPT.TRAP 0x1 ;  /* 0x000000040000795c */ /* 0x000fe20000300000 */
.L_x_2412:
        /* <DEDUP_REMOVED lines=14> */
.L_x_2461:
[----:B------:R-:W1:Y:S02]  /*19170*/  SYNCS.PHASECHK.TRANS64.TRYWAIT P1, [R7+URZ], R2 ;  /* 0x00000002070075a7 */ /* 0x000e64000802017f */
[----:B-1----:R-:W-:Y:S05]  /*19180*/  @!P1 BRA `(.L_x_2414) ;  /* 0x0000001400309947 */ /* 0x002fea0003800000 */
.L_x_2462:
[----:B------:R-:W-:Y:S05]  /*19190*/  @!P0 BRA `(.L_x_2415) ;  /* 0x0000000000048947 */ /* 0x000fea0003800000 */
[----:B------:R-:W-:Y:S01]  /*191a0*/  BPT.TRAP 0x1 ;  /* 0x000000040000795c */ /* 0x000fe20000300000 */
.L_x_2415:
[----:B------:R-:W2:Y:S02]  /*191b0*/  LDL.LU R4, [R1] ;  /* 0x0000000001047983 */ /* 0x000ea40000300800 */
[----:B--2---:R-:W-:-:S04]  /*191c0*/  IMAD R4, R4, 0x8, R0 ;  /* 0x0000000804047824 */ /* 0x004fc800078e0200 */
[----:B------:R-:W2:Y:S02]  /*191d0*/  SYNCS.PHASECHK.TRANS64.TRYWAIT P1, [R4+URZ+0x38860], R5 ;  /* 0x03886005040075a7 */ /* 0x000ea4000802017f */
[----:B--2---:R-:W-:Y:S05]  /*191e0*/  @!P1 BRA `(.L_x_2416) ;  /* 0x00000014002c9947 */ /* 0x004fea0003800000 */
.L_x_2463:
[----:B------:R-:W-:Y:S05]  /*191f0*/  @!P0 BRA `(.L_x_2417) ;  /* 0x0000000000048947 */ /* 0x000fea0003800000 */
[----:B------:R-:W-:Y:S01]  /*19200*/  BPT.TRAP 0x1 ;  /* 0x000000040000795c */ /* 0x000fe20000300000 */
.L_x_2417:
[----:B------:R-:W-:-:S04]  /*19210*/  IMAD R3, R3, 0x8, R0 ;  /* 0x0000000803037824 */ /* 0x000fc800078e0200 */
[----:B------:R-:W3:Y:S02]  /*19220*/  SYNCS.PHASECHK.TRANS64.TRYWAIT P1, [R3+URZ+0x38860], R2 ;  /* 0x03886002030075a7 */ /* 0x000ee4000802017f */
[----:B---3--:R-:W-:Y:S05]  /*19230*/  @!P1 BRA `(.L_x_2418) ;  /* 0x00000014002c9947 */ /* 0x008fea0003800000 */
.L_x_2464:
[----:B------:R-:W-:Y:S05]  /*19240*/  @!P0 BRA `(.L_x_2419) ;  /* 0x0000000000048947 */ /* 0x000fea0003800000 */
[----:B------:R-:W-:Y:S01]  /*19250*/  BPT.TRAP 0x1 ;  /* 0x000000040000795c */ /* 0x000fe20000300000 */
.L_x_2419:
[----:B------:R-:W4:Y:S02]  /*19260*/  SYNCS.PHASECHK.TRANS64.TRYWAIT P0, [R4+URZ+0x38880], R5 ;  /* 0x03888005040075a7 */ /* 0x000f24000800017f */
[----:B----4-:R-:W-:Y:S05]  /*19270*/  @!P0 BRA `(.L_x_2420) ;  /* 0x0000001400308947 */ /* 0x010fea0003800000 */
.L_x_2421:
[----:B------:R0:W0:Y:S02]  /*19280*/  SYNCS.PHASECHK.TRANS64.TRYWAIT P0, [R3+URZ+0x38880], R2 ;  /* 0x03888002030075a7 */ /* 0x000024000800017f */
[----:B0-----:R-:W-:Y:S05]  /*19290*/  @!P0 NANOSLEEP.SYNCS 0x989680 ;  /* 0x009896800000895d */ /* 0x001fea0003900000 */
[----:B------:R-:W0:Y:S02]  /*192a0*/  @!P0 SYNCS.PHASECHK.TRANS64 P0, [R3+URZ+0x38880], R2 ;  /* 0x03888002030085a7 */ /* 0x000e24000800007f */
[----:B0-----:R-:W-:Y:S05]  /*192b0*/  @!P0 BRA `(.L_x_2421) ;  /* 0xfffffffc00f08947 */ /* 0x001fea000383ffff */
.L_x_2410:
[----:B------:R-:W-:Y:S05]  /*192c0*/  BSYNC B0 ;  /* 0x0000000000007941 */ /* 0x000fea0003800000 */
.L_x_2409:
[----:B------:R-:W-:Y:S05]  /*192d0*/  EXIT ;  /* 0x000000000000794d */ /* 0x000fea0003800000 */
.L_x_2269:
[----:B0-----:R-:W-:-:S04]  /*192e0*/  IMAD.U32 R3, RZ, RZ, UR41 ;  /* 0x00000029ff037e24 */ /* 0x001fc8000f8e00ff */
[----:B------:R0:W1:Y:S03]  /*192f0*/  SYNCS.PHASECHK.TRANS64.TRYWAIT P0, [R3+URZ+0x38800], R2 ;  /* 0x03880002030075a7 */ /* 0x000066000800017f */
[----:B-1----:R-:W-:Y:S05]  /*19300*/  @!P0 NANOSLEEP.SYNCS 0x989680 ;  /* 0x009896800000895d */ /* 0x002fea0003900000 */
[----:B------:R-:W1:Y:S02]  /*19310*/  @!P0 SYNCS.PHASECHK.TRANS64 P0, [R3+URZ+0x38800], R2 ;  /* 0x03880002030085a7 */ /* 0x000e64000800007f */
[----:B-1----:R-:W-:Y:S05]  /*19320*/  @!P0 BRA `(.L_x_2269) ;  /* 0xfffffffc00ec8947 */ /* 0x002fea000383ffff */
[----:B------:R-:W-:Y:S05]  /*19330*/  BRA `(.L_x_2422) ;  /* 0xfffffe9000187947 */ /* 0x000fea000383ffff */
.L_x_2273:
[----:B-1----:R1:W2:Y:S02]  /*19340*/  SYNCS.PHASECHK.TRANS64.TRYWAIT P2, [R2+URZ+0x38830], R3 ;  /* 0x03883003020075a7 */ /* 0x0022a4000804017f */
[----:B--2---:R-:W-:Y:S05]  /*19350*/  @!P2 NANOSLEEP.SYNCS 0x989680 ;  /* 0x009896800000a95d */ /* 0x004fea0003900000 */
[----:B------:R-:W2:Y:S02]  /*19360*/  @!P2 SYNCS.PHASECHK.TRANS64 P2, [R2+URZ+0x38830], R3 ;  /* 0x038830030200a5a7 */ /* 0x000ea4000804007f */
[----:B--2---:R-:W-:Y:S05]  /*19370*/  @!P2 BRA `(.L_x_2273) ;  /* 0xfffffffc00f0a947 */ /* 0x004fea000383ffff */
[----:B------:R-:W-:Y:S05]  /*19380*/  BRA `(.L_x_2272) ;  /* 0xfffffe90003c7947 */ /* 0x000fea000383ffff */
.L_x_2278:
[----:B-1----:R-:W-:-:S04]  /*19390*/  IMAD.U32 R7, RZ, RZ, UR6 ;  /* 0x00000006ff077e24 */ /* 0x002fc8000f8e00ff */
[----:B------:R1:W2:Y:S03]  /*193a0*/  SYNCS.PHASECHK.TRANS64.TRYWAIT P3, [R7+URZ+0x38830], R6 ;  /* 0x03883006070075a7 */ /* 0x0002a6000806017f */
[----:B--2---:R-:W-:Y:S05]  /*193b0*/  @!P3 NANOSLEEP.SYNCS 0x989680 ;  /* 0x009896800000b95d */ /* 0x004fea0003900000 */
[----:B------:R-:W2:Y:S02]  /*193c0*/  @!P3 SYNCS.PHASECHK.TRANS64 P3, [R7+URZ+0x38830], R6 ;  /* 0x038830060700b5a7 */ /* 0x000ea4000806007f */
[----:B--2---:R-:W-:Y:S05]  /*193d0*/  @!P3 BRA `(.L_x_2278) ;  /* 0xfffffffc00ecb947 */ /* 0x004fea000383ffff */
[----:B------:R-:W-:Y:S05]  /*193e0*/  BRA `(.L_x_2275) ;  /* 0xfffffec000c07947 */ /* 0x000fea000383ffff */
.L_x_2282:
[----:B-1----:R-:W-:-:S04]  /*193f0*/  IMAD.U32 R7, RZ, RZ, UR6 ;  /* 0x00000006ff077e24 */ /* 0x002fc8000f8e00ff */
[----:B------:R1:W2:Y:S03]  /*19400*/  SYNCS.PHASECHK.TRANS64.TRYWAIT P3, [R7+URZ+0x38850], R6 ;  /* 0x03885006070075a7 */ /* 0x0002a6000806017f */
[----:B--2---:R-:W-:Y:S05]  /*19410*/  @!P3 NANOSLEEP.SYNCS 0x989680 ;  /* 0x009896800000b95d */ /* 0x004fea0003900000 */
[----:B------:R-:W2:Y:S02]  /*19420*/  @!P3 SYNCS.PHASECHK.TRANS64 P3, [R7+URZ+0x38850], R6 ;  /* 0x038850060700b5a7 */ /* 0x000ea4000806007f */
[----:B--2---:R-:W-:Y:S05]  /*19430*/  @!P3 BRA `(.L_x_2282) ;  /* 0xfffffffc00ecb947 */ /* 0x004fea000383ffff */
[----:B------:R-:W-:Y:S05]  /*19440*/  BRA `(.L_x_2279) ;  /* 0xfffffec400947947 */ /* 0x000fea000383ffff */
.L_x_2289:
[----:B-1----:R-:W-:-:S04]  /*19450*/  IMAD.U32 R7, RZ, RZ, UR6 ;  /* 0x00000006ff077e24 */ /* 0x002fc8000f8e00ff */
[----:B------:R1:W2:Y:S03]  /*19460*/  SYNCS.PHASECHK.TRANS64.TRYWAIT P2, [R7+URZ+0x38830], R6 ;  /* 0x03883006070075a7 */ /* 0x0002a6000804017f */
[----:B--2---:R-:W-:Y:S05]  /*19470*/  @!P2 NANOSLEEP.SYNCS 0x989680 ;  /* 0x009896800000a95d */ /* 0x004fea0003900000 */
[----:B------:R-:W2:Y:S02]  /*19480*/  @!P2 SYNCS.PHASECHK.TRANS64 P2, [R7+URZ+0x38830], R6 ;  /* 0x038830060700a5a7 */ /* 0x000ea4000804007f */
[----:B--2---:R-:W-:Y:S05]  /*19490*/  @!P2 BRA `(.L_x_2289) ;  /* 0xfffffffc00eca947 */ /* 0x004fea000383ffff */
[----:B------:R-:W-:Y:S05]  /*194a0*/  BRA `(.L_x_2286) ;  /* 0xfffffef400e87947 */ /* 0x000fea000383ffff */
.L_x_2293:
[----:B-1----:R-:W-:-:S04]  /*194b0*/  IMAD.U32 R7, RZ, RZ, UR6 ;  /* 0x00000006ff077e24 */ /* 0x002fc8000f8e00ff */
[----:B------:R1:W2:Y:S03]  /*194c0*/  SYNCS.PHASECHK.TRANS64.TRYWAIT P2, [R7+URZ+0x38850], R6 ;  /* 0x03885006070075a7 */ /* 0x0002a6000804017f */
[----:B--2---:R-:W-:Y:S05]  /*194d0*/  @!P2 NANOSLEEP.SYNCS 0x989680 ;  /* 0x009896800000a95d */ /* 0x004fea0003900000 */
[----:B------:R-:W2:Y:S02]  /*194e0*/  @!P2 SYNCS.PHASECHK.TRANS64 P2, [R7+URZ+0x38850], R6 ;  /* 0x038850060700a5a7 */ /* 0x000ea4000804007f */
[----:B--2---:R-:W-:Y:S05]  /*194f0*/  @!P2 BRA `(.L_x_2293) ;  /* 0xfffffffc00eca947 */ /* 0x004fea000383ffff */
[----:B------:R-:W-:Y:S05]  /*19500*/  BRA `(.L_x_2290) ;  /* 0xfffffef800b07947 */ /* 0x000fea000383ffff */
.L_x_2299:
[----:B-1----:R-:W-:-:S04]  /*19510*/  IMAD.U32 R5, RZ, RZ, UR5 ;  /* 0x00000005ff057e24 */ /* 0x002fc8000f8e00ff */
[----:B------:R1:W3:Y:S03]  /*19520*/  SYNCS.PHASECHK.TRANS64.TRYWAIT P0, [R5+URZ+0x38850], R0 ;  /* 0x03885000050075a7 */ /* 0x0002e6000800017f */
[----:B---3--:R-:W-:Y:S05]  /*19530*/  @!P0 NANOSLEEP.SYNCS 0x989680 ;  /* 0x009896800000895d */ /* 0x008fea0003900000 */
[----:B------:R-:W3:Y:S02]  /*19540*/  @!P0 SYNCS.PHASECHK.TRANS64 P0, [R5+URZ+0x38850], R0 ;  /* 0x03885000050085a7 */ /* 0x000ee4000800007f */
[----:B---3--:R-:W-:Y:S05]  /*19550*/  @!P0 BRA `(.L_x_2299) ;  /* 0xfffffffc00ec8947 */ /* 0x008fea000383ffff */
[----:B------:R-:W-:Y:S05]  /*19560*/  BRA `(.L_x_2298) ;  /* 0xffffff2000747947 */ /* 0x000fea000383ffff */
.L_x_2349:
[----:B------:R-:W-:Y:S02]  /*19570*/  IMAD.MOV.U32 R13, RZ, RZ, R0 ;  /* 0x000000ffff0d7224 */ /* 0x000fe400078e0000 */
[----:B------:R-:W-:Y:S02]  /*19580*/  IMAD.MOV.U32 R12, RZ, RZ, RZ ;  /* 0x000000ffff0c7224 */ /* 0x000fe400078e00ff */
[----:B------:R-:W-:Y:S02]  /*19590*/  IMAD.MOV.U32 R11, RZ, RZ, 0x1f ;  /* 0x0000001fff0b7424 */ /* 0x000fe400078e00ff */
[----:B------:R-:W-:-:S07]  /*195a0*/  IMAD.MOV.U32 R15, RZ, RZ, -0x1 ;  /* 0xffffffffff0f7424 */ /* 0x000fce00078e00ff */
[----:B-12---:R-:W-:Y:S05]  /*195b0*/  WARPSYNC.COLLECTIVE R15, `(.L_x_2423) ;  /* 0x000000000f087348 */ /* 0x006fea0003c00000 */
[----:B------:R0:W3:Y:S02]  /*195c0*/  SHFL.IDX P6, R14, R13, R12, R11 ;  /* 0x0000000c0d0e7389 */ /* 0x0000e400000c000b */
[----:B0123--:R-:W-:Y:S01]  /*195d0*/  ENDCOLLECTIVE ;  /* 0x000000000000791b */ /* 0x00ffe20003800000 */
.L_x_2423:
[----:B------:R-:W-:Y:S05]  /*195e0*/  BRA `(.L_x_2424) ;  /* 0xffffffb400847947 */ /* 0x000fea000383ffff */
.L_x_2351:
[----:B------:R-:W-:Y:S01]  /*195f0*/  BSSY B0, `(.L_x_2425) ;  /* 0x0000006000007945 */ /* 0x000fe20003800000 */
[----:B------:R-:W-:-:S07]  /*19600*/  IMAD.MOV.U32 R15, RZ, RZ, -0x1 ;  /* 0xffffffffff0f7424 */ /* 0x000fce00078e00ff */
[----:B-12---:R-:W-:Y:S05]  /*19610*/  WARPSYNC.COLLECTIVE R15, `(.L_x_2426) ;  /* 0x000000000f0c7348 */ /* 0x006fea0003c00000 */
[----:B------:R-:W-:Y:S02]  /*19620*/  ELECT P6, UR62, PT ;  /* 0x00000000003e782f */ /* 0x000fe400038c0000 */
[----:B------:R-:W-:Y:S01]  /*19630*/  MOV R14, UR62 ;  /* 0x0000003e000e7c02 */ /* 0x000fe20008000f00 */
[----:B-12---:R-:W-:Y:S10]  /*19640*/  ENDCOLLECTIVE ;  /* 0x000000000000791b */ /* 0x006ff40003800000 */
.L_x_2426:
[----:B------:R-:W-:Y:S05]  /*19650*/  BSYNC B0 ;  /* 0x0000000000007941 */ /* 0x000fea0003800000 */
.L_x_2425:
[----:B------:R-:W-:Y:S05]  /*19660*/  BRA `(.L_x_2427) ;  /* 0xffffffb400887947 */ /* 0x000fea000383ffff */
.L_x_2353:
[----:B0-----:R0:W2:Y:S02]  /*19670*/  SYNCS.PHASECHK.TRANS64.TRYWAIT P0, [R4+URZ+0x38880], R3 ;  /* 0x03888003040075a7 */ /* 0x0010a4000800017f */
[----:B--2---:R-:W-:Y:S05]  /*19680*/  @!P0 NANOSLEEP.SYNCS 0x989680 ;  /* 0x009896800000895d */ /* 0x004fea0003900000 */
[----:B------:R-:W2:Y:S02]  /*19690*/  @!P0 SYNCS.PHASECHK.TRANS64 P0, [R4+URZ+0x38880], R3 ;  /* 0x03888003040085a7 */ /* 0x000ea4000800007f */
[----:B--2---:R-:W-:Y:S05]  /*196a0*/  @!P0 BRA `(.L_x_2353) ;  /* 0xfffffffc00f08947 */ /* 0x004fea000383ffff */
[----:B------:R-:W-:Y:S05]  /*196b0*/  BRA `(.L_x_2428) ;  /* 0xffffffb400ec7947 */ /* 0x000fea000383ffff */
.L_x_2355:
[----:B--2---:R2:W3:Y:S02]  /*196c0*/  SYNCS.PHASECHK.TRANS64.TRYWAIT P0, [R4+URZ+0x38840], R3 ;  /* 0x03884003040075a7 */ /* 0x0044e4000800017f */
[----:B---3--:R-:W-:Y:S05]  /*196d0*/  @!P0 NANOSLEEP.SYNCS 0x989680 ;  /* 0x009896800000895d */ /* 0x008fea0003900000 */
[----:B------:R-:W3:Y:S02]  /*196e0*/  @!P0 SYNCS.PHASECHK.TRANS64 P0, [R4+URZ+0x38840], R3 ;  /* 0x03884003040085a7 */ /* 0x000ee4000800007f */
[----:B---3--:R-:W-:Y:S05]  /*196f0*/  @!P0 BRA `(.L_x_2355) ;  /* 0xfffffffc00f08947 */ /* 0x008fea000383ffff */
[----:B------:R-:W-:Y:S05]  /*19700*/  BRA `(.L_x_2429) ;  /* 0xffffffb8005c7947 */ /* 0x000fea000383ffff */
.L_x_2359:
[----:B------:R-:W-:Y:S01]  /*19710*/  IMAD.MOV.U32 R13, RZ, RZ, R0 ;  /* 0x000000ffff0d7224 */ /* 0x000fe200078e0000 */
[----:B------:R-:W-:Y:S01]  /*19720*/  LOP3.LUT R7, R7, 0x7f, RZ, 0xc0, !PT ;  /* 0x0000007f07077812 */ /* 0x000fe200078ec0ff */
[----:B------:R-:W-:Y:S02]  /*19730*/  IMAD.MOV.U32 R12, RZ, RZ, RZ ;  /* 0x000000ffff0c7224 */ /* 0x000fe400078e00ff */
[----:B------:R-:W-:Y:S01]  /*19740*/  IMAD.MOV.U32 R11, RZ, RZ, 0x181f ;  /* 0x0000181fff0b7424 */ /* 0x000fe200078e00ff */
[----:B------:R-:W-:Y:S01]  /*19750*/  SHF.R.U32.HI R4, RZ, 0x3, R7 ;  /* 0x00000003ff047819 */ /* 0x000fe20000011607 */
[----:B------:R-:W-:Y:S02]  /*19760*/  IMAD.MOV.U32 R15, RZ, RZ, -0x1 ;  /* 0xffffffffff0f7424 */ /* 0x000fe400078e00ff */
[----:B------:R-:W-:Y:S02]  /*19770*/  IMAD R3, R17, R5, RZ ;  /* 0x0000000511037224 */ /* 0x000fe400078e02ff */
[----:B------:R-:W-:-:S07]  /*19780*/  IMAD R4, R8, 0x80, R4 ;  /* 0x0000008008047824 */ /* 0x000fce00078e0204 */
[----:B-----5:R-:W-:Y:S05]  /*19790*/  WARPSYNC.COLLECTIVE R15, `(.L_x_2430) ;  /* 0x000000000f087348 */ /* 0x020fea0003c00000 */
[----:B------:R0:W1:Y:S02]  /*197a0*/  SHFL.IDX P6, R14, R13, R12, R11 ;  /* 0x0000000c0d0e7389 */ /* 0x00006400000c000b */
[----:B01---5:R-:W-:Y:S01]  /*197b0*/  ENDCOLLECTIVE ;  /* 0x000000000000791b */ /* 0x023fe20003800000 */
.L_x_2430:
[C---:B------:R-:W-:Y:S01]  /*197c0*/  VIADD R5, R4.reuse, 0x10 ;  /* 0x0000001004057836 */ /* 0x040fe20000000000 */
[----:B------:R-:W-:Y:S01]  /*197d0*/  ISETP.GE.AND P2, PT, R4, R3, PT ;  /* 0x000000030400720c */ /* 0x000fe20003f46270 */
[----:B------:R-:W-:Y:S02]  /*197e0*/  IMAD.MOV.U32 R13, RZ, RZ, R2 ;  /* 0x000000ffff0d7224 */ /* 0x000fe400078e0002 */
[----:B------:R-:W-:-:S10]  /*197f0*/  IMAD.MOV.U32 R6, RZ, RZ, R14 ;  /* 0x000000ffff067224 */ /* 0x000fd400078e000e */
[----:B------:R-:W-:Y:S05]  /*19800*/  WARPSYNC.COLLECTIVE R15, `(.L_x_2431) ;  /* 0x000000000f087348 */ /* 0x000fea0003c00000 */
[----:B------:R0:W1:Y:S02]  /*19810*/  SHFL.IDX P6, R14, R13, R12, R11 ;  /* 0x0000000c0d0e7389 */ /* 0x00006400000c000b */
[----:B01----:R-:W-:Y:S01]  /*19820*/  ENDCOLLECTIVE ;  /* 0x000000000000791b */ /* 0x003fe20003800000 */
.L_x_2431:
[----:B------:R-:W-:Y:S02]  /*19830*/  IMAD.MOV.U32 R13, RZ, RZ, R0 ;  /* 0x000000ffff0d7224 */ /* 0x000fe400078e0000 */
[----:B------:R-:W-:Y:S02]  /*19840*/  IMAD.MOV.U32 R12, RZ, RZ, 0x1 ;  /* 0x00000001ff0c7424 */ /* 0x000fe400078e00ff */
[----:B------:R-:W-:-:S07]  /*19850*/  IMAD.MOV.U32 R7, RZ, RZ, R14 ;  /* 0x000000ffff077224 */ /* 0x000fce00078e000e */
[----:B------:R-:W-:Y:S05]  /*19860*/  WARPSYNC.COLLECTIVE R15, `(.L_x_2432) ;  /* 0x000000000f087348 */ /* 0x000fea0003c00000 */
[----:B------:R0:W1:Y:S02]  /*19870*/  SHFL.IDX P6, R14, R13, R12, R11 ;  /* 0x0000000c0d0e7389 */ /* 0x00006400000c000b */
[----:B01----:R-:W-:Y:S01]  /*19880*/  ENDCOLLECTIVE ;  /* 0x000000000000791b */ /* 0x003fe20003800000 */
.L_x_2432:
        /* <DEDUP_REMOVED lines=10> */
.L_x_2433:
        /* <DEDUP_REMOVED lines=12> */
.L_x_2434:
[----:B------:R-:W-:Y:S01]  /*199f0*/  @!P2 IADD3 R7, P3, R10, R5, RZ ;  /* 0x000000050a07a210 */ /* 0x000fe20007f7e0ff */
[----:B------:R-:W-:-:S04]  /*19a00*/  VIADD R5, R4, 0x20 ;  /* 0x0000002004057836 */ /* 0x000fc80000000000 */
[----:B------:R-:W-:Y:S02]  /*19a10*/  @!P2 IMAD.X R6, RZ, RZ, R8, P3 ;  /* 0x000000ffff06a224 */ /* 0x000fe400018e0608 */
[----:B------:R-:W-:-:S03]  /*19a20*/  VIADD R8, R4, 0x60 ;  /* 0x0000006004087836 */ /* 0x000fc60000000000 */
        /* <DEDUP_REMOVED lines=15> */
.L_x_2435:
[----:B------:R-:W-:Y:S02]  /*19b20*/  IMAD.MOV.U32 R13, RZ, RZ, R0 ;  /* 0x000000ffff0d7224 */ /* 0x000fe400078e0000 */
[----:B------:R-:W-:Y:S02]  /*19b30*/  IMAD.MOV.U32 R12, RZ, RZ, 0x3 ;  /* 0x00000003ff0c7424 */ /* 0x000fe400078e00ff */
[----:B------:R-:W-:-:S07]  /*19b40*/  IMAD.MOV.U32 R7, RZ, RZ, R14 ;  /* 0x000000ffff077224 */ /* 0x000fce00078e000e */
[----:B------:R-:W-:Y:S05]  /*19b50*/  WARPSYNC.COLLECTIVE R15, `(.L_x_2436) ;  /* 0x000000000f087348 */ /* 0x000fea0003c00000 */
[----:B------:R0:W1:Y:S02]  /*19b60*/  SHFL.IDX P6, R14, R13, R12, R11 ;  /* 0x0000000c0d0e7389 */ /* 0x00006400000c000b */
[----:B01----:R-:W-:Y:S01]  /*19b70*/  ENDCOLLECTIVE ;  /* 0x000000000000791b */ /* 0x003fe20003800000 */
.L_x_2436:
        /* <DEDUP_REMOVED lines=17> */
.L_x_2437:
[----:B------:R-:W-:Y:S02]  /*19c90*/  IMAD.MOV.U32 R13, RZ, RZ, R0 ;  /* 0x000000ffff0d7224 */ /* 0x000fe400078e0000 */
[----:B------:R-:W-:Y:S02]  /*19ca0*/  IMAD.MOV.U32 R12, RZ, RZ, 0x4 ;  /* 0x00000004ff0c7424 */ /* 0x000fe400078e00ff */
[----:B------:R-:W-:-:S07]  /*19cb0*/  IMAD.MOV.U32 R7, RZ, RZ, R14 ;  /* 0x000000ffff077224 */ /* 0x000fce00078e000e */
[----:B------:R-:W-:Y:S05]  /*19cc0*/  WARPSYNC.COLLECTIVE R15, `(.L_x_2438) ;  /* 0x000000000f087348 */ /* 0x000fea0003c00000 */
[----:B------:R0:W1:Y:S02]  /*19cd0*/  SHFL.IDX P6, R14, R13, R12, R11 ;  /* 0x0000000c0d0e7389 */ /* 0x00006400000c000b */
[----:B01----:R-:W-:Y:S01]  /*19ce0*/  ENDCOLLECTIVE ;  /* 0x000000000000791b */ /* 0x003fe20003800000 */
.L_x_2438:
        /* <DEDUP_REMOVED lines=17> */
.L_x_2439:
[----:B------:R-:W-:Y:S02]  /*19e00*/  IMAD.MOV.U32 R13, RZ, RZ, R0 ;  /* 0x000000ffff0d7224 */ /* 0x000fe400078e0000 */
[----:B------:R-:W-:Y:S02]  /*19e10*/  IMAD.MOV.U32 R12, RZ, RZ, 0x5 ;  /* 0x00000005ff0c7424 */ /* 0x000fe400078e00ff */
[----:B------:R-:W-:-:S07]  /*19e20*/  IMAD.MOV.U32 R7, RZ, RZ, R14 ;  /* 0x000000ffff077224 */ /* 0x000fce00078e000e */
[----:B------:R-:W-:Y:S05]  /*19e30*/  WARPSYNC.COLLECTIVE R15, `(.L_x_2440) ;  /* 0x000000000f087348 */ /* 0x000fea0003c00000 */
[----:B------:R0:W1:Y:S02]  /*19e40*/  SHFL.IDX P6, R14, R13, R12, R11 ;  /* 0x0000000c0d0e7389 */ /* 0x00006400000c000b */
[----:B01----:R-:W-:Y:S01]  /*19e50*/  ENDCOLLECTIVE ;  /* 0x000000000000791b */ /* 0x003fe20003800000 */
.L_x_2440:
        /* <DEDUP_REMOVED lines=16> */
.L_x_2441:
[----:B------:R-:W-:Y:S02]  /*19f60*/  IMAD.MOV.U32 R13, RZ, RZ, R0 ;  /* 0x000000ffff0d7224 */ /* 0x000fe400078e0000 */
[----:B------:R-:W-:Y:S02]  /*19f70*/  IMAD.MOV.U32 R12, RZ, RZ, 0x6 ;  /* 0x00000006ff0c7424 */ /* 0x000fe400078e00ff */
[----:B------:R-:W-:-:S07]  /*19f80*/  IMAD.MOV.U32 R7, RZ, RZ, R14 ;  /* 0x000000ffff077224 */ /* 0x000fce00078e000e */
[----:B------:R-:W-:Y:S05]  /*19f90*/  WARPSYNC.COLLECTIVE R15, `(.L_x_2442) ;  /* 0x000000000f087348 */ /* 0x000fea0003c00000 */
[----:B------:R0:W1:Y:S02]  /*19fa0*/  SHFL.IDX P6, R14, R13, R12, R11 ;  /* 0x0000000c0d0e7389 */ /* 0x00006400000c000b */
[----:B01----:R-:W-:Y:S01]  /*19fb0*/  ENDCOLLECTIVE ;  /* 0x000000000000791b */ /* 0x003fe20003800000 */
.L_x_2442:
        /* <DEDUP_REMOVED lines=16> */
.L_x_2443:
[----:B------:R-:W-:Y:S02]  /*1a0c0*/  IMAD.MOV.U32 R13, RZ, RZ, R0 ;  /* 0x000000ffff0d7224 */ /* 0x000fe400078e0000 */
[----:B------:R-:W-:Y:S02]  /*1a0d0*/  IMAD.MOV.U32 R12, RZ, RZ, 0x7 ;  /* 0x00000007ff0c7424 */ /* 0x000fe400078e00ff */
[----:B------:R-:W-:-:S07]  /*1a0e0*/  IMAD.MOV.U32 R7, RZ, RZ, R14 ;  /* 0x000000ffff077224 */ /* 0x000fce00078e000e */
[----:B------:R-:W-:Y:S05]  /*1a0f0*/  WARPSYNC.COLLECTIVE R15, `(.L_x_2444) ;  /* 0x000000000f087348 */ /* 0x000fea0003c00000 */
[----:B------:R0:W1:Y:S02]  /*1a100*/  SHFL.IDX P6, R14, R13, R12, R11 ;  /* 0x0000000c0d0e7389 */ /* 0x00006400000c000b */
[----:B01----:R-:W-:Y:S01]  /*1a110*/  ENDCOLLECTIVE ;  /* 0x000000000000791b */ /* 0x003fe20003800000 */
.L_x_2444:
        /* <DEDUP_REMOVED lines=10> */
.L_x_2445:
[----:B------:R-:W-:Y:S01]  /*1a1c0*/  @!PT LDS RZ, [RZ] ;  /* 0x00000000fffff984 */ /* 0x000fe20000000800 */
[----:B------:R-:W-:Y:S01]  /*1a1d0*/  @!PT LDS RZ, [RZ] ;  /* 0x00000000fffff984 */ /* 0x000fe20000000800 */
[----:B------:R-:W-:Y:S01]  /*1a1e0*/  @!PT LDS RZ, [RZ] ;  /* 0x00000000fffff984 */ /* 0x000fe20000000800 */
[----:B------:R1:W-:Y:S04]  /*1a1f0*/  @!P2 LDGSTS.E.BYPASS.LTC128B.128 [R9+0x23400], desc[UR52][R6.64], !P0 ;  /* 0x234000000609afae */ /* 0x0003e8000c101d74 */
[----:B------:R1:W-:Y:S01]  /*1a200*/  @!P2 LDGSTS.E.BYPASS.LTC128B.128 [R9+0x27400], desc[UR52][R6.64+0x80], !P1 ;  /* 0x274000800609afae */ /* 0x0003e2000c901d74 */
[----:B------:R-:W-:Y:S01]  /*1a210*/  IMAD.MOV.U32 R2, RZ, RZ, R14 ;  /* 0x000000ffff027224 */ /* 0x000fe200078e000e */
[----:B------:R-:W-:Y:S06]  /*1a220*/  BRA `(.L_x_2446) ;  /* 0xffffffb800c47947 */ /* 0x000fec000383ffff */
.L_x_2364:
[----:B--2---:R2:W3:Y:S02]  /*1a230*/  SYNCS.PHASECHK.TRANS64.TRYWAIT P0, [R19+URZ+0x38820], R0 ;  /* 0x03882000130075a7 */ /* 0x0044e4000800017f */
[----:B---3--:R-:W-:Y:S05]  /*1a240*/  @!P0 NANOSLEEP.SYNCS 0x989680 ;  /* 0x009896800000895d */ /* 0x008fea0003900000 */
[----:B------:R-:W3:Y:S02]  /*1a250*/  @!P0 SYNCS.PHASECHK.TRANS64 P0, [R19+URZ+0x38820], R0 ;  /* 0x03882000130085a7 */ /* 0x000ee4000800007f */
[----:B---3--:R-:W-:Y:S05]  /*1a260*/  @!P0 BRA `(.L_x_2364) ;  /* 0xfffffffc00f08947 */ /* 0x008fea000383ffff */
[----:B------:R-:W-:Y:S05]  /*1a270*/  BRA `(.L_x_2447) ;  /* 0xffffffbc00307947 */ /* 0x000fea000383ffff */
.L_x_2370:
[----:B-1----:R1:W3:Y:S02]  /*1a280*/  SYNCS.PHASECHK.TRANS64.TRYWAIT P0, [R4+URZ+0x38880], R3 ;  /* 0x03888003040075a7 */ /* 0x0022e4000800017f */
[----:B---3--:R-:W-:Y:S05]  /*1a290*/  @!P0 NANOSLEEP.SYNCS 0x989680 ;  /* 0x009896800000895d */ /* 0x008fea0003900000 */
[----:B------:R-:W3:Y:S02]  /*1a2a0*/  @!P0 SYNCS.PHASECHK.TRANS64 P0, [R4+URZ+0x38880], R3 ;  /* 0x03888003040085a7 */ /* 0x000ee4000800007f */
[----:B---3--:R-:W-:Y:S05]  /*1a2b0*/  @!P0 BRA `(.L_x_2370) ;  /* 0xfffffffc00f08947 */ /* 0x008fea000383ffff */
[----:B------:R-:W-:Y:S05]  /*1a2c0*/  BRA `(.L_x_2448) ;  /* 0xffffffbc00e87947 */ /* 0x000fea000383ffff */
.L_x_2376:
[----:B0-----:R0:W3:Y:S02]  /*1a2d0*/  SYNCS.PHASECHK.TRANS64.TRYWAIT P0, [R4+URZ+0x38840], R3 ;  /* 0x03884003040075a7 */ /* 0x0010e4000800017f */
[----:B---3--:R-:W-:Y:S05]  /*1a2e0*/  @!P0 NANOSLEEP.SYNCS 0x989680 ;  /* 0x009896800000895d */ /* 0x008fea0003900000 */
[----:B------:R-:W3:Y:S02]  /*1a2f0*/  @!P0 SYNCS.PHASECHK.TRANS64 P0, [R4+URZ+0x38840], R3 ;  /* 0x03884003040085a7 */ /* 0x000ee4000800007f */
[----:B---3--:R-:W-:Y:S05]  /*1a300*/  @!P0 BRA `(.L_x_2376) ;  /* 0xfffffffc00f08947 */ /* 0x008fea000383ffff */
[----:B------:R-:W-:Y:S05]  /*1a310*/  BRA `(.L_x_2449) ;  /* 0xffffffc000a87947 */ /* 0x000fea000383ffff */
.L_x_2383:
[----:B-1----:R1:W3:Y:S02]  /*1a320*/  SYNCS.PHASECHK.TRANS64.TRYWAIT P0, [R20+URZ+0x38870], R2 ;  /* 0x03887002140075a7 */ /* 0x0022e4000800017f */
[----:B---3--:R-:W-:Y:S05]  /*1a330*/  @!P0 NANOSLEEP.SYNCS 0x989680 ;  /* 0x009896800000895d */ /* 0x008fea0003900000 */
[----:B------:R-:W3:Y:S02]  /*1a340*/  @!P0 SYNCS.PHASECHK.TRANS64 P0, [R20+URZ+0x38870], R2 ;  /* 0x03887002140085a7 */ /* 0x000ee4000800007f */
[----:B---3--:R-:W-:Y:S05]  /*1a350*/  @!P0 BRA `(.L_x_2383) ;  /* 0xfffffffc00f08947 */ /* 0x008fea000383ffff */
[----:B------:R-:W-:Y:S05]  /*1a360*/  BRA `(.L_x_2450) ;  /* 0xffffffc400807947 */ /* 0x000fea000383ffff */
.L_x_2385:
[----:B---3--:R3:W4:Y:S02]  /*1a370*/  SYNCS.PHASECHK.TRANS64.TRYWAIT P0, [R20+URZ+0x38860], R0 ;  /* 0x03886000140075a7 */ /* 0x008724000800017f */
[----:B----4-:R-:W-:Y:S05]  /*1a380*/  @!P0 NANOSLEEP.SYNCS 0x989680 ;  /* 0x009896800000895d */ /* 0x010fea0003900000 */
[----:B------:R-:W4:Y:S02]  /*1a390*/  @!P0 SYNCS.PHASECHK.TRANS64 P0, [R20+URZ+0x38860], R0 ;  /* 0x03886000140085a7 */ /* 0x000f24000800007f */
[----:B----4-:R-:W-:Y:S05]  /*1a3a0*/  @!P0 BRA `(.L_x_2385) ;  /* 0xfffffffc00f08947 */ /* 0x010fea000383ffff */
[----:B------:R-:W-:Y:S05]  /*1a3b0*/  BRA `(.L_x_2451) ;  /* 0xffffffc400887947 */ /* 0x000fea000383ffff */
.L_x_2392:
[----:B0-----:R0:W2:Y:S02]  /*1a3c0*/  SYNCS.PHASECHK.TRANS64.TRYWAIT P1, [R17+URZ+0x38870], R0 ;  /* 0x03887000110075a7 */ /* 0x0010a4000802017f */
[----:B--2---:R-:W-:Y:S05]  /*1a3d0*/  @!P1 NANOSLEEP.SYNCS 0x989680 ;  /* 0x009896800000995d */ /* 0x004fea0003900000 */
[----:B------:R-:W2:Y:S02]  /*1a3e0*/  @!P1 SYNCS.PHASECHK.TRANS64 P1, [R17+URZ+0x38870], R0 ;  /* 0x03887000110095a7 */ /* 0x000ea4000802007f */
[----:B--2---:R-:W-:Y:S05]  /*1a3f0*/  @!P1 BRA `(.L_x_2392) ;  /* 0xfffffffc00f09947 */ /* 0x004fea000383ffff */
[----:B------:R-:W-:Y:S05]  /*1a400*/  BRA `(.L_x_2452) ;  /* 0xffffffd000247947 */ /* 0x000fea000383ffff */
.L_x_2394:
[----:B0-----:R0:W2:Y:S02]  /*1a410*/  SYNCS.PHASECHK.TRANS64.TRYWAIT P1, [R17+URZ+0x38860], R0 ;  /* 0x03886000110075a7 */ /* 0x0010a4000802017f */
[----:B--2---:R-:W-:Y:S05]  /*1a420*/  @!P1 NANOSLEEP.SYNCS 0x989680 ;  /* 0x009896800000995d */ /* 0x004fea0003900000 */
[----:B------:R-:W2:Y:S02]  /*1a430*/  @!P1 SYNCS.PHASECHK.TRANS64 P1, [R17+URZ+0x38860], R0 ;  /* 0x03886000110095a7 */ /* 0x000ea4000802007f */
[----:B--2---:R-:W-:Y:S05]  /*1a440*/  @!P1 BRA `(.L_x_2394) ;  /* 0xfffffffc00f09947 */ /* 0x004fea000383ffff */
[----:B------:R-:W-:Y:S05]  /*1a450*/  BRA `(.L_x_2453) ;  /* 0xffffffd0002c7947 */ /* 0x000fea000383ffff */
.L_x_2407:
[----:B0-----:R0:W1:Y:S02]  /*1a460*/  SYNCS.PHASECHK.TRANS64.TRYWAIT P0, [R0+URZ+0x38820], R3 ;  /* 0x03882003000075a7 */ /* 0x001064000800017f */
[----:B-1----:R-:W-:Y:S05]  /*1a470*/  @!P0 NANOSLEEP.SYNCS 0x989680 ;  /* 0x009896800000895d */ /* 0x002fea0003900000 */
[----:B------:R-:W1:Y:S02]  /*1a480*/  @!P0 SYNCS.PHASECHK.TRANS64 P0, [R0+URZ+0x38820], R3 ;  /* 0x03882003000085a7 */ /* 0x000e64000800007f */
[----:B-1----:R-:W-:Y:S05]  /*1a490*/  @!P0 BRA `(.L_x_2407) ;  /* 0xfffffffc00f08947 */ /* 0x002fea000383ffff */
[----:B------:R-:W-:Y:S05]  /*1a4a0*/  BRA `(.L_x_2454) ;  /* 0xffffffe800ac7947 */ /* 0x000fea000383ffff */
.L_x_2408:
        /* <DEDUP_REMOVED lines=11> */
.L_x_2456:
[----:B------:R-:W-:Y:S05]  /*1a560*/  BSYNC B0 ;  /* 0x0000000000007941 */ /* 0x000fea0003800000 */
.L_x_2455:
[----:B------:R-:W-:Y:S05]  /*1a570*/  BRA `(.L_x_2457) ;  /* 0xffffffe800947947 */ /* 0x000fea000383ffff */
.L_x_2411:
[----:B------:R-:W-:Y:S01]  /*1a580*/  BSSY B1, `(.L_x_2458) ;  /* 0x0000006000017945 */ /* 0x000fe20003800000 */
[----:B------:R-:W-:-:S07]  /*1a590*/  IMAD.MOV.U32 R15, RZ, RZ, -0x1 ;  /* 0xffffffffff0f7424 */ /* 0x000fce00078e00ff */
[----:B01----:R-:W-:Y:S05]  /*1a5a0*/  WARPSYNC.COLLECTIVE R15, `(.L_x_2459) ;  /* 0x000000000f0c7348 */ /* 0x003fea0003c00000 */
[----:B------:R-:W-:Y:S02]  /*1a5b0*/  ELECT P6, UR62, PT ;  /* 0x00000000003e782f */ /* 0x000fe400038c0000 */
[----:B------:R-:W-:Y:S01]  /*1a5c0*/  MOV R14, UR62 ;  /* 0x0000003e000e7c02 */ /* 0x000fe20008000f00 */
[----:B01----:R-:W-:Y:S10]  /*1a5d0*/  ENDCOLLECTIVE ;  /* 0x000000000000791b */ /* 0x003ff40003800000 */
.L_x_2459:
[----:B------:R-:W-:Y:S05]  /*1a5e0*/  BSYNC B1 ;  /* 0x0000000000017941 */ /* 0x000fea0003800000 */
.L_x_2458:
[----:B------:R-:W-:Y:S05]  /*1a5f0*/  BRA `(.L_x_2460) ;  /* 0xffffffe8008c7947 */ /* 0x000fea000383ffff */
.L_x_2413:
[----:B0-----:R0:W1:Y:S02]  /*1a600*/  SYNCS.PHASECHK.TRANS64.TRYWAIT P1, [R6+URZ], R5 ;  /* 0x00000005060075a7 */ /* 0x001064000802017f */
[----:B-1----:R-:W-:Y:S05]  /*1a610*/  @!P1 NANOSLEEP.SYNCS 0x989680 ;  /* 0x009896800000995d */ /* 0x002fea0003900000 */
[----:B------:R-:W1:Y:S02]  /*1a620*/  @!P1 SYNCS.PHASECHK.TRANS64 P1, [R6+URZ], R5 ;  /* 0x00000005060095a7 */ /* 0x000e64000802007f */
[----:B-1----:R-:W-:Y:S05]  /*1a630*/  @!P1 BRA `(.L_x_2413) ;  /* 0xfffffffc00f09947 */ /* 0x002fea000383ffff */
[----:B------:R-:W-:Y:S05]  /*1a640*/  BRA `(.L_x_2461) ;  /* 0xffffffe800c87947 */ /* 0x000fea000383ffff */
.L_x_2414:
[----:B-1----:R1:W2:Y:S02]  /*1a650*/  SYNCS.PHASECHK.TRANS64.TRYWAIT P1, [R7+URZ], R2 ;  /* 0x00000002070075a7 */ /* 0x0022a4000802017f */
[----:B--2---:R-:W-:Y:S05]  /*1a660*/  @!P1 NANOSLEEP.SYNCS 0x989680 ;  /* 0x009896800000995d */ /* 0x004fea0003900000 */
[----:B------:R-:W2:Y:S02]  /*1a670*/  @!P1 SYNCS.PHASECHK.TRANS64 P1, [R7+URZ], R2 ;  /* 0x00000002070095a7 */ /* 0x000ea4000802007f */
[----:B--2---:R-:W-:Y:S05]  /*1a680*/  @!P1 BRA `(.L_x_2414) ;  /* 0xfffffffc00f09947 */ /* 0x004fea000383ffff */
[----:B------:R-:W-:Y:S05]  /*1a690*/  BRA `(.L_x_2462) ;  /* 0xffffffe800bc7947 */ /* 0x000fea000383ffff */
.L_x_2416:
[----:B--2---:R2:W3:Y:S02]  /*1a6a0*/  SYNCS.PHASECHK.TRANS64.TRYWAIT P1, [R4+URZ+0x38860], R5 ;  /* 0x03886005040075a7 */ /* 0x0044e4000802017f */
[----:B---3--:R-:W-:Y:S05]  /*1a6b0*/  @!P1 NANOSLEEP.SYNCS 0x989680 ;  /* 0x009896800000995d */ /* 0x008fea0003900000 */
[----:B------:R-:W3:Y:S02]  /*1a6c0*/  @!P1 SYNCS.PHASECHK.TRANS64 P1, [R4+URZ+0x38860], R5 ;  /* 0x03886005040095a7 */ /* 0x000ee4000802007f */
[----:B---3--:R-:W-:Y:S05]  /*1a6d0*/  @!P1 BRA `(.L_x_2416) ;  /* 0xfffffffc00f09947 */ /* 0x008fea000383ffff */
[----:B------:R-:W-:Y:S05]  /*1a6e0*/  BRA `(.L_x_2463) ;  /* 0xffffffe800c07947 */ /* 0x000fea000383ffff */
.L_x_2418:
[----:B---3--:R3:W4:Y:S02]  /*1a6f0*/  SYNCS.PHASECHK.TRANS64.TRYWAIT P1, [R3+URZ+0x38860], R2 ;  /* 0x03886002030075a7 */ /* 0x008724000802017f */
[----:B----4-:R-:W-:Y:S05]  /*1a700*/  @!P1 NANOSLEEP.SYNCS 0x989680 ;  /* 0x009896800000995d */ /* 0x010fea0003900000 */
[----:B------:R-:W4:Y:S02]  /*1a710*/  @!P1 SYNCS.PHASECHK.TRANS64 P1, [R3+URZ+0x38860], R2 ;  /* 0x03886002030095a7 */ /* 0x000f24000802007f */
[----:B----4-:R-:W-:Y:S05]  /*1a720*/  @!P1 BRA `(.L_x_2418) ;  /* 0xfffffffc00f09947 */ /* 0x010fea000383ffff */
[----:B------:R-:W-:Y:S05]  /*1a730*/  BRA `(.L_x_2464) ;  /* 0xffffffe800c07947 */ /* 0x000fea000383ffff */
.L_x_2420:
[----:B----4-:R4:W0:Y:S02]  /*1a740*/  SYNCS.PHASECHK.TRANS64.TRYWAIT P0, [R4+URZ+0x38880], R5 ;  /* 0x03888005040075a7 */ /* 0x010824000800017f */
[----:B0-----:R-:W-:Y:S05]  /*1a750*/  @!P0 NANOSLEEP.SYNCS 0x989680 ;  /* 0x009896800000895d */ /* 0x001fea0003900000 */
[----:B------:R-:W0:Y:S02]  /*1a760*/  @!P0 SYNCS.PHASECHK.TRANS64 P0, [R4+URZ+0x38880], R5 ;  /* 0x03888005040085a7 */ /* 0x000e24000800007f */
[----:B0-----:R-:W-:Y:S05]  /*1a770*/  @!P0 BRA `(.L_x_2420) ;  /* 0xfffffffc00f08947 */ /* 0x001fea000383ffff */
[----:B------:R-:W-:Y:S05]  /*1a780*/  BRA `(.L_x_2421) ;  /* 0xffffffe800bc7947 */ /* 0x000fea000383ffff */
.L_x_2465:
        /* <DEDUP_REMOVED lines=15> */
.L_x_3141:


//--------------------- .text._ZN7cutlass13device_kernelIN5flash11enable_sm90INS1_16FlashAttnFwdSm90INS1_25CollectiveMainloopFwdSm90ILi2EN4cute5tupleIJNS5_1CILi1EEES8_S8_EEENS6_IJNS7_ILi128EEESA_NS7_ILi256EEEEEELi256ENS_12float_e4m3_tEfNS_4arch4Sm90ELb1ELb0ELb1ELb1ELb0ELb1ELb0ELb1ELb1ELb1ELb1ELb0EEENS1_21CollectiveEpilogueFwdINS6_IJSA_SB_SA_EEES9_NS_10bfloat16_tESF_Li256ELb1ELb1ELb1ELb1EEENS1_36VarlenDynamicPersistentTileSchedulerILi128ELi128ELi256ELi128ELb1ELb1ELb1ELb1ELb1ELb1EEEEEEEEEvNT_6ParamsE --------------------------
	.section	.text._ZN7cutlass13device_kernelIN5flash11enable_sm90INS1_16FlashAttnFwdSm90INS1_25CollectiveMainloopFwdSm90ILi2EN4cute5tupleIJNS5_1CILi1EEES8_S8_EEENS6_IJNS7_ILi128EEESA_NS7_ILi256EEEEEELi256ENS_12float_e4m3_tEfNS_4arch4Sm90ELb1ELb0ELb1ELb1ELb0ELb1ELb0ELb1ELb1ELb1ELb1ELb0EEENS1_21CollectiveEpilogueFwdINS6_IJSA_SB_SA_EEES9_NS_10bfloat16_tESF_Li256ELb1ELb1ELb1ELb1EEENS1_36VarlenDynamicPersistentTileSchedulerILi128ELi128ELi256ELi128ELb1ELb1ELb1ELb1ELb1ELb1EEEEEEEEEvNT_6ParamsE,"ax",@progbits
	.align	128
.text._ZN7cutlass13device_kernelIN5flash11enable_sm90INS1_16FlashAttnFwdSm90INS1_25CollectiveMainloopFwdSm90ILi2EN4cute5tupleIJNS5_1CILi1EEES8_S8_EEENS6_IJNS7_ILi128EEESA_NS7_ILi256EEEEEELi256ENS_12float_e4m3_tEfNS_4arch4Sm90ELb1ELb0ELb1ELb1ELb0ELb1ELb0ELb1ELb1ELb1ELb1ELb0EEENS1_21CollectiveEpilogueFwdINS6_IJSA_SB_SA_EEES9_NS_10bfloat16_tESF_Li256ELb1ELb1ELb1ELb1EEENS1_36VarlenDynamicPersistentTileSchedulerILi128ELi128ELi256ELi128ELb1ELb1ELb1ELb1ELb1ELb1EEEEEEEEEvNT_6ParamsE:
        .type           _ZN7cutlass13device_kernelIN5flash11enable_sm90INS1_16FlashAttnFwdSm90INS1_25CollectiveMainloopFwdSm90ILi2EN4cute5tupleIJNS5_1CILi1EEES8_S8_EEENS6_IJNS7_ILi128EEESA_NS7_ILi256EEEEEELi256ENS_12float_e4m3_tEfNS_4arch4Sm90ELb1ELb0ELb1ELb1ELb0ELb1ELb0ELb1ELb1ELb1ELb1ELb0EEENS1_21CollectiveEpilogueFwdINS6_IJSA_SB_SA_EEES9_NS_10bfloat16_tESF_Li256ELb1ELb1ELb1ELb1EEENS1_36VarlenDynamicPersistentTileSchedulerILi128ELi128ELi256ELi128ELb1ELb1ELb1ELb1ELb1ELb1EEEEEEEEEvNT_6ParamsE,@function
        .size           _ZN7cutlass13device_kernelIN5flash11enable_sm90INS1_16FlashAttnFwdSm90INS1_25CollectiveMainloopFwdSm90ILi2EN4cute5tupleIJNS5_1CILi1EEES8_S8_EEENS6_IJNS7_ILi128EEESA_NS7_ILi256EEEEEELi256ENS_12float_e4m3_tEfNS_4arch4Sm90ELb1ELb0ELb1ELb1ELb0ELb1ELb0ELb1ELb1ELb1ELb1ELb0EEENS1_21CollectiveEpilogueFwdINS6_IJSA_SB_SA_EEES9_NS_10bfloat16_tESF_Li256ELb1ELb1ELb1ELb1EEENS1_36VarlenDynamicPersistentTileSchedulerILi128ELi128ELi256ELi128ELb1ELb1ELb1ELb1ELb1ELb1EEEEEEEEEvNT_6ParamsE,(.L_x_3142 - _ZN7cutlass13device_kernelIN5flash11enable_sm90INS1_16FlashAttnFwdSm90INS1_25CollectiveMainloopFwdSm90ILi2EN4cute5tupleIJNS5_1CILi1EEES8_S8_EEENS6_IJNS7_ILi128EEESA_NS7_ILi256EEEEEELi256ENS_12float_e4m3_tEfNS_4arch4Sm90ELb1ELb0ELb1ELb1ELb0ELb1ELb0ELb1ELb1ELb1ELb1ELb0EEENS1_21CollectiveEpilogueFwdINS6_IJSA_SB_SA_EEES9_NS_10bfloat16_tESF_Li256ELb1ELb1ELb1ELb1EEENS1_36VarlenDynamicPersistentTileSchedulerILi128ELi128ELi256ELi128ELb1ELb1ELb1ELb1ELb1ELb1EEEEEEEEEvNT_6ParamsE)
        .other          _ZN7cutlass13device_kernelIN5flash11enable_sm90INS1_16FlashAttnFwdSm90INS1_25CollectiveMainloopFwdSm90ILi2EN4cute5tupleIJNS5_1CILi1EEES8_S8_EEENS6_IJNS7_ILi128EEESA_NS7_ILi256EEEEEELi256ENS_12float_e4m3_tEfNS_4arch4Sm90ELb1ELb0ELb1ELb1ELb0ELb1ELb0ELb1ELb1ELb1ELb1ELb0EEENS1_21CollectiveEpilogueFwdINS6_IJSA_SB_SA_EEES9_NS_10bfloat16_tESF_Li256ELb1ELb1ELb1ELb1EEENS1_36VarlenDynamicPersistentTileSchedulerILi128ELi128ELi256ELi128ELb1ELb1ELb1ELb1ELb1ELb1EEEEEEEEEvNT_6ParamsE,@"STO_CUDA_ENTRY STV_DEFAULT"
_ZN7cutlass13device_kernelIN5flash11enable_sm90INS1_16FlashAttnFwdSm90INS1_25CollectiveMainloopFwdSm90ILi2EN4cute5tupleIJNS5_1CILi1EEES8_S8_EEENS6_IJNS7_ILi128EEESA_NS7_ILi256EEEEEELi256ENS_12float_e4m3_tEfNS_4arch4Sm90ELb1ELb0ELb1ELb1ELb0ELb1ELb0ELb1ELb1ELb1ELb1ELb0EEENS1_21CollectiveEpilogueFwdINS6_IJSA_SB_SA_EEES9_NS_10bfloat16_tESF_Li256ELb1ELb1ELb1ELb1EEENS1_36VarlenDynamicPersistentTileSchedulerILi128ELi128ELi256ELi128ELb1ELb1ELb1ELb1ELb1ELb1EEEEEEEEEvNT_6ParamsE:
        /* <DEDUP_REMOVED lines=24> */
.L_x_2467:
[----:B------:R-:W-:Y:S05]  /*0180*/  BSYNC B0 ;  /* 0x0000000000007941 */ /* 0x000fea0003800000 */
.L_x_2466:
        /* <DEDUP_REMOVED lines=41> */
.L_x_2468:
        /* <DEDUP_REMOVED lines=22> */
.L_x_2469:
        /* <DEDUP_REMOVED lines=18> */
.L_x_2470:
        /* <DEDUP_REMOVED lines=22> */
.L_x_2471:
        /* <DEDUP_REMOVED lines=22> */
.L_x_2472:
        /* <DEDUP_REMOVED lines=8> */
.L_x_2475:
        /* <DEDUP_REMOVED lines=38> */
[----:B------:R-:W-:Y:S01]  /*0c40*/  SHF.R.S32.HI R8, RZ, 0x1f, R14 ;  /* 0x0000001fff087819 */ /* 0x000fe2000001140e */
[----:B------:R-:W-:Y:S01]  /*0c50*/  IMAD.SHL.U32 R6, R5, 0x20, RZ ;  /* 0x0000002005067824 */ /* 0x000fe200078e00ff */
[C---:B------:R-:W-:Y:S01]  /*0c60*/  LOP3.LUT R5, R4.reuse, 0x3fffff0, RZ, 0xc0, !PT ;  /* 0x03fffff004057812 */ /* 0x040fe200078ec0ff */
[----:B------:R-:W-:Y:S01]  /*0c70*/  STL [R1+0x11c], R14 ;  /* 0x00011c0e01007387 */ /* 0x000fe20000100800 */
[----:B------:R-:W-:Y:S02]  /*0c80*/  LEA.HI R4, R4, R7, RZ, 0x1 ;  /* 0x0000000704047211 */ /* 0x000fe400078f08ff */
[----:B------:R-:W-:Y:S01]  /*0c90*/  LOP3.LUT R6, R6, 0xfffffc00, RZ, 0xc0, !PT ;  /* 0xfffffc0006067812 */ /* 0x000fe200078ec0ff */
[----:B------:R-:W-:Y:S01]  /*0ca0*/  IMAD.IADD R5, R0, 0x1, -R5 ;  /* 0x0000000100057824 */ /* 0x000fe200078e0a05 */
[----:B------:R-:W-:Y:S02]  /*0cb0*/  LEA.HI R10, R8, R14, RZ, 0x2 ;  /* 0x0000000e080a7211 */ /* 0x000fe400078f10ff */
[----:B------:R-:W-:Y:S01]  /*0cc0*/  LOP3.LUT R4, R4, 0x1ffffffe, RZ, 0xc0, !PT ;  /* 0x1ffffffe04047812 */ /* 0x000fe200078ec0ff */
[----:B------:R-:W-:Y:S01]  /*0cd0*/  IMAD R9, R5, 0x40, R6 ;  /* 0x0000004005097824 */ /* 0x000fe200078e0206 */
[----:B------:R-:W-:-:S02]  /*0ce0*/  SHF.R.S32.HI R5, RZ, 0x7, R2 ;  /* 0x00000007ff057819 */ /* 0x000fc40000011402 */
[--C-:B------:R-:W-:Y:S02]  /*0cf0*/  SHF.R.S32.HI R11, RZ, 0x2, R10.reuse ;  /* 0x00000002ff0b7819 */ /* 0x100fe4000001140a */
[----:B------:R-:W-:Y:S02]  /*0d00*/  LEA.HI R2, R2, R5, RZ, 0x1 ;  /* 0x0000000502027211 */ /* 0x000fe400078f08ff */
[----:B------:R-:W-:Y:S02]  /*0d10*/  SHF.R.S32.HI R12, RZ, 0x1f, R10 ;  /* 0x0000001fff0c7819 */ /* 0x000fe4000001140a */
[----:B------:R-:W-:Y:S02]  /*0d20*/  LOP3.LUT R2, R2, 0x3fffffe, RZ, 0xc0, !PT ;  /* 0x03fffffe02027812 */ /* 0x000fe400078ec0ff */
[----:B------:R-:W-:Y:S02]  /*0d30*/  LEA.HI R6, R3, R0, RZ, 0x2 ;  /* 0x0000000003067211 */ /* 0x000fe400078f10ff */
[----:B------:R-:W-:Y:S01]  /*0d40*/  IADD3 R4, R7, -R4, RZ ;  /* 0x8000000407047210 */ /* 0x000fe20007ffe0ff */
[----:B------:R-:W-:Y:S01]  /*0d50*/  IMAD.IADD R2, R5, 0x1, -R2 ;  /* 0x0000000105027824 */ /* 0x000fe200078e0a02 */
[----:B------:R-:W-:-:S02]  /*0d60*/  LEA.HI R12, R12, R11, RZ, 0x3 ;  /* 0x0000000b0c0c7211 */ /* 0x000fc400078f18ff */
[----:B------:R-:W-:Y:S02]  /*0d70*/  LOP3.LUT R7, R6, 0xfffffffc, RZ, 0xc0, !PT ;  /* 0xfffffffc06077812 */ /* 0x000fe400078ec0ff */
[----:B------:R-:W-:Y:S02]  /*0d80*/  LOP3.LUT R5, R19, 0xfffffff8, RZ, 0xc0, !PT ;  /* 0xfffffff813057812 */ /* 0x000fe400078ec0ff */
[----:B------:R-:W-:Y:S01]  /*0d90*/  LOP3.LUT R12, R12, 0xfffffff8, RZ, 0xc0, !PT ;  /* 0xfffffff80c0c7812 */ /* 0x000fe200078ec0ff */
[----:B------:R-:W-:Y:S01]  /*0da0*/  IMAD.IADD R7, R0, 0x1, -R7 ;  /* 0x0000000100077824 */ /* 0x000fe200078e0a07 */
[----:B------:R-:W-:Y:S01]  /*0db0*/  LEA.HI R8, R8, R14, RZ, 0x5 ;  /* 0x0000000e08087211 */ /* 0x000fe200078f28ff */
[----:B------:R-:W-:Y:S01]  /*0dc0*/  IMAD.IADD R5, R0, 0x1, -R5 ;  /* 0x0000000100057824 */ /* 0x000fe200078e0a05 */
[----:B------:R-:W-:Y:S01]  /*0dd0*/  LEA.HI R3, R3, R0, RZ, 0x6 ;  /* 0x0000000003037211 */ /* 0x000fe200078f30ff */
[----:B------:R-:W-:Y:S01]  /*0de0*/  IMAD R0, R4, 0x8, R9 ;  /* 0x0000000804007824 */ /* 0x000fe200078e0209 */
[----:B------:R-:W-:Y:S01]  /*0df0*/  SHF.R.S32.HI R19, RZ, 0x3, R19 ;  /* 0x00000003ff137819 */ /* 0x000fe20000011413 */
[----:B------:R-:W-:Y:S01]  /*0e00*/  IMAD.IADD R11, R11, 0x1, -R12 ;  /* 0x000000010b0b7824 */ /* 0x000fe200078e0a0c */
[----:B------:R-:W-:Y:S01]  /*0e10*/  SHF.R.S32.HI R8, RZ, 0x5, R8 ;  /* 0x00000005ff087819 */ /* 0x000fe20000011408 */
[----:B------:R-:W-:Y:S01]  /*0e20*/  IMAD.SHL.U32 R3, R3, 0x10, RZ ;  /* 0x0000001003037824 */ /* 0x000fe200078e00ff */
[----:B------:R0:W-:Y:S01]  /*0e30*/  STL [R1+0x1ac], R0 ;  /* 0x0001ac0001007387 */ /* 0x0001e20000100800 */
[----:B------:R-:W-:Y:S01]  /*0e40*/  LEA.HI R6, R7, R7, RZ, 0x1 ;  /* 0x0000000707067211 */ /* 0x000fe200078f08ff */
[----:B------:R-:W-:Y:S01]  /*0e50*/  VIADD R12, R19, 0x40 ;  /* 0x00000040130c7836 */ /* 0x000fe20000000000 */
[----:B------:R-:W-:Y:S01]  /*0e60*/  SHF.L.U32 R16, R5, 0x4, RZ ;  /* 0x0000000405107819 */ /* 0x000fe200000006ff */
[----:B------:R-:W-:Y:S01]  /*0e70*/  IMAD R11, R8, 0x10, R11 ;  /* 0x00000010080b7824 */ /* 0x000fe200078e020b */
[----:B------:R-:W-:Y:S01]  /*0e80*/  LOP3.LUT R6, R6, 0x1ffffffe, RZ, 0xc0, !PT ;  /* 0x1ffffffe06067812 */ /* 0x000fe200078ec0ff */
[----:B------:R-:W-:Y:S01]  /*0e90*/  VIADD R20, R19, 0x20 ;  /* 0x0000002013147836 */ /* 0x000fe20000000000 */
[----:B------:R-:W-:Y:S01]  /*0ea0*/  LOP3.LUT R13, R3, 0xfffffc00, RZ, 0xc0, !PT ;  /* 0xfffffc00030d7812 */ /* 0x000fe200078ec0ff */
[C---:B------:R-:W-:Y:S01]  /*0eb0*/  VIADD R8, R19.reuse, 0x60 ;  /* 0x0000006013087836 */ /* 0x040fe20000000000 */
[----:B------:R-:W-:Y:S01]  /*0ec0*/  LEA R11, R2, R11, 0x6 ;  /* 0x0000000b020b7211 */ /* 0x000fe200078e30ff */
[----:B0-----:R-:W-:Y:S01]  /*0ed0*/  IMAD.SHL.U32 R0, R19, 0x80, RZ ;  /* 0x0000008013007824 */ /* 0x001fe200078e00ff */
[----:B------:R-:W-:Y:S01]  /*0ee0*/  SHF.R.S32.HI R4, RZ, 0x1f, R12 ;  /* 0x0000001fff047819 */ /* 0x000fe2000001140c */
[----:B------:R-:W-:Y:S01]  /*0ef0*/  IMAD.SHL.U32 R3, R12, 0x80, RZ ;  /* 0x000000800c037824 */ /* 0x000fe200078e00ff */
[----:B------:R-:W-:Y:S01]  /*0f00*/  SHF.R.S32.HI R2, RZ, 0x1f, R19 ;  /* 0x0000001fff027819 */ /* 0x000fe20000011413 */
[----:B------:R-:W-:Y:S01]  /*0f10*/  IMAD.IADD R6, R7, 0x1, -R6 ;  /* 0x0000000107067824 */ /* 0x000fe200078e0a06 */
[----:B------:R-:W-:Y:S01]  /*0f20*/  LOP3.LUT R15, R0, 0x380, RZ, 0xc0, !PT ;  /* 0x00000380000f7812 */ /* 0x000fe200078ec0ff */
[----:B------:R-:W-:Y:S01]  /*0f30*/  IMAD.SHL.U32 R0, R20, 0x80, RZ ;  /* 0x0000008014007824 */ /* 0x000fe200078e00ff */
[----:B------:R-:W-:Y:S01]  /*0f40*/  SHF.R.S32.HI R2, RZ, 0x1f, R20 ;  /* 0x0000001fff027819 */ /* 0x000fe20000011414 */
[----:B------:R-:W-:Y:S01]  /*0f50*/  IMAD.SHL.U32 R22, R5, 0x8, RZ ;  /* 0x0000000805167824 */ /* 0x000fe200078e00ff */
[----:B------:R-:W-:Y:S01]  /*0f60*/  SHF.R.S32.HI R7, RZ, 0x1f, R8 ;  /* 0x0000001fff077819 */ /* 0x000fe20000011408 */
[----:B------:R-:W-:Y:S01]  /*0f70*/  STL [R1+0x1a8], R11 ;  /* 0x0001a80b01007387 */ /* 0x000fe20000100800 */
[----:B------:R-:W-:Y:S01]  /*0f80*/  LEA.HI R4, R4, R12, RZ, 0x3 ;  /* 0x0000000c04047211 */ /* 0x000fe200078f18ff */
[----:B------:R-:W-:Y:S01]  /*0f90*/  IMAD.SHL.U32 R5, R8, 0x80, RZ ;  /* 0x0000008008057824 */ /* 0x000fe200078e00ff */
[----:B------:R-:W-:Y:S01]  /*0fa0*/  LOP3.LUT R12, R0, 0x380, RZ, 0xc0, !PT ;  /* 0x00000380000c7812 */ /* 0x000fe200078ec0ff */
[----:B------:R0:W-:Y:S01]  /*0fb0*/  STL [R1+0x70], R13 ;  /* 0x0000700d01007387 */ /* 0x0001e20000100800 */
[----:B------:R-:W-:Y:S01]  /*0fc0*/  LOP3.LUT R9, R3, 0x380, RZ, 0xc0, !PT ;  /* 0x0000038003097812 */ /* 0x000fe200078ec0ff */
[----:B------:R-:W-:Y:S01]  /*0fd0*/  IMAD.SHL.U32 R4, R4, 0x80, RZ ;  /* 0x0000008004047824 */ /* 0x000fe200078e00ff */
[----:B------:R-:W-:Y:S01]  /*0fe0*/  LEA.HI R2, R2, R20, RZ, 0x3 ;  /* 0x0000001402027211 */ /* 0x000fe200078f18ff */
[C---:B------:R-:W-:Y:S01]  /*0ff0*/  VIADD R20, R22.reuse, 0x80 ;  /* 0x0000008016147836 */ /* 0x040fe20000000000 */
[----:B------:R-:W-:Y:S01]  /*1000*/  LOP3.LUT R0, R15, 0x70, R16, 0xf8, !PT ;  /* 0x000000700f007812 */ /* 0x000fe200078ef810 */
[C---:B------:R-:W-:Y:S01]  /*1010*/  VIADD R233, R22.reuse, 0x40 ;  /* 0x0000004016e97836 */ /* 0x040fe20000000000 */
[----:B------:R-:W-:Y:S01]  /*1020*/  SHF.R.U32.HI R3, RZ, 0x3, R15 ;  /* 0x00000003ff037819 */ /* 0x000fe2000001160f */
[----:B------:R-:W-:Y:S01]  /*1030*/  VIADD R15, R22, 0xc0 ;  /* 0x000000c0160f7836 */ /* 0x000fe20000000000 */
[----:B------:R-:W-:Y:S01]  /*1040*/  LEA.HI R7, R7, R8, RZ, 0x3 ;  /* 0x0000000807077211 */ /* 0x000fe200078f18ff */
[----:B------:R1:W-:Y:S01]  /*1050*/  STL [R1+0x50], R20 ;  /* 0x0000501401007387 */ /* 0x0003e20000100800 */
[----:B0-----:R-:W-:-:S02]  /*1060*/  LOP3.LUT R13, R13, R0, R3, 0xf6, !PT ;  /* 0x000000000d0d7212 */ /* 0x001fc400078ef603 */
[----:B------:R-:W-:Y:S01]  /*1070*/  SHF.L.U32 R2, R2, 0x7, RZ ;  /* 0x0000000702027819 */ /* 0x000fe200000006ff */
[----:B------:R0:W-:Y:S01]  /*1080*/  STL [R1+0x58], R15 ;  /* 0x0000580f01007387 */ /* 0x0001e20000100800 */
[----:B------:R-:W-:Y:S01]  /*1090*/  IMAD.SHL.U32 R7, R7, 0x80, RZ ;  /* 0x0000008007077824 */ /* 0x000fe200078e00ff */
[----:B------:R-:W-:Y:S02]  /*10a0*/  LOP3.LUT R8, R5, 0x380, RZ, 0xc0, !PT ;  /* 0x0000038005087812 */ /* 0x000fe400078ec0ff */
[----:B------:R2:W-:Y:S01]  /*10b0*/  STL [R1+0x7c], R13 ;  /* 0x00007c0d01007387 */ /* 0x0005e20000100800 */
[----:B------:R-:W-:Y:S02]  /*10c0*/  LOP3.LUT R2, R2, 0xfffffc00, RZ, 0xc0, !PT ;  /* 0xfffffc0002027812 */ /* 0x000fe400078ec0ff */
[----:B-1----:R-:W-:Y:S02]  /*10d0*/  SHF.R.S32.HI R20, RZ, 0x1f, R20 ;  /* 0x0000001fff147819 */ /* 0x002fe40000011414 */
[----:B------:R-:W-:-:S02]  /*10e0*/  LOP3.LUT R10, R10, 0x7ffffffc, RZ, 0xc0, !PT ;  /* 0x7ffffffc0a0a7812 */ /* 0x000fc400078ec0ff */
[----:B0-----:R-:W-:Y:S01]  /*10f0*/  SHF.R.S32.HI R15, RZ, 0x1f, R15 ;  /* 0x0000001fff0f7819 */ /* 0x001fe2000001140f */
[----:B------:R-:W-:Y:S01]  /*1100*/  STL [R1+0x98], R20 ;  /* 0x0000981401007387 */ /* 0x000fe20000100800 */
[----:B------:R-:W-:Y:S01]  /*1110*/  SHF.R.U32.HI R3, RZ, 0x3, R12 ;  /* 0x00000003ff037819 */ /* 0x000fe2000001160c */
[----:B--2---:R-:W-:Y:S01]  /*1120*/  IMAD.IADD R13, R18, 0x1, R13 ;  /* 0x00000001120d7824 */ /* 0x004fe200078e020d */
[----:B------:R-:W-:Y:S01]  /*1130*/  LOP3.LUT R0, R12, 0x70, R16, 0xf8, !PT ;  /* 0x000000700c007812 */ /* 0x000fe200078ef810 */
[----:B------:R-:W-:Y:S01]  /*1140*/  STL [R1+0x94], R15 ;  /* 0x0000940f01007387 */ /* 0x000fe20000100800 */
[----:B------:R-:W-:Y:S01]  /*1150*/  LOP3.LUT R4, R4, 0xfffffc00, RZ, 0xc0, !PT ;  /* 0xfffffc0004047812 */ /* 0x000fe200078ec0ff */
[----:B------:R-:W-:Y:S01]  /*1160*/  IMAD.IADD R10, R14, 0x1, -R10 ;  /* 0x000000010e0a7824 */ /* 0x000fe200078e0a0a */
[----:B------:R-:W-:Y:S01]  /*1170*/  SHF.R.U32.HI R12, RZ, 0x3, R9 ;  /* 0x00000003ff0c7819 */ /* 0x000fe20000011609 */
[----:B------:R-:W-:Y:S01]  /*1180*/  STL [R1+0x6c], R2 ;  /* 0x00006c0201007387 */ /* 0x000fe20000100800 */
[----:B------:R-:W-:-:S02]  /*1190*/  LOP3.LUT R5, R9, 0x70, R16, 0xf8, !PT ;  /* 0x0000007009057812 */ /* 0x000fc400078ef810 */
[----:B------:R-:W-:Y:S01]  /*11a0*/  LOP3.LUT R7, R7, 0xfffffc00, RZ, 0xc0, !PT ;  /* 0xfffffc0007077812 */ /* 0x000fe200078ec0ff */
[----:B------:R-:W-:Y:S01]  /*11b0*/  STL [R1+0x74], R13 ;  /* 0x0000740d01007387 */ /* 0x000fe20000100800 */
[----:B------:R-:W-:Y:S02]  /*11c0*/  SHF.R.U32.HI R9, RZ, 0x3, R8 ;  /* 0x00000003ff097819 */ /* 0x000fe40000011608 */
[----:B------:R-:W-:Y:S01]  /*11d0*/  LOP3.LUT R8, R8, 0x70, R16, 0xf8, !PT ;  /* 0x0000007008087812 */ /* 0x000fe200078ef810 */
[----:B------:R0:W-:Y:S01]  /*11e0*/  STL [R1+0x68], R4 ;  /* 0x0000680401007387 */ /* 0x0001e20000100800 */
[----:B------:R-:W-:Y:S01]  /*11f0*/  LOP3.LUT R3, R2, R0, R3, 0xf6, !PT ;  /* 0x0000000002037212 */ /* 0x000fe200078ef603 */
[----:B------:R-:W-:Y:S01]  /*1200*/  IMAD.SHL.U32 R0, R10, 0x2, RZ ;  /* 0x000000020a007824 */ /* 0x000fe200078e00ff */
[----:B------:R-:W-:Y:S01]  /*1210*/  LOP3.LUT R5, R4, R5, R12, 0xf6, !PT ;  /* 0x0000000504057212 */ /* 0x000fe200078ef60c */
[----:B------:R1:W-:Y:S01]  /*1220*/  STL [R1+0x64], R7 ;  /* 0x0000640701007387 */ /* 0x0003e20000100800 */
[----:B------:R-:W-:Y:S01]  /*1230*/  SHF.R.S32.HI R17, RZ, 0x1f, R16 ;  /* 0x0000001fff117819 */ /* 0x000fe20000011410 */
[C---:B------:R-:W-:Y:S01]  /*1240*/  VIADD R43, R0.reuse, 0x8 ;  /* 0x00000008002b7836 */ /* 0x040fe20000000000 */
[C---:B------:R-:W-:Y:S01]  /*1250*/  IADD3 R33, R0.reuse, 0x40, RZ ;  /* 0x0000004000217810 */ /* 0x040fe20007ffe0ff */
[C---:B------:R-:W-:Y:S01]  /*1260*/  VIADD R42, R0.reuse, 0x10 ;  /* 0x00000010002a7836 */ /* 0x040fe20000000000 */
[----:B------:R-:W-:Y:S01]  /*1270*/  IADD3 R25, R0, 0x80, RZ ;  /* 0x0000008000197810 */ /* 0x000fe20007ffe0ff */
[----:B0-----:R-:W-:Y:S01]  /*1280*/  IMAD.IADD R4, R18, 0x1, R3 ;  /* 0x0000000112047824 */ /* 0x001fe200078e0203 */
[----:B------:R-:W-:Y:S01]  /*1290*/  IADD3 R10, R0, 0xc0, RZ ;  /* 0x000000c0000a7810 */ /* 0x000fe20007ffe0ff */
[----:B------:R-:W-:Y:S01]  /*12a0*/  IMAD.IADD R3, R18, 0x1, R5 ;  /* 0x0000000112037824 */ /* 0x000fe200078e0205 */
[----:B------:R-:W-:Y:S01]  /*12b0*/  SHF.R.S32.HI R23, RZ, 0x1f, R22 ;  /* 0x0000001fff177819 */ /* 0x000fe20000011416 */
[C---:B------:R-:W-:Y:S01]  /*12c0*/  VIADD R41, R0.reuse, 0x18 ;  /* 0x0000001800297836 */ /* 0x040fe20000000000 */
[----:B-1----:R-:W-:Y:S01]  /*12d0*/  LOP3.LUT R7, R7, R8, R9, 0xf6, !PT ;  /* 0x0000000807077212 */ /* 0x002fe200078ef609 */
[----:B------:R-:W-:Y:S01]  /*12e0*/  STL [R1+0x1a4], R4 ;  /* 0x0001a40401007387 */ /* 0x000fe20000100800 */
[----:B------:R-:W-:-:S02]  /*12f0*/  VIADD R40, R0, 0x20 ;  /* 0x0000002000287836 */ /* 0x000fc40000000000 */
[----:B------:R-:W-:Y:S01]  /*1300*/  IADD3 R2, R18, R7, RZ ;  /* 0x0000000712027210 */ /* 0x000fe20007ffe0ff */
[----:B------:R-:W-:Y:S01]  /*1310*/  STL [R1+0x5c], R0 ;  /* 0x00005c0001007387 */ /* 0x000fe20000100800 */
[C---:B------:R-:W-:Y:S01]  /*1320*/  VIADD R36, R0.reuse, 0x28 ;  /* 0x0000002800247836 */ /* 0x040fe20000000000 */
[----:B------:R-:W-:Y:S01]  /*1330*/  SHF.R.S32.HI R7, RZ, 0x1f, R43 ;  /* 0x0000001fff077819 */ /* 0x000fe2000001142b */
[C---:B------:R-:W-:Y:S01]  /*1340*/  VIADD R35, R0.reuse, 0x30 ;  /* 0x0000003000237836 */ /* 0x040fe20000000000 */
[----:B------:R-:W-:Y:S01]  /*1350*/  STL [R1+0x1a0], R3 ;  /* 0x0001a00301007387 */ /* 0x000fe20000100800 */
[C---:B------:R-:W-:Y:S02]  /*1360*/  VIADD R34, R0.reuse, 0x38 ;  /* 0x0000003800227836 */ /* 0x040fe40000000000 */
[C---:B------:R-:W-:Y:S01]  /*1370*/  VIADD R32, R0.reuse, 0x48 ;  /* 0x0000004800207836 */ /* 0x040fe20000000000 */
[----:B------:R-:W-:Y:S01]  /*1380*/  STL [R1+0x19c], R2 ;  /* 0x00019c0201007387 */ /* 0x000fe20000100800 */
[----:B------:R-:W-:-:S02]  /*1390*/  VIADD R31, R0, 0x50 ;  /* 0x00000050001f7836 */ /* 0x000fc40000000000 */
[C---:B------:R-:W-:Y:S01]  /*13a0*/  VIADD R30, R0.reuse, 0x58 ;  /* 0x00000058001e7836 */ /* 0x040fe20000000000 */
[----:B------:R-:W-:Y:S01]  /*13b0*/  STL [R1+0x118], R43 ;  /* 0x0001182b01007387 */ /* 0x000fe20000100800 */
[C---:B------:R-:W-:Y:S02]  /*13c0*/  VIADD R29, R0.reuse, 0x60 ;  /* 0x00000060001d7836 */ /* 0x040fe40000000000 */
[C---:B------:R-:W-:Y:S01]  /*13d0*/  VIADD R28, R0.reuse, 0x68 ;  /* 0x00000068001c7836 */ /* 0x040fe20000000000 */
[----:B------:R0:W-:Y:S01]  /*13e0*/  STL [R1+0x114], R42 ;  /* 0x0001142a01007387 */ /* 0x0001e20000100800 */
[C---:B------:R-:W-:Y:S02]  /*13f0*/  VIADD R27, R0.reuse, 0x70 ;  /* 0x00000070001b7836 */ /* 0x040fe40000000000 */
[C---:B------:R-:W-:Y:S01]  /*1400*/  VIADD R26, R0.reuse, 0x78 ;  /* 0x00000078001a7836 */ /* 0x040fe20000000000 */
[----:B------:R-:W-:Y:S01]  /*1410*/  STL [R1+0x110], R41 ;  /* 0x0001102901007387 */ /* 0x000fe20000100800 */
[----:B------:R-:W-:-:S02]  /*1420*/  VIADD R24, R0, 0x88 ;  /* 0x0000008800187836 */ /* 0x000fc40000000000 */
[C---:B------:R-:W-:Y:S01]  /*1430*/  VIADD R21, R0.reuse, 0x90 ;  /* 0x0000009000157836 */ /* 0x040fe20000000000 */
[----:B------:R1:W-:Y:S01]  /*1440*/  STL [R1+0x10c], R40 ;  /* 0x00010c2801007387 */ /* 0x0003e20000100800 */
[C---:B------:R-:W-:Y:S01]  /*1450*/  VIADD R20, R0.reuse, 0x98 ;  /* 0x0000009800147836 */ /* 0x040fe20000000000 */
[----:B0-----:R-:W-:Y:S01]  /*1460*/  SHF.R.S32.HI R42, RZ, 0x1f, R42 ;  /* 0x0000001fff2a7819 */ /* 0x001fe2000001142a */
[C---:B------:R-:W-:Y:S01]  /*1470*/  VIADD R15, R0.reuse, 0xa0 ;  /* 0x000000a0000f7836 */ /* 0x040fe20000000000 */
[----:B------:R0:W-:Y:S01]  /*1480*/  STL [R1+0x108], R36 ;  /* 0x0001082401007387 */ /* 0x0001e20000100800 */
[C---:B------:R-:W-:Y:S02]  /*1490*/  VIADD R14, R0.reuse, 0xa8 ;  /* 0x000000a8000e7836 */ /* 0x040fe40000000000 */
[C---:B------:R-:W-:Y:S01]  /*14a0*/  VIADD R13, R0.reuse, 0xb0 ;  /* 0x000000b0000d7836 */ /* 0x040fe20000000000 */
[----:B------:R-:W-:Y:S01]  /*14b0*/  STL [R1+0x104], R35 ;  /* 0x0001042301007387 */ /* 0x000fe20000100800 */
[C---:B------:R-:W-:Y:S01]  /*14c0*/  VIADD R12, R0.reuse, 0xb8 ;  /* 0x000000b8000c7836 */ /* 0x040fe20000000000 */
[----:B-1----:R-:W-:Y:S01]  /*14d0*/  SHF.R.S32.HI R40, RZ, 0x1f, R40 ;  /* 0x0000001fff287819 */ /* 0x002fe20000011428 */
[C---:B------:R-:W-:Y:S01]  /*14e0*/  VIADD R9, R0.reuse, 0xc8 ;  /* 0x000000c800097836 */ /* 0x040fe20000000000 */
[----:B------:R1:W-:Y:S01]  /*14f0*/  STL [R1+0x100], R34 ;  /* 0x0001002201007387 */ /* 0x0003e20000100800 */
[C---:B------:R-:W-:Y:S01]  /*1500*/  VIADD R8, R0.reuse, 0xd0 ;  /* 0x000000d000087836 */ /* 0x040fe20000000000 */
[----:B0-----:R-:W-:Y:S01]  /*1510*/  SHF.R.S32.HI R36, RZ, 0x1f, R36 ;  /* 0x0000001fff247819 */ /* 0x001fe20000011424 */
[C---:B------:R-:W-:Y:S01]  /*1520*/  VIADD R5, R0.reuse, 0xd8 ;  /* 0x000000d800057836 */ /* 0x040fe20000000000 */
[----:B------:R0:W-:Y:S01]  /*1530*/  STL [R1+0xfc], R33 ;  /* 0x0000fc2101007387 */ /* 0x0001e20000100800 */
[----:B------:R-:W-:-:S02]  /*1540*/  VIADD R4, R0, 0xe0 ;  /* 0x000000e000047836 */ /* 0x000fc40000000000 */
[C---:B------:R-:W-:Y:S01]  /*1550*/  VIADD R3, R0.reuse, 0xe8 ;  /* 0x000000e800037836 */ /* 0x040fe20000000000 */
[----:B------:R-:W-:Y:S01]  /*1560*/  STL [R1+0xf8], R32 ;  /* 0x0000f82001007387 */ /* 0x000fe20000100800 */
[C---:B------:R-:W-:Y:S01]  /*1570*/  VIADD R2, R0.reuse, 0xf0 ;  /* 0x000000f000027836 */ /* 0x040fe20000000000 */
[----:B-1----:R-:W-:Y:S01]  /*1580*/  SHF.R.S32.HI R34, RZ, 0x1f, R34 ;  /* 0x0000001fff227819 */ /* 0x002fe20000011422 */
[----:B------:R-:W-:Y:S01]  /*1590*/  VIADD R0, R0, 0xf8 ;  /* 0x000000f800007836 */ /* 0x000fe20000000000 */
[----:B------:R1:W-:Y:S01]  /*15a0*/  STL [R1+0xf4], R31 ;  /* 0x0000f41f01007387 */ /* 0x0003e20000100800 */
[----:B0-----:R-:W-:-:S03]  /*15b0*/  SHF.R.S32.HI R33, RZ, 0x1f, R33 ;  /* 0x0000001fff217819 */ /* 0x001fc60000011421 */
[----:B------:R0:W-:Y:S04]  /*15c0*/  STL [R1+0xf0], R30 ;  /* 0x0000f01e01007387 */ /* 0x0001e80000100800 */
[----:B------:R-:W-:Y:S01]  /*15d0*/  STL [R1+0xec], R29 ;  /* 0x0000ec1d01007387 */ /* 0x000fe20000100800 */
[----:B-1----:R-:W-:-:S03]  /*15e0*/  SHF.R.S32.HI R31, RZ, 0x1f, R31 ;  /* 0x0000001fff1f7819 */ /* 0x002fc6000001141f */
        /* <DEDUP_REMOVED lines=25> */
[----:B------:R-:W-:Y:S01]  /*1780*/  STL [R1+0xac], R4 ;  /* 0x0000ac0401007387 */ /* 0x000fe20000100800 */
[----:B0-----:R-:W-:-:S03]  /*1790*/  SHF.R.S32.HI R8, RZ, 0x1f, R8 ;  /* 0x0000001fff087819 */ /* 0x001fc60000011408 */
        /* <DEDUP_REMOVED lines=43> */
[----:B------:R1:W-:Y:S01]  /*1a50*/  STL [R1+0x12c], R5 ;  /* 0x00012c0501007387 */ /* 0x0003e20000100800 */
[----:B------:R-:W-:-:S03]  /*1a60*/  LEA R0, R6, R11, 0x3 ;  /* 0x0000000b06007211 */ /* 0x000fc600078e18ff */
[----:B------:R1:W-:Y:S04]  /*1a70*/  STL [R1+0x128], R4 ;  /* 0x0001280401007387 */ /* 0x0003e80000100800 */
[----:B------:R1:W-:Y:S04]  /*1a80*/  STL [R1+0x124], R3 ;  /* 0x0001240301007387 */ /* 0x0003e80000100800 */
[----:B------:R1:W-:Y:S04]  /*1a90*/  STL [R1+0x120], R2 ;  /* 0x0001200201007387 */ /* 0x0003e80000100800 */
[----:B------:R1:W-:Y:S02]  /*1aa0*/  STL [R1+0x78], R0 ;  /* 0x0000780001007387 */ /* 0x0003e40000100800 */
.L_x_2696:
[----:B01-3--:R-:W0:Y:S02]  /*1ab0*/  LDC.64 R2, c[0x0][0xc88] ;  /* 0x00032200ff027b82 */ /* 0x00be240000000a00 */
[----:B0-----:R-:W-:-:S05]  /*1ac0*/  IMAD.WIDE R2, R39, 0x4, R2 ;  /* 0x0000000427027825 */ /* 0x001fca00078e0202 */
[----:B--2--5:R-:W2:Y:S01]  /*1ad0*/  LDG.E R30, desc[UR40][R2.64] ;  /* 0x00000028021e7981 */ /* 0x024ea2000c1e1900 */
[----:B------:R-:W-:Y:S05]  /*1ae0*/  YIELD ;  /* 0x0000000000007946 */ /* 0x000fea0003800000 */
[----:B------:R-:W-:Y:S01]  /*1af0*/  ULDC.64 UR4, c[0x0][0xa28] ;  /* 0x00028a0000047ab9 */ /* 0x000fe20000000a00 */
[----:B------:R-:W-:Y:S01]  /*1b00*/  ULDC.64 UR8, c[0x0][0xa18] ;  /* 0x0002860000087ab9 */ /* 0x000fe20000000a00 */
[----:B------:R-:W-:Y:S01]  /*1b10*/  ISETP.NE.U32.AND P1, PT, RZ, UR4, PT ;  /* 0x00000004ff007c0c */ /* 0x000fe2000bf25070 */
[----:B------:R-:W-:Y:S01]  /*1b20*/  IMAD.MOV.U32 R10, RZ, RZ, RZ ;  /* 0x000000ffff0a7224 */ /* 0x000fe200078e00ff */
[----:B------:R-:W-:Y:S01]  /*1b30*/  ULDC.64 UR6, c[0x0][0xa08] ;  /* 0x0002820000067ab9 */ /* 0x000fe20000000a00 */
[----:B------:R-:W-:Y:S01]  /*1b40*/  IMAD.MOV.U32 R27, RZ, RZ, RZ ;  /* 0x000000ffff1b7224 */ /* 0x000fe200078e00ff */
[----:B------:R-:W-:-:S02]  /*1b50*/  ISETP.NE.AND.EX P1, PT, RZ, UR5, PT, P1 ;  /* 0x00000005ff007c0c */ /* 0x000fc4000bf25310 */
[----:B------:R-:W-:-:S04]  /*1b60*/  ISETP.NE.U32.AND P0, PT, RZ, UR6, PT ;  /* 0x00000006ff007c0c */ /* 0x000fc8000bf05070 */
[----:B------:R-:W-:Y:S02]  /*1b70*/  ISETP.NE.AND.EX P0, PT, RZ, UR7, PT, P0 ;  /* 0x00000007ff007c0c */ /* 0x000fe4000bf05300 */
[----:B--2---:R-:W-:Y:S01]  /*1b80*/  SHF.R.S32.HI R0, RZ, 0x1f, R30 ;  /* 0x0000001fff007819 */ /* 0x004fe2000001141e */
[----:B------:R-:W-:-:S04]  /*1b90*/  IMAD.SHL.U32 R32, R30, 0x4, RZ ;  /* 0x000000041e207824 */ /* 0x000fc800078e00ff */
[C---:B------:R-:W-:Y:S01]  /*1ba0*/  @P1 LEA R6, P2, R30.reuse, UR4, 0x2 ;  /* 0x000000041e061c11 */ /* 0x040fe2000f8410ff */
[----:B------:R-:W-:Y:S01]  /*1bb0*/  STL [R1+0x80], R30 ;  /* 0x0000801e01007387 */ /* 0x000fe20000100800 */
[C-C-:B------:R-:W-:Y:S02]  /*1bc0*/  SHF.L.U64.HI R31, R30.reuse, 0x2, R0.reuse ;  /* 0x000000021e1f7819 */ /* 0x140fe40000010200 */
[----:B------:R-:W-:Y:S01]  /*1bd0*/  @P1 LEA.HI.X R7, R30, UR5, R0, 0x2, P2 ;  /* 0x000000051e071c11 */ /* 0x000fe200090f1400 */
[----:B------:R-:W-:Y:S01]  /*1be0*/  ULDC UR4, c[0x0][0x288] ;  /* 0x0000a20000047ab9 */ /* 0x000fe20000000800 */
[----:B------:R-:W-:Y:S01]  /*1bf0*/  ISETP.NE.U32.AND P2, PT, RZ, UR8, PT ;  /* 0x00000008ff007c0c */ /* 0x000fe2000bf45070 */
[----:B------:R0:W-:Y:S01]  /*1c00*/  STL [R1+0x90], R0 ;  /* 0x0000900001007387 */ /* 0x0001e20000100800 */
[----:B------:R-:W-:Y:S02]  /*1c10*/  IADD3 R4, P3, R32, UR6, RZ ;  /* 0x0000000620047c10 */ /* 0x000fe4000ff7e0ff */
[----:B------:R-:W-:Y:S01]  /*1c20*/  ISETP.NE.AND.EX P2, PT, RZ, UR9, PT, P2 ;  /* 0x00000009ff007c0c */ /* 0x000fe2000bf45320 */
[----:B------:R1:W5:Y:S01]  /*1c30*/  @P1 LDG.E R10, desc[UR40][R6.64] ;  /* 0x00000028060a1981 */ /* 0x000362000c1e1900 */
[----:B------:R-:W-:-:S03]  /*1c40*/  IADD3.X R5, R31, UR7, RZ, P3, !PT ;  /* 0x000000071f057c10 */ /* 0x000fc60009ffe4ff */
[----:B------:R1:W-:Y:S01]  /*1c50*/  STL [R1+0x88], R32 ;  /* 0x0000882001007387 */ /* 0x0003e20000100800 */
[----:B0-----:R-:W-:Y:S01]  /*1c60*/  IMAD.U32 R0, RZ, RZ, UR4 ;  /* 0x00000004ff007e24 */ /* 0x001fe2000f8e00ff */
[----:B------:R-:W-:Y:S02]  /*1c70*/  ULDC.64 UR4, c[0x0][0x418] ;  /* 0x0001060000047ab9 */ /* 0x000fe40000000a00 */
[----:B------:R1:W5:Y:S04]  /*1c80*/  @P0 LDG.E R27, desc[UR40][R4.64] ;  /* 0x00000028041b0981 */ /* 0x000368000c1e1900 */
[----:B------:R-:W-:Y:S01]  /*1c90*/  @P2 IADD3 R8, P1, R32, UR8, RZ ;  /* 0x0000000820082c10 */ /* 0x000fe2000ff3e0ff */
[----:B------:R1:W-:Y:S03]  /*1ca0*/  STL [R1+0x8c], R31 ;  /* 0x00008c1f01007387 */ /* 0x0003e60000100800 */
[----:B------:R-:W-:-:S05]  /*1cb0*/  @P2 IADD3.X R9, R31, UR9, RZ, P1, !PT ;  /* 0x000000091f092c10 */ /* 0x000fca0008ffe4ff */
[----:B------:R-:W2:Y:S01]  /*1cc0*/  @P2 LDG.E R0, desc[UR40][R8.64] ;  /* 0x0000002808002981 */ /* 0x000ea2000c1e1900 */
[----:B------:R-:W-:-:S03]  /*1cd0*/  UISETP.NE.U32.AND UP0, UPT, UR4, URZ, UPT ;  /* 0x0000003f0400728c */ /* 0x000fc6000bf05070 */
[----:B------:R-:W-:Y:S01]  /*1ce0*/  ULDC UR4, c[0x0][0x424] ;  /* 0x0001090000047ab9 */ /* 0x000fe20000000800 */
[----:B------:R-:W-:-:S03]  /*1cf0*/  UISETP.NE.AND.EX UP0, UPT, UR5, URZ, UPT, UP0 ;  /* 0x0000003f0500728c */ /* 0x000fc6000bf05300 */
[----:B------:R-:W-:Y:S01]  /*1d00*/  ULDC UR5, c[0x0][0x2f0] ;  /* 0x0000bc0000057ab9 */ /* 0x000fe20000000800 */
[----:B------:R-:W-:-:S04]  /*1d10*/  USEL UR4, UR4, 0x1, UP0 ;  /* 0x0000000104047887 */ /* 0x000fc80008000000 */
[----:B------:R-:W-:-:S03]  /*1d20*/  UIMAD UR4, UR4, UR5, URZ ;  /* 0x00000005040472a4 */ /* 0x000fc6000f8e023f */
[----:B------:R-:W-:Y:S02]  /*1d30*/  ULDC UR5, c[0x0][0x348] ;  /* 0x0000d20000057ab9 */ /* 0x000fe40000000800 */
[----:B------:R-:W-:Y:S02]  /*1d40*/  IMAD.U32 R2, RZ, RZ, UR5 ;  /* 0x00000005ff027e24 */ /* 0x000fe4000f8e00ff */
[----:B------:R-:W-:Y:S01]  /*1d50*/  IMAD.U32 R28, RZ, RZ, UR4 ;  /* 0x00000004ff1c7e24 */ /* 0x000fe2000f8e00ff */
[----:B--2---:R1:W-:Y:S01]  /*1d60*/  STL [R1+0x38], R0 ;  /* 0x0000380001007387 */ /* 0x0043e20000100800 */
[----:B------:R-:W-:Y:S01]  /*1d70*/  IMAD.MOV.U32 R12, RZ, RZ, R0 ;  /* 0x000000ffff0c7224 */ /* 0x000fe200078e0000 */
[----:B----4-:R-:W-:Y:S06]  /*1d80*/  @P2 BRA `(.L_x_2477) ;  /* 0x0000000000282947 */ /* 0x010fec0003800000 */
[----:B------:R-:W-:Y:S02]  /*1d90*/  ULDC.64 UR4, c[0x0][0xa00] ;  /* 0x0002800000047ab9 */ /* 0x000fe40000000a00 */
[----:B------:R-:W-:-:S04]  /*1da0*/  ISETP.NE.U32.AND P1, PT, RZ, UR4, PT ;  /* 0x00000004ff007c0c */ /* 0x000fc8000bf25070 */
[----:B------:R-:W-:-:S13]  /*1db0*/  ISETP.NE.AND.EX P1, PT, RZ, UR5, PT, P1 ;  /* 0x00000005ff007c0c */ /* 0x000fda000bf25310 */
[----:B------:R-:W-:Y:S05]  /*1dc0*/  @!P1 BRA `(.L_x_2477) ;  /* 0x0000000000189947 */ /* 0x000fea0003800000 */
[----:B-1----:R-:W0:Y:S02]  /*1dd0*/  LDC.64 R6, c[0x0][0xa00] ;  /* 0x00028000ff067b82 */ /* 0x002e240000000a00 */
[----:B0-----:R-:W-:-:S05]  /*1de0*/  IMAD.WIDE R6, R30, 0x4, R6 ;  /* 0x000000041e067825 */ /* 0x001fca00078e0206 */
[----:B------:R-:W2:Y:S04]  /*1df0*/  LDG.E R0, desc[UR40][R6.64] ;  /* 0x0000002806007981 */ /* 0x000ea8000c1e1900 */
[----:B------:R-:W2:Y:S02]  /*1e00*/  LDG.E R3, desc[UR40][R6.64+0x4] ;  /* 0x0000042806037981 */ /* 0x000ea4000c1e1900 */
[----:B--2---:R-:W-:-:S05]  /*1e10*/  IADD3 R12, -R0, R3, RZ ;  /* 0x00000003000c7210 */ /* 0x004fca0007ffe1ff */
[----:B------:R0:W-:Y:S02]  /*1e20*/  STL [R1+0x38], R12 ;  /* 0x0000380c01007387 */ /* 0x0001e40000100800 */
.L_x_2477:
[C---:B------:R-:W-:Y:S01]  /*1e30*/  LOP3.LUT R29, R38.reuse, 0xffff, RZ, 0xc0, !PT ;  /* 0x0000ffff261d7812 */ /* 0x040fe200078ec0ff */
[----:B------:R-:W-:Y:S01]  /*1e40*/  ULDC.64 UR4, c[0x0][0xa20] ;  /* 0x0002880000047ab9 */ /* 0x000fe20000000a00 */
[C---:B------:R-:W-:Y:S02]  /*1e50*/  LOP3.LUT R3, R38.reuse, 0xff000000, RZ, 0xc0, !PT ;  /* 0xff00000026037812 */ /* 0x040fe400078ec0ff */
[----:B------:R-:W-:Y:S01]  /*1e60*/  ISETP.NE.U32.AND P1, PT, RZ, UR4, PT ;  /* 0x00000004ff007c0c */ /* 0x000fe2000bf25070 */
[----:B------:R2:W-:Y:S01]  /*1e70*/  STL [R1+0x60], R29 ;  /* 0x0000601d01007387 */ /* 0x0005e20000100800 */
[----:B-1----:R-:W-:Y:S02]  /*1e80*/  LOP3.LUT R0, R38, 0xff0000, RZ, 0xc0, !PT ;  /* 0x00ff000026007812 */ /* 0x002fe400078ec0ff */
[----:B------:R-:W-:Y:S02]  /*1e90*/  ISETP.NE.AND.EX P1, PT, RZ, UR5, PT, P1 ;  /* 0x00000005ff007c0c */ /* 0x000fe4000bf25310 */
[----:B------:R-:W-:-:S04]  /*1ea0*/  SHF.R.U32.HI R3, RZ, 0x8, R3 ;  /* 0x00000008ff037819 */ /* 0x000fc80000011603 */
[----:B------:R-:W-:-:S07]  /*1eb0*/  LEA.HI R11, R0, R3, RZ, 0x10 ;  /* 0x00000003000b7211 */ /* 0x000fce00078f80ff */
[----:B--2---:R-:W-:Y:S05]  /*1ec0*/  @!P1 BRA `(.L_x_2478) ;  /* 0x0000000000109947 */ /* 0x004fea0003800000 */
[----:B------:R-:W-:-:S04]  /*1ed0*/  IADD3 R4, P0, R32, UR4, RZ ;  /* 0x0000000420047c10 */ /* 0x000fc8000ff1e0ff */
[----:B------:R-:W-:-:S05]  /*1ee0*/  IADD3.X R5, R31, UR5, RZ, P0, !PT ;  /* 0x000000051f057c10 */ /* 0x000fca00087fe4ff */
[----:B------:R1:W5:Y:S01]  /*1ef0*/  LDG.E R28, desc[UR40][R4.64] ;  /* 0x00000028041c7981 */ /* 0x000362000c1e1900 */
[----:B------:R-:W-:Y:S05]  /*1f00*/  BRA `(.L_x_2479) ;  /* 0x0000000000107947 */ /* 0x000fea0003800000 */
.L_x_2478:
[----:B------:R-:W-:Y:S05]  /*1f10*/  @!P0 BRA `(.L_x_2479) ;  /* 0x00000000000c8947 */ /* 0x000fea0003800000 */
[----:B------:R-:W2:Y:S04]  /*1f20*/  LDG.E R3, desc[UR40][R4.64] ;  /* 0x0000002804037981 */ /* 0x000ea8000c1e1900 */
[----:B------:R-:W2:Y:S02]  /*1f30*/  LDG.E R28, desc[UR40][R4.64+0x4] ;  /* 0x00000428041c7981 */ /* 0x000ea4000c1e1900 */
[----:B--2---:R-:W-:-:S07]  /*1f40*/  IMAD.IADD R28, R28, 0x1, -R3 ;  /* 0x000000011c1c7824 */ /* 0x004fce00078e0a03 */
.L_x_2479:
[----:B------:R-:W-:Y:S01]  /*1f50*/  ULDC.64 UR4, c[0x0][0xa10] ;  /* 0x0002840000047ab9 */ /* 0x000fe20000000a00 */
[----:B------:R-:W2:Y:S01]  /*1f60*/  LDC R8, c[0x0][0x448] ;  /* 0x00011200ff087b82 */ /* 0x000ea20000000800 */
[----:B------:R-:W-:-:S04]  /*1f70*/  ISETP.NE.U32.AND P0, PT, RZ, UR4, PT ;  /* 0x00000004ff007c0c */ /* 0x000fc8000bf05070 */
[----:B------:R-:W-:Y:S01]  /*1f80*/  ISETP.NE.AND.EX P0, PT, RZ, UR5, PT, P0 ;  /* 0x00000005ff007c0c */ /* 0x000fe2000bf05300 */
[----:B------:R-:W-:-:S12]  /*1f90*/  ULDC.64 UR4, c[0x0][0xa30] ;  /* 0x00028c0000047ab9 */ /* 0x000fd80000000a00 */
[----:B------:R-:W3:Y:S02]  /*1fa0*/  @P0 LDC.64 R6, c[0x0][0xa10] ;  /* 0x00028400ff060b82 */ /* 0x000ee40000000a00 */
[----:B---3--:R-:W-:-:S05]  /*1fb0*/  @P0 IMAD.WIDE R6, R30, 0x4, R6 ;  /* 0x000000041e060825 */ /* 0x008fca00078e0206 */
[----:B------:R-:W3:Y:S04]  /*1fc0*/  @P0 LDG.E R0, desc[UR40][R6.64] ;  /* 0x0000002806000981 */ /* 0x000ee8000c1e1900 */
[----:B------:R4:W3:Y:S01]  /*1fd0*/  @P0 LDG.E R3, desc[UR40][R6.64+0x4] ;  /* 0x0000042806030981 */ /* 0x0008e2000c1e1900 */
[----:B------:R-:W-:Y:S01]  /*1fe0*/  ISETP.NE.U32.AND P1, PT, RZ, UR4, PT ;  /* 0x00000004ff007c0c */ /* 0x000fe2000bf25070 */
[----:B-----5:R-:W-:-:S03]  /*1ff0*/  IMAD.MOV.U32 R24, RZ, RZ, R28 ;  /* 0x000000ffff187224 */ /* 0x020fc600078e001c */
[----:B------:R-:W-:-:S13]  /*2000*/  ISETP.NE.AND.EX P1, PT, RZ, UR5, PT, P1 ;  /* 0x00000005ff007c0c */ /* 0x000fda000bf25310 */
[----:B-1----:R-:W-:-:S04]  /*2010*/  @P1 IADD3 R4, P2, R32, UR4, RZ ;  /* 0x0000000420041c10 */ /* 0x002fc8000ff5e0ff */
[----:B------:R-:W-:-:S05]  /*2020*/  @P1 IADD3.X R5, R31, UR5, RZ, P2, !PT ;  /* 0x000000051f051c10 */ /* 0x000fca00097fe4ff */
[----:B------:R1:W5:Y:S01]  /*2030*/  @P1 LDG.E R24, desc[UR40][R4.64] ;  /* 0x0000002804181981 */ /* 0x000362000c1e1900 */
[----:B--2---:R-:W-:Y:S01]  /*2040*/  ISETP.NE.AND P1, PT, R8, 0x1, PT ;  /* 0x000000010800780c */ /* 0x004fe20003f25270 */
[----:B------:R-:W-:Y:S01]  /*2050*/  IMAD.SHL.U32 R13, R37, 0x80, RZ ;  /* 0x00000080250d7824 */ /* 0x000fe200078e00ff */
[----:B------:R-:W-:Y:S03]  /*2060*/  BSSY B0, `(.L_x_2480) ;  /* 0x0000039000007945 */ /* 0x000fe60003800000 */
[----:B----4-:R-:W-:Y:S01]  /*2070*/  VIADD R6, R13, 0x7f ;  /* 0x0000007f0d067836 */ /* 0x010fe20000000000 */
[----:B------:R2:W-:Y:S07]  /*2080*/  STL [R1+0x34], R13 ;  /* 0x0000340d01007387 */ /* 0x0005ee0000100800 */
[----:B------:R-:W4:Y:S01]  /*2090*/  @P1 LDC R9, c[0x0][0x44c] ;  /* 0x00011300ff091b82 */ /* 0x000f220000000800 */
[----:B--2---:R-:W-:-:S07]  /*20a0*/  IMAD.IADD R13, R28, 0x1, -R10 ;  /* 0x000000011c0d7824 */ /* 0x004fce00078e0a0a */
[----:B------:R-:W2:Y:S01]  /*20b0*/  @P1 LDC R7, c[0x0][0x450] ;  /* 0x00011400ff071b82 */ /* 0x000ea20000000800 */
[----:B---3--:R-:W-:Y:S02]  /*20c0*/  @P0 IMAD.IADD R2, R3, 0x1, -R0 ;  /* 0x0000000103020824 */ /* 0x008fe400078e0a00 */
[----:B----4-:R-:W-:-:S04]  /*20d0*/  @P1 IMAD.HI.U32 R0, R6, R9, RZ ;  /* 0x0000000906001227 */ /* 0x010fc800078e00ff */
[----:B-1----:R-:W-:Y:S01]  /*20e0*/  IMAD.IADD R4, R13, 0x1, R2 ;  /* 0x000000010d047824 */ /* 0x002fe200078e0202 */
[----:B--2---:R-:W-:-:S04]  /*20f0*/  @P1 SHF.R.U32.HI R6, RZ, R7, R0 ;  /* 0x00000007ff061219 */ /* 0x004fc80000011600 */
[C---:B------:R-:W-:Y:S01]  /*2100*/  IADD3 R124, R4.reuse, 0x80, -R12 ;  /* 0x00000080047c7810 */ /* 0x040fe20007ffe80c */
[----:B------:R1:W-:Y:S01]  /*2110*/  STL [R1+0x3c], R4 ;  /* 0x00003c0401007387 */ /* 0x0003e20000100800 */
[----:B------:R-:W-:Y:S02]  /*2120*/  IADD3 R0, R4, 0x7f, RZ ;  /* 0x0000007f04007810 */ /* 0x000fe40007ffe0ff */
[----:B0-----:R-:W-:Y:S01]  /*2130*/  LOP3.LUT R12, R11, 0xff, RZ, 0xc0, !PT ;  /* 0x000000ff0b0c7812 */ /* 0x001fe200078ec0ff */
[----:B------:R-:W-:Y:S01]  /*2140*/  IMAD.IADD R6, R124, 0x1, R6 ;  /* 0x000000017c067824 */ /* 0x000fe200078e0206 */
[----:B------:R-:W-:-:S03]  /*2150*/  SHF.R.S32.HI R3, RZ, 0x1f, R0 ;  /* 0x0000001fff037819 */ /* 0x000fc60000011400 */
[----:B------:R0:W-:Y:S01]  /*2160*/  STL [R1+0x9c], R12 ;  /* 0x00009c0c01007387 */ /* 0x0001e20000100800 */
[----:B------:R-:W-:Y:S02]  /*2170*/  SHF.R.S32.HI R5, RZ, 0x1f, R6 ;  /* 0x0000001fff057819 */ /* 0x000fe40000011406 */
[----:B------:R-:W-:Y:S02]  /*2180*/  LEA.HI R3, R3, R0, RZ, 0x7 ;  /* 0x0000000003037211 */ /* 0x000fe400078f38ff */
[----:B------:R-:W-:Y:S02]  /*2190*/  LEA.HI R5, R5, R6, RZ, 0x7 ;  /* 0x0000000605057211 */ /* 0x000fe400078f38ff */
[----:B-1----:R-:W-:Y:S02]  /*21a0*/  SHF.R.U32.HI R4, RZ, 0x10, R11 ;  /* 0x00000010ff047819 */ /* 0x002fe4000001160b */
[----:B------:R-:W-:Y:S02]  /*21b0*/  SHF.R.S32.HI R125, RZ, 0x7, R3 ;  /* 0x00000007ff7d7819 */ /* 0x000fe40000011403 */
[----:B------:R-:W-:Y:S01]  /*21c0*/  SHF.R.S32.HI R0, RZ, 0x7, R5 ;  /* 0x00000007ff007819 */ /* 0x000fe20000011405 */
[----:B------:R0:W-:Y:S03]  /*21d0*/  STL [R1+0x84], R4 ;  /* 0x0000840401007387 */ /* 0x0001e60000100800 */
[----:B------:R-:W-:Y:S01]  /*21e0*/  VIMNMX R9, R125, R0, PT ;  /* 0x000000007d097248 */ /* 0x000fe20003fe0100 */
[----:B------:R-:W-:-:S03]  /*21f0*/  IMAD.MOV.U32 R0, RZ, RZ, RZ ;  /* 0x000000ffff007224 */ /* 0x000fc600078e00ff */
[----:B------:R-:W-:-:S13]  /*2200*/  ISETP.GE.AND P0, PT, R9, 0x1, PT ;  /* 0x000000010900780c */ /* 0x000fda0003f06270 */
[----:B0-----:R-:W-:Y:S05]  /*2210*/  @!P0 BRA `(.L_x_2481) ;  /* 0x0000000000748947 */ /* 0x001fea0003800000 */
[----:B------:R-:W-:Y:S01]  /*2220*/  ISETP.NE.AND P0, PT, R4, RZ, PT ;  /* 0x000000ff0400720c */ /* 0x000fe20003f05270 */
[----:B------:R-:W-:-:S03]  /*2230*/  ULDC UR4, c[0x0][0x9f0] ;  /* 0x00027c0000047ab9 */ /* 0x000fc60000000800 */
[----:B------:R-:W-:-:S04]  /*2240*/  SEL R10, R4, UR4, P0 ;  /* 0x00000004040a7c07 */ /* 0x000fc80008000000 */
[-C--:B------:R-:W-:Y:S02]  /*2250*/  IABS R6, R10.reuse ;  /* 0x0000000a00067213 */ /* 0x080fe40000000000 */
[----:B------:R-:W-:Y:S02]  /*2260*/  IADD3 R0, R10, -0x1, R9 ;  /* 0xffffffff0a007810 */ /* 0x000fe40007ffe009 */
[----:B------:R-:W0:Y:S01]  /*2270*/  I2F.RP R3, R6 ;  /* 0x0000000600037306 */ /* 0x000e220000209400 */
[----:B------:R-:W-:Y:S02]  /*2280*/  IABS R11, R10 ;  /* 0x0000000a000b7213 */ /* 0x000fe40000000000 */
        /* <DEDUP_REMOVED lines=10> */
[----:B------:R-:W-:-:S06]  /*2330*/  IMAD.HI.U32 R5, R5, R7, R4 ;  /* 0x0000000705057227 */ /* 0x000fcc00078e0004 */
        /* <DEDUP_REMOVED lines=8> */
[----:B------:R-:W-:-:S04]  /*23c0*/  IMAD.MOV.U32 R0, RZ, RZ, R5 ;  /* 0x000000ffff007224 */ /* 0x000fc800078e0005 */
[----:B------:R-:W-:Y:S01]  /*23d0*/  @!P2 IMAD.MOV R0, RZ, RZ, -R0 ;  /* 0x000000ffff00a224 */ /* 0x000fe200078e0a00 */
[----:B------:R-:W-:-:S07]  /*23e0*/  @!P1 LOP3.LUT R0, RZ, R10, RZ, 0x33, !PT ;  /* 0x0000000aff009212 */ /* 0x000fce00078e33ff */
.L_x_2481:
[----:B------:R-:W-:Y:S05]  /*23f0*/  BSYNC B0 ;  /* 0x0000000000007941 */ /* 0x000fea0003800000 */
.L_x_2480:
        /* <DEDUP_REMOVED lines=23> */
[----:B------:R-:W-:Y:S01]  /*2570*/  IMAD.U32 R4, RZ, RZ, UR4 ;  /* 0x00000004ff047e24 */ /* 0x000fe2000f8e00ff */
[----:B------:R-:W-:Y:S01]  /*2580*/  MOV R12, 0x1 ;  /* 0x00000001000c7802 */ /* 0x000fe20000000f00 */
        /* <DEDUP_REMOVED lines=8> */
[----:B------:R-:W-:-:S07]  /*2610*/  IMAD.MOV.U32 R13, RZ, RZ, RZ ;  /* 0x000000ffff0d7224 */ /* 0x000fce00078e00ff */
[----:B------:R-:W-:-:S07]  /*2620*/  LEPC R20, `(.L_x_2484) ;  /* 0x000000001014794e */ /* 0x000fce0000000000 */
[----:B0----5:R-:W-:Y:S05]  /*2630*/  CALL.ABS.NOINC R14 ;  /* 0x000000000e007343 */ /* 0x021fea0003c00000 */
.L_x_2484:
[----:B------:R-:W-:Y:S05]  /*2640*/  BSYNC B6 ;  /* 0x0000000000067941 */ /* 0x000fea0003800000 */
.L_x_2483:
[----:B------:R-:W-:Y:S01]  /*2650*/  VIADD R0, R18, 0x10400 ;  /* 0x0001040012007836 */ /* 0x000fe20000000000 */
[----:B------:R-:W-:Y:S04]  /*2660*/  BSSY B6, `(.L_x_2485) ;  /* 0x0000013000067945 */ /* 0x000fe80003800000 */
[----:B------:R-:W-:-:S13]  /*2670*/  LOP3.LUT P0, RZ, R0, 0x3ff, RZ, 0xc0, !PT ;  /* 0x000003ff00ff7812 */ /* 0x000fda000780c0ff */
[----:B------:R-:W-:Y:S05]  /*2680*/  @!P0 BRA `(.L_x_2486) ;  /* 0x0000000000408947 */ /* 0x000fea0003800000 */
[----:B------:R-:W-:Y:S01]  /*2690*/  MOV R14, 0x0 ;  /* 0x00000000000e7802 */ /* 0x000fe20000000f00 */
[----:B------:R-:W-:Y:S01]  /*26a0*/  ULDC.64 UR4, c[0x4][0xc0] ;  /* 0x0100300000047ab9 */ /* 0x000fe20000000a00 */
[----:B------:R-:W-:Y:S01]  /*26b0*/  ULDC.64 UR6, c[0x4][0x20] ;  /* 0x0100080000067ab9 */ /* 0x000fe20000000a00 */
[----:B------:R-:W-:Y:S01]  /*26c0*/  IMAD.U32 R4, RZ, RZ, UR4 ;  /* 0x00000004ff047e24 */ /* 0x000fe2000f8e00ff */
        /* <DEDUP_REMOVED lines=12> */
.L_x_2486:
[----:B------:R-:W-:Y:S05]  /*2790*/  BSYNC B6 ;  /* 0x0000000000067941 */ /* 0x000fea0003800000 */
.L_x_2485:
[----:B------:R-:W2:Y:S01]  /*27a0*/  LDL.LU R8, [R1+0x10] ;  /* 0x0000100001087983 */ /* 0x000ea20000300800 */
[----:B------:R-:W-:Y:S01]  /*27b0*/  ULDC.64 UR4, c[0x0][0x9f8] ;  /* 0x00027e0000047ab9 */ /* 0x000fe20000000a00 */
[----:B------:R-:W-:Y:S01]  /*27c0*/  IMAD.MOV.U32 R0, RZ, RZ, R30 ;  /* 0x000000ffff007224 */ /* 0x000fe200078e001e */
[----:B------:R-:W-:Y:S01]  /*27d0*/  ISETP.NE.U32.AND P0, PT, RZ, UR4, PT ;  /* 0x00000004ff007c0c */ /* 0x000fe2000bf05070 */
[----:B------:R-:W0:Y:S01]  /*27e0*/  LDC R41, c[0x0][0x3f4] ;  /* 0x0000fd00ff297b82 */ /* 0x000e220000000800 */
[----:B------:R-:W1:Y:S02]  /*27f0*/  S2R R20, SR_TID.X ;  /* 0x0000000000147919 */ /* 0x000e640000002100 */
[----:B------:R-:W-:Y:S01]  /*2800*/  ISETP.NE.AND.EX P0, PT, RZ, UR5, PT, P0 ;  /* 0x00000005ff007c0c */ /* 0x000fe2000bf05300 */
[----:B------:R-:W-:Y:S01]  /*2810*/  IMAD.IADD R46, R27, 0x1, R28 ;  /* 0x000000011b2e7824 */ /* 0x000fe200078e021c */
[----:B------:R-:W3:Y:S03]  /*2820*/  LDL R21, [R1+0x6c] ;  /* 0x00006c0001157983 */ /* 0x000ee60000100800 */
[----:B------:R-:W4:Y:S01]  /*2830*/  LDC.64 R102, c[0x0][0x300] ;  /* 0x0000c000ff667b82 */ /* 0x000f220000000a00 */
[----:B------:R-:W3:Y:S07]  /*2840*/  LDL R28, [R1+0x70] ;  /* 0x00007000011c7983 */ /* 0x000eee0000100800 */
[----:B------:R-:W-:Y:S01]  /*2850*/  @P0 IADD3 R4, P1, R32, UR4, RZ ;  /* 0x0000000420040c10 */ /* 0x000fe2000ff3e0ff */
[----:B------:R-:W2:Y:S03]  /*2860*/  LDC.64 R12, c[0x0][0x3f8] ;  /* 0x0000fe00ff0c7b82 */ /* 0x000ea60000000a00 */
[----:B------:R-:W-:Y:S01]  /*2870*/  @P0 IADD3.X R5, R31, UR5, RZ, P1, !PT ;  /* 0x000000051f050c10 */ /* 0x000fe20008ffe4ff */
[----:B------:R-:W-:-:S04]  /*2880*/  ULDC.64 UR4, c[0x0][0xa08] ;  /* 0x0002820000047ab9 */ /* 0x000fc80000000a00 */
[----:B------:R4:W3:Y:S01]  /*2890*/  @P0 LDG.E R0, desc[UR40][R4.64] ;  /* 0x0000002804000981 */ /* 0x0008e2000c1e1900 */
[----:B0-----:R-:W-:Y:S02]  /*28a0*/  ISETP.GE.AND P2, PT, R16, R41, PT ;  /* 0x000000291000720c */ /* 0x001fe40003f46270 */
[----:B-1----:R-:W-:Y:S02]  /*28b0*/  SHF.R.U32.HI R31, RZ, 0x7, R20 ;  /* 0x00000007ff1f7819 */ /* 0x002fe40000011614 */
[----:B------:R-:W3:Y:S01]  /*28c0*/  LDL R20, [R1+0x68] ;  /* 0x0000680001147983 */ /* 0x000ee20000100800 */
[----:B------:R-:W-:Y:S01]  /*28d0*/  SHF.R.S32.HI R35, RZ, 0x1f, R46 ;  /* 0x0000001fff237819 */ /* 0x000fe2000001142e */
[----:B----4-:R-:W-:-:S04]  /*28e0*/  IMAD.WIDE.U32 R4, R46, R102, RZ ;  /* 0x000000662e047225 */ /* 0x010fc800078e00ff */
[----:B------:R-:W-:Y:S01]  /*28f0*/  IMAD R6, R35, R102, RZ ;  /* 0x0000006623067224 */ /* 0x000fe200078e02ff */
[----:B------:R-:W-:-:S03]  /*2900*/  ISETP.NE.U32.AND P0, PT, RZ, UR4, PT ;  /* 0x00000004ff007c0c */ /* 0x000fc6000bf05070 */
[----:B------:R-:W-:Y:S01]  /*2910*/  IMAD R3, R46, R103, R6 ;  /* 0x000000672e037224 */ /* 0x000fe200078e0206 */
[----:B------:R-:W-:Y:S01]  /*2920*/  ISETP.NE.AND.EX P0, PT, RZ, UR5, PT, P0 ;  /* 0x00000005ff007c0c */ /* 0x000fe2000bf05300 */
[----:B------:R-:W-:Y:S01]  /*2930*/  ULDC.64 UR4, c[0x0][0x308] ;  /* 0x0000c20000047ab9 */ /* 0x000fe20000000a00 */
[----:B------:R-:W-:Y:S01]  /*2940*/  ISETP.NE.AND P6, PT, R31, 0x1, PT ;  /* 0x000000011f00780c */ /* 0x000fe20003fc5270 */
[----:B------:R-:W-:Y:S01]  /*2950*/  IMAD.IADD R5, R5, 0x1, R3 ;  /* 0x0000000105057824 */ /* 0x000fe200078e0203 */
[----:B------:R-:W0:Y:S01]  /*2960*/  LDC.64 R6, c[0x0][0x408] ;  /* 0x00010200ff067b82 */ /* 0x000e220000000a00 */
[----:B--2---:R-:W-:-:S04]  /*2970*/  LOP3.LUT R8, R8, 0xfffffffd, RZ, 0xc0, !PT ;  /* 0xfffffffd08087812 */ /* 0x004fc800078ec0ff */
[----:B------:R-:W-:-:S05]  /*2980*/  @P2 LOP3.LUT R8, R8, 0x2, RZ, 0xfc, !PT ;  /* 0x0000000208082812 */ /* 0x000fca00078efcff */
[----:B------:R1:W-:Y:S04]  /*2990*/  STL [R1+0x10], R8 ;  /* 0x0000100801007387 */ /* 0x0003e80000100800 */
[----:B------:R-:W2:Y:S01]  /*29a0*/  LDL R15, [R1+0x64] ;  /* 0x00006400010f7983 */ /* 0x000ea20000100800 */
[----:B------:R-:W-:-:S04]  /*29b0*/  IMAD.WIDE.U32 R4, R29, UR4, R4 ;  /* 0x000000041d047c25 */ /* 0x000fc8000f8e0004 */
[----:B------:R-:W-:Y:S01]  /*29c0*/  IMAD R101, R29, UR5, R5 ;  /* 0x000000051d657c24 */ /* 0x000fe2000f8e0205 */
[----:B------:R-:W-:Y:S01]  /*29d0*/  ULDC.64 UR4, c[0x0][0x310] ;  /* 0x0000c40000047ab9 */ /* 0x000fe20000000a00 */
[----:B------:R-:W-:Y:S01]  /*29e0*/  IMAD.MOV.U32 R100, RZ, RZ, R4 ;  /* 0x000000ffff647224 */ /* 0x000fe200078e0004 */
[----:B---3--:R-:W-:-:S04]  /*29f0*/  SHF.R.S32.HI R3, RZ, 0x1f, R0 ;  /* 0x0000001fff037819 */ /* 0x008fc80000011400 */
[----:B------:R-:W-:Y:S02]  /*2a00*/  SEL R3, R3, RZ, !P0 ;  /* 0x000000ff03037207 */ /* 0x000fe40004000000 */
[----:B------:R-:W-:-:S03]  /*2a10*/  SEL R98, R0, RZ, !P0 ;  /* 0x000000ff00627207 */ /* 0x000fc60004000000 */
[----:B------:R-:W-:Y:S02]  /*2a20*/  IMAD R43, R3, UR4, RZ ;  /* 0x00000004032b7c24 */ /* 0x000fe4000f8e02ff */
[----:B------:R-:W-:-:S04]  /*2a30*/  IMAD.WIDE.U32 R100, R98, UR4, R100 ;  /* 0x0000000462647c25 */ /* 0x000fc8000f8e0064 */
[----:B------:R-:W-:Y:S01]  /*2a40*/  IMAD R43, R98, UR5, R43 ;  /* 0x00000005622b7c24 */ /* 0x000fe2000f8e022b */
[----:B------:R-:W-:Y:S05]  /*2a50*/  @!P6 WARPSYNC.ALL ;  /* 0x000000000000e948 */ /* 0x000fea0003800000 */
[----:B------:R-:W-:Y:S02]  /*2a60*/  ULDC.64 UR4, c[0x0][0x330] ;  /* 0x0000cc0000047ab9 */ /* 0x000fe40000000a00 */
[----:B------:R-:W-:Y:S01]  /*2a70*/  IMAD.WIDE.U32 R4, R29, UR4, R16 ;  /* 0x000000041d047c25 */ /* 0x000fe2000f8e0010 */
[----:B------:R-:W-:-:S03]  /*2a80*/  SHF.R.S32.HI R36, RZ, 0x1f, R19 ;  /* 0x0000001fff247819 */ /* 0x000fc60000011413 */
[----:B------:R-:W-:Y:S01]  /*2a90*/  IMAD R5, R29, UR5, R5 ;  /* 0x000000051d057c24 */ /* 0x000fe2000f8e0205 */
[----:B------:R-:W-:Y:S02]  /*2aa0*/  ULDC.64 UR4, c[0x0][0x338] ;  /* 0x0000ce0000047ab9 */ /* 0x000fe40000000a00 */
[----:B------:R-:W-:Y:S01]  /*2ab0*/  IMAD R49, R3, UR4, RZ ;  /* 0x0000000403317c24 */ /* 0x000fe2000f8e02ff */
[----:B------:R-:W-:Y:S01]  /*2ac0*/  SEL R3, R41, RZ, P2 ;  /* 0x000000ff29037207 */ /* 0x000fe20001000000 */
[----:B------:R-:W-:Y:S02]  /*2ad0*/  IMAD R0, R36, R12, RZ ;  /* 0x0000000c24007224 */ /* 0x000fe400078e02ff */
[C---:B------:R-:W-:Y:S02]  /*2ae0*/  IMAD R49, R98.reuse, UR5, R49 ;  /* 0x0000000562317c24 */ /* 0x040fe4000f8e0231 */
[----:B------:R-:W-:-:S04]  /*2af0*/  IMAD.WIDE.U32 R98, R98, UR4, R4 ;  /* 0x0000000462627c25 */ /* 0x000fc8000f8e0004 */
[C---:B------:R-:W-:Y:S02]  /*2b00*/  VIADD R27, R19.reuse, 0x20 ;  /* 0x00000020131b7836 */ /* 0x040fe40000000000 */
[----:B------:R-:W-:-:S04]  /*2b10*/  IMAD.WIDE.U32 R96, R19, R12, R22 ;  /* 0x0000000c13607225 */ /* 0x000fc800078e0016 */
[----:B------:R-:W-:-:S04]  /*2b20*/  IMAD.WIDE.U32 R94, R19, R12, R16 ;  /* 0x0000000c135e7225 */ /* 0x000fc800078e0010 */
[C---:B------:R-:W-:Y:S01]  /*2b30*/  IMAD.SHL.U32 R32, R19.reuse, 0x80, RZ ;  /* 0x0000008013207824 */ /* 0x040fe200078e00ff */
[C---:B-1----:R-:W-:Y:S01]  /*2b40*/  IADD3 R8, R19.reuse, 0x40, RZ ;  /* 0x0000004013087810 */ /* 0x042fe20007ffe0ff */
[C---:B------:R-:W-:Y:S02]  /*2b50*/  IMAD R5, R19.reuse, R13, R0 ;  /* 0x0000000d13057224 */ /* 0x040fe400078e0200 */
[C---:B------:R-:W-:Y:S02]  /*2b60*/  VIADD R10, R19.reuse, 0x60 ;  /* 0x00000060130a7836 */ /* 0x040fe40000000000 */
[----:B------:R-:W-:Y:S01]  /*2b70*/  VIADD R30, R19, 0x20 ;  /* 0x00000020131e7836 */ /* 0x000fe20000000000 */
[----:B-----5:R-:W-:Y:S01]  /*2b80*/  SHF.R.S32.HI R11, RZ, 0x1f, R24 ;  /* 0x0000001fff0b7819 */ /* 0x020fe20000011418 */
[----:B0-----:R-:W-:Y:S01]  /*2b90*/  IMAD R0, R36, R6, RZ ;  /* 0x0000000624007224 */ /* 0x001fe200078e02ff */
[----:B------:R-:W-:Y:S01]  /*2ba0*/  SHF.L.U64.HI R89, R102, 0x5, R103 ;  /* 0x0000000566597819 */ /* 0x000fe20000010267 */
[----:B------:R-:W-:-:S02]  /*2bb0*/  IMAD.IADD R3, R16, 0x1, R3 ;  /* 0x0000000110037824 */ /* 0x000fc400078e0203 */
[----:B------:R-:W-:-:S04]  /*2bc0*/  IMAD.WIDE.U32 R92, R19, R6, R22 ;  /* 0x00000006135c7225 */ /* 0x000fc800078e0016 */
[----:B------:R-:W-:-:S04]  /*2bd0*/  IMAD.WIDE.U32 R90, R19, R6, R16 ;  /* 0x00000006135a7225 */ /* 0x000fc800078e0010 */
[----:B------:R-:W-:Y:S01]  /*2be0*/  IMAD.SHL.U32 R88, R102, 0x20, RZ ;  /* 0x0000002066587824 */ /* 0x000fe200078e00ff */
[C---:B------:R-:W-:Y:S01]  /*2bf0*/  IADD3 R46, P0, R19.reuse, R46, RZ ;  /* 0x0000002e132e7210 */ /* 0x040fe20007f1e0ff */
[----:B------:R-:W-:Y:S01]  /*2c00*/  IMAD R9, R19, R7, R0 ;  /* 0x0000000713097224 */ /* 0x000fe200078e0200 */
[----:B------:R-:W-:Y:S01]  /*2c10*/  SHF.R.S32.HI R0, RZ, 0x1f, R3 ;  /* 0x0000001fff007819 */ /* 0x000fe20000011403 */
[----:B------:R-:W-:Y:S01]  /*2c20*/  IMAD.SHL.U32 R27, R27, 0x80, RZ ;  /* 0x000000801b1b7824 */ /* 0x000fe200078e00ff */
[----:B------:R-:W-:Y:S01]  /*2c30*/  ULDC UR4, c[0x0][0x2f4] ;  /* 0x0000bd0000047ab9 */ /* 0x000fe20000000800 */
[----:B------:R-:W-:Y:S01]  /*2c40*/  IMAD.SHL.U32 R29, R19, 0x80, RZ ;  /* 0x00000080131d7824 */ /* 0x000fe200078e00ff */
[----:B------:R-:W-:Y:S02]  /*2c50*/  LEA.HI R106, R0, R3, RZ, 0x4 ;  /* 0x00000003006a7211 */ /* 0x000fe400078f20ff */
[----:B------:R-:W-:Y:S02]  /*2c60*/  LOP3.LUT R27, R27, 0x380, RZ, 0xc0, !PT ;  /* 0x000003801b1b7812 */ /* 0x000fe400078ec0ff */
[----:B------:R-:W-:Y:S01]  /*2c70*/  LOP3.LUT R29, R29, 0x380, RZ, 0xc0, !PT ;  /* 0x000003801d1d7812 */ /* 0x000fe200078ec0ff */
[----:B------:R-:W-:Y:S01]  /*2c80*/  IMAD.IADD R95, R5, 0x1, R95 ;  /* 0x00000001055f7824 */ /* 0x000fe200078e025f */
[----:B------:R-:W-:-:S02]  /*2c90*/  IADD3 R97, R97, R5, RZ ;  /* 0x0000000561617210 */ /* 0x000fc40007ffe0ff */
[----:B------:R-:W-:Y:S02]  /*2ca0*/  LEA.HI R4, R0, R3, RZ, 0x7 ;  /* 0x0000000300047211 */ /* 0x000fe400078f38ff */
[--C-:B------:R-:W-:Y:S01]  /*2cb0*/  LOP3.LUT R0, R29, 0x70, R106.reuse, 0xf8, !PT ;  /* 0x000000701d007812 */ /* 0x100fe200078ef86a */
[----:B------:R-:W-:Y:S01]  /*2cc0*/  VIADD R29, R19, 0x40 ;  /* 0x00000040131d7836 */ /* 0x000fe20000000000 */
[----:B------:R-:W-:Y:S01]  /*2cd0*/  LOP3.LUT R5, R27, 0x70, R106, 0xf8, !PT ;  /* 0x000000701b057812 */ /* 0x000fe200078ef86a */
[----:B------:R-:W-:Y:S01]  /*2ce0*/  VIADD R27, R19, 0x60 ;  /* 0x00000060131b7836 */ /* 0x000fe20000000000 */
[----:B------:R-:W-:Y:S01]  /*2cf0*/  LOP3.LUT R32, R32, 0x380, RZ, 0xc0, !PT ;  /* 0x0000038020207812 */ /* 0x000fe200078ec0ff */
[----:B------:R-:W-:Y:S01]  /*2d00*/  IMAD.SHL.U32 R10, R10, 0x80, RZ ;  /* 0x000000800a0a7824 */ /* 0x000fe200078e00ff */
[----:B------:R-:W-:Y:S01]  /*2d10*/  SHF.L.U32 R29, R29, 0x7, RZ ;  /* 0x000000071d1d7819 */ /* 0x000fe200000006ff */
[----:B------:R-:W-:Y:S01]  /*2d20*/  IMAD.SHL.U32 R8, R8, 0x80, RZ ;  /* 0x0000008008087824 */ /* 0x000fe200078e00ff */
[----:B------:R-:W-:Y:S01]  /*2d30*/  SHF.R.U32.HI R32, RZ, 0x3, R32 ;  /* 0x00000003ff207819 */ /* 0x000fe20000011620 */
[----:B------:R-:W-:-:S02]  /*2d40*/  IMAD.SHL.U32 R27, R27, 0x80, RZ ;  /* 0x000000801b1b7824 */ /* 0x000fc400078e00ff */
[----:B------:R-:W-:Y:S01]  /*2d50*/  IMAD.SHL.U32 R30, R30, 0x80, RZ ;  /* 0x000000801e1e7824 */ /* 0x000fe200078e00ff */
[----:B------:R-:W-:Y:S01]  /*2d60*/  LOP3.LUT R3, R0, R32, RZ, 0x3c, !PT ;  /* 0x0000002000037212 */ /* 0x000fe200078e3cff */
[----:B------:R-:W-:Y:S01]  /*2d70*/  IMAD R0, R11, R6, RZ ;  /* 0x000000060b007224 */ /* 0x000fe200078e02ff */
[----:B------:R-:W-:Y:S02]  /*2d80*/  LOP3.LUT R8, R8, 0x380, RZ, 0xc0, !PT ;  /* 0x0000038008087812 */ /* 0x000fe400078ec0ff */
[----:B------:R-:W-:Y:S02]  /*2d90*/  LOP3.LUT R10, R10, 0x380, RZ, 0xc0, !PT ;  /* 0x000003800a0a7812 */ /* 0x000fe400078ec0ff */
[----:B------:R-:W-:Y:S02]  /*2da0*/  LOP3.LUT R27, R27, 0x380, RZ, 0xc0, !PT ;  /* 0x000003801b1b7812 */ /* 0x000fe400078ec0ff */
[----:B------:R-:W-:Y:S02]  /*2db0*/  LOP3.LUT R29, R29, 0x380, RZ, 0xc0, !PT ;  /* 0x000003801d1d7812 */ /* 0x000fe400078ec0ff */
[----:B------:R-:W-:Y:S01]  /*2dc0*/  LOP3.LUT R30, R30, 0x380, RZ, 0xc0, !PT ;  /* 0x000003801e1e7812 */ /* 0x000fe200078ec0ff */
[----:B------:R-:W-:Y:S01]  /*2dd0*/  IMAD.SHL.U32 R4, R4, 0x80, RZ ;  /* 0x0000008004047824 */ /* 0x000fe200078e00ff */
[----:B------:R-:W-:Y:S01]  /*2de0*/  LOP3.LUT R8, R8, 0x70, R106, 0xf8, !PT ;  /* 0x0000007008087812 */ /* 0x000fe200078ef86a */
[----:B------:R-:W-:Y:S01]  /*2df0*/  IMAD R105, R24, R7, R0 ;  /* 0x0000000718697224 */ /* 0x000fe200078e0200 */
[----:B------:R-:W-:Y:S01]  /*2e00*/  LOP3.LUT R10, R10, 0x70, R106, 0xf8, !PT ;  /* 0x000000700a0a7812 */ /* 0x000fe200078ef86a */
[----:B------:R-:W-:Y:S01]  /*2e10*/  IMAD R0, R36, R102, RZ ;  /* 0x0000006624007224 */ /* 0x000fe200078e02ff */
[----:B------:R-:W-:-:S02]  /*2e20*/  SHF.R.U32.HI R30, RZ, 0x3, R30 ;  /* 0x00000003ff1e7819 */ /* 0x000fc4000001161e */
[----:B------:R-:W-:Y:S02]  /*2e30*/  SHF.R.U32.HI R29, RZ, 0x3, R29 ;  /* 0x00000003ff1d7819 */ /* 0x000fe4000001161d */
[----:B------:R-:W-:Y:S01]  /*2e40*/  SHF.R.U32.HI R27, RZ, 0x3, R27 ;  /* 0x00000003ff1b7819 */ /* 0x000fe2000001161b */
[----:B------:R-:W-:Y:S01]  /*2e50*/  VIADD R32, R19, 0x20 ;  /* 0x0000002013207836 */ /* 0x000fe20000000000 */
[----:B------:R-:W-:Y:S01]  /*2e60*/  LOP3.LUT R4, R4, 0xffffc000, RZ, 0xc0, !PT ;  /* 0xffffc00004047812 */ /* 0x000fe200078ec0ff */
[----:B------:R-:W-:Y:S01]  /*2e70*/  IMAD.IADD R93, R93, 0x1, R9 ;  /* 0x000000015d5d7824 */ /* 0x000fe200078e0209 */
[----:B------:R-:W-:Y:S01]  /*2e80*/  LOP3.LUT R5, R5, R30, RZ, 0x3c, !PT ;  /* 0x0000001e05057212 */ /* 0x000fe200078e3cff */
[----:B------:R-:W-:Y:S01]  /*2e90*/  IMAD.IADD R91, R9, 0x1, R91 ;  /* 0x00000001095b7824 */ /* 0x000fe200078e025b */
[----:B------:R-:W-:Y:S01]  /*2ea0*/  LOP3.LUT R9, R8, R29, RZ, 0x3c, !PT ;  /* 0x0000001d08097212 */ /* 0x000fe200078e3cff */
[C---:B------:R-:W-:Y:S01]  /*2eb0*/  IMAD R37, R19.reuse, R103, R0 ;  /* 0x0000006713257224 */ /* 0x040fe200078e0200 */
[----:B------:R-:W-:Y:S01]  /*2ec0*/  LOP3.LUT R27, R10, R27, RZ, 0x3c, !PT ;  /* 0x0000001b0a1b7212 */ /* 0x000fe200078e3cff */
[----:B------:R-:W-:Y:S01]  /*2ed0*/  IMAD.WIDE.U32 R126, R19, R102, R88 ;  /* 0x00000066137e7225 */ /* 0x000fe200078e0058 */
[----:B------:R-:W-:-:S02]  /*2ee0*/  IADD3 R30, R3, R4, R28 ;  /* 0x00000004031e7210 */ /* 0x000fc40007ffe01c */
[----:B------:R-:W-:Y:S01]  /*2ef0*/  SHF.R.S32.HI R115, RZ, 0x1f, R32 ;  /* 0x0000001fff737819 */ /* 0x000fe20000011420 */
[----:B------:R-:W-:Y:S01]  /*2f00*/  IMAD.WIDE.U32 R44, R19, R102, R16 ;  /* 0x00000066132c7225 */ /* 0x000fe200078e0010 */
[-C--:B------:R-:W-:Y:S02]  /*2f10*/  IADD3 R29, R5, R4.reuse, R21 ;  /* 0x00000004051d7210 */ /* 0x080fe40007ffe015 */
[----:B------:R-:W-:Y:S01]  /*2f20*/  IADD3 R28, R9, R4, R20 ;  /* 0x00000004091c7210 */ /* 0x000fe20007ffe014 */
[C---:B------:R-:W-:Y:S01]  /*2f30*/  VIADD R32, R19.reuse, 0x60 ;  /* 0x0000006013207836 */ /* 0x040fe20000000000 */
[----:B------:R-:W-:Y:S01]  /*2f40*/  IADD3 R3, P1, R88, R126, RZ ;  /* 0x0000007e58037210 */ /* 0x000fe20007f3e0ff */
[----:B------:R-:W-:Y:S02]  /*2f50*/  VIADD R33, R19, 0x40 ;  /* 0x0000004013217836 */ /* 0x000fe40000000000 */
[----:B------:R-:W-:Y:S02]  /*2f60*/  IMAD R14, R11, R12, RZ ;  /* 0x0000000c0b0e7224 */ /* 0x000fe400078e02ff */
[----:B------:R-:W-:Y:S01]  /*2f70*/  IMAD.X R47, R36, 0x1, R35, P0 ;  /* 0x00000001242f7824 */ /* 0x000fe200000e0623 */
[----:B------:R-:W-:Y:S01]  /*2f80*/  IADD3 R40, P0, R100, R44, RZ ;  /* 0x0000002c64287210 */ /* 0x000fe20007f1e0ff */
[----:B------:R-:W-:Y:S01]  /*2f90*/  IMAD.IADD R35, R45, 0x1, R37 ;  /* 0x000000012d237824 */ /* 0x000fe200078e0225 */
[----:B------:R-:W-:Y:S01]  /*2fa0*/  SHF.R.S32.HI R112, RZ, 0x1f, R32 ;  /* 0x0000001fff707819 */ /* 0x000fe20000011420 */
[----:B------:R-:W-:Y:S01]  /*2fb0*/  IMAD.IADD R42, R101, 0x1, R43 ;  /* 0x00000001652a7824 */ /* 0x000fe200078e022b */
[----:B------:R-:W-:Y:S01]  /*2fc0*/  SHF.R.S32.HI R114, RZ, 0x1f, R33 ;  /* 0x0000001fff727819 */ /* 0x000fe20000011421 */
[----:B------:R-:W-:Y:S01]  /*2fd0*/  IMAD R39, R24, R13, R14 ;  /* 0x0000000d18277224 */ /* 0x000fe200078e020e */
[----:B------:R-:W-:Y:S01]  /*2fe0*/  SHF.L.U64.HI R0, R102, 0x7, R103 ;  /* 0x0000000766007819 */ /* 0x000fe20000010267 */
[----:B------:R-:W-:Y:S01]  /*2ff0*/  IMAD.WIDE.U32 R94, R24, R12, R94 ;  /* 0x0000000c185e7225 */ /* 0x000fe200078e005e */
[----:B------:R-:W-:-:S03]  /*3000*/  IADD3 R43, P3, R100, 0x80, RZ ;  /* 0x00000080642b7810 */ /* 0x000fc60007f7e0ff */
[----:B------:R-:W-:Y:S01]  /*3010*/  VIADD R117, R31, 0x8 ;  /* 0x000000081f757836 */ /* 0x000fe20000000000 */
[----:B------:R-:W-:Y:S01]  /*3020*/  SHF.L.U64.HI R31, R102, 0x6, R103 ;  /* 0x00000006661f7819 */ /* 0x000fe20000010267 */
[----:B------:R-:W-:Y:S01]  /*3030*/  IMAD.WIDE.U32 R96, R24, R12, R96 ;  /* 0x0000000c18607225 */ /* 0x000fe200078e0060 */
[----:B------:R-:W-:-:S03]  /*3040*/  IADD3 R103, P2, R40, 0x80, RZ ;  /* 0x0000008028677810 */ /* 0x000fc60007f5e0ff */
[----:B------:R-:W-:Y:S01]  /*3050*/  IMAD.WIDE.U32 R92, R24, R6, R92 ;  /* 0x00000006185c7225 */ /* 0x000fe200078e005c */
[----:B------:R-:W-:-:S03]  /*3060*/  SHF.L.U64.HI R21, R12, 0x5, R13 ;  /* 0x000000050c157819 */ /* 0x000fc6000001020d */
[----:B------:R-:W-:Y:S02]  /*3070*/  VIADD R5, R16, 0x80 ;  /* 0x0000008010057836 */ /* 0x000fe40000000000 */
[----:B------:R-:W-:Y:S01]  /*3080*/  IMAD.SHL.U32 R34, R41, 0x2, RZ ;  /* 0x0000000229227824 */ /* 0x000fe200078e00ff */
[----:B------:R-:W-:Y:S01]  /*3090*/  LOP3.LUT R41, R106, 0xfffffff0, RZ, 0xc0, !PT ;  /* 0xfffffff06a297812 */ /* 0x000fe200078ec0ff */
[----:B------:R-:W-:Y:S01]  /*30a0*/  IMAD.WIDE.U32 R90, R24, R6, R90 ;  /* 0x00000006185a7225 */ /* 0x000fe200078e005a */
[----:B------:R-:W-:-:S03]  /*30b0*/  SHF.L.U64.HI R20, R12, 0x6, R13 ;  /* 0x000000060c147819 */ /* 0x000fc6000001020d */
[--C-:B------:R-:W-:Y:S01]  /*30c0*/  IMAD.X R104, R35, 0x1, R42.reuse, P0 ;  /* 0x0000000123687824 */ /* 0x100fe200000e062a */
[--C-:B------:R-:W-:Y:S01]  /*30d0*/  SHF.L.U64.HI R11, R6, 0x5, R7.reuse ;  /* 0x00000005060b7819 */ /* 0x100fe20000010207 */
[----:B------:R-:W-:Y:S01]  /*30e0*/  IMAD.SHL.U32 R14, R12, 0x20, RZ ;  /* 0x000000200c0e7824 */ /* 0x000fe200078e00ff */
[C-C-:B------:R-:W-:Y:S01]  /*30f0*/  SHF.L.U64.HI R10, R6.reuse, 0x6, R7.reuse ;  /* 0x00000006060a7819 */ /* 0x140fe20000010207 */
[C---:B------:R-:W-:Y:S01]  /*3100*/  IMAD.SHL.U32 R8, R6.reuse, 0x20, RZ ;  /* 0x0000002006087824 */ /* 0x040fe200078e00ff */
[----:B------:R-:W-:Y:S02]  /*3110*/  SHF.L.U64.HI R9, R6, 0x7, R7 ;  /* 0x0000000706097819 */ /* 0x000fe40000010207 */
[----:B------:R-:W-:Y:S01]  /*3120*/  IADD3 R38, R39, R95, RZ ;  /* 0x0000005f27267210 */ /* 0x000fe20007ffe0ff */
[----:B------:R-:W-:Y:S01]  /*3130*/  IMAD.SHL.U32 R118, R102, 0x80, RZ ;  /* 0x0000008066767824 */ /* 0x000fe200078e00ff */
[C---:B------:R-:W-:Y:S01]  /*3140*/  SHF.L.U32 R7, R6.reuse, 0x6, RZ ;  /* 0x0000000606077819 */ /* 0x040fe200000006ff */
[----:B------:R-:W-:Y:S01]  /*3150*/  IMAD.SHL.U32 R6, R6, 0x80, RZ ;  /* 0x0000008006067824 */ /* 0x000fe200078e00ff */
[----:B------:R-:W-:Y:S01]  /*3160*/  @!P6 BAR.SYNC.DEFER_BLOCKING 0x9, 0x100 ;  /* 0x024400000000eb1d */ /* 0x000fe20000010000 */
[----:B------:R-:W-:Y:S01]  /*3170*/  ISETP.GE.AND P0, PT, R16, UR4, PT ;  /* 0x0000000410007c0c */ /* 0x000fe2000bf06270 */
[----:B------:R-:W-:Y:S01]  /*3180*/  IMAD.X R108, RZ, RZ, R42, P3 ;  /* 0x000000ffff6c7224 */ /* 0x000fe200018e062a */
[----:B------:R-:W-:Y:S01]  /*3190*/  SHF.R.S32.HI R106, RZ, 0x4, R106 ;  /* 0x00000004ff6a7819 */ /* 0x000fe2000001146a */
[----:B------:R-:W-:Y:S01]  /*31a0*/  IMAD.X R109, RZ, RZ, R104, P2 ;  /* 0x000000ffff6d7224 */ /* 0x000fe200010e0668 */
[----:B------:R-:W-:Y:S01]  /*31b0*/  SHF.R.S32.HI R107, RZ, 0x1f, R41 ;  /* 0x0000001fff6b7819 */ /* 0x000fe20000011429 */
[----:B------:R-:W-:Y:S01]  /*31c0*/  IMAD.IADD R110, R99, 0x1, R49 ;  /* 0x00000001636e7824 */ /* 0x000fe200078e0231 */
[----:B--2---:R-:W-:-:S02]  /*31d0*/  IADD3 R27, R27, R4, R15 ;  /* 0x000000041b1b7210 */ /* 0x004fc40007ffe00f */
[----:B------:R-:W-:-:S05]  /*31e0*/  IADD3 R4, R37, R127, RZ ;  /* 0x0000007f25047210 */ /* 0x000fca0007ffe0ff */
[----:B------:R-:W-:Y:S01]  /*31f0*/  IMAD.X R32, R4, 0x1, R89, P1 ;  /* 0x0000000104207824 */ /* 0x000fe200008e0659 */
[----:B------:R-:W-:Y:S01]  /*3200*/  IADD3 R33, P1, R3, R88, RZ ;  /* 0x0000005803217210 */ /* 0x000fe20007f3e0ff */
[----:B------:R-:W-:Y:S01]  /*3210*/  IMAD.IADD R37, R97, 0x1, R39 ;  /* 0x0000000161257824 */ /* 0x000fe200078e0227 */
[C---:B------:R-:W-:Y:S01]  /*3220*/  SHF.L.U64.HI R15, R12.reuse, 0x7, R13 ;  /* 0x000000070c0f7819 */ /* 0x040fe2000001020d */
[----:B------:R-:W-:Y:S02]  /*3230*/  IMAD.SHL.U32 R13, R12, 0x40, RZ ;  /* 0x000000400c0d7824 */ /* 0x000fe400078e00ff */
[----:B------:R-:W-:Y:S01]  /*3240*/  IMAD.X R36, R32, 0x1, R89, P1 ;  /* 0x0000000120247824 */ /* 0x000fe200008e0659 */
[----:B------:R-:W-:Y:S01]  /*3250*/  ISETP.GE.AND P1, PT, R5, UR4, PT ;  /* 0x0000000405007c0c */ /* 0x000fe2000bf26270 */
[----:B------:R-:W-:Y:S02]  /*3260*/  IMAD.IADD R39, R93, 0x1, R105 ;  /* 0x000000015d277824 */ /* 0x000fe400078e0269 */
[----:B------:R-:W-:-:S02]  /*3270*/  IMAD.SHL.U32 R12, R12, 0x80, RZ ;  /* 0x000000800c0c7824 */ /* 0x000fc400078e00ff */
[----:B------:R-:W-:-:S08]  /*3280*/  IMAD.IADD R105, R105, 0x1, R91 ;  /* 0x0000000169697824 */ /* 0x000fd000078e025b */
.L_x_2570:
[----:B------:R-:W2:Y:S01]  /*3290*/  LDL R48, [R1+0x7c] ;  /* 0x00007c0001307983 */ /* 0x000ea20000100800 */
[----:B------:R-:W0:Y:S03]  /*32a0*/  LDC R84, c[0x0][0x3f4] ;  /* 0x0000fd00ff547b82 */ /* 0x000e260000000800 */
[----:B------:R-:W3:Y:S01]  /*32b0*/  LDL.LU R58, [R1+0x10] ;  /* 0x00001000013a7983 */ /* 0x000ee20000300800 */
[----:B------:R-:W-:Y:S01]  /*32c0*/  IADD3 R26, R26, -0x1, RZ ;  /* 0xffffffff1a1a7810 */ /* 0x000fe20007ffe0ff */
[----:B------:R-:W-:Y:S05]  /*32d0*/  YIELD ;  /* 0x0000000000007946 */ /* 0x000fea0003800000 */
[----:B------:R-:W-:Y:S01]  /*32e0*/  ISETP.GT.AND P3, PT, R26, R25, PT ;  /* 0x000000191a00720c */ /* 0x000fe20003f64270 */
[----:B------:R-:W-:Y:S01]  /*32f0*/  BSSY B0, `(.L_x_2487) ;  /* 0x000094a000007945 */ /* 0x000fe20003800000 */
[----:B0-----:R-:W-:Y:S01]  /*3300*/  ISETP.GE.AND P2, PT, R84, 0x1, PT ;  /* 0x000000015400780c */ /* 0x001fe20003f46270 */
[----:B--2---:R-:W-:Y:S01]  /*3310*/  IMAD R113, R232, 0x8000, R48 ;  /* 0x00008000e8717824 */ /* 0x004fe200078e0230 */
[----:B---3--:R-:W-:-:S03]  /*3320*/  LOP3.LUT R58, R58, 0xfffffffb, RZ, 0xc0, !PT ;  /* 0xfffffffb3a3a7812 */ /* 0x008fc600078ec0ff */
[----:B------:R-:W-:-:S06]  /*3330*/  IMAD.IADD R113, R18, 0x1, R113 ;  /* 0x0000000112717824 */ /* 0x000fcc00078e0271 */
        /* <DEDUP_REMOVED lines=45> */
.L_x_2491:
[----:B------:R-:W-:Y:S05]  /*3610*/  BSYNC B1 ;  /* 0x0000000000017941 */ /* 0x000fea0003800000 */
.L_x_2490:
[----:B-1----:R-:W-:Y:S01]  /*3620*/  VIADD R52, R19, 0x20 ;  /* 0x0000002013347836 */ /* 0x002fe20000000000 */
[----:B------:R-:W-:Y:S01]  /*3630*/  BSSY B1, `(.L_x_2492) ;  /* 0x000001e000017945 */ /* 0x000fe20003800000 */
[----:B------:R-:W-:Y:S02]  /*3640*/  CS2R R72, SRZ ;  /* 0x0000000000487805 */ /* 0x000fe4000001ff00 */
[----:B------:R-:W-:Y:S02]  /*3650*/  CS2R R70, SRZ ;  /* 0x0000000000467805 */ /* 0x000fe4000001ff00 */
[----:B------:R-:W-:Y:S02]  /*3660*/  CS2R R60, SRZ ;  /* 0x00000000003c7805 */ /* 0x000fe4000001ff00 */
[----:B------:R-:W-:Y:S02]  /*3670*/  ISETP.GE.AND P3, PT, R52, R116, PT ;  /* 0x000000743400720c */ /* 0x000fe40003f66270 */
[----:B------:R-:W-:-:S02]  /*3680*/  CS2R R52, SRZ ;  /* 0x0000000000347805 */ /* 0x000fc4000001ff00 */
[----:B------:R-:W-:Y:S02]  /*3690*/  CS2R R64, SRZ ;  /* 0x0000000000407805 */ /* 0x000fe4000001ff00 */
[----:B------:R-:W-:Y:S02]  /*36a0*/  CS2R R62, SRZ ;  /* 0x00000000003e7805 */ /* 0x000fe4000001ff00 */
[----:B------:R-:W-:-:S05]  /*36b0*/  CS2R R74, SRZ ;  /* 0x00000000004a7805 */ /* 0x000fca000001ff00 */
        /* <DEDUP_REMOVED lines=21> */
.L_x_2493:
[----:B------:R-:W-:Y:S05]  /*3810*/  BSYNC B1 ;  /* 0x0000000000017941 */ /* 0x000fea0003800000 */
.L_x_2492:
[----:B-1----:R-:W-:Y:S01]  /*3820*/  VIADD R55, R19, 0x40 ;  /* 0x0000004013377836 */ /* 0x002fe20000000000 */
[----:B------:R-:W-:Y:S01]  /*3830*/  MOV R54, R58 ;  /* 0x0000003a00367202 */ /* 0x000fe20000000f00 */
        /* <DEDUP_REMOVED lines=27> */
.L_x_2495:
[----:B------:R-:W-:Y:S05]  /*39f0*/  BSYNC B1 ;  /* 0x0000000000017941 */ /* 0x000fea0003800000 */
.L_x_2494:
        /* <DEDUP_REMOVED lines=9> */
[----:B------:R-:W-:Y:S01]  /*3a90*/  ULDC.64 UR4, c[0x0][0x3e8] ;  /* 0x0000fa0000047ab9 */ /* 0x000fe20000000a00 */
[----:B------:R-:W-:Y:S01]  /*3aa0*/  IMAD.MOV.U32 R51, RZ, RZ, R86 ;  /* 0x000000ffff337224 */ /* 0x000fe200078e0056 */
[----:B------:R-:W-:Y:S02]  /*3ab0*/  CS2R R56, SRZ ;  /* 0x0000000000387805 */ /* 0x000fe4000001ff00 */
[----:B------:R-:W-:Y:S01]  /*3ac0*/  CS2R R58, SRZ ;  /* 0x00000000003a7805 */ /* 0x000fe2000001ff00 */
[----:B0-----:R-:W-:-:S04]  /*3ad0*/  IMAD.WIDE.U32 R48, R52, 0x60, R48 ;  /* 0x0000006034307825 */ /* 0x001fc800078e0030 */
[----:B------:R-:W-:Y:S01]  /*3ae0*/  IMAD R53, R53, 0x60, RZ ;  /* 0x0000006035357824 */ /* 0x000fe200078e02ff */
[----:B------:R-:W-:-:S03]  /*3af0*/  IADD3 R48, P5, P6, R96, UR4, R48 ;  /* 0x0000000460307c10 */ /* 0x000fc6000febe030 */
[----:B------:R-:W-:-:S05]  /*3b00*/  IMAD.IADD R52, R49, 0x1, R53 ;  /* 0x0000000131347824 */ /* 0x000fca00078e0235 */
[----:B------:R-:W-:Y:S01]  /*3b10*/  IADD3.X R49, R37, UR5, R52, P5, P6 ;  /* 0x0000000525317c10 */ /* 0x000fe2000afec434 */
[----:B------:R-:W-:Y:S01]  /*3b20*/  ULDC.64 UR4, c[0x0][0x400] ;  /* 0x0001000000047ab9 */ /* 0x000fe20000000a00 */
[----:B------:R-:W0:Y:S02]  /*3b30*/  LDC.64 R52, c[0x0][0x408] ;  /* 0x00010200ff347b82 */ /* 0x000e240000000a00 */
        /* <DEDUP_REMOVED lines=13> */
.L_x_2497:
[----:B------:R-:W-:Y:S05]  /*3c10*/  BSYNC B1 ;  /* 0x0000000000017941 */ /* 0x000fea0003800000 */
.L_x_2496:
[----:B------:R-:W-:Y:S01]  /*3c20*/  UISETP.NE.AND UP0, UPT, UR46, 0x3, UPT ;  /* 0x000000032e00788c */ /* 0x000fe2000bf05270 */
[----:B-----5:R-:W-:Y:S01]  /*3c30*/  IMAD.MOV.U32 R137, RZ, RZ, R76 ;  /* 0x000000ffff897224 */ /* 0x020fe200078e004c */
[----:B------:R-:W-:Y:S01]  /*3c40*/  MOV R138, R78 ;  /* 0x0000004e008a7202 */ /* 0x000fe20000000f00 */
[----:B------:R-:W-:Y:S01]  /*3c50*/  IMAD.MOV.U32 R140, RZ, RZ, R80 ;  /* 0x000000ffff8c7224 */ /* 0x000fe200078e0050 */
[----:B------:R-:W-:Y:S01]  /*3c60*/  MOV R129, R62 ;  /* 0x0000003e00817202 */ /* 0x000fe20000000f00 */
[----:B------:R-:W-:Y:S01]  /*3c70*/  IMAD.MOV.U32 R141, RZ, RZ, R82 ;  /* 0x000000ffff8d7224 */ /* 0x000fe200078e0052 */
[----:B------:R-:W-:Y:S01]  /*3c80*/  PLOP3.LUT P5, PT, PT, PT, UP0, 0x80, 0x0 ;  /* 0x000000000000781c */ /* 0x000fe20003faf008 */
        /* <DEDUP_REMOVED lines=10> */
[----:B------:R-:W-:Y:S01]  /*3d30*/  IMAD.MOV.U32 R123, RZ, RZ, R58 ;  /* 0x000000ffff7b7224 */ /* 0x000fe200078e003a */
[----:B------:R-:W-:Y:S06]  /*3d40*/  @!P5 BRA `(.L_x_2498) ;  /* 0x000000000004d947 */ /* 0x000fec0003800000 */
[----:B------:R-:W-:Y:S01]  /*3d50*/  BPT.TRAP 0x1 ;  /* 0x000000040000795c */ /* 0x000fe20000300000 */
.L_x_2498:
[----:B------:R-:W-:Y:S01]  /*3d60*/  IMAD R111, R232, 0x8, R18 ;  /* 0x00000008e86f7824 */ /* 0x000fe200078e0212 */
[----:B------:R-:W-:Y:S01]  /*3d70*/  SHF.L.U32 R119, R236, 0x1f, RZ ;  /* 0x0000001fec777819 */ /* 0x000fe200000006ff */
[----:B------:R-:W-:Y:S03]  /*3d80*/  BSSY B1, `(.L_x_2499) ;  /* 0x0000003000017945 */ /* 0x000fe60003800000 */
[----:B------:R-:W1:Y:S02]  /*3d90*/  SYNCS.PHASECHK.TRANS64.TRYWAIT P6, [R111+URZ+0x38890], R119 ;  /* 0x038890776f0075a7 */ /* 0x000e6400080c017f */
[----:B-1----:R-:W-:Y:S05]  /*3da0*/  @!P6 BRA `(.L_x_2500) ;  /* 0x000002dc00cce947 */ /* 0x002fea0003800000 */
.L_x_2835:
[----:B------:R-:W-:Y:S05]  /*3db0*/  BSYNC B1 ;  /* 0x0000000000017941 */ /* 0x000fea0003800000 */
.L_x_2499:
        /* <DEDUP_REMOVED lines=112> */
[----:B------:R-:W-:Y:S01]  /*44c0*/  FFMA.FTZ R81, R51, R140, -R81 ;  /* 0x0000008c33517223 */ /* 0x000fe20000010851 */
[----:B------:R-:W-:Y:S01]  /*44d0*/  MOV R51, R80 ;  /* 0x0000005000337202 */ /* 0x000fe20000000f00 */
[----:B------:R-:W-:-:S05]  /*44e0*/  FFMA.FTZ R141, R48, R140, R141 ;  /* 0x0000008c308d7223 */ /* 0x000fca000001008d */
[----:B------:R-:W-:-:S05]  /*44f0*/  F2FP.SATFINITE.E4M3.F32.PACK_AB_MERGE_C R81, R141, R81, R142 ;  /* 0x000000518d51723e */ /* 0x000fca000480708e */
[----:B------:R-:W-:-:S07]  /*4500*/  IMAD.MOV.U32 R48, RZ, RZ, R81 ;  /* 0x000000ffff307224 */ /* 0x000fce00078e0051 */
.L_x_2506:
[----:B------:R-:W-:Y:S05]  /*4510*/  BSYNC B3 ;  /* 0x0000000000037941 */ /* 0x000fea0003800000 */
.L_x_2505:
[----:B------:R-:W-:Y:S02]  /*4520*/  ULDC.64 UR4, c[0x0][0x2e8] ;  /* 0x0000ba0000047ab9 */ /* 0x000fe40000000a00 */
[----:B------:R-:W-:-:S04]  /*4530*/  IADD3 R80, P2, P6, R139, UR4, R100 ;  /* 0x000000048b507c10 */ /* 0x000fc8000fe5e064 */
[----:B------:R-:W-:-:S05]  /*4540*/  IADD3.X R81, R136, UR5, R42, P2, P6 ;  /* 0x0000000588517c10 */ /* 0x000fca00097ec42a */
[----:B--2---:R2:W-:Y:S04]  /*4550*/  STG.E.128 desc[UR40][R80.64], R48 ;  /* 0x0000003050007986 */ /* 0x0045e8000c101d28 */
.L_x_2504:
[----:B------:R-:W-:Y:S05]  /*4560*/  BSYNC B2 ;  /* 0x0000000000027941 */ /* 0x000fea0003800000 */
.L_x_2503:
        /* <DEDUP_REMOVED lines=12> */
[----:B------:R-:W-:Y:S01]  /*4630*/  LOP3.LUT R78, R78, 0xff00, R80, 0xf8, !PT ;  /* 0x0000ff004e4e7812 */ /* 0x000fe200078ef850 */
[----:B------:R-:W-:Y:S01]  /*4640*/  IMAD.SHL.U32 R81, R81, 0x100, RZ ;  /* 0x0000010051517824 */ /* 0x000fe200078e00ff */
[----:B--2---:R-:W-:-:S02]  /*4650*/  F2FP.F16.E4M3.UNPACK_B R80, R49 ;  /* 0x00000031ff50723e */ /* 0x004fc400020006ff */
[----:B------:R-:W-:Y:S02]  /*4660*/  LOP3.LUT R77, R78, 0xff0000, R77, 0xf8, !PT ;  /* 0x00ff00004e4d7812 */ /* 0x000fe400078ef84d */
[-C--:B------:R-:W-:Y:S02]  /*4670*/  F2FP.F16.E4M3.UNPACK_B R78, R138.reuse.H1 ;  /* 0x0000008aff4e723e */ /* 0x080fe400030006ff */
[----:B------:R-:W-:Y:S01]  /*4680*/  SHF.R.U32.HI R76, RZ, 0x10, R79 ;  /* 0x00000010ff4c7819 */ /* 0x000fe2000001164f */
[----:B------:R-:W-:Y:S01]  /*4690*/  HADD2.F32 R79, -RZ, R80.H1_H1 ;  /* 0x30000050ff4f7230 */ /* 0x000fe20000004100 */
[----:B------:R-:W-:Y:S01]  /*46a0*/  LOP3.LUT R82, R82, 0xff00, R81, 0xf8, !PT ;  /* 0x0000ff0052527812 */ /* 0x000fe200078ef851 */
[----:B------:R-:W-:Y:S01]  /*46b0*/  HADD2.F32 R140, -RZ, R78.H0_H0 ;  /* 0x2000004eff8c7230 */ /* 0x000fe20000004100 */
        /* <DEDUP_REMOVED lines=91> */
.L_x_2508:
[----:B------:R-:W-:Y:S05]  /*4c70*/  BSYNC B2 ;  /* 0x0000000000027941 */ /* 0x000fea0003800000 */
.L_x_2507:
[----:B------:R-:W-:Y:S02]  /*4c80*/  ULDC.64 UR4, c[0x0][0x2e8] ;  /* 0x0000ba0000047ab9 */ /* 0x000fe40000000a00 */
[----:B------:R-:W-:-:S04]  /*4c90*/  IADD3 R76, P2, P6, R43, UR4, R139 ;  /* 0x000000042b4c7c10 */ /* 0x000fc8000fe5e08b */
[----:B------:R-:W-:-:S05]  /*4ca0*/  IADD3.X R77, R108, UR5, R136, P2, P6 ;  /* 0x000000056c4d7c10 */ /* 0x000fca00097ec488 */
[----:B--2---:R3:W-:Y:S04]  /*4cb0*/  STG.E.128 desc[UR40][R76.64], R48 ;  /* 0x000000304c007986 */ /* 0x0047e8000c101d28 */
.L_x_2502:
[----:B------:R-:W-:Y:S05]  /*4cc0*/  BSYNC B1 ;  /* 0x0000000000017941 */ /* 0x000fea0003800000 */
.L_x_2501:
        /* <DEDUP_REMOVED lines=116> */
.L_x_2514:
[----:B------:R-:W-:Y:S05]  /*5410*/  BSYNC B3 ;  /* 0x0000000000037941 */ /* 0x000fea0003800000 */
.L_x_2513:
[----:B------:R-:W-:Y:S02]  /*5420*/  ULDC.64 UR4, c[0x0][0x2e8] ;  /* 0x0000ba0000047ab9 */ /* 0x000fe40000000a00 */
[----:B------:R-:W-:-:S04]  /*5430*/  IADD3 R72, P2, P3, R77, UR4, R100 ;  /* 0x000000044d487c10 */ /* 0x000fc8000fb5e064 */
[----:B------:R-:W-:-:S05]  /*5440*/  IADD3.X R73, R76, UR5, R42, P2, P3 ;  /* 0x000000054c497c10 */ /* 0x000fca00097e642a */
[----:B--2---:R3:W-:Y:S04]  /*5450*/  STG.E.128 desc[UR40][R72.64], R48 ;  /* 0x0000003048007986 */ /* 0x0047e8000c101d28 */
.L_x_2512:
[----:B------:R-:W-:Y:S05]  /*5460*/  BSYNC B2 ;  /* 0x0000000000027941 */ /* 0x000fea0003800000 */
.L_x_2511:
        /* <DEDUP_REMOVED lines=109> */
.L_x_2516:
[----:B------:R-:W-:Y:S05]  /*5b40*/  BSYNC B2 ;  /* 0x0000000000027941 */ /* 0x000fea0003800000 */
.L_x_2515:
[----:B------:R-:W-:Y:S02]  /*5b50*/  ULDC.64 UR4, c[0x0][0x2e8] ;  /* 0x0000ba0000047ab9 */ /* 0x000fe40000000a00 */
[----:B------:R-:W-:-:S04]  /*5b60*/  IADD3 R68, P2, P3, R43, UR4, R77 ;  /* 0x000000042b447c10 */ /* 0x000fc8000fb5e04d */
[----:B------:R-:W-:-:S05]  /*5b70*/  IADD3.X R69, R108, UR5, R76, P2, P3 ;  /* 0x000000056c457c10 */ /* 0x000fca00097e644c */
[----:B--2---:R4:W-:Y:S04]  /*5b80*/  STG.E.128 desc[UR40][R68.64], R48 ;  /* 0x0000003044007986 */ /* 0x0049e8000c101d28 */
.L_x_2510:
[----:B------:R-:W-:Y:S05]  /*5b90*/  BSYNC B1 ;  /* 0x0000000000017941 */ /* 0x000fea0003800000 */
.L_x_2509:
        /* <DEDUP_REMOVED lines=17> */
[----:B------:R-:W-:Y:S02]  /*5cb0*/  SHF.R.U32.HI R65, RZ, 0x10, R67 ;  /* 0x00000010ff417819 */ /* 0x000fe40000011643 */
[----:B------:R-:W-:Y:S01]  /*5cc0*/  LOP3.LUT R64, R67, 0xff0000ff, RZ, 0xc0, !PT ;  /* 0xff0000ff43407812 */ /* 0x000fe200078ec0ff */
[----:B------:R-:W-:Y:S01]  /*5cd0*/  IMAD.SHL.U32 R67, R72, 0x100, RZ ;  /* 0x0000010048437824 */ /* 0x000fe200078e00ff */
[----:B------:R-:W-:-:S02]  /*5ce0*/  SHF.L.U32 R70, R70, 0x8, RZ ;  /* 0x0000000846467819 */ /* 0x000fc400000006ff */
[----:B------:R-:W-:Y:S02]  /*5cf0*/  F2FP.F16.E4M3.UNPACK_B R72, R73 ;  /* 0x00000049ff48723e */ /* 0x000fe400020006ff */
[----:B------:R-:W-:Y:S02]  /*5d00*/  LOP3.LUT R67, R64, 0xff00, R67, 0xf8, !PT ;  /* 0x0000ff0040437812 */ /* 0x000fe400078ef843 */
[----:B------:R-:W-:Y:S01]  /*5d10*/  F2FP.F16.E4M3.UNPACK_B R64, R131.H1 ;  /* 0x00000083ff40723e */ /* 0x000fe200030006ff */
[--C-:B------:R-:W-:Y:S01]  /*5d20*/  HADD2.F32 R75, -RZ, R72.reuse.H0_H0 ;  /* 0x20000048ff4b7230 */ /* 0x100fe20000004100 */
[----:B------:R-:W-:Y:S01]  /*5d30*/  LOP3.LUT R70, R71, 0xff00, R70, 0xf8, !PT ;  /* 0x0000ff0047467812 */ /* 0x000fe200078ef846 */
[----:B------:R-:W-:Y:S01]  /*5d40*/  HADD2.F32 R71, -RZ, R72.H1_H1 ;  /* 0x30000048ff477230 */ /* 0x000fe20000004100 */
[----:B------:R-:W-:Y:S01]  /*5d50*/  F2FP.F16.E4M3.UNPACK_B R49, R130.H1 ;  /* 0x00000082ff31723e */ /* 0x000fe200030006ff */
[--C-:B------:R-:W-:Y:S01]  /*5d60*/  HADD2.F32 R76, -RZ, R64.reuse.H0_H0 ;  /* 0x20000040ff4c7230 */ /* 0x100fe20000004100 */
[----:B------:R-:W-:Y:S01]  /*5d70*/  F2FP.F16.E4M3.UNPACK_B R78, R51.H1 ;  /* 0x00000033ff4e723e */ /* 0x000fe200030006ff */
[----:B------:R-:W-:Y:S01]  /*5d80*/  HADD2.F32 R64, -RZ, R64.H1_H1 ;  /* 0x30000040ff407230 */ /* 0x000fe20000004100 */
[----:B------:R-:W-:Y:S01]  /*5d90*/  F2FP.F16.E4M3.UNPACK_B R131, R131 ;  /* 0x00000083ff83723e */ /* 0x000fe200020006ff */
[----:B------:R-:W-:-:S02]  /*5da0*/  HADD2.F32 R74, -RZ, R49.H0_H0 ;  /* 0x20000031ff4a7230 */ /* 0x000fc40000004100 */
[-C--:B------:R-:W-:Y:S01]  /*5db0*/  FMUL.FTZ R72, R71, R76.reuse ;  /* 0x0000004c47487220 */ /* 0x080fe20000410000 */
[C---:B------:R-:W-:Y:S01]  /*5dc0*/  FMUL.FTZ R76, R75.reuse, R76 ;  /* 0x0000004c4b4c7220 */ /* 0x040fe20000410000 */
[----:B------:R-:W-:Y:S01]  /*5dd0*/  HADD2.F32 R49, -RZ, R49.H1_H1 ;  /* 0x30000031ff317230 */ /* 0x000fe20000004100 */
[----:B------:R-:W-:Y:S01]  /*5de0*/  F2FP.F16.E4M3.UNPACK_B R130, R130 ;  /* 0x00000082ff82723e */ /* 0x000fe200020006ff */
        /* <DEDUP_REMOVED lines=10> */
[----:B------:R-:W-:Y:S02]  /*5e90*/  IMAD.U32 R73, R66, 0x10000, RZ ;  /* 0x0001000042497824 */ /* 0x000fe400078e00ff */
[----:B------:R-:W-:Y:S02]  /*5ea0*/  IMAD.U32 R66, R65, 0x10000, RZ ;  /* 0x0001000041427824 */ /* 0x000fe400078e00ff */
[----:B------:R-:W-:Y:S01]  /*5eb0*/  F2FP.SATFINITE.E4M3.F32.PACK_AB_MERGE_C R49, R49, R64, RZ ;  /* 0x000000403131723e */ /* 0x000fe200048070ff */
[----:B------:R-:W-:Y:S01]  /*5ec0*/  IMAD.MOV.U32 R64, RZ, RZ, R50 ;  /* 0x000000ffff407224 */ /* 0x000fe200078e0032 */
[----:B------:R-:W-:Y:S01]  /*5ed0*/  LOP3.LUT R65, R70, 0xff0000, R73, 0xf8, !PT ;  /* 0x00ff000046417812 */ /* 0x000fe200078ef849 */
[--C-:B------:R-:W-:Y:S01]  /*5ee0*/  HADD2.F32 R73, -RZ, R75.reuse.H1_H1 ;  /* 0x3000004bff497230 */ /* 0x100fe20000004100 */
[----:B------:R-:W-:Y:S01]  /*5ef0*/  LOP3.LUT R66, R67, 0xff0000, R66, 0xf8, !PT ;  /* 0x00ff000043427812 */ /* 0x000fe200078ef842 */
[----:B------:R-:W-:Y:S01]  /*5f00*/  HADD2.F32 R75, -RZ, R75.H0_H0 ;  /* 0x2000004bff4b7230 */ /* 0x000fe20000004100 */
[----:B------:R-:W-:-:S02]  /*5f10*/  F2FP.F16.E4M3.UNPACK_B R70, R65.H1 ;  /* 0x00000041ff46723e */ /* 0x000fc400030006ff */
[-C--:B------:R-:W-:Y:S02]  /*5f20*/  F2FP.F16.E4M3.UNPACK_B R67, R66.reuse.H1 ;  /* 0x00000042ff43723e */ /* 0x080fe400030006ff */
[----:B------:R-:W-:Y:S01]  /*5f30*/  F2FP.F16.E4M3.UNPACK_B R66, R66 ;  /* 0x00000042ff42723e */ /* 0x000fe200020006ff */
[----:B------:R-:W-:Y:S01]  /*5f40*/  HADD2.F32 R74, -RZ, R70.H0_H0 ;  /* 0x20000046ff4a7230 */ /* 0x000fe20000004100 */
[----:B------:R-:W-:Y:S01]  /*5f50*/  F2FP.SATFINITE.E4M3.F32.PACK_AB_MERGE_C R49, R71, R72, R49 ;  /* 0x000000484731723e */ /* 0x000fe20004807031 */
[--C-:B------:R-:W-:Y:S02]  /*5f60*/  HADD2.F32 R76, -RZ, R67.reuse.H0_H0 ;  /* 0x20000043ff4c7230 */ /* 0x100fe40000004100 */
[----:B------:R-:W-:Y:S02]  /*5f70*/  HADD2.F32 R67, -RZ, R67.H1_H1 ;  /* 0x30000043ff437230 */ /* 0x000fe40000004100 */
[--C-:B------:R-:W-:Y:S02]  /*5f80*/  HADD2.F32 R72, -RZ, R131.reuse.H1_H1 ;  /* 0x30000083ff487230 */ /* 0x100fe40000004100 */
[-C--:B------:R-:W-:Y:S01]  /*5f90*/  FMUL.FTZ R77, R73, R76.reuse ;  /* 0x0000004c494d7220 */ /* 0x080fe20000410000 */
[----:B------:R-:W-:Y:S01]  /*5fa0*/  FMUL.FTZ R76, R75, R76 ;  /* 0x0000004c4b4c7220 */ /* 0x000fe20000410000 */
[----:B------:R-:W-:-:S02]  /*5fb0*/  HADD2.F32 R131, -RZ, R131.H0_H0 ;  /* 0x20000083ff837230 */ /* 0x000fc40000004100 */
[-C--:B------:R-:W-:Y:S01]  /*5fc0*/  FFMA.FTZ R77, R75, R74.reuse, -R77 ;  /* 0x0000004a4b4d7223 */ /* 0x080fe2000001084d */
[----:B------:R-:W-:Y:S01]  /*5fd0*/  FFMA.FTZ R74, R73, R74, R76 ;  /* 0x0000004a494a7223 */ /* 0x000fe2000001004c */
[--C-:B------:R-:W-:Y:S02]  /*5fe0*/  HADD2.F32 R76, -RZ, R78.reuse.H1_H1 ;  /* 0x3000004eff4c7230 */ /* 0x100fe40000004100 */
[----:B------:R-:W-:Y:S02]  /*5ff0*/  HADD2.F32 R78, -RZ, R78.H0_H0 ;  /* 0x2000004eff4e7230 */ /* 0x000fe40000004100 */
[----:B------:R-:W-:Y:S02]  /*6000*/  HADD2.F32 R73, -RZ, R70.H1_H1 ;  /* 0x30000046ff497230 */ /* 0x000fe40000004100 */
[-C--:B------:R-:W-:Y:S01]  /*6010*/  FMUL.FTZ R51, R76, R67.reuse ;  /* 0x000000434c337220 */ /* 0x080fe20000410000 */
[----:B------:R-:W-:Y:S01]  /*6020*/  F2FP.F16.E4M3.UNPACK_B R70, R64 ;  /* 0x00000040ff46723e */ /* 0x000fe200020006ff */
[----:B------:R-:W-:-:S02]  /*6030*/  FMUL.FTZ R67, R78, R67 ;  /* 0x000000434e437220 */ /* 0x000fc40000410000 */
[-C--:B------:R-:W-:Y:S02]  /*6040*/  FFMA.FTZ R51, R78, R73.reuse, -R51 ;  /* 0x000000494e337223 */ /* 0x080fe40000010833 */
[----:B------:R-:W-:Y:S01]  /*6050*/  FFMA.FTZ R76, R76, R73, R67 ;  /* 0x000000494c4c7223 */ /* 0x000fe20000010043 */
[----:B------:R-:W-:Y:S01]  /*6060*/  F2FP.F16.E4M3.UNPACK_B R67, R65 ;  /* 0x00000041ff43723e */ /* 0x000fe200020006ff */
[----:B------:R-:W-:Y:S02]  /*6070*/  HADD2.F32 R50, -RZ, R70.H1_H1 ;  /* 0x30000046ff327230 */ /* 0x000fe40000004100 */
[----:B------:R-:W-:Y:S01]  /*6080*/  HADD2.F32 R65, -RZ, R66.H0_H0 ;  /* 0x20000042ff417230 */ /* 0x000fe20000004100 */
[----:B------:R-:W-:Y:S01]  /*6090*/  F2FP.SATFINITE.E4M3.F32.PACK_AB_MERGE_C R51, R76, R51, RZ ;  /* 0x000000334c33723e */ /* 0x000fe200048070ff */
[----:B------:R-:W-:Y:S02]  /*60a0*/  HADD2.F32 R70, -RZ, R70.H0_H0 ;  /* 0x20000046ff467230 */ /* 0x000fe40000004100 */
[----:B------:R-:W-:-:S02]  /*60b0*/  HADD2.F32 R71, -RZ, R67.H0_H0 ;  /* 0x20000043ff477230 */ /* 0x000fc40000004100 */
[-C--:B------:R-:W-:Y:S01]  /*60c0*/  FMUL.FTZ R73, R50, R65.reuse ;  /* 0x0000004132497220 */ /* 0x080fe20000410000 */
[----:B------:R-:W-:Y:S02]  /*60d0*/  HADD2.F32 R67, -RZ, R67.H1_H1 ;  /* 0x30000043ff437230 */ /* 0x000fe40000004100 */
[----:B------:R-:W-:Y:S01]  /*60e0*/  FMUL.FTZ R75, R70, R65 ;  /* 0x00000041464b7220 */ /* 0x000fe20000410000 */
[----:B------:R-:W-:Y:S01]  /*60f0*/  F2FP.SATFINITE.E4M3.F32.PACK_AB_MERGE_C R51, R74, R77, R51 ;  /* 0x0000004d4a33723e */ /* 0x000fe20004807033 */
[-C--:B------:R-:W-:Y:S01]  /*6100*/  FFMA.FTZ R65, R70, R71.reuse, -R73 ;  /* 0x0000004746417223 */ /* 0x080fe20000010849 */
[----:B------:R-:W-:Y:S01]  /*6110*/  F2FP.F16.E4M3.UNPACK_B R70, R64.H1 ;  /* 0x00000040ff46723e */ /* 0x000fe200030006ff */
[----:B------:R-:W-:Y:S01]  /*6120*/  FFMA.FTZ R50, R50, R71, R75 ;  /* 0x0000004732327223 */ /* 0x000fe2000001004b */
[----:B------:R-:W-:Y:S02]  /*6130*/  HADD2.F32 R71, -RZ, R66.H1_H1 ;  /* 0x30000042ff477230 */ /* 0x000fe40000004100 */
[----:B------:R-:W-:-:S02]  /*6140*/  IMAD.MOV.U32 R64, RZ, RZ, R48 ;  /* 0x000000ffff407224 */ /* 0x000fc400078e0030 */
        /* <DEDUP_REMOVED lines=26> */
.L_x_2522:
[----:B------:R-:W-:Y:S05]  /*62f0*/  BSYNC B3 ;  /* 0x0000000000037941 */ /* 0x000fea0003800000 */
.L_x_2521:
[----:B------:R-:W-:Y:S02]  /*6300*/  ULDC.64 UR4, c[0x0][0x2e8] ;  /* 0x0000ba0000047ab9 */ /* 0x000fe40000000a00 */
[----:B------:R-:W-:-:S04]  /*6310*/  IADD3 R64, P2, P3, R69, UR4, R100 ;  /* 0x0000000445407c10 */ /* 0x000fc8000fb5e064 */
[----:B------:R-:W-:-:S05]  /*6320*/  IADD3.X R65, R68, UR5, R42, P2, P3 ;  /* 0x0000000544417c10 */ /* 0x000fca00097e642a */
[----:B--2---:R0:W-:Y:S04]  /*6330*/  STG.E.128 desc[UR40][R64.64], R48 ;  /* 0x0000003040007986 */ /* 0x0041e8000c101d28 */
.L_x_2520:
[----:B------:R-:W-:Y:S05]  /*6340*/  BSYNC B2 ;  /* 0x0000000000027941 */ /* 0x000fea0003800000 */
.L_x_2519:
        /* <DEDUP_REMOVED lines=63> */
[----:B------:R-:W-:Y:S02]  /*6740*/  IMAD.MOV.U32 R63, RZ, RZ, R51 ;  /* 0x000000ffff3f7224 */ /* 0x000fe400078e0033 */
[----:B------:R-:W-:Y:S01]  /*6750*/  IMAD.U32 R64, R70, 0x10000, RZ ;  /* 0x0001000046407824 */ /* 0x000fe200078e00ff */
        /* <DEDUP_REMOVED lines=47> */
.L_x_2524:
[----:B------:R-:W-:Y:S05]  /*6a50*/  BSYNC B2 ;  /* 0x0000000000027941 */ /* 0x000fea0003800000 */
.L_x_2523:
[----:B------:R-:W-:Y:S02]  /*6a60*/  ULDC.64 UR4, c[0x0][0x2e8] ;  /* 0x0000ba0000047ab9 */ /* 0x000fe40000000a00 */
[----:B------:R-:W-:-:S04]  /*6a70*/  IADD3 R60, P2, P3, R43, UR4, R69 ;  /* 0x000000042b3c7c10 */ /* 0x000fc8000fb5e045 */
[----:B------:R-:W-:-:S05]  /*6a80*/  IADD3.X R61, R108, UR5, R68, P2, P3 ;  /* 0x000000056c3d7c10 */ /* 0x000fca00097e6444 */
[----:B--2---:R2:W-:Y:S04]  /*6a90*/  STG.E.128 desc[UR40][R60.64], R48 ;  /* 0x000000303c007986 */ /* 0x0045e8000c101d28 */
.L_x_2518:
[----:B------:R-:W-:Y:S05]  /*6aa0*/  BSYNC B1 ;  /* 0x0000000000017941 */ /* 0x000fea0003800000 */
.L_x_2517:
        /* <DEDUP_REMOVED lines=9> */
[----:B--2---:R-:W-:Y:S02]  /*6b40*/  MOV R60, R49 ;  /* 0x00000031003c7202 */ /* 0x004fe40000000f00 */
[----:B------:R-:W-:Y:S02]  /*6b50*/  F2FP.F16.E4M3.UNPACK_B R63, R123.H1 ;  /* 0x0000007bff3f723e */ /* 0x000fe400030006ff */
[----:B------:R-:W-:Y:S02]  /*6b60*/  F2FP.F16.E4M3.UNPACK_B R49, R60 ;  /* 0x0000003cff31723e */ /* 0x000fe400020006ff */
[----:B------:R-:W-:Y:S01]  /*6b70*/  F2FP.F16.E4M3.UNPACK_B R64, R122.H1 ;  /* 0x0000007aff40723e */ /* 0x000fe200030006ff */
[----:B------:R-:W-:Y:S01]  /*6b80*/  HADD2.F32 R61, -RZ, R63.H0_H0 ;  /* 0x2000003fff3d7230 */ /* 0x000fe20000004100 */
[--C-:B------:R-:W-:Y:S01]  /*6b90*/  SHF.R.U32.HI R69, RZ, 0x8, R57.reuse ;  /* 0x00000008ff457819 */ /* 0x100fe20000011639 */
[--C-:B------:R-:W-:Y:S01]  /*6ba0*/  HADD2.F32 R56, -RZ, R49.reuse.H0_H0 ;  /* 0x20000031ff387230 */ /* 0x100fe20000004100 */
[----:B------:R-:W-:Y:S01]  /*6bb0*/  LOP3.LUT R62, R57, 0xff0000ff, RZ, 0xc0, !PT ;  /* 0xff0000ff393e7812 */ /* 0x000fe200078ec0ff */
[----:B------:R-:W-:Y:S01]  /*6bc0*/  HADD2.F32 R49, -RZ, R49.H1_H1 ;  /* 0x30000031ff317230 */ /* 0x000fe20000004100 */
[----:B------:R-:W-:Y:S01]  /*6bd0*/  SHF.R.U32.HI R58, RZ, 0x10, R57 ;  /* 0x00000010ff3a7819 */ /* 0x000fe20000011639 */
[----:B------:R-:W-:-:S02]  /*6be0*/  HADD2.F32 R57, -RZ, R64.H0_H0 ;  /* 0x20000040ff397230 */ /* 0x000fc40000004100 */
[CC--:B------:R-:W-:Y:S01]  /*6bf0*/  FMUL.FTZ R66, R56.reuse, R61.reuse ;  /* 0x0000003d38427220 */ /* 0x0c0fe20000410000 */
[----:B------:R-:W-:Y:S02]  /*6c00*/  HADD2.F32 R68, -RZ, R63.H1_H1 ;  /* 0x3000003fff447230 */ /* 0x000fe40000004100 */
[C---:B------:R-:W-:Y:S01]  /*6c10*/  FMUL.FTZ R65, R49.reuse, R61 ;  /* 0x0000003d31417220 */ /* 0x040fe20000410000 */
[--C-:B------:R-:W-:Y:S01]  /*6c20*/  SHF.R.U32.HI R67, RZ, 0x8, R59.reuse ;  /* 0x00000008ff437819 */ /* 0x100fe2000001163b */
[-C--:B------:R-:W-:Y:S01]  /*6c30*/  FFMA.FTZ R49, R49, R57.reuse, R66 ;  /* 0x0000003931317223 */ /* 0x080fe20000010042 */
[----:B------:R-:W-:Y:S01]  /*6c40*/  SHF.R.U32.HI R61, RZ, 0x10, R59 ;  /* 0x00000010ff3d7819 */ /* 0x000fe2000001163b */
[----:B------:R-:W-:Y:S01]  /*6c50*/  FFMA.FTZ R56, R56, R57, -R65 ;  /* 0x0000003938387223 */ /* 0x000fe20000010841 */
[----:B------:R-:W-:Y:S01]  /*6c60*/  F2FP.F16.E4M3.UNPACK_B R57, R60.H1 ;  /* 0x0000003cff39723e */ /* 0x000fe200030006ff */
[----:B------:R-:W-:Y:S01]  /*6c70*/  IMAD.SHL.U32 R65, R69, 0x100, RZ ;  /* 0x0000010045417824 */ /* 0x000fe200078e00ff */
[----:B------:R-:W-:Y:S01]  /*6c80*/  LOP3.LUT R60, R59, 0xff0000ff, RZ, 0xc0, !PT ;  /* 0xff0000ff3b3c7812 */ /* 0x000fe200078ec0ff */
[----:B------:R-:W-:Y:S01]  /*6c90*/  IMAD.MOV.U32 R59, RZ, RZ, R48 ;  /* 0x000000ffff3b7224 */ /* 0x000fe200078e0030 */
[----:B------:R-:W-:Y:S01]  /*6ca0*/  F2FP.F16.E4M3.UNPACK_B R123, R123 ;  /* 0x0000007bff7b723e */ /* 0x000fe200020006ff */
[--C-:B------:R-:W-:Y:S01]  /*6cb0*/  HADD2.F32 R63, -RZ, R57.reuse.H1_H1 ;  /* 0x30000039ff3f7230 */ /* 0x100fe20000004100 */
[----:B------:R-:W-:Y:S01]  /*6cc0*/  LOP3.LUT R66, R62, 0xff00, R65, 0xf8, !PT ;  /* 0x0000ff003e427812 */ /* 0x000fe200078ef841 */
[----:B------:R-:W-:Y:S01]  /*6cd0*/  HADD2.F32 R57, -RZ, R57.H0_H0 ;  /* 0x20000039ff397230 */ /* 0x000fe20000004100 */
[----:B------:R-:W-:Y:S01]  /*6ce0*/  F2FP.F16.E4M3.UNPACK_B R62, R59.H1 ;  /* 0x0000003bff3e723e */ /* 0x000fe200030006ff */
[----:B------:R-:W-:-:S02]  /*6cf0*/  HADD2.F32 R64, -RZ, R64.H1_H1 ;  /* 0x30000040ff407230 */ /* 0x000fc40000004100 */
[-C--:B------:R-:W-:Y:S01]  /*6d00*/  FMUL.FTZ R48, R63, R68.reuse ;  /* 0x000000443f307220 */ /* 0x080fe20000410000 */
[----:B------:R-:W-:Y:S02]  /*6d10*/  IMAD.SHL.U32 R65, R67, 0x100, RZ ;  /* 0x0000010043417824 */ /* 0x000fe400078e00ff */
[C---:B------:R-:W-:Y:S01]  /*6d20*/  FMUL.FTZ R68, R57.reuse, R68 ;  /* 0x0000004439447220 */ /* 0x040fe20000410000 */
[----:B------:R-:W-:Y:S01]  /*6d30*/  F2FP.F16.E4M3.UNPACK_B R122, R122 ;  /* 0x0000007aff7a723e */ /* 0x000fe200020006ff */
[-C--:B------:R-:W-:Y:S01]  /*6d40*/  FFMA.FTZ R48, R57, R64.reuse, -R48 ;  /* 0x0000004039307223 */ /* 0x080fe20000010830 */
[----:B------:R-:W-:Y:S02]  /*6d50*/  IMAD.U32 R67, R58, 0x10000, RZ ;  /* 0x000100003a437824 */ /* 0x000fe400078e00ff */
[----:B------:R-:W-:Y:S01]  /*6d60*/  FFMA.FTZ R57, R63, R64, R68 ;  /* 0x000000403f397223 */ /* 0x000fe20000010044 */
[----:B------:R-:W-:Y:S01]  /*6d70*/  HADD2.F32 R68, -RZ, R123.H1_H1 ;  /* 0x3000007bff447230 */ /* 0x000fe20000004100 */
[----:B------:R-:W-:Y:S01]  /*6d80*/  LOP3.LUT R69, R60, 0xff00, R65, 0xf8, !PT ;  /* 0x0000ff003c457812 */ /* 0x000fe200078ef841 */
[--C-:B------:R-:W-:Y:S01]  /*6d90*/  HADD2.F32 R63, -RZ, R62.reuse.H0_H0 ;  /* 0x2000003eff3f7230 */ /* 0x100fe20000004100 */
[----:B------:R-:W-:Y:S01]  /*6da0*/  LOP3.LUT R60, R66, 0xff0000, R67, 0xf8, !PT ;  /* 0x00ff0000423c7812 */ /* 0x000fe200078ef843 */
[----:B------:R-:W-:Y:S01]  /*6db0*/  HADD2.F32 R64, -RZ, R62.H1_H1 ;  /* 0x3000003eff407230 */ /* 0x000fe20000004100 */
[----:B------:R-:W-:Y:S01]  /*6dc0*/  F2FP.F16.E4M3.UNPACK_B R62, R59 ;  /* 0x0000003bff3e723e */ /* 0x000fe200020006ff */
[----:B------:R-:W-:-:S02]  /*6dd0*/  HADD2.F32 R65, -RZ, R122.H1_H1 ;  /* 0x3000007aff417230 */ /* 0x000fc40000004100 */
[-C--:B------:R-:W-:Y:S01]  /*6de0*/  FMUL.FTZ R71, R63, R68.reuse ;  /* 0x000000443f477220 */ /* 0x080fe20000410000 */
[----:B------:R-:W-:Y:S02]  /*6df0*/  IMAD.U32 R66, R61, 0x10000, RZ ;  /* 0x000100003d427824 */ /* 0x000fe400078e00ff */
[C---:B------:R-:W-:Y:S01]  /*6e00*/  FMUL.FTZ R58, R64.reuse, R68 ;  /* 0x00000044403a7220 */ /* 0x040fe20000410000 */
[----:B------:R-:W-:Y:S02]  /*6e10*/  HADD2.F32 R123, -RZ, R123.H0_H0 ;  /* 0x2000007bff7b7230 */ /* 0x000fe40000004100 */
[-C--:B------:R-:W-:Y:S01]  /*6e20*/  FFMA.FTZ R59, R64, R65.reuse, R71 ;  /* 0x00000041403b7223 */ /* 0x080fe20000010047 */
[--C-:B------:R-:W-:Y:S02]  /*6e30*/  HADD2.F32 R64, -RZ, R62.reuse.H1_H1 ;  /* 0x3000003eff407230 */ /* 0x100fe40000004100 */
[----:B------:R-:W-:Y:S01]  /*6e40*/  FFMA.FTZ R58, R63, R65, -R58 ;  /* 0x000000413f3a7223 */ /* 0x000fe2000001083a */
[----:B------:R-:W-:Y:S01]  /*6e50*/  HADD2.F32 R62, -RZ, R62.H0_H0 ;  /* 0x2000003eff3e7230 */ /* 0x000fe20000004100 */
[----:B------:R-:W-:Y:S01]  /*6e60*/  LOP3.LUT R63, R69, 0xff0000, R66, 0xf8, !PT ;  /* 0x00ff0000453f7812 */ /* 0x000fe200078ef842 */
[----:B------:R-:W-:-:S02]  /*6e70*/  IMAD.MOV.U32 R65, RZ, RZ, R51 ;  /* 0x000000ffff417224 */ /* 0x000fc400078e0033 */
        /* <DEDUP_REMOVED lines=22> */
[----:B------:R-:W-:Y:S01]  /*6fe0*/  IMAD.MOV.U32 R65, RZ, RZ, R50 ;  /* 0x000000ffff417224 */ /* 0x000fe200078e0032 */
[----:B------:R-:W-:Y:S01]  /*6ff0*/  F2FP.SATFINITE.E4M3.F32.PACK_AB_MERGE_C R51, R62, R51, R58 ;  /* 0x000000333e33723e */ /* 0x000fe2000480703a */
[----:B------:R-:W-:-:S02]  /*7000*/  HADD2.F32 R67, -RZ, R66.H1_H1 ;  /* 0x30000042ff437230 */ /* 0x000fc40000004100 */
        /* <DEDUP_REMOVED lines=28> */
[----:B------:R-:W-:Y:S02]  /*71d0*/  F2FP.SATFINITE.E4M3.F32.PACK_AB_MERGE_C R50, R69, R48, R70 ;  /* 0x000000304532723e */ /* 0x000fe40004807046 */
[----:B------:R-:W-:Y:S01]  /*71e0*/  MOV R48, R51 ;  /* 0x0000003300307202 */ /* 0x000fe20000000f00 */
[----:B------:R-:W-:-:S07]  /*71f0*/  IMAD.MOV.U32 R51, RZ, RZ, R61 ;  /* 0x000000ffff337224 */ /* 0x000fce00078e003d */
.L_x_2529:
[----:B------:R-:W-:Y:S05]  /*7200*/  BSYNC B2 ;  /* 0x0000000000027941 */ /* 0x000fea0003800000 */
.L_x_2528:
[----:B------:R-:W-:Y:S02]  /*7210*/  ULDC.64 UR4, c[0x0][0x2e8] ;  /* 0x0000ba0000047ab9 */ /* 0x000fe40000000a00 */
[----:B------:R-:W-:-:S04]  /*7220*/  IADD3 R56, P2, P3, R120, UR4, R100 ;  /* 0x0000000478387c10 */ /* 0x000fc8000fb5e064 */
[----:B------:R-:W-:-:S05]  /*7230*/  IADD3.X R57, R85, UR5, R42, P2, P3 ;  /* 0x0000000555397c10 */ /* 0x000fca00097e642a */
[----:B--2---:R3:W-:Y:S04]  /*7240*/  STG.E.128 desc[UR40][R56.64], R48 ;  /* 0x0000003038007986 */ /* 0x0047e8000c101d28 */
.L_x_2527:
[----:B------:R-:W-:Y:S05]  /*7250*/  BSYNC B1 ;  /* 0x0000000000017941 */ /* 0x000fea0003800000 */
.L_x_2526:
        /* <DEDUP_REMOVED lines=20> */
[----:B------:R-:W-:Y:S02]  /*73a0*/  LOP3.LUT R52, R53, 0xff0000, R52, 0xf8, !PT ;  /* 0x00ff000035347812 */ /* 0x000fe400078ef834 */
[----:B------:R-:W-:Y:S01]  /*73b0*/  LOP3.LUT R53, R58, 0xff0000, R55, 0xf8, !PT ;  /* 0x00ff00003a357812 */ /* 0x000fe200078ef837 */
[----:B------:R-:W-:Y:S01]  /*73c0*/  HADD2.F32 R60, -RZ, R56.H0_H0 ;  /* 0x20000038ff3c7230 */ /* 0x000fe20000004100 */
[----:B------:R-:W-:Y:S01]  /*73d0*/  F2FP.F16.E4M3.UNPACK_B R58, R86.H1 ;  /* 0x00000056ff3a723e */ /* 0x000fe200030006ff */
[--C-:B------:R-:W-:Y:S01]  /*73e0*/  HADD2.F32 R55, -RZ, R48.reuse.H1_H1 ;  /* 0x30000030ff377230 */ /* 0x100fe20000004100 */
[----:B------:R-:W-:Y:S01]  /*73f0*/  F2FP.F16.E4M3.UNPACK_B R49, R49.H1 ;  /* 0x00000031ff31723e */ /* 0x000fe200030006ff */
[----:B------:R-:W-:Y:S01]  /*7400*/  HADD2.F32 R48, -RZ, R48.H0_H0 ;  /* 0x20000030ff307230 */ /* 0x000fe20000004100 */
[----:B------:R-:W-:Y:S01]  /*7410*/  F2FP.F16.E4M3.UNPACK_B R87, R87 ;  /* 0x00000057ff57723e */ /* 0x000fe200020006ff */
        /* <DEDUP_REMOVED lines=18> */
[----:B------:R-:W-:Y:S01]  /*7540*/  F2FP.F16.E4M3.UNPACK_B R65, R53.H1 ;  /* 0x00000035ff41723e */ /* 0x000fe200030006ff */
[----:B------:R-:W-:Y:S01]  /*7550*/  HADD2.F32 R57, -RZ, R55.H0_H0 ;  /* 0x20000037ff397230 */ /* 0x000fe20000004100 */
[----:B------:R-:W-:Y:S01]  /*7560*/  F2FP.F16.E4M3.UNPACK_B R61, R52 ;  /* 0x00000034ff3d723e */ /* 0x000fe200020006ff */
[--C-:B------:R-:W-:Y:S02]  /*7570*/  HADD2.F32 R55, -RZ, R54.reuse.H0_H0 ;  /* 0x20000036ff377230 */ /* 0x100fe40000004100 */
[----:B------:R-:W-:Y:S01]  /*7580*/  FMUL.FTZ R62, R58, R59 ;  /* 0x0000003b3a3e7220 */ /* 0x000fe20000410000 */
[----:B------:R-:W-:-:S02]  /*7590*/  HADD2.F32 R56, -RZ, R54.H1_H1 ;  /* 0x30000036ff387230 */ /* 0x000fc40000004100 */
[----:B------:R-:W-:Y:S01]  /*75a0*/  FMUL.FTZ R59, R57, R59 ;  /* 0x0000003b393b7220 */ /* 0x000fe20000410000 */
[----:B------:R-:W-:Y:S02]  /*75b0*/  HADD2.F32 R87, -RZ, R87.H0_H0 ;  /* 0x20000057ff577230 */ /* 0x000fe40000004100 */
        /* <DEDUP_REMOVED lines=54> */
.L_x_2531:
[----:B------:R-:W-:Y:S05]  /*7920*/  BSYNC B1 ;  /* 0x0000000000017941 */ /* 0x000fea0003800000 */
.L_x_2530:
[----:B------:R-:W-:Y:S02]  /*7930*/  ULDC.64 UR4, c[0x0][0x2e8] ;  /* 0x0000ba0000047ab9 */ /* 0x000fe40000000a00 */
[----:B------:R-:W-:-:S04]  /*7940*/  IADD3 R52, P2, P3, R43, UR4, R120 ;  /* 0x000000042b347c10 */ /* 0x000fc8000fb5e078 */
[----:B------:R-:W-:-:S05]  /*7950*/  IADD3.X R53, R108, UR5, R85, P2, P3 ;  /* 0x000000056c357c10 */ /* 0x000fca00097e6455 */
[----:B--2---:R4:W-:Y:S01]  /*7960*/  STG.E.128 desc[UR40][R52.64], R48 ;  /* 0x0000003034007986 */ /* 0x0049e2000c101d28 */
[----:B------:R-:W-:Y:S05]  /*7970*/  BRA `(.L_x_2525) ;  /* 0x0000004c00847947 */ /* 0x000fea0003800000 */
.L_x_2489:
        /* <DEDUP_REMOVED lines=12> */
[----:B------:R-:W-:Y:S01]  /*7a40*/  @!P2 MOV R49, R87 ;  /* 0x000000570031a202 */ /* 0x000fe20000000f00 */
[----:B------:R-:W-:-:S06]  /*7a50*/  @!P2 IMAD.MOV.U32 R51, RZ, RZ, R86 ;  /* 0x000000ffff33a224 */ /* 0x000fcc00078e0056 */
[----:B------:R-:W2:Y:S08]  /*7a60*/  @!P2 LDC.64 R80, c[0x0][0x3e8] ;  /* 0x0000fa00ff50ab82 */ /* 0x000eb00000000a00 */
[----:B------:R-:W3:Y:S01]  /*7a70*/  @!P2 LDC.64 R82, c[0x0][0x400] ;  /* 0x00010000ff52ab82 */ /* 0x000ee20000000a00 */
[----:B-1----:R-:W-:-:S04]  /*7a80*/  @!P2 IMAD.WIDE.U32 R54, R52, 0x60, R48 ;  /* 0x000000603436a825 */ /* 0x002fc800078e0030 */
[----:B------:R-:W-:-:S04]  /*7a90*/  @!P2 IMAD R53, R53, 0x60, RZ ;  /* 0x000000603535a824 */ /* 0x000fc800078e02ff */
[----:B------:R-:W-:Y:S01]  /*7aa0*/  @!P2 IMAD.IADD R53, R55, 0x1, R53 ;  /* 0x000000013735a824 */ /* 0x000fe200078e0235 */
[----:B--2---:R-:W-:-:S04]  /*7ab0*/  @!P2 IADD3 R80, P3, P4, R94, R80, R54 ;  /* 0x000000505e50a210 */ /* 0x004fc80007c7e036 */
        /* <DEDUP_REMOVED lines=28> */
[----:B------:R-:W-:Y:S01]  /*7c80*/  ISETP.NE.AND P0, PT, R60, RZ, PT ;  /* 0x000000ff3c00720c */ /* 0x000fe20003f05270 */
[----:B------:R-:W-:Y:S01]  /*7c90*/  @!P4 IMAD.X R65, R54, 0x1, R65, P6 ;  /* 0x000000013641c824 */ /* 0x000fe200030e0641 */
[----:B-1----:R-:W-:Y:S02]  /*7ca0*/  @!P4 IADD3 R66, P6, R53, R66, RZ ;  /* 0x000000423542c210 */ /* 0x002fe40007fde0ff */
[----:B------:R-:W-:-:S03]  /*7cb0*/  CS2R R54, SRZ ;  /* 0x0000000000367805 */ /* 0x000fc6000001ff00 */
[----:B------:R-:W-:Y:S01]  /*7cc0*/  @!P4 IMAD.X R67, R52, 0x1, R67, P6 ;  /* 0x000000013443c824 */ /* 0x000fe200030e0643 */
[----:B--2---:R-:W-:Y:S02]  /*7cd0*/  @!P3 IADD3 R72, P6, R49, R72, RZ ;  /* 0x000000483148b210 */ /* 0x004fe40007fde0ff */
[----:B------:R-:W-:Y:S02]  /*7ce0*/  CS2R R52, SRZ ;  /* 0x0000000000347805 */ /* 0x000fe4000001ff00 */
[----:B------:R-:W-:Y:S02]  /*7cf0*/  @!P3 IADD3.X R73, R48, R73, RZ, P6, !PT ;  /* 0x000000493049b210 */ /* 0x000fe400037fe4ff */
[----:B------:R-:W-:Y:S02]  /*7d00*/  CS2R R48, SRZ ;  /* 0x0000000000307805 */ /* 0x000fe4000001ff00 */
[----:B---3--:R-:W-:Y:S02]  /*7d10*/  @!P3 IADD3 R74, P6, R51, R74, RZ ;  /* 0x0000004a334ab210 */ /* 0x008fe40007fde0ff */
[----:B------:R-:W-:Y:S01]  /*7d20*/  CS2R R50, SRZ ;  /* 0x0000000000327805 */ /* 0x000fe2000001ff00 */
[----:B------:R0:W2:Y:S01]  /*7d30*/  @!P5 LDG.E.128 R52, desc[UR40][R58.64] ;  /* 0x000000283a34d981 */ /* 0x0000a2000c1e1d00 */
[----:B------:R-:W-:-:S02]  /*7d40*/  CS2R R60, SRZ ;  /* 0x00000000003c7805 */ /* 0x000fc4000001ff00 */
[----:B------:R-:W-:Y:S02]  /*7d50*/  CS2R R68, SRZ ;  /* 0x0000000000447805 */ /* 0x000fe4000001ff00 */
[----:B------:R-:W-:Y:S01]  /*7d60*/  CS2R R70, SRZ ;  /* 0x0000000000467805 */ /* 0x000fe2000001ff00 */
[----:B------:R-:W-:Y:S01]  /*7d70*/  @!P3 IMAD.X R75, R86, 0x1, R75, P6 ;  /* 0x00000001564bb824 */ /* 0x000fe200030e064b */
[----:B------:R1:W3:Y:S04]  /*7d80*/  @!P5 LDG.E.128 R48, desc[UR40][R56.64] ;  /* 0x000000283830d981 */ /* 0x0002e8000c1e1d00 */
[----:B------:R4:W5:Y:S01]  /*7d90*/  @!P4 LDG.E.128 R60, desc[UR40][R66.64] ;  /* 0x00000028423cc981 */ /* 0x000962000c1e1d00 */
[----:B0-----:R-:W-:Y:S02]  /*7da0*/  CS2R R58, SRZ ;  /* 0x00000000003a7805 */ /* 0x001fe4000001ff00 */
[----:B------:R-:W-:-:S02]  /*7db0*/  CS2R R76, SRZ ;  /* 0x00000000004c7805 */ /* 0x000fc4000001ff00 */
        /* <DEDUP_REMOVED lines=16> */
[----:B---3--:R-:W-:Y:S02]  /*7ec0*/  IMAD.MOV.U32 R142, RZ, RZ, R48 ;  /* 0x000000ffff8e7224 */ /* 0x008fe400078e0030 */
[----:B------:R-:W-:Y:S01]  /*7ed0*/  IMAD.MOV.U32 R145, RZ, RZ, R50 ;  /* 0x000000ffff917224 */ /* 0x000fe200078e0032 */
[----:B-----5:R-:W-:Y:S01]  /*7ee0*/  MOV R140, R60 ;  /* 0x0000003c008c7202 */ /* 0x020fe20000000f00 */
[----:B------:R-:W-:-:S02]  /*7ef0*/  IMAD.MOV.U32 R141, RZ, RZ, R62 ;  /* 0x000000ffff8d7224 */ /* 0x000fc400078e003e */
[----:B------:R-:W-:Y:S02]  /*7f00*/  IMAD.MOV.U32 R136, RZ, RZ, R68 ;  /* 0x000000ffff887224 */ /* 0x000fe400078e0044 */
[----:B------:R-:W-:Y:S01]  /*7f10*/  IMAD.MOV.U32 R137, RZ, RZ, R70 ;  /* 0x000000ffff897224 */ /* 0x000fe200078e0046 */
[----:B------:R-:W-:Y:S01]  /*7f20*/  MOV R129, R76 ;  /* 0x0000004c00817202 */ /* 0x000fe20000000f00 */
        /* <DEDUP_REMOVED lines=9> */
.L_x_2532:
[----:B------:R-:W-:Y:S01]  /*7fc0*/  IMAD R111, R232, 0x8, R18 ;  /* 0x00000008e86f7824 */ /* 0x000fe200078e0212 */
[----:B------:R-:W-:Y:S01]  /*7fd0*/  SHF.L.U32 R119, R236, 0x1f, RZ ;  /* 0x0000001fec777819 */ /* 0x000fe200000006ff */
[----:B------:R-:W0:Y:S01]  /*7fe0*/  LDC R132, c[0x0][0x2f4] ;  /* 0x0000bd00ff847b82 */ /* 0x000e220000000800 */
[----:B------:R-:W-:Y:S01]  /*7ff0*/  BSSY B1, `(.L_x_2533) ;  /* 0x0000004000017945 */ /* 0x000fe20003800000 */
[----:B------:R-:W-:Y:S01]  /*8000*/  IMAD.MOV.U32 R121, RZ, RZ, R85 ;  /* 0x000000ffff797224 */ /* 0x000fe200078e0055 */
[----:B------:R-:W1:Y:S02]  /*8010*/  SYNCS.PHASECHK.TRANS64.TRYWAIT P3, [R111+URZ+0x38890], R119 ;  /* 0x038890776f0075a7 */ /* 0x000e64000806017f */
[----:B-1----:R-:W-:Y:S05]  /*8020*/  @!P3 BRA `(.L_x_2534) ;  /* 0x0000029c0040b947 */ /* 0x002fea0003800000 */
.L_x_2836:
[----:B------:R-:W-:Y:S05]  /*8030*/  BSYNC B1 ;  /* 0x0000000000017941 */ /* 0x000fea0003800000 */
.L_x_2533:
        /* <DEDUP_REMOVED lines=34> */
[----:B------:R-:W-:Y:S02]  /*8260*/  SHF.R.U32.HI R150, RZ, 0x8, R53 ;  /* 0x00000008ff967819 */ /* 0x000fe40000011635 */
[----:B------:R-:W-:Y:S01]  /*8270*/  SHF.R.U32.HI R148, RZ, 0x8, R51 ;  /* 0x00000008ff947819 */ /* 0x000fe20000011633 */
[----:B------:R-:W-:Y:S01]  /*8280*/  IMAD.SHL.U32 R151, R50, 0x100, RZ ;  /* 0x0000010032977824 */ /* 0x000fe200078e00ff */
[----:B------:R-:W-:Y:S01]  /*8290*/  LOP3.LUT R149, R53, 0xff0000ff, RZ, 0xc0, !PT ;  /* 0xff0000ff35957812 */ /* 0x000fe200078ec0ff */
[----:B------:R-:W-:Y:S01]  /*82a0*/  IMAD.SHL.U32 R150, R150, 0x100, RZ ;  /* 0x0000010096967824 */ /* 0x000fe200078e00ff */
[----:B------:R-:W-:Y:S02]  /*82b0*/  LOP3.LUT R48, R49, 0xff0000ff, RZ, 0xc0, !PT ;  /* 0xff0000ff31307812 */ /* 0x000fe400078ec0ff */
[----:B------:R-:W-:-:S02]  /*82c0*/  SHF.R.U32.HI R52, RZ, 0x10, R49 ;  /* 0x00000010ff347819 */ /* 0x000fc40000011631 */
[----:B------:R-:W-:Y:S02]  /*82d0*/  SHF.R.U32.HI R53, RZ, 0x10, R53 ;  /* 0x00000010ff357819 */ /* 0x000fe40000011635 */
[----:B------:R-:W-:Y:S02]  /*82e0*/  LOP3.LUT R147, R51, 0xff0000ff, RZ, 0xc0, !PT ;  /* 0xff0000ff33937812 */ /* 0x000fe400078ec0ff */
[----:B------:R-:W-:Y:S01]  /*82f0*/  SHF.R.U32.HI R49, RZ, 0x10, R51 ;  /* 0x00000010ff317819 */ /* 0x000fe20000011633 */
[----:B------:R-:W-:Y:S01]  /*8300*/  IMAD.U32 R53, R53, 0x10000, RZ ;  /* 0x0001000035357824 */ /* 0x000fe200078e00ff */
[--C-:B------:R-:W-:Y:S02]  /*8310*/  SHF.R.U32.HI R50, RZ, 0x8, R55.reuse ;  /* 0x00000008ff327819 */ /* 0x100fe40000011637 */
[----:B------:R-:W-:Y:S01]  /*8320*/  LOP3.LUT R51, R55, 0xff0000ff, RZ, 0xc0, !PT ;  /* 0xff0000ff37337812 */ /* 0x000fe200078ec0ff */
[----:B------:R-:W-:Y:S01]  /*8330*/  IMAD.U32 R49, R49, 0x10000, RZ ;  /* 0x0001000031317824 */ /* 0x000fe200078e00ff */
[----:B------:R-:W-:Y:S01]  /*8340*/  SHF.R.U32.HI R54, RZ, 0x10, R55 ;  /* 0x00000010ff367819 */ /* 0x000fe20000011637 */
[----:B------:R-:W-:Y:S01]  /*8350*/  IMAD.SHL.U32 R55, R148, 0x100, RZ ;  /* 0x0000010094377824 */ /* 0x000fe200078e00ff */
[----:B------:R-:W-:Y:S01]  /*8360*/  LOP3.LUT R48, R48, 0xff00, R151, 0xf8, !PT ;  /* 0x0000ff0030307812 */ /* 0x000fe200078ef897 */
[----:B------:R-:W-:Y:S01]  /*8370*/  IMAD.SHL.U32 R50, R50, 0x100, RZ ;  /* 0x0000010032327824 */ /* 0x000fe200078e00ff */
[----:B------:R-:W-:Y:S01]  /*8380*/  SHF.L.U32 R52, R52, 0x10, RZ ;  /* 0x0000001034347819 */ /* 0x000fe200000006ff */
[----:B------:R-:W-:Y:S01]  /*8390*/  IMAD.U32 R54, R54, 0x10000, RZ ;  /* 0x0001000036367824 */ /* 0x000fe200078e00ff */
[----:B------:R-:W-:-:S02]  /*83a0*/  LOP3.LUT R149, R149, 0xff00, R150, 0xf8, !PT ;  /* 0x0000ff0095957812 */ /* 0x000fc400078ef896 */
        /* <DEDUP_REMOVED lines=69> */
[C---:B------:R-:W-:Y:S01]  /*8800*/  FFMA.FTZ R54, R55.reuse, R151, -R54 ;  /* 0x0000009737367223 */ /* 0x040fe20000010836 */
        /* <DEDUP_REMOVED lines=21> */
[-C--:B------:R-:W-:Y:S02]  /*8960*/  F2FP.F16.E4M3.UNPACK_B R87, R142.reuse.H1 ;  /* 0x0000008eff57723e */ /* 0x080fe400030006ff */
[-C--:B------:R-:W-:Y:S01]  /*8970*/  FFMA.FTZ R83, R55, R85.reuse, -R83 ;  /* 0x0000005537537223 */ /* 0x080fe20000010853 */
[----:B------:R-:W-:Y:S01]  /*8980*/  FFMA.FTZ R50, R50, R85, R49 ;  /* 0x0000005532327223 */ /* 0x000fe20000010031 */
[----:B------:R-:W-:Y:S01]  /*8990*/  IMAD.MOV.U32 R49, RZ, RZ, R80 ;  /* 0x000000ffff317224 */ /* 0x000fe200078e0050 */
[-C--:B------:R-:W-:Y:S01]  /*89a0*/  F2FP.F16.E4M3.UNPACK_B R55, R143.reuse.H1 ;  /* 0x0000008fff37723e */ /* 0x080fe200030006ff */
[----:B------:R-:W-:Y:S01]  /*89b0*/  HADD2.F32 R85, -RZ, R81.H0_H0 ;  /* 0x20000051ff557230 */ /* 0x000fe20000004100 */
[----:B------:R-:W-:Y:S01]  /*89c0*/  F2FP.F16.E4M3.UNPACK_B R143, R143 ;  /* 0x0000008fff8f723e */ /* 0x000fe200020006ff */
[----:B------:R-:W-:Y:S01]  /*89d0*/  HADD2.F32 R149, -RZ, R87.H0_H0 ;  /* 0x20000057ff957230 */ /* 0x000fe20000004100 */
[-C--:B------:R-:W-:Y:S01]  /*89e0*/  F2FP.F16.E4M3.UNPACK_B R80, R49.reuse.H1 ;  /* 0x00000031ff50723e */ /* 0x080fe200030006ff */
[--C-:B------:R-:W-:Y:S01]  /*89f0*/  HADD2.F32 R153, -RZ, R55.reuse.H0_H0 ;  /* 0x20000037ff997230 */ /* 0x100fe20000004100 */
[----:B------:R-:W-:Y:S01]  /*8a00*/  F2FP.F16.E4M3.UNPACK_B R49, R49 ;  /* 0x00000031ff31723e */ /* 0x000fe200020006ff */
[----:B------:R-:W-:Y:S01]  /*8a10*/  HADD2.F32 R55, -RZ, R55.H1_H1 ;  /* 0x30000037ff377230 */ /* 0x000fe20000004100 */
[----:B------:R-:W-:Y:S01]  /*8a20*/  F2FP.F16.E4M3.UNPACK_B R142, R142 ;  /* 0x0000008eff8e723e */ /* 0x000fe200020006ff */
[----:B------:R-:W-:-:S02]  /*8a30*/  HADD2.F32 R147, -RZ, R80.H0_H0 ;  /* 0x20000050ff937230 */ /* 0x000fc40000004100 */
[-C--:B------:R-:W-:Y:S01]  /*8a40*/  FMUL.FTZ R150, R85, R153.reuse ;  /* 0x0000009955967220 */ /* 0x080fe20000410000 */
[----:B------:R-:W-:Y:S01]  /*8a50*/  HADD2.F32 R81, -RZ, R81.H1_H1 ;  /* 0x30000051ff517230 */ /* 0x000fe20000004100 */
[----:B------:R-:W-:Y:S01]  /*8a60*/  F2FP.SATFINITE.E4M3.F32.PACK_AB_MERGE_C R83, R83, R154, RZ ;  /* 0x0000009a5353723e */ /* 0x000fe200048070ff */
[----:B------:R-:W-:Y:S02]  /*8a70*/  HADD2.F32 R80, -RZ, R80.H1_H1 ;  /* 0x30000050ff507230 */ /* 0x000fe40000004100 */
[C---:B------:R-:W-:Y:S01]  /*8a80*/  FMUL.FTZ R153, R147.reuse, R153 ;  /* 0x0000009993997220 */ /* 0x040fe20000410000 */
[----:B------:R-:W-:Y:S02]  /*8a90*/  HADD2.F32 R87, -RZ, R87.H1_H1 ;  /* 0x30000057ff577230 */ /* 0x000fe40000004100 */
[----:B------:R-:W-:Y:S01]  /*8aa0*/  FFMA.FTZ R150, R147, R149, -R150 ;  /* 0x0000009593967223 */ /* 0x000fe20000010896 */
[----:B------:R-:W-:Y:S01]  /*8ab0*/  F2FP.SATFINITE.E4M3.F32.PACK_AB_MERGE_C R50, R50, R151, RZ ;  /* 0x000000973232723e */ /* 0x000fe200048070ff */
[----:B------:R-:W-:Y:S01]  /*8ac0*/  FFMA.FTZ R153, R85, R149, R153 ;  /* 0x0000009555997223 */ /* 0x000fe20000010099 */
[-C--:B------:R-:W-:Y:S01]  /*8ad0*/  FMUL.FTZ R85, R81, R55.reuse ;  /* 0x0000003751557220 */ /* 0x080fe20000410000 */
[C---:B------:R-:W-:Y:S01]  /*8ae0*/  FMUL.FTZ R55, R80.reuse, R55 ;  /* 0x0000003750377220 */ /* 0x040fe20000410000 */
[----:B------:R-:W-:Y:S01]  /*8af0*/  HADD2.F32 R149, -RZ, R143.H0_H0 ;  /* 0x2000008fff957230 */ /* 0x000fe20000004100 */
[----:B------:R-:W-:Y:S01]  /*8b00*/  F2FP.SATFINITE.E4M3.F32.PACK_AB_MERGE_C R50, R51, R152, R50 ;  /* 0x000000983332723e */ /* 0x000fe20004807032 */
        /* <DEDUP_REMOVED lines=19> */
[-C--:B------:R-:W-:Y:S01]  /*8c40*/  FFMA.FTZ R81, R49, R142.reuse, -R81 ;  /* 0x0000008e31517223 */ /* 0x080fe20000010851 */
        /* <DEDUP_REMOVED lines=20> */
[-C--:B------:R-:W-:Y:S02]  /*8d90*/  FFMA.FTZ R150, R142, R143.reuse, -R150 ;  /* 0x0000008f8e967223 */ /* 0x080fe40000010896 */
        /* <DEDUP_REMOVED lines=18> */
[----:B------:R-:W-:Y:S01]  /*8ec0*/  FMUL.FTZ R84, R86, R144 ;  /* 0x0000009056547220 */ /* 0x000fe20000410000 */
        /* <DEDUP_REMOVED lines=13> */
.L_x_2538:
[----:B------:R-:W-:Y:S05]  /*8fa0*/  BSYNC B2 ;  /* 0x0000000000027941 */ /* 0x000fea0003800000 */
.L_x_2537:
        /* <DEDUP_REMOVED lines=18> */
.L_x_2536:
[----:B------:R-:W-:Y:S05]  /*90d0*/  BSYNC B1 ;  /* 0x0000000000017941 */ /* 0x000fea0003800000 */
.L_x_2535:
        /* <DEDUP_REMOVED lines=21> */
[----:B------:R-:W-:-:S04]  /*9230*/  IMAD.SHL.U32 R80, R80, 0x10, RZ ;  /* 0x0000001050507824 */ /* 0x000fc800078e00ff */
[----:B------:R-:W-:Y:S01]  /*9240*/  IMAD.SHL.U32 R48, R48, 0x800, RZ ;  /* 0x0000080030307824 */ /* 0x000fe200078e00ff */
[----:B------:R-:W-:-:S04]  /*9250*/  LOP3.LUT R49, R52, 0x70, R80, 0xf8, !PT ;  /* 0x0000007034317812 */ /* 0x000fc800078ef850 */
[----:B------:R-:W-:Y:S02]  /*9260*/  LOP3.LUT R49, R49, R51, RZ, 0x3c, !PT ;  /* 0x0000003331317212 */ /* 0x000fe400078e3cff */
[----:B------:R-:W-:-:S04]  /*9270*/  LOP3.LUT R48, R48, 0xffffc000, RZ, 0xc0, !PT ;  /* 0xffffc00030307812 */ /* 0x000fc800078ec0ff */
[----:B----4-:R-:W-:-:S05]  /*9280*/  IADD3 R48, R49, R48, R50 ;  /* 0x0000003031307210 */ /* 0x010fca0007ffe032 */
[C---:B------:R-:W-:Y:S02]  /*9290*/  IMAD R52, R232.reuse, 0x8000, R48 ;  /* 0x00008000e8347824 */ /* 0x040fe400078e0230 */
[----:B------:R-:W-:Y:S02]  /*92a0*/  IMAD R48, R232, 0x8000, R29 ;  /* 0x00008000e8307824 */ /* 0x000fe400078e021d */
[----:B------:R-:W-:-:S03]  /*92b0*/  IMAD.IADD R52, R18, 0x1, R52 ;  /* 0x0000000112347824 */ /* 0x000fc600078e0234 */
[----:B------:R-:W-:-:S03]  /*92c0*/  IADD3 R48, R18, R48, RZ ;  /* 0x0000003012307210 */ /* 0x000fc60007ffe0ff */
[----:B------:R-:W0:Y:S04]  /*92d0*/  LDS.128 R52, [R52+0x28400] ;  /* 0x0284000034347984 */ /* 0x000e280000000c00 */
[----:B------:R-:W3:Y:S01]  /*92e0*/  LDS.128 R48, [R48+0x28400] ;  /* 0x0284000030307984 */ /* 0x000ee20000000c00 */
[----:B------:R-:W-:Y:S05]  /*92f0*/  @P2 BRA `(.L_x_2542) ;  /* 0x0000000c00542947 */ /* 0x000fea0003800000 */
[----:B------:R-:W-:Y:S02]  /*9300*/  SHF.R.U32.HI R60, RZ, 0x8, R59 ;  /* 0x00000008ff3c7819 */ /* 0x000fe4000001163b */
[--C-:B------:R-:W-:Y:S02]  /*9310*/  SHF.R.U32.HI R82, RZ, 0x8, R61.reuse ;  /* 0x00000008ff527819 */ /* 0x100fe4000001163d */
[----:B------:R-:W-:Y:S01]  /*9320*/  SHF.R.U32.HI R81, RZ, 0x10, R61 ;  /* 0x00000010ff517819 */ /* 0x000fe2000001163d */
[----:B------:R-:W-:Y:S01]  /*9330*/  IMAD.SHL.U32 R60, R60, 0x100, RZ ;  /* 0x000001003c3c7824 */ /* 0x000fe200078e00ff */
[--C-:B------:R-:W-:Y:S01]  /*9340*/  SHF.R.U32.HI R62, RZ, 0x8, R57.reuse ;  /* 0x00000008ff3e7819 */ /* 0x100fe20000011639 */
[----:B------:R-:W-:Y:S01]  /*9350*/  IMAD.SHL.U32 R82, R82, 0x100, RZ ;  /* 0x0000010052527824 */ /* 0x000fe200078e00ff */
[----:B------:R-:W-:Y:S01]  /*9360*/  LOP3.LUT R84, R59, 0xff0000ff, RZ, 0xc0, !PT ;  /* 0xff0000ff3b547812 */ /* 0x000fe200078ec0ff */
[----:B------:R-:W-:Y:S01]  /*9370*/  IMAD.U32 R81, R81, 0x10000, RZ ;  /* 0x0001000051517824 */ /* 0x000fe200078e00ff */
[----:B------:R-:W-:Y:S01]  /*9380*/  LOP3.LUT R83, R61, 0xff0000ff, RZ, 0xc0, !PT ;  /* 0xff0000ff3d537812 */ /* 0x000fe200078ec0ff */
[----:B------:R-:W-:Y:S01]  /*9390*/  IMAD.SHL.U32 R62, R62, 0x100, RZ ;  /* 0x000001003e3e7824 */ /* 0x000fe200078e00ff */
[----:B------:R-:W-:-:S02]  /*93a0*/  SHF.R.U32.HI R58, RZ, 0x10, R57 ;  /* 0x00000010ff3a7819 */ /* 0x000fc40000011639 */
[----:B------:R-:W-:Y:S02]  /*93b0*/  LOP3.LUT R84, R84, 0xff00, R60, 0xf8, !PT ;  /* 0x0000ff0054547812 */ /* 0x000fe400078ef83c */
[----:B------:R-:W-:Y:S01]  /*93c0*/  LOP3.LUT R60, R83, 0xff00, R82, 0xf8, !PT ;  /* 0x0000ff00533c7812 */ /* 0x000fe200078ef852 */
[----:B------:R-:W-:Y:S01]  /*93d0*/  IMAD.U32 R58, R58, 0x10000, RZ ;  /* 0x000100003a3a7824 */ /* 0x000fe200078e00ff */
[----:B------:R-:W-:Y:S02]  /*93e0*/  LOP3.LUT R57, R57, 0xff0000ff, RZ, 0xc0, !PT ;  /* 0xff0000ff39397812 */ /* 0x000fe400078ec0ff */
[----:B------:R-:W-:Y:S02]  /*93f0*/  LOP3.LUT R60, R60, 0xff0000, R81, 0xf8, !PT ;  /* 0x00ff00003c3c7812 */ /* 0x000fe400078ef851 */
[----:B------:R-:W-:Y:S02]  /*9400*/  LOP3.LUT R62, R57, 0xff00, R62, 0xf8, !PT ;  /* 0x0000ff00393e7812 */ /* 0x000fe400078ef83e */
[----:B0-----:R-:W-:-:S02]  /*9410*/  F2FP.F16.E4M3.UNPACK_B R81, R53 ;  /* 0x00000035ff51723e */ /* 0x001fc400020006ff */
[----:B------:R-:W-:Y:S02]  /*9420*/  F2FP.F16.E4M3.UNPACK_B R83, R60 ;  /* 0x0000003cff53723e */ /* 0x000fe400020006ff */
[----:B------:R-:W-:Y:S01]  /*9430*/  LOP3.LUT R62, R62, 0xff0000, R58, 0xf8, !PT ;  /* 0x00ff00003e3e7812 */ /* 0x000fe200078ef83a */
[----:B------:R-:W-:Y:S01]  /*9440*/  HADD2.F32 R58, -RZ, R81.H0_H0 ;  /* 0x20000051ff3a7230 */ /* 0x000fe20000004100 */
[----:B---3--:R-:W-:Y:S01]  /*9450*/  F2FP.F16.E4M3.UNPACK_B R57, R49 ;  /* 0x00000031ff39723e */ /* 0x008fe200020006ff */
[--C-:B------:R-:W-:Y:S01]  /*9460*/  HADD2.F32 R87, -RZ, R83.reuse.H0_H0 ;  /* 0x20000053ff577230 */ /* 0x100fe20000004100 */
[-C--:B------:R-:W-:Y:S01]  /*9470*/  F2FP.F16.E4M3.UNPACK_B R85, R62.reuse ;  /* 0x0000003eff55723e */ /* 0x080fe200020006ff */
[----:B------:R-:W-:Y:S01]  /*9480*/  HADD2.F32 R83, -RZ, R83.H1_H1 ;  /* 0x30000053ff537230 */ /* 0x000fe20000004100 */
[----:B------:R-:W-:Y:S01]  /*9490*/  F2FP.F16.E4M3.UNPACK_B R53, R53.H1 ;  /* 0x00000035ff35723e */ /* 0x000fe200030006ff */
[----:B------:R-:W-:Y:S02]  /*94a0*/  HADD2.F32 R82, -RZ, R57.H0_H0 ;  /* 0x20000039ff527230 */ /* 0x000fe40000004100 */
[----:B------:R-:W-:Y:S01]  /*94b0*/  FMUL.FTZ R142, R58, R87 ;  /* 0x000000573a8e7220 */ /* 0x000fe20000410000 */
[----:B------:R-:W-:Y:S01]  /*94c0*/  HADD2.F32 R86, -RZ, R85.H0_H0 ;  /* 0x20000055ff567230 */ /* 0x000fe20000004100 */
[----:B------:R-:W-:Y:S01]  /*94d0*/  F2FP.F16.E4M3.UNPACK_B R62, R62.H1 ;  /* 0x0000003eff3e723e */ /* 0x000fe200030006ff */
[----:B------:R-:W-:-:S02]  /*94e0*/  HADD2.F32 R57, -RZ, R57.H1_H1 ;  /* 0x30000039ff397230 */ /* 0x000fc40000004100 */
[C---:B------:R-:W-:Y:S01]  /*94f0*/  FMUL.FTZ R87, R82.reuse, R87 ;  /* 0x0000005752577220 */ /* 0x040fe20000410000 */
[----:B------:R-:W-:Y:S02]  /*9500*/  HADD2.F32 R85, -RZ, R85.H1_H1 ;  /* 0x30000055ff557230 */ /* 0x000fe40000004100 */
[-C--:B------:R-:W-:Y:S01]  /*9510*/  FFMA.FTZ R82, R82, R86.reuse, -R142 ;  /* 0x0000005652527223 */ /* 0x080fe2000001088e */
[----:B------:R-:W-:Y:S01]  /*9520*/  SHF.R.U32.HI R61, RZ, 0x8, R63 ;  /* 0x00000008ff3d7819 */ /* 0x000fe2000001163f */
[----:B------:R-:W-:Y:S01]  /*9530*/  FFMA.FTZ R58, R58, R86, R87 ;  /* 0x000000563a3a7223 */ /* 0x000fe20000010057 */
[----:B------:R-:W-:Y:S01]  /*9540*/  HADD2.F32 R86, -RZ, R81.H1_H1 ;  /* 0x30000051ff567230 */ /* 0x000fe20000004100 */
[----:B------:R-:W-:Y:S02]  /*9550*/  SHF.R.U32.HI R56, RZ, 0x10, R59 ;  /* 0x00000010ff387819 */ /* 0x000fe4000001163b */
[----:B------:R-:W-:Y:S02]  /*9560*/  SHF.R.U32.HI R59, RZ, 0x10, R63 ;  /* 0x00000010ff3b7819 */ /* 0x000fe4000001163f */
[-C--:B------:R-:W-:Y:S01]  /*9570*/  FMUL.FTZ R81, R86, R83.reuse ;  /* 0x0000005356517220 */ /* 0x080fe20000410000 */
[----:B------:R-:W-:Y:S01]  /*9580*/  FMUL.FTZ R83, R57, R83 ;  /* 0x0000005339537220 */ /* 0x000fe20000410000 */
[----:B------:R-:W-:Y:S01]  /*9590*/  LOP3.LUT R63, R63, 0xff0000ff, RZ, 0xc0, !PT ;  /* 0xff0000ff3f3f7812 */ /* 0x000fe200078ec0ff */
[----:B------:R-:W-:-:S02]  /*95a0*/  IMAD.U32 R59, R59, 0x10000, RZ ;  /* 0x000100003b3b7824 */ /* 0x000fc400078e00ff */
[-C--:B------:R-:W-:Y:S01]  /*95b0*/  FFMA.FTZ R81, R57, R85.reuse, -R81 ;  /* 0x0000005539517223 */ /* 0x080fe20000010851 */
[----:B------:R-:W-:Y:S01]  /*95c0*/  FFMA.FTZ R57, R86, R85, R83 ;  /* 0x0000005556397223 */ /* 0x000fe20000010053 */
[----:B------:R-:W-:Y:S01]  /*95d0*/  F2FP.F16.E4M3.UNPACK_B R83, R60.H1 ;  /* 0x0000003cff53723e */ /* 0x000fe200030006ff */
[----:B------:R-:W-:Y:S01]  /*95e0*/  HADD2.F32 R86, -RZ, R62.H0_H0 ;  /* 0x2000003eff567230 */ /* 0x000fe20000004100 */
[----:B------:R-:W-:Y:S01]  /*95f0*/  F2FP.F16.E4M3.UNPACK_B R85, R49.H1 ;  /* 0x00000031ff55723e */ /* 0x000fe200030006ff */
[----:B------:R-:W-:Y:S01]  /*9600*/  HADD2.F32 R49, -RZ, R53.H0_H0 ;  /* 0x20000035ff317230 */ /* 0x000fe20000004100 */
[----:B------:R-:W-:Y:S01]  /*9610*/  SHF.L.U32 R56, R56, 0x10, RZ ;  /* 0x0000001038387819 */ /* 0x000fe200000006ff */
        /* <DEDUP_REMOVED lines=14> */
[----:B------:R-:W-:Y:S01]  /*9700*/  IMAD.SHL.U32 R53, R61, 0x100, RZ ;  /* 0x000001003d357824 */ /* 0x000fe200078e00ff */
[----:B------:R-:W-:Y:S02]  /*9710*/  LOP3.LUT R61, R84, 0xff0000, R56, 0xf8, !PT ;  /* 0x00ff0000543d7812 */ /* 0x000fe400078ef838 */
[----:B------:R-:W-:Y:S02]  /*9720*/  F2FP.F16.E4M3.UNPACK_B R56, R55 ;  /* 0x00000037ff38723e */ /* 0x000fe400020006ff */
[----:B------:R-:W-:Y:S01]  /*9730*/  LOP3.LUT R53, R63, 0xff00, R53, 0xf8, !PT ;  /* 0x0000ff003f357812 */ /* 0x000fe200078ef835 */
[----:B------:R-:W-:Y:S01]  /*9740*/  IMAD.MOV.U32 R63, RZ, RZ, R51 ;  /* 0x000000ffff3f7224 */ /* 0x000fe200078e0033 */
[----:B------:R-:W-:Y:S01]  /*9750*/  F2FP.F16.E4M3.UNPACK_B R85, R61 ;  /* 0x0000003dff55723e */ /* 0x000fe200020006ff */
[----:B------:R-:W-:Y:S01]  /*9760*/  HADD2.F32 R86, -RZ, R56.H0_H0 ;  /* 0x20000038ff567230 */ /* 0x000fe20000004100 */
[----:B------:R-:W-:-:S02]  /*9770*/  LOP3.LUT R53, R53, 0xff0000, R59, 0xf8, !PT ;  /* 0x00ff000035357812 */ /* 0x000fc400078ef83b */
[----:B------:R-:W-:Y:S01]  /*9780*/  F2FP.F16.E4M3.UNPACK_B R51, R63 ;  /* 0x0000003fff33723e */ /* 0x000fe200020006ff */
[--C-:B------:R-:W-:Y:S01]  /*9790*/  HADD2.F32 R87, -RZ, R85.reuse.H0_H0 ;  /* 0x20000055ff577230 */ /* 0x100fe20000004100 */
[----:B------:R-:W-:Y:S01]  /*97a0*/  F2FP.F16.E4M3.UNPACK_B R84, R53 ;  /* 0x00000035ff54723e */ /* 0x000fe200020006ff */
[----:B------:R-:W-:Y:S01]  /*97b0*/  HADD2.F32 R85, -RZ, R85.H1_H1 ;  /* 0x30000055ff557230 */ /* 0x000fe20000004100 */
[----:B------:R-:W-:Y:S01]  /*97c0*/  F2FP.F16.E4M3.UNPACK_B R55, R55.H1 ;  /* 0x00000037ff37723e */ /* 0x000fe200030006ff */
[--C-:B------:R-:W-:Y:S01]  /*97d0*/  HADD2.F32 R142, -RZ, R51.reuse.H0_H0 ;  /* 0x20000033ff8e7230 */ /* 0x100fe20000004100 */
[----:B------:R-:W-:Y:S01]  /*97e0*/  F2FP.F16.E4M3.UNPACK_B R53, R53.H1 ;  /* 0x00000035ff35723e */ /* 0x000fe200030006ff */
[--C-:B------:R-:W-:Y:S01]  /*97f0*/  HADD2.F32 R59, -RZ, R84.reuse.H0_H0 ;  /* 0x20000054ff3b7230 */ /* 0x100fe20000004100 */
[----:B------:R-:W-:Y:S01]  /*9800*/  F2FP.F16.E4M3.UNPACK_B R61, R61.H1 ;  /* 0x0000003dff3d723e */ /* 0x000fe200030006ff */
[----:B------:R-:W-:Y:S01]  /*9810*/  HADD2.F32 R84, -RZ, R84.H1_H1 ;  /* 0x30000054ff547230 */ /* 0x000fe20000004100 */
[----:B------:R-:W-:Y:S01]  /*9820*/  F2FP.SATFINITE.E4M3.F32.PACK_AB_MERGE_C R60, R83, R60, RZ ;  /* 0x0000003c533c723e */ /* 0x000fe200048070ff */
[----:B------:R-:W-:-:S02]  /*9830*/  HADD2.F32 R51, -RZ, R51.H1_H1 ;  /* 0x30000033ff337230 */ /* 0x000fc40000004100 */
[-C--:B------:R-:W-:Y:S01]  /*9840*/  FMUL.FTZ R143, R86, R59.reuse ;  /* 0x0000003b568f7220 */ /* 0x080fe20000410000 */
[C---:B------:R-:W-:Y:S01]  /*9850*/  FMUL.FTZ R59, R142.reuse, R59 ;  /* 0x0000003b8e3b7220 */ /* 0x040fe20000410000 */
[----:B------:R-:W-:Y:S02]  /*9860*/  F2FP.SATFINITE.E4M3.F32.PACK_AB_MERGE_C R81, R81, R82, R60 ;  /* 0x000000525151723e */ /* 0x000fe4000480703c */
[-C--:B------:R-:W-:Y:S01]  /*9870*/  FFMA.FTZ R143, R142, R87.reuse, -R143 ;  /* 0x000000578e8f7223 */ /* 0x080fe2000001088f */
[----:B------:R-:W-:Y:S01]  /*9880*/  FFMA.FTZ R86, R86, R87, R59 ;  /* 0x0000005756567223 */ /* 0x000fe2000001003b */
[----:B------:R-:W-:Y:S01]  /*9890*/  HADD2.F32 R59, -RZ, R56.H1_H1 ;  /* 0x30000038ff3b7230 */ /* 0x000fe20000004100 */
[----:B------:R-:W-:Y:S01]  /*98a0*/  F2FP.F16.E4M3.UNPACK_B R60, R52.H1 ;  /* 0x00000034ff3c723e */ /* 0x000fe200030006ff */
[--C-:B------:R-:W-:Y:S01]  /*98b0*/  HADD2.F32 R87, -RZ, R53.reuse.H0_H0 ;  /* 0x20000035ff577230 */ /* 0x100fe20000004100 */
[----:B------:R-:W-:Y:S01]  /*98c0*/  F2FP.SATFINITE.E4M3.F32.PACK_AB_MERGE_C R49, R62, R49, RZ ;  /* 0x000000313e31723e */ /* 0x000fe200048070ff */
[----:B------:R-:W-:-:S02]  /*98d0*/  HADD2.F32 R53, -RZ, R53.H1_H1 ;  /* 0x30000035ff357230 */ /* 0x000fc40000004100 */
[----:B------:R-:W-:Y:S01]  /*98e0*/  FMUL.FTZ R56, R59, R84 ;  /* 0x000000543b387220 */ /* 0x000fe20000410000 */
[----:B------:R-:W-:Y:S02]  /*98f0*/  F2FP.F16.E4M3.UNPACK_B R62, R138.H1 ;  /* 0x0000008aff3e723e */ /* 0x000fe400030006ff */
[----:B------:R-:W-:Y:S01]  /*9900*/  F2FP.F16.E4M3.UNPACK_B R52, R52 ;  /* 0x00000034ff34723e */ /* 0x000fe200020006ff */
[CC--:B------:R-:W-:Y:S01]  /*9910*/  FFMA.FTZ R56, R51.reuse, R85.reuse, -R56 ;  /* 0x0000005533387223 */ /* 0x0c0fe20000010838 */
[----:B------:R-:W-:Y:S01]  /*9920*/  FMUL.FTZ R51, R51, R84 ;  /* 0x0000005433337220 */ /* 0x000fe20000410000 */
[--C-:B------:R-:W-:Y:S01]  /*9930*/  HADD2.F32 R84, -RZ, R61.reuse.H0_H0 ;  /* 0x2000003dff547230 */ /* 0x100fe20000004100 */
[----:B------:R-:W-:Y:S01]  /*9940*/  F2FP.F16.E4M3.UNPACK_B R138, R138 ;  /* 0x0000008aff8a723e */ /* 0x000fe200020006ff */
[----:B------:R-:W-:Y:S02]  /*9950*/  HADD2.F32 R61, -RZ, R61.H1_H1 ;  /* 0x3000003dff3d7230 */ /* 0x000fe40000004100 */
[----:B------:R-:W-:Y:S01]  /*9960*/  FFMA.FTZ R51, R59, R85, R51 ;  /* 0x000000553b337223 */ /* 0x000fe20000010033 */
[----:B------:R-:W-:Y:S01]  /*9970*/  F2FP.F16.E4M3.UNPACK_B R59, R63.H1 ;  /* 0x0000003fff3b723e */ /* 0x000fe200030006ff */
[--C-:B------:R-:W-:Y:S01]  /*9980*/  HADD2.F32 R63, -RZ, R55.reuse.H0_H0 ;  /* 0x20000037ff3f7230 */ /* 0x100fe20000004100 */
[----:B------:R-:W-:Y:S01]  /*9990*/  F2FP.SATFINITE.E4M3.F32.PACK_AB_MERGE_C R57, R57, R58, R49 ;  /* 0x0000003a3939723e */ /* 0x000fe20004807031 */
[----:B------:R-:W-:-:S02]  /*99a0*/  HADD2.F32 R55, -RZ, R55.H1_H1 ;  /* 0x30000037ff377230 */ /* 0x000fc40000004100 */
[--C-:B------:R-:W-:Y:S02]  /*99b0*/  HADD2.F32 R85, -RZ, R59.reuse.H0_H0 ;  /* 0x2000003bff557230 */ /* 0x100fe40000004100 */
[-C--:B------:R-:W-:Y:S01]  /*99c0*/  FMUL.FTZ R142, R63, R87.reuse ;  /* 0x000000573f8e7220 */ /* 0x080fe20000410000 */
[----:B------:R-:W-:Y:S02]  /*99d0*/  HADD2.F32 R59, -RZ, R59.H1_H1 ;  /* 0x3000003bff3b7230 */ /* 0x000fe40000004100 */
[--C-:B------:R-:W-:Y:S02]  /*99e0*/  HADD2.F32 R83, -RZ, R62.reuse.H0_H0 ;  /* 0x2000003eff537230 */ /* 0x100fe40000004100 */
[C---:B------:R-:W-:Y:S01]  /*99f0*/  FFMA.FTZ R142, R85.reuse, R84, -R142 ;  /* 0x00000054558e7223 */ /* 0x040fe2000001088e */
[----:B------:R-:W-:Y:S01]  /*9a00*/  FMUL.FTZ R85, R85, R87 ;  /* 0x0000005755557220 */ /* 0x000fe20000410000 */
[----:B------:R-:W-:Y:S02]  /*9a10*/  HADD2.F32 R62, -RZ, R62.H1_H1 ;  /* 0x3000003eff3e7230 */ /* 0x000fe40000004100 */
[----:B------:R-:W-:-:S02]  /*9a20*/  IMAD.MOV.U32 R49, RZ, RZ, R81 ;  /* 0x000000ffff317224 */ /* 0x000fc400078e0051 */
        /* <DEDUP_REMOVED lines=66> */
[-C--:B------:R-:W-:Y:S01]  /*9e50*/  FFMA.FTZ R140, R84, R138.reuse, -R140 ;  /* 0x0000008a548c7223 */ /* 0x080fe2000001088c */
[----:B------:R-:W-:Y:S02]  /*9e60*/  IMAD.MOV.U32 R48, RZ, RZ, R82 ;  /* 0x000000ffff307224 */ /* 0x000fe400078e0052 */
        /* <DEDUP_REMOVED lines=24> */
[----:B------:R-:W-:Y:S01]  /*9ff0*/  FFMA.FTZ R141, R54, R139, R141 ;  /* 0x0000008b368d7223 */ /* 0x000fe2000001008d */
[----:B------:R-:W-:Y:S01]  /*a000*/  IMAD.MOV.U32 R53, RZ, RZ, R57 ;  /* 0x000000ffff357224 */ /* 0x000fe200078e0039 */
[----:B------:R-:W-:-:S03]  /*a010*/  F2FP.SATFINITE.E4M3.F32.PACK_AB_MERGE_C R59, R60, R84, R59 ;  /* 0x000000543c3b723e */ /* 0x000fc6000480703b */
[----:B------:R-:W-:Y:S02]  /*a020*/  F2FP.SATFINITE.E4M3.F32.PACK_AB_MERGE_C R138, R141, R138, R50 ;  /* 0x0000008a8d8a723e */ /* 0x000fe40004807032 */
[----:B------:R-:W-:-:S03]  /*a030*/  MOV R50, R59 ;  /* 0x0000003b00327202 */ /* 0x000fc60000000f00 */
[----:B------:R-:W-:-:S07]  /*a040*/  IMAD.MOV.U32 R54, RZ, RZ, R138 ;  /* 0x000000ffff367224 */ /* 0x000fce00078e008a */
.L_x_2542:
[----:B------:R-:W-:Y:S05]  /*a050*/  BSYNC B2 ;  /* 0x0000000000027941 */ /* 0x000fea0003800000 */
.L_x_2541:
        /* <DEDUP_REMOVED lines=17> */
.L_x_2540:
[----:B------:R-:W-:Y:S05]  /*a170*/  BSYNC B1 ;  /* 0x0000000000017941 */ /* 0x000fea0003800000 */
.L_x_2539:
        /* <DEDUP_REMOVED lines=8> */
[----:B------:R-:W-:Y:S02]  /*a200*/  VIADD R52, R19, 0x40 ;  /* 0x0000004013347836 */ /* 0x000fe40000000000 */
[----:B------:R-:W-:-:S03]  /*a210*/  IMAD.SHL.U32 R51, R51, 0x80, RZ ;  /* 0x0000008033337824 */ /* 0x000fc600078e00ff */
[----:B------:R-:W-:Y:S02]  /*a220*/  SHF.L.U32 R52, R52, 0x7, RZ ;  /* 0x0000000734347819 */ /* 0x000fe400000006ff */
        /* <DEDUP_REMOVED lines=39> */
[----:B------:R-:W-:Y:S01]  /*a4a0*/  LOP3.LUT R57, R57, 0xff00, R67, 0xf8, !PT ;  /* 0x0000ff0039397812 */ /* 0x000fe200078ef843 */
[----:B------:R-:W-:Y:S01]  /*a4b0*/  IMAD.U32 R56, R56, 0x10000, RZ ;  /* 0x0001000038387824 */ /* 0x000fe200078e00ff */
[----:B------:R-:W-:-:S02]  /*a4c0*/  LOP3.LUT R61, R61, 0xff0000, R66, 0xf8, !PT ;  /* 0x00ff00003d3d7812 */ /* 0x000fc400078ef842 */
[----:B------:R-:W-:Y:S02]  /*a4d0*/  LOP3.LUT R63, R57, 0xff0000, R70, 0xf8, !PT ;  /* 0x00ff0000393f7812 */ /* 0x000fe400078ef846 */
[----:B0-----:R-:W-:Y:S02]  /*a4e0*/  F2FP.F16.E4M3.UNPACK_B R65, R53 ;  /* 0x00000035ff41723e */ /* 0x001fe400020006ff */
[----:B------:R-:W-:Y:S02]  /*a4f0*/  F2FP.F16.E4M3.UNPACK_B R67, R61 ;  /* 0x0000003dff43723e */ /* 0x000fe400020006ff */
[----:B---3--:R-:W-:Y:S01]  /*a500*/  F2FP.F16.E4M3.UNPACK_B R57, R49 ;  /* 0x00000031ff39723e */ /* 0x008fe200020006ff */
[----:B------:R-:W-:Y:S01]  /*a510*/  HADD2.F32 R59, -RZ, R65.H0_H0 ;  /* 0x20000041ff3b7230 */ /* 0x000fe20000004100 */
[--C-:B------:R-:W-:Y:S02]  /*a520*/  SHF.R.U32.HI R60, RZ, 0x8, R71.reuse ;  /* 0x00000008ff3c7819 */ /* 0x100fe40000011647 */
[----:B------:R-:W-:Y:S01]  /*a530*/  LOP3.LUT R62, R71, 0xff0000ff, RZ, 0xc0, !PT ;  /* 0xff0000ff473e7812 */ /* 0x000fe200078ec0ff */
[----:B------:R-:W-:Y:S01]  /*a540*/  HADD2.F32 R66, -RZ, R57.H0_H0 ;  /* 0x20000039ff427230 */ /* 0x000fe20000004100 */
[----:B------:R-:W-:Y:S01]  /*a550*/  SHF.R.U32.HI R64, RZ, 0x10, R71 ;  /* 0x00000010ff407819 */ /* 0x000fe20000011647 */
[--C-:B------:R-:W-:Y:S01]  /*a560*/  HADD2.F32 R71, -RZ, R67.reuse.H0_H0 ;  /* 0x20000043ff477230 */ /* 0x100fe20000004100 */
[----:B------:R-:W-:Y:S01]  /*a570*/  F2FP.F16.E4M3.UNPACK_B R69, R63 ;  /* 0x0000003fff45723e */ /* 0x000fe200020006ff */
[----:B------:R-:W-:Y:S01]  /*a580*/  HADD2.F32 R67, -RZ, R67.H1_H1 ;  /* 0x30000043ff437230 */ /* 0x000fe20000004100 */
[----:B------:R-:W-:Y:S01]  /*a590*/  F2FP.F16.E4M3.UNPACK_B R53, R53.H1 ;  /* 0x00000035ff35723e */ /* 0x000fe200030006ff */
[----:B------:R-:W-:-:S02]  /*a5a0*/  HADD2.F32 R57, -RZ, R57.H1_H1 ;  /* 0x30000039ff397230 */ /* 0x000fc40000004100 */
[CC--:B------:R-:W-:Y:S01]  /*a5b0*/  FMUL.FTZ R80, R59.reuse, R71.reuse ;  /* 0x000000473b507220 */ /* 0x0c0fe20000410000 */
[--C-:B------:R-:W-:Y:S02]  /*a5c0*/  HADD2.F32 R70, -RZ, R69.reuse.H0_H0 ;  /* 0x20000045ff467230 */ /* 0x100fe40000004100 */
[----:B------:R-:W-:Y:S01]  /*a5d0*/  FMUL.FTZ R71, R66, R71 ;  /* 0x0000004742477220 */ /* 0x000fe20000410000 */
[----:B------:R-:W-:Y:S01]  /*a5e0*/  HADD2.F32 R69, -RZ, R69.H1_H1 ;  /* 0x30000045ff457230 */ /* 0x000fe20000004100 */
[----:B------:R-:W-:Y:S01]  /*a5f0*/  F2FP.F16.E4M3.UNPACK_B R63, R63.H1 ;  /* 0x0000003fff3f723e */ /* 0x000fe200030006ff */
[----:B------:R-:W-:Y:S02]  /*a600*/  IMAD.U32 R64, R64, 0x10000, RZ ;  /* 0x0001000040407824 */ /* 0x000fe400078e00ff */
[-C--:B------:R-:W-:Y:S01]  /*a610*/  FFMA.FTZ R66, R66, R70.reuse, -R80 ;  /* 0x0000004642427223 */ /* 0x080fe20000010850 */
[----:B------:R-:W-:Y:S01]  /*a620*/  FFMA.FTZ R59, R59, R70, R71 ;  /* 0x000000463b3b7223 */ /* 0x000fe20000010047 */
[----:B------:R-:W-:-:S05]  /*a630*/  HADD2.F32 R70, -RZ, R65.H1_H1 ;  /* 0x30000041ff467230 */ /* 0x000fca0000004100 */
        /* <DEDUP_REMOVED lines=118> */
[----:B------:R-:W-:Y:S01]  /*ada0*/  MOV R52, R50 ;  /* 0x0000003200347202 */ /* 0x000fe20000000f00 */
[--C-:B------:R-:W-:Y:S01]  /*adb0*/  HADD2.F32 R80, -RZ, R63.reuse.H0_H0 ;  /* 0x2000003fff507230 */ /* 0x100fe20000004100 */
[----:B------:R-:W-:Y:S01]  /*adc0*/  F2FP.SATFINITE.E4M3.F32.PACK_AB_MERGE_C R66, R61, R66, R60 ;  /* 0x000000423d42723e */ /* 0x000fe2000480703c */
[----:B------:R-:W-:Y:S01]  /*add0*/  HADD2.F32 R63, -RZ, R63.H1_H1 ;  /* 0x3000003fff3f7230 */ /* 0x000fe20000004100 */
[----:B------:R-:W-:Y:S01]  /*ade0*/  F2FP.F16.E4M3.UNPACK_B R50, R137.H1 ;  /* 0x00000089ff32723e */ /* 0x000fe200030006ff */
[----:B------:R-:W-:Y:S01]  /*adf0*/  IMAD.MOV.U32 R51, RZ, RZ, R81 ;  /* 0x000000ffff337224 */ /* 0x000fe200078e0051 */
[----:B------:R-:W-:-:S02]  /*ae00*/  F2FP.F16.E4M3.UNPACK_B R61, R54.H1 ;  /* 0x00000036ff3d723e */ /* 0x000fc400030006ff */
[----:B------:R-:W-:Y:S01]  /*ae10*/  F2FP.F16.E4M3.UNPACK_B R60, R52.H1 ;  /* 0x00000034ff3c723e */ /* 0x000fe200030006ff */
[----:B------:R-:W-:Y:S01]  /*ae20*/  HADD2.F32 R83, -RZ, R50.H0_H0 ;  /* 0x20000032ff537230 */ /* 0x000fe20000004100 */
[----:B------:R-:W-:Y:S01]  /*ae30*/  F2FP.F16.E4M3.UNPACK_B R137, R137 ;  /* 0x00000089ff89723e */ /* 0x000fe200020006ff */
[--C-:B------:R-:W-:Y:S01]  /*ae40*/  HADD2.F32 R62, -RZ, R61.reuse.H0_H0 ;  /* 0x2000003dff3e7230 */ /* 0x100fe20000004100 */
[----:B------:R-:W-:Y:S01]  /*ae50*/  F2FP.F16.E4M3.UNPACK_B R54, R54 ;  /* 0x00000036ff36723e */ /* 0x000fe200020006ff */
[----:B------:R-:W-:Y:S01]  /*ae60*/  HADD2.F32 R68, -RZ, R60.H0_H0 ;  /* 0x2000003cff447230 */ /* 0x000fe20000004100 */
[----:B------:R-:W-:Y:S01]  /*ae70*/  F2FP.F16.E4M3.UNPACK_B R52, R52 ;  /* 0x00000034ff34723e */ /* 0x000fe200020006ff */
[----:B------:R-:W-:Y:S02]  /*ae80*/  HADD2.F32 R50, -RZ, R50.H1_H1 ;  /* 0x30000032ff327230 */ /* 0x000fe40000004100 */
[----:B------:R-:W-:Y:S01]  /*ae90*/  FMUL.FTZ R82, R62, R83 ;  /* 0x000000533e527220 */ /* 0x000fe20000410000 */
[----:B------:R-:W-:-:S02]  /*aea0*/  HADD2.F32 R61, -RZ, R61.H1_H1 ;  /* 0x3000003dff3d7230 */ /* 0x000fc40000004100 */
[C---:B------:R-:W-:Y:S01]  /*aeb0*/  FMUL.FTZ R83, R68.reuse, R83 ;  /* 0x0000005344537220 */ /* 0x040fe20000410000 */
[----:B------:R-:W-:Y:S02]  /*aec0*/  HADD2.F32 R60, -RZ, R60.H1_H1 ;  /* 0x3000003cff3c7230 */ /* 0x000fe40000004100 */
[-C--:B------:R-:W-:Y:S01]  /*aed0*/  FFMA.FTZ R82, R68, R80.reuse, -R82 ;  /* 0x0000005044527223 */ /* 0x080fe20000010852 */
[----:B------:R-:W-:Y:S01]  /*aee0*/  FFMA.FTZ R83, R62, R80, R83 ;  /* 0x000000503e537223 */ /* 0x000fe20000010053 */
[CC--:B------:R-:W-:Y:S01]  /*aef0*/  FMUL.FTZ R62, R61.reuse, R50.reuse ;  /* 0x000000323d3e7220 */ /* 0x0c0fe20000410000 */
[C---:B------:R-:W-:Y:S01]  /*af00*/  FMUL.FTZ R50, R60.reuse, R50 ;  /* 0x000000323c327220 */ /* 0x040fe20000410000 */
[----:B------:R-:W-:Y:S02]  /*af10*/  HADD2.F32 R80, -RZ, R137.H0_H0 ;  /* 0x20000089ff507230 */ /* 0x000fe40000004100 */
        /* <DEDUP_REMOVED lines=21> */
[----:B------:R-:W-:Y:S01]  /*b070*/  F2FP.SATFINITE.E4M3.F32.PACK_AB_MERGE_C R53, R57, R59, R49 ;  /* 0x0000003b3935723e */ /* 0x000fe20004807031 */
[----:B------:R-:W-:Y:S01]  /*b080*/  IMAD.MOV.U32 R49, RZ, RZ, R65 ;  /* 0x000000ffff317224 */ /* 0x000fe200078e0041 */
[----:B------:R-:W-:Y:S02]  /*b090*/  F2FP.SATFINITE.E4M3.F32.PACK_AB_MERGE_C R50, R61, R68, R60 ;  /* 0x000000443d32723e */ /* 0x000fe4000480703c */
[----:B------:R-:W-:-:S07]  /*b0a0*/  F2FP.SATFINITE.E4M3.F32.PACK_AB_MERGE_C R54, R137, R80, R54 ;  /* 0x000000508936723e */ /* 0x000fce0004807036 */
.L_x_2546:
[----:B------:R-:W-:Y:S05]  /*b0b0*/  BSYNC B2 ;  /* 0x0000000000027941 */ /* 0x000fea0003800000 */
.L_x_2545:
        /* <DEDUP_REMOVED lines=17> */
.L_x_2544:
[----:B------:R-:W-:Y:S05]  /*b1d0*/  BSYNC B1 ;  /* 0x0000000000017941 */ /* 0x000fea0003800000 */
.L_x_2543:
[----:B---34-:R-:W-:Y:S02]  /*b1e0*/  VIADD R49, R19, 0x60 ;  /* 0x0000006013317836 */ /* 0x018fe40000000000 */
[-C--:B--2---:R-:W-:Y:S02]  /*b1f0*/  IMAD R48, R112, R122.reuse, RZ ;  /* 0x0000007a70307224 */ /* 0x084fe400078e02ff */
[C---:B------:R-:W-:Y:S01]  /*b200*/  IMAD.WIDE.U32 R120, R49.reuse, R122, R120 ;  /* 0x0000007a31787225 */ /* 0x040fe200078e0078 */
[----:B------:R-:W-:-:S03]  /*b210*/  ISETP.GE.OR P3, PT, R49, R116, P0 ;  /* 0x000000743100720c */ /* 0x000fc60000766670 */
[----:B------:R-:W-:-:S10]  /*b220*/  IMAD R61, R49, R123, R48 ;  /* 0x0000007b313d7224 */ /* 0x000fd400078e0230 */
[----:B------:R-:W-:Y:S05]  /*b230*/  @P3 BRA `(.L_x_2525) ;  /* 0x0000001400543947 */ /* 0x000fea0003800000 */
[----:B------:R-:W2:Y:S04]  /*b240*/  LDL R50, [R1+0x10] ;  /* 0x0000100001327983 */ /* 0x000ea80000100800 */
[----:B------:R-:W3:Y:S01]  /*b250*/  LDL R49, [R1+0x64] ;  /* 0x0000640001317983 */ /* 0x000ee20000100800 */
[----:B------:R-:W-:Y:S01]  /*b260*/  VIADD R51, R19, 0x60 ;  /* 0x0000006013337836 */ /* 0x000fe20000000000 */
[----:B------:R-:W0:Y:S01]  /*b270*/  LDC.64 R56, c[0x0][0x2e8] ;  /* 0x0000ba00ff387b82 */ /* 0x000e220000000a00 */
[----:B------:R-:W-:Y:S01]  /*b280*/  IMAD.IADD R61, R121, 0x1, R61 ;  /* 0x00000001793d7824 */ /* 0x000fe200078e023d */
[----:B------:R-:W-:Y:S01]  /*b290*/  IADD3 R59, P3, P4, R100, R120, R41 ;  /* 0x00000078643b7210 */ /* 0x000fe20007c7e029 */
[----:B------:R-:W-:Y:S01]  /*b2a0*/  IMAD.SHL.U32 R51, R51, 0x80, RZ ;  /* 0x0000008033337824 */ /* 0x000fe200078e00ff */
[----:B------:R-:W-:Y:S02]  /*b2b0*/  BSSY B1, `(.L_x_2547) ;  /* 0x00000ed000017945 */ /* 0x000fe40003800000 */
[----:B------:R-:W-:-:S02]  /*b2c0*/  IADD3.X R60, R42, R61, R107, P3, P4 ;  /* 0x0000003d2a3c7210 */ /* 0x000fc40001fe846b */
[----:B------:R-:W-:Y:S02]  /*b2d0*/  LOP3.LUT R51, R51, 0x380, RZ, 0xc0, !PT ;  /* 0x0000038033337812 */ /* 0x000fe400078ec0ff */
[----:B--2---:R-:W-:Y:S02]  /*b2e0*/  LOP3.LUT P6, RZ, R50, 0x2, RZ, 0xc0, !PT ;  /* 0x0000000232ff7812 */ /* 0x004fe400078cc0ff */
[----:B------:R-:W-:Y:S02]  /*b2f0*/  IADD3 R50, R19, 0x60, RZ ;  /* 0x0000006013327810 */ /* 0x000fe40007ffe0ff */
[----:B------:R-:W-:-:S03]  /*b300*/  SEL R133, R34, R133, !P6 ;  /* 0x0000008522857207 */ /* 0x000fc60007000000 */
[----:B------:R-:W-:Y:S01]  /*b310*/  IMAD.SHL.U32 R50, R50, 0x80, RZ ;  /* 0x0000008032327824 */ /* 0x000fe200078e00ff */
[----:B------:R-:W-:-:S04]  /*b320*/  SHF.R.S32.HI R48, RZ, 0x1f, R133 ;  /* 0x0000001fff307819 */ /* 0x000fc80000011485 */
[----:B------:R-:W-:Y:S02]  /*b330*/  LEA.HI R133, R48, R133, RZ, 0x5 ;  /* 0x0000008530857211 */ /* 0x000fe400078f28ff */
[----:B------:R-:W-:Y:S02]  /*b340*/  LOP3.LUT R50, R50, 0x380, RZ, 0xc0, !PT ;  /* 0x0000038032327812 */ /* 0x000fe400078ec0ff */
[----:B------:R-:W-:Y:S02]  /*b350*/  LEA.HI.SX32 R133, R133, R106, 0x1b ;  /* 0x0000006a85857211 */ /* 0x000fe400078fdaff */
[----:B------:R-:W-:Y:S02]  /*b360*/  SHF.R.U32.HI R50, RZ, 0x3, R50 ;  /* 0x00000003ff327819 */ /* 0x000fe40000011632 */
        /* <DEDUP_REMOVED lines=12> */
[----:B------:R-:W2:Y:S04]  /*b430*/  LDS.128 R48, [R49+0x28400] ;  /* 0x0284000031307984 */ /* 0x000ea80000000c00 */
[----:B------:R-:W3:Y:S01]  /*b440*/  LDS.128 R52, [R52+0x28400] ;  /* 0x0284000034347984 */ /* 0x000ee20000000c00 */
[----:B0-----:R-:W-:Y:S05]  /*b450*/  @P2 BRA `(.L_x_2548) ;  /* 0x0000000c00482947 */ /* 0x001fea0003800000 */
[--C-:B------:R-:W-:Y:S02]  /*b460*/  SHF.R.U32.HI R62, RZ, 0x8, R77.reuse ;  /* 0x00000008ff3e7819 */ /* 0x100fe4000001164d */
[----:B------:R-:W-:Y:S02]  /*b470*/  SHF.R.U32.HI R66, RZ, 0x10, R77 ;  /* 0x00000010ff427819 */ /* 0x000fe4000001164d */
[----:B------:R-:W-:Y:S01]  /*b480*/  LOP3.LUT R67, R77, 0xff0000ff, RZ, 0xc0, !PT ;  /* 0xff0000ff4d437812 */ /* 0x000fe200078ec0ff */
[----:B------:R-:W-:Y:S01]  /*b490*/  IMAD.SHL.U32 R62, R62, 0x100, RZ ;  /* 0x000001003e3e7824 */ /* 0x000fe200078e00ff */
[--C-:B------:R-:W-:Y:S01]  /*b4a0*/  SHF.R.U32.HI R58, RZ, 0x8, R73.reuse ;  /* 0x00000008ff3a7819 */ /* 0x100fe20000011649 */
[----:B------:R-:W-:Y:S01]  /*b4b0*/  IMAD.U32 R66, R66, 0x10000, RZ ;  /* 0x0001000042427824 */ /* 0x000fe200078e00ff */
[----:B------:R-:W-:Y:S02]  /*b4c0*/  SHF.R.U32.HI R64, RZ, 0x10, R73 ;  /* 0x00000010ff407819 */ /* 0x000fe40000011649 */
[----:B------:R-:W-:Y:S01]  /*b4d0*/  LOP3.LUT R67, R67, 0xff00, R62, 0xf8, !PT ;  /* 0x0000ff0043437812 */ /* 0x000fe200078ef83e */
[----:B------:R-:W-:Y:S01]  /*b4e0*/  IMAD.SHL.U32 R58, R58, 0x100, RZ ;  /* 0x000001003a3a7824 */ /* 0x000fe200078e00ff */
[----:B------:R-:W-:Y:S01]  /*b4f0*/  LOP3.LUT R65, R73, 0xff0000ff, RZ, 0xc0, !PT ;  /* 0xff0000ff49417812 */ /* 0x000fe200078ec0ff */
[----:B------:R-:W-:Y:S01]  /*b500*/  IMAD.U32 R64, R64, 0x10000, RZ ;  /* 0x0001000040407824 */ /* 0x000fe200078e00ff */
[----:B------:R-:W-:Y:S01]  /*b510*/  LOP3.LUT R66, R67, 0xff0000, R66, 0xf8, !PT ;  /* 0x00ff000043427812 */ /* 0x000fe200078ef842 */
[----:B---3--:R-:W-:Y:S01]  /*b520*/  IMAD.MOV.U32 R67, RZ, RZ, R53 ;  /* 0x000000ffff437224 */ /* 0x008fe200078e0035 */
[----:B------:R-:W-:-:S02]  /*b530*/  LOP3.LUT R65, R65, 0xff00, R58, 0xf8, !PT ;  /* 0x0000ff0041417812 */ /* 0x000fc400078ef83a */
[----:B------:R-:W-:Y:S02]  /*b540*/  F2FP.F16.E4M3.UNPACK_B R70, R66 ;  /* 0x00000042ff46723e */ /* 0x000fe400020006ff */
[----:B------:R-:W-:Y:S02]  /*b550*/  F2FP.F16.E4M3.UNPACK_B R68, R67 ;  /* 0x00000043ff44723e */ /* 0x000fe400020006ff */
[----:B------:R-:W-:Y:S01]  /*b560*/  LOP3.LUT R64, R65, 0xff0000, R64, 0xf8, !PT ;  /* 0x00ff000041407812 */ /* 0x000fe200078ef840 */
[----:B------:R-:W-:Y:S01]  /*b570*/  HADD2.F32 R71, -RZ, R70.H0_H0 ;  /* 0x20000046ff477230 */ /* 0x000fe20000004100 */
[----:B--2---:R-:W-:Y:S01]  /*b580*/  F2FP.F16.E4M3.UNPACK_B R62, R49 ;  /* 0x00000031ff3e723e */ /* 0x004fe200020006ff */
[--C-:B------:R-:W-:Y:S01]  /*b590*/  HADD2.F32 R58, -RZ, R68.reuse.H0_H0 ;  /* 0x20000044ff3a7230 */ /* 0x100fe20000004100 */
[----:B------:R-:W-:Y:S01]  /*b5a0*/  F2FP.F16.E4M3.UNPACK_B R53, R64 ;  /* 0x00000040ff35723e */ /* 0x000fe200020006ff */
[----:B------:R-:W-:Y:S01]  /*b5b0*/  HADD2.F32 R68, -RZ, R68.H1_H1 ;  /* 0x30000044ff447230 */ /* 0x000fe20000004100 */
[----:B------:R-:W-:Y:S01]  /*b5c0*/  F2FP.F16.E4M3.UNPACK_B R67, R67.H1 ;  /* 0x00000043ff43723e */ /* 0x000fe200030006ff */
[----:B------:R-:W-:-:S02]  /*b5d0*/  HADD2.F32 R65, -RZ, R62.H0_H0 ;  /* 0x2000003eff417230 */ /* 0x000fc40000004100 */
[CC--:B------:R-:W-:Y:S01]  /*b5e0*/  FMUL.FTZ R72, R58.reuse, R71.reuse ;  /* 0x000000473a487220 */ /* 0x0c0fe20000410000 */
[--C-:B------:R-:W-:Y:S01]  /*b5f0*/  HADD2.F32 R69, -RZ, R53.reuse.H0_H0 ;  /* 0x20000035ff457230 */ /* 0x100fe20000004100 */
[----:B------:R-:W-:Y:S01]  /*b600*/  F2FP.F16.E4M3.UNPACK_B R64, R64.H1 ;  /* 0x00000040ff40723e */ /* 0x000fe200030006ff */
[----:B------:R-:W-:Y:S02]  /*b610*/  HADD2.F32 R62, -RZ, R62.H1_H1 ;  /* 0x3000003eff3e7230 */ /* 0x000fe40000004100 */
[C---:B------:R-:W-:Y:S01]  /*b620*/  FMUL.FTZ R71, R65.reuse, R71 ;  /* 0x0000004741477220 */ /* 0x040fe20000410000 */
[----:B------:R-:W-:Y:S02]  /*b630*/  HADD2.F32 R53, -RZ, R53.H1_H1 ;  /* 0x30000035ff357230 */ /* 0x000fe40000004100 */
[----:B------:R-:W-:Y:S01]  /*b640*/  FFMA.FTZ R65, R65, R69, -R72 ;  /* 0x0000004541417223 */ /* 0x000fe20000010848 */
[----:B------:R-:W-:Y:S01]  /*b650*/  F2FP.F16.E4M3.UNPACK_B R73, R51 ;  /* 0x00000033ff49723e */ /* 0x000fe200020006ff */
[----:B------:R-:W-:Y:S01]  /*b660*/  FFMA.FTZ R58, R58, R69, R71 ;  /* 0x000000453a3a7223 */ /* 0x000fe20000010047 */
[----:B------:R-:W-:-:S02]  /*b670*/  HADD2.F32 R69, -RZ, R70.H1_H1 ;  /* 0x30000046ff457230 */ /* 0x000fc40000004100 */
[--C-:B------:R-:W-:Y:S02]  /*b680*/  HADD2.F32 R70, -RZ, R64.reuse.H0_H0 ;  /* 0x20000040ff467230 */ /* 0x100fe40000004100 */
[----:B------:R-:W-:Y:S02]  /*b690*/  HADD2.F32 R64, -RZ, R64.H1_H1 ;  /* 0x30000040ff407230 */ /* 0x000fe40000004100 */
        /* <DEDUP_REMOVED lines=29> */
[----:B------:R-:W-:Y:S02]  /*b870*/  SHF.L.U32 R70, R70, 0x10, RZ ;  /* 0x0000001046467819 */ /* 0x000fe400000006ff */
[----:B------:R-:W-:Y:S02]  /*b880*/  LOP3.LUT R69, R69, 0xff00, R68, 0xf8, !PT ;  /* 0x0000ff0045457812 */ /* 0x000fe400078ef844 */
[----:B------:R-:W-:Y:S02]  /*b890*/  LOP3.LUT R67, R67, 0xff00, R66, 0xf8, !PT ;  /* 0x0000ff0043437812 */ /* 0x000fe400078ef842 */
[----:B------:R-:W-:Y:S01]  /*b8a0*/  LOP3.LUT R72, R69, 0xff0000, R72, 0xf8, !PT ;  /* 0x00ff000045487812 */ /* 0x000fe200078ef848 */
[--C-:B------:R-:W-:Y:S01]  /*b8b0*/  HADD2.F32 R69, -RZ, R73.reuse.H0_H0 ;  /* 0x20000049ff457230 */ /* 0x100fe20000004100 */
[----:B------:R-:W-:Y:S01]  /*b8c0*/  F2FP.F16.E4M3.UNPACK_B R75, R55 ;  /* 0x00000037ff4b723e */ /* 0x000fe200020006ff */
[----:B------:R-:W-:Y:S01]  /*b8d0*/  HADD2.F32 R73, -RZ, R73.H1_H1 ;  /* 0x30000049ff497230 */ /* 0x000fe20000004100 */
[----:B------:R-:W-:-:S02]  /*b8e0*/  F2FP.F16.E4M3.UNPACK_B R68, R72 ;  /* 0x00000048ff44723e */ /* 0x000fc400020006ff */
[----:B------:R-:W-:Y:S01]  /*b8f0*/  LOP3.LUT R70, R67, 0xff0000, R70, 0xf8, !PT ;  /* 0x00ff000043467812 */ /* 0x000fe200078ef846 */
[--C-:B------:R-:W-:Y:S01]  /*b900*/  HADD2.F32 R67, -RZ, R75.reuse.H0_H0 ;  /* 0x2000004bff437230 */ /* 0x100fe20000004100 */
[----:B------:R-:W-:Y:S01]  /*b910*/  F2FP.F16.E4M3.UNPACK_B R72, R72.H1 ;  /* 0x00000048ff48723e */ /* 0x000fe200030006ff */
[--C-:B------:R-:W-:Y:S01]  /*b920*/  HADD2.F32 R78, -RZ, R68.reuse.H0_H0 ;  /* 0x20000044ff4e7230 */ /* 0x100fe20000004100 */
[-C--:B------:R-:W-:Y:S01]  /*b930*/  F2FP.F16.E4M3.UNPACK_B R66, R70.reuse ;  /* 0x00000046ff42723e */ /* 0x080fe200020006ff */
[----:B------:R-:W-:Y:S01]  /*b940*/  HADD2.F32 R75, -RZ, R75.H1_H1 ;  /* 0x3000004bff4b7230 */ /* 0x000fe20000004100 */
[----:B------:R-:W-:Y:S01]  /*b950*/  F2FP.F16.E4M3.UNPACK_B R70, R70.H1 ;  /* 0x00000046ff46723e */ /* 0x000fe200030006ff */
[----:B------:R-:W-:Y:S02]  /*b960*/  HADD2.F32 R68, -RZ, R68.H1_H1 ;  /* 0x30000044ff447230 */ /* 0x000fe40000004100 */
[----:B------:R-:W-:Y:S01]  /*b970*/  FMUL.FTZ R80, R67, R78 ;  /* 0x0000004e43507220 */ /* 0x000fe20000410000 */
[----:B------:R-:W-:-:S02]  /*b980*/  HADD2.F32 R76, -RZ, R66.H0_H0 ;  /* 0x20000042ff4c7230 */ /* 0x000fc40000004100 */
[C---:B------:R-:W-:Y:S01]  /*b990*/  FMUL.FTZ R78, R69.reuse, R78 ;  /* 0x0000004e454e7220 */ /* 0x040fe20000410000 */
[----:B------:R-:W-:Y:S01]  /*b9a0*/  HADD2.F32 R66, -RZ, R66.H1_H1 ;  /* 0x30000042ff427230 */ /* 0x000fe20000004100 */
[----:B------:R-:W-:Y:S01]  /*b9b0*/  F2FP.SATFINITE.E4M3.F32.PACK_AB_MERGE_C R64, R64, R49, RZ ;  /* 0x000000314040723e */ /* 0x000fe200048070ff */
[-C--:B------:R-:W-:Y:S01]  /*b9c0*/  FFMA.FTZ R69, R69, R76.reuse, -R80 ;  /* 0x0000004c45457223 */ /* 0x080fe20000010850 */
[----:B------:R-:W-:Y:S01]  /*b9d0*/  FFMA.FTZ R67, R67, R76, R78 ;  /* 0x0000004c43437223 */ /* 0x000fe2000001004e */
[-C--:B------:R-:W-:Y:S01]  /*b9e0*/  FMUL.FTZ R76, R75, R68.reuse ;  /* 0x000000444b4c7220 */ /* 0x080fe20000410000 */
[----:B------:R-:W-:Y:S01]  /*b9f0*/  FMUL.FTZ R78, R73, R68 ;  /* 0x00000044494e7220 */ /* 0x000fe20000410000 */
[----:B------:R-:W-:Y:S02]  /*ba00*/  F2FP.SATFINITE.E4M3.F32.PACK_AB_MERGE_C R53, R53, R58, R64 ;  /* 0x0000003a3535723e */ /* 0x000fe40004807040 */
        /* <DEDUP_REMOVED lines=17> */
[----:B------:R-:W-:-:S03]  /*bb20*/  FMUL.FTZ R78, R75, R72 ;  /* 0x000000484b4e7220 */ /* 0x000fc60000410000 */
[-C--:B------:R-:W-:Y:S01]  /*bb30*/  FFMA.FTZ R72, R75, R70.reuse, -R76 ;  /* 0x000000464b487223 */ /* 0x080fe2000001084c */
[----:B------:R-:W-:Y:S01]  /*bb40*/  IMAD.MOV.U32 R75, RZ, RZ, R52 ;  /* 0x000000ffff4b7224 */ /* 0x000fe200078e0034 */
[----:B------:R-:W-:Y:S01]  /*bb50*/  F2FP.F16.E4M3.UNPACK_B R52, R129.H1 ;  /* 0x00000081ff34723e */ /* 0x000fe200030006ff */
[----:B------:R-:W-:Y:S01]  /*bb60*/  IMAD.MOV.U32 R76, RZ, RZ, R48 ;  /* 0x000000ffff4c7224 */ /* 0x000fe200078e0030 */
[----:B------:R-:W-:Y:S01]  /*bb70*/  F2FP.SATFINITE.E4M3.F32.PACK_AB_MERGE_C R48, R74, R71, RZ ;  /* 0x000000474a30723e */ /* 0x000fe200048070ff */
[----:B------:R-:W-:Y:S01]  /*bb80*/  FFMA.FTZ R70, R73, R70, R78 ;  /* 0x0000004649467223 */ /* 0x000fe2000001004e */
[----:B------:R-:W-:Y:S01]  /*bb90*/  F2FP.F16.E4M3.UNPACK_B R74, R75.H1 ;  /* 0x0000004bff4a723e */ /* 0x000fe200030006ff */
[--C-:B------:R-:W-:Y:S01]  /*bba0*/  HADD2.F32 R82, -RZ, R52.reuse.H0_H0 ;  /* 0x20000034ff527230 */ /* 0x100fe20000004100 */
[----:B------:R-:W-:Y:S01]  /*bbb0*/  F2FP.F16.E4M3.UNPACK_B R77, R76.H1 ;  /* 0x0000004cff4d723e */ /* 0x000fe200030006ff */
[----:B------:R-:W-:Y:S01]  /*bbc0*/  HADD2.F32 R79, -RZ, R52.H1_H1 ;  /* 0x30000034ff4f7230 */ /* 0x000fe20000004100 */
[----:B------:R-:W-:Y:S01]  /*bbd0*/  F2FP.F16.E4M3.UNPACK_B R78, R131.H1 ;  /* 0x00000083ff4e723e */ /* 0x000fe200030006ff */
[--C-:B------:R-:W-:Y:S01]  /*bbe0*/  HADD2.F32 R52, -RZ, R74.reuse.H1_H1 ;  /* 0x3000004aff347230 */ /* 0x100fe20000004100 */
[----:B------:R-:W-:Y:S01]  /*bbf0*/  F2FP.F16.E4M3.UNPACK_B R129, R129 ;  /* 0x00000081ff81723e */ /* 0x000fe200020006ff */
[----:B------:R-:W-:Y:S01]  /*bc00*/  HADD2.F32 R71, -RZ, R74.H0_H0 ;  /* 0x2000004aff477230 */ /* 0x000fe20000004100 */
        /* <DEDUP_REMOVED lines=11> */
[----:B------:R-:W-:Y:S01]  /*bcc0*/  F2FP.F16.E4M3.UNPACK_B R131, R131 ;  /* 0x00000083ff83723e */ /* 0x000fe200020006ff */
[----:B------:R-:W-:-:S02]  /*bcd0*/  HADD2.F32 R81, -RZ, R129.H0_H0 ;  /* 0x20000081ff517230 */ /* 0x000fc40000004100 */
[-C--:B------:R-:W-:Y:S01]  /*bce0*/  FFMA.FTZ R73, R73, R80.reuse, -R84 ;  /* 0x0000005049497223 */ /* 0x080fe20000010854 */
[----:B------:R-:W-:Y:S02]  /*bcf0*/  HADD2.F32 R78, -RZ, R75.H0_H0 ;  /* 0x2000004bff4e7230 */ /* 0x000fe40000004100 */
[----:B------:R-:W-:Y:S01]  /*bd00*/  FFMA.FTZ R71, R71, R80, R82 ;  /* 0x0000005047477223 */ /* 0x000fe20000010052 */
        /* <DEDUP_REMOVED lines=12> */
[-C--:B------:R-:W-:Y:S01]  /*bdd0*/  F2FP.F16.E4M3.UNPACK_B R81, R128.reuse.H1 ;  /* 0x00000080ff51723e */ /* 0x080fe200030006ff */
[-C--:B------:R-:W-:Y:S01]  /*bde0*/  FMUL.FTZ R75, R80, R129.reuse ;  /* 0x00000081504b7220 */ /* 0x080fe20000410000 */
[----:B------:R-:W-:Y:S01]  /*bdf0*/  FMUL.FTZ R129, R76, R129 ;  /* 0x000000814c817220 */ /* 0x000fe20000410000 */
[----:B------:R-:W-:-:S02]  /*be00*/  F2FP.F16.E4M3.UNPACK_B R128, R128 ;  /* 0x00000080ff80723e */ /* 0x000fc400020006ff */
[--C-:B------:R-:W-:Y:S02]  /*be10*/  HADD2.F32 R85, -RZ, R81.reuse.H0_H0 ;  /* 0x20000051ff557230 */ /* 0x100fe40000004100 */
[-C--:B------:R-:W-:Y:S01]  /*be20*/  FFMA.FTZ R76, R76, R131.reuse, -R75 ;  /* 0x000000834c4c7223 */ /* 0x080fe2000001084b */
[----:B------:R-:W-:Y:S01]  /*be30*/  FFMA.FTZ R73, R80, R131, R129 ;  /* 0x0000008350497223 */ /* 0x000fe20000010081 */
[-C--:B------:R-:W-:Y:S01]  /*be40*/  F2FP.F16.E4M3.UNPACK_B R75, R130.reuse.H1 ;  /* 0x00000082ff4b723e */ /* 0x080fe200030006ff */
[----:B------:R-:W-:Y:S01]  /*be50*/  HADD2.F32 R81, -RZ, R81.H1_H1 ;  /* 0x30000051ff517230 */ /* 0x000fe20000004100 */
[----:B------:R-:W-:Y:S02]  /*be60*/  F2FP.F16.E4M3.UNPACK_B R130, R130 ;  /* 0x00000082ff82723e */ /* 0x000fe400020006ff */
[----:B------:R-:W-:Y:S01]  /*be70*/  F2FP.SATFINITE.E4M3.F32.PACK_AB_MERGE_C R77, R76, R77, R74 ;  /* 0x0000004d4c4d723e */ /* 0x000fe2000480704a */
[----:B------:R-:W-:Y:S01]  /*be80*/  IMAD.MOV.U32 R74, RZ, RZ, R54 ;  /* 0x000000ffff4a7224 */ /* 0x000fe200078e0036 */
[----:B------:R-:W-:Y:S01]  /*be90*/  F2FP.SATFINITE.E4M3.F32.PACK_AB_MERGE_C R55, R72, R55, RZ ;  /* 0x000000374837723e */ /* 0x000fe200048070ff */
[----:B------:R-:W-:Y:S01]  /*bea0*/  IMAD.MOV.U32 R76, RZ, RZ, R50 ;  /* 0x000000ffff4c7224 */ /* 0x000fe200078e0032 */
[----:B------:R-:W-:Y:S01]  /*beb0*/  F2FP.SATFINITE.E4M3.F32.PACK_AB_MERGE_C R52, R52, R71, RZ ;  /* 0x000000473434723e */ /* 0x000fe200048070ff */
[--C-:B------:R-:W-:Y:S01]  /*bec0*/  HADD2.F32 R83, -RZ, R75.reuse.H0_H0 ;  /* 0x2000004bff537230 */ /* 0x100fe20000004100 */
[----:B------:R-:W-:Y:S01]  /*bed0*/  F2FP.F16.E4M3.UNPACK_B R80, R74.H1 ;  /* 0x0000004aff50723e */ /* 0x000fe200030006ff */
[----:B------:R-:W-:Y:S01]  /*bee0*/  HADD2.F32 R75, -RZ, R75.H1_H1 ;  /* 0x3000004bff4b7230 */ /* 0x000fe20000004100 */
[----:B------:R-:W-:-:S02]  /*bef0*/  F2FP.F16.E4M3.UNPACK_B R79, R76.H1 ;  /* 0x0000004cff4f723e */ /* 0x000fc400030006ff */
[----:B------:R-:W-:Y:S01]  /*bf00*/  F2FP.F16.E4M3.UNPACK_B R74, R74 ;  /* 0x0000004aff4a723e */ /* 0x000fe200020006ff */
[--C-:B------:R-:W-:Y:S01]  /*bf10*/  HADD2.F32 R54, -RZ, R80.reuse.H0_H0 ;  /* 0x20000050ff367230 */ /* 0x100fe20000004100 */
[----:B------:R-:W-:Y:S01]  /*bf20*/  F2FP.F16.E4M3.UNPACK_B R76, R76 ;  /* 0x0000004cff4c723e */ /* 0x000fe200020006ff */
[--C-:B------:R-:W-:Y:S01]  /*bf30*/  HADD2.F32 R50, -RZ, R79.reuse.H0_H0 ;  /* 0x2000004fff327230 */ /* 0x100fe20000004100 */
[----:B------:R-:W-:Y:S01]  /*bf40*/  F2FP.SATFINITE.E4M3.F32.PACK_AB_MERGE_C R70, R70, R51, RZ ;  /* 0x000000334646723e */ /* 0x000fe200048070ff */
[----:B------:R-:W-:Y:S02]  /*bf50*/  HADD2.F32 R80, -RZ, R80.H1_H1 ;  /* 0x30000050ff507230 */ /* 0x000fe40000004100 */
[-C--:B------:R-:W-:Y:S01]  /*bf60*/  FMUL.FTZ R87, R54, R85.reuse ;  /* 0x0000005536577220 */ /* 0x080fe20000410000 */
[----:B------:R-:W-:Y:S02]  /*bf70*/  HADD2.F32 R79, -RZ, R79.H1_H1 ;  /* 0x3000004fff4f7230 */ /* 0x000fe40000004100 */
[----:B------:R-:W-:Y:S01]  /*bf80*/  FMUL.FTZ R85, R50, R85 ;  /* 0x0000005532557220 */ /* 0x000fe20000410000 */
[----:B------:R-:W-:Y:S01]  /*bf90*/  F2FP.SATFINITE.E4M3.F32.PACK_AB_MERGE_C R49, R62, R65, R48 ;  /* 0x000000413e31723e */ /* 0x000fe20004807030 */
[----:B------:R-:W-:Y:S01]  /*bfa0*/  FMUL.FTZ R82, R80, R81 ;  /* 0x0000005150527220 */ /* 0x000fe20000410000 */
[----:B------:R-:W-:Y:S01]  /*bfb0*/  FFMA.FTZ R50, R50, R83, -R87 ;  /* 0x0000005332327223 */ /* 0x000fe20000010857 */
[C---:B------:R-:W-:Y:S01]  /*bfc0*/  FMUL.FTZ R81, R79.reuse, R81 ;  /* 0x000000514f517220 */ /* 0x040fe20000410000 */
[----:B------:R-:W-:Y:S01]  /*bfd0*/  FFMA.FTZ R54, R54, R83, R85 ;  /* 0x0000005336367223 */ /* 0x000fe20000010055 */
[----:B------:R-:W-:Y:S01]  /*bfe0*/  FFMA.FTZ R79, R79, R75, -R82 ;  /* 0x0000004b4f4f7223 */ /* 0x000fe20000010852 */
[----:B------:R-:W-:-:S02]  /*bff0*/  HADD2.F32 R83, -RZ, R76.H0_H0 ;  /* 0x2000004cff537230 */ /* 0x000fc40000004100 */
[----:B------:R-:W-:Y:S01]  /*c000*/  FFMA.FTZ R75, R80, R75, R81 ;  /* 0x0000004b504b7223 */ /* 0x000fe20000010051 */
[----:B------:R-:W-:Y:S01]  /*c010*/  HADD2.F32 R80, -RZ, R128.H0_H0 ;  /* 0x20000080ff507230 */ /* 0x000fe20000004100 */
[----:B------:R-:W-:Y:S01]  /*c020*/  F2FP.SATFINITE.E4M3.F32.PACK_AB_MERGE_C R51, R68, R69, R55 ;  /* 0x000000454433723e */ /* 0x000fe20004807037 */
[----:B------:R-:W-:Y:S01]  /*c030*/  HADD2.F32 R81, -RZ, R74.H0_H0 ;  /* 0x2000004aff517230 */ /* 0x000fe20000004100 */
[----:B------:R-:W-:Y:S01]  /*c040*/  F2FP.SATFINITE.E4M3.F32.PACK_AB_MERGE_C R50, R79, R50, RZ ;  /* 0x000000324f32723e */ /* 0x000fe200048070ff */
[----:B------:R-:W-:Y:S02]  /*c050*/  HADD2.F32 R82, -RZ, R130.H0_H0 ;  /* 0x20000082ff527230 */ /* 0x000fe40000004100 */
[-C--:B------:R-:W-:Y:S01]  /*c060*/  FMUL.FTZ R86, R83, R80.reuse ;  /* 0x0000005053567220 */ /* 0x080fe20000410000 */
[----:B------:R-:W-:Y:S02]  /*c070*/  HADD2.F32 R74, -RZ, R74.H1_H1 ;  /* 0x3000004aff4a7230 */ /* 0x000fe40000004100 */
[----:B------:R-:W-:Y:S01]  /*c080*/  FMUL.FTZ R84, R81, R80 ;  /* 0x0000005051547220 */ /* 0x000fe20000410000 */
[----:B------:R-:W-:-:S02]  /*c090*/  HADD2.F32 R76, -RZ, R76.H1_H1 ;  /* 0x3000004cff4c7230 */ /* 0x000fc40000004100 */
[-C--:B------:R-:W-:Y:S01]  /*c0a0*/  FFMA.FTZ R81, R81, R82.reuse, R86 ;  /* 0x0000005251517223 */ /* 0x080fe20000010056 */
[----:B------:R-:W-:Y:S02]  /*c0b0*/  HADD2.F32 R85, -RZ, R130.H1_H1 ;  /* 0x30000082ff557230 */ /* 0x000fe40000004100 */
[----:B------:R-:W-:Y:S01]  /*c0c0*/  FFMA.FTZ R80, R83, R82, -R84 ;  /* 0x0000005253507223 */ /* 0x000fe20000010854 */
[----:B------:R-:W-:Y:S01]  /*c0d0*/  HADD2.F32 R83, -RZ, R128.H1_H1 ;  /* 0x30000080ff537230 */ /* 0x000fe20000004100 */
[----:B------:R-:W-:Y:S01]  /*c0e0*/  F2FP.SATFINITE.E4M3.F32.PACK_AB_MERGE_C R54, R75, R54, RZ ;  /* 0x000000364b36723e */ /* 0x000fe200048070ff */
[----:B------:R-:W-:Y:S01]  /*c0f0*/  IMAD.MOV.U32 R48, RZ, RZ, R77 ;  /* 0x000000ffff307224 */ /* 0x000fe200078e004d */
[----:B------:R-:W-:Y:S02]  /*c100*/  F2FP.SATFINITE.E4M3.F32.PACK_AB_MERGE_C R52, R73, R78, R52 ;  /* 0x0000004e4934723e */ /* 0x000fe40004807034 */
[-C--:B------:R-:W-:Y:S01]  /*c110*/  FMUL.FTZ R87, R74, R83.reuse ;  /* 0x000000534a577220 */ /* 0x080fe20000410000 */
[----:B------:R-:W-:Y:S01]  /*c120*/  FMUL.FTZ R123, R76, R83 ;  /* 0x000000534c7b7220 */ /* 0x000fe20000410000 */
[----:B------:R-:W-:-:S02]  /*c130*/  F2FP.SATFINITE.E4M3.F32.PACK_AB_MERGE_C R55, R66, R67, R70 ;  /* 0x000000434237723e */ /* 0x000fc40004807046 */
[-C--:B------:R-:W-:Y:S01]  /*c140*/  FFMA.FTZ R83, R76, R85.reuse, -R87 ;  /* 0x000000554c537223 */ /* 0x080fe20000010857 */
[----:B------:R-:W-:-:S04]  /*c150*/  FFMA.FTZ R74, R74, R85, R123 ;  /* 0x000000554a4a7223 */ /* 0x000fc8000001007b */
[----:B------:R-:W-:Y:S02]  /*c160*/  F2FP.SATFINITE.E4M3.F32.PACK_AB_MERGE_C R50, R83, R80, R50 ;  /* 0x000000505332723e */ /* 0x000fe40004807032 */
[----:B------:R-:W-:-:S07]  /*c170*/  F2FP.SATFINITE.E4M3.F32.PACK_AB_MERGE_C R54, R74, R81, R54 ;  /* 0x000000514a36723e */ /* 0x000fce0004807036 */
.L_x_2548:
[----:B------:R-:W-:Y:S05]  /*c180*/  BSYNC B1 ;  /* 0x0000000000017941 */ /* 0x000fea0003800000 */
.L_x_2547:
[----:B------:R-:W-:-:S05]  /*c190*/  IADD3 R58, P2, R59, R56, RZ ;  /* 0x000000383b3a7210 */ /* 0x000fca0007f5e0ff */
[----:B------:R-:W-:Y:S01]  /*c1a0*/  IMAD.X R59, R60, 0x1, R57, P2 ;  /* 0x000000013c3b7824 */ /* 0x000fe200010e0639 */
[----:B------:R-:W-:-:S04]  /*c1b0*/  ISETP.GE.AND P2, PT, R63, R132, PT ;  /* 0x000000843f00720c */ /* 0x000fc80003f46270 */
[----:B--2---:R0:W-:Y:S09]  /*c1c0*/  STG.E.128 desc[UR40][R58.64], R48 ;  /* 0x000000303a007986 */ /* 0x0041f2000c101d28 */
[----:B------:R-:W-:Y:S05]  /*c1d0*/  @P2 BRA `(.L_x_2525) ;  /* 0x00000004006c2947 */ /* 0x000fea0003800000 */
[--C-:B0-----:R-:W-:Y:S02]  /*c1e0*/  SHF.R.S32.HI R48, RZ, 0x1f, R63.reuse ;  /* 0x0000001fff307819 */ /* 0x101fe4000001143f */
[----:B------:R-:W-:-:S04]  /*c1f0*/  IADD3 R63, P2, P3, R100, R120, R63 ;  /* 0x00000078643f7210 */ /* 0x000fc80007b5e03f */
[----:B------:R-:W-:Y:S02]  /*c200*/  IADD3.X R48, R42, R61, R48, P2, P3 ;  /* 0x0000003d2a307210 */ /* 0x000fe400017e6430 */
[----:B------:R-:W-:-:S04]  /*c210*/  IADD3 R56, P2, R63, R56, RZ ;  /* 0x000000383f387210 */ /* 0x000fc80007f5e0ff */
[----:B------:R-:W-:-:S05]  /*c220*/  IADD3.X R57, R48, R57, RZ, P2, !PT ;  /* 0x0000003930397210 */ /* 0x000fca00017fe4ff */
[----:B---3--:R0:W-:Y:S01]  /*c230*/  STG.E.128 desc[UR40][R56.64], R52 ;  /* 0x0000003438007986 */ /* 0x0081e2000c101d28 */
[----:B------:R-:W-:Y:S05]  /*c240*/  BRA `(.L_x_2525) ;  /* 0x0000000400507947 */ /* 0x000fea0003800000 */
.L_x_2488:
[----:B------:R-:W-:-:S06]  /*c250*/  UISETP.NE.AND UP0, UPT, UR46, 0x3, UPT ;  /* 0x000000032e00788c */ /* 0x000fcc000bf05270 */
[----:B------:R-:W-:-:S13]  /*c260*/  PLOP3.LUT P5, PT, PT, PT, UP0, 0x80, 0x0 ;  /* 0x000000000000781c */ /* 0x000fda0003faf008 */
[----:B------:R-:W-:Y:S05]  /*c270*/  @!P5 BRA `(.L_x_2549) ;  /* 0x000000000004d947 */ /* 0x000fea0003800000 */
[----:B------:R-:W-:Y:S01]  /*c280*/  BPT.TRAP 0x1 ;  /* 0x000000040000795c */ /* 0x000fe20000300000 */
.L_x_2549:
[----:B------:R-:W-:Y:S01]  /*c290*/  IMAD R111, R232, 0x8, R18 ;  /* 0x00000008e86f7824 */ /* 0x000fe200078e0212 */
[----:B------:R-:W-:Y:S01]  /*c2a0*/  SHF.L.U32 R119, R236, 0x1f, RZ ;  /* 0x0000001fec777819 */ /* 0x000fe200000006ff */
[----:B------:R-:W-:Y:S01]  /*c2b0*/  IMAD R116, R26, -0x80, R2 ;  /* 0xffffff801a747824 */ /* 0x000fe200078e0202 */
[----:B------:R-:W-:Y:S01]  /*c2c0*/  BSSY B1, `(.L_x_2550) ;  /* 0x0000006000017945 */ /* 0x000fe20003800000 */
[----:B------:R-:W-:Y:S01]  /*c2d0*/  SHF.R.S32.HI R49, RZ, 0x1f, R26 ;  /* 0x0000001fff317819 */ /* 0x000fe2000001141a */
[----:B------:R-:W1:Y:S01]  /*c2e0*/  SYNCS.PHASECHK.TRANS64.TRYWAIT P2, [R111+URZ+0x38890], R119 ;  /* 0x038890776f0075a7 */ /* 0x000e62000804017f */
[----:B------:R-:W-:Y:S01]  /*c2f0*/  IMAD R48, R0, R26, RZ ;  /* 0x0000001a00307224 */ /* 0x000fe200078e02ff */
[----:B------:R-:W-:Y:S01]  /*c300*/  VIMNMX R116, R116, 0x80, PT ;  /* 0x0000008074747848 */ /* 0x000fe20003fe0100 */
[----:B-1----:R-:W-:Y:S06]  /*c310*/  @!P2 BRA `(.L_x_2551) ;  /* 0x000002580098a947 */ /* 0x002fec0003800000 */
.L_x_2837:
[----:B------:R-:W-:Y:S05]  /*c320*/  BSYNC B1 ;  /* 0x0000000000017941 */ /* 0x000fea0003800000 */
.L_x_2550:
[----:B------:R-:W-:Y:S01]  /*c330*/  ISETP.GE.AND P2, PT, R19, R116, PT ;  /* 0x000000741300720c */ /* 0x000fe20003f46270 */
[----:B------:R-:W-:Y:S01]  /*c340*/  IMAD R49, R49, R118, R48 ;  /* 0x0000007631317224 */ /* 0x000fe200078e0230 */
[----:B------:R-:W-:Y:S01]  /*c350*/  BSSY B1, `(.L_x_2552) ;  /* 0x000000e000017945 */ /* 0x000fe20003800000 */
[----:B------:R-:W-:-:S04]  /*c360*/  IMAD.WIDE.U32 R56, R118, R26, RZ ;  /* 0x0000001a76387225 */ /* 0x000fc800078e00ff */
[----:B------:R-:W-:-:S06]  /*c370*/  IMAD.IADD R62, R49, 0x1, R57 ;  /* 0x00000001313e7824 */ /* 0x000fcc00078e0239 */
        /* <DEDUP_REMOVED lines=11> */
.L_x_2553:
[----:B------:R-:W-:Y:S05]  /*c430*/  BSYNC B1 ;  /* 0x0000000000017941 */ /* 0x000fea0003800000 */
.L_x_2552:
        /* <DEDUP_REMOVED lines=16> */
.L_x_2555:
[----:B------:R-:W-:Y:S05]  /*c540*/  BSYNC B1 ;  /* 0x0000000000017941 */ /* 0x000fea0003800000 */
.L_x_2554:
[----:B--2---:R-:W-:Y:S01]  /*c550*/  VIADD R48, R19, 0x40 ;  /* 0x0000004013307836 */ /* 0x004fe20000000000 */
[----:B------:R-:W-:Y:S04]  /*c560*/  BSSY B1, `(.L_x_2556) ;  /* 0x000000f000017945 */ /* 0x000fe80003800000 */
        /* <DEDUP_REMOVED lines=14> */
.L_x_2557:
[----:B------:R-:W-:Y:S05]  /*c650*/  BSYNC B1 ;  /* 0x0000000000017941 */ /* 0x000fea0003800000 */
.L_x_2556:
[----:B--2---:R-:W-:-:S05]  /*c660*/  VIADD R48, R19, 0x60 ;  /* 0x0000006013307836 */ /* 0x004fca0000000000 */
[----:B------:R-:W-:-:S13]  /*c670*/  ISETP.GE.AND P2, PT, R48, R116, PT ;  /* 0x000000743000720c */ /* 0x000fda0003f46270 */
[----:B------:R-:W-:Y:S05]  /*c680*/  @P2 BRA `(.L_x_2525) ;  /* 0x0000000000402947 */ /* 0x000fea0003800000 */
[----:B------:R-:W2:Y:S01]  /*c690*/  LDC.64 R50, c[0x0][0x300] ;  /* 0x0000c000ff327b82 */ /* 0x000ea20000000a00 */
[----:B0-----:R-:W-:Y:S01]  /*c6a0*/  MOV R58, R56 ;  /* 0x00000038003a7202 */ /* 0x001fe20000000f00 */
[----:B------:R-:W-:Y:S01]  /*c6b0*/  IMAD.MOV.U32 R59, RZ, RZ, R62 ;  /* 0x000000ffff3b7224 */ /* 0x000fe200078e003e */
[----:B------:R-:W-:Y:S05]  /*c6c0*/  @!P1 LDS.128 R52, [R113+0x2f400] ;  /* 0x02f4000071349984 */ /* 0x000fea0000000c00 */
[----:B------:R-:W0:Y:S01]  /*c6d0*/  @!P0 LDC.64 R48, c[0x0][0x2e8] ;  /* 0x0000ba00ff308b82 */ /* 0x000e220000000a00 */
[----:B--2---:R-:W-:-:S04]  /*c6e0*/  IMAD.WIDE.U32 R58, R50, 0x60, R58 ;  /* 0x00000060323a7825 */ /* 0x004fc800078e003a */
[----:B------:R-:W-:-:S04]  /*c6f0*/  IMAD R51, R51, 0x60, RZ ;  /* 0x0000006033337824 */ /* 0x000fc800078e02ff */
[----:B------:R-:W-:Y:S01]  /*c700*/  IMAD.IADD R50, R59, 0x1, R51 ;  /* 0x000000013b327824 */ /* 0x000fe200078e0233 */
[----:B0-----:R-:W-:-:S04]  /*c710*/  @!P0 IADD3 R56, P2, P3, R58, R48, R40 ;  /* 0x000000303a388210 */ /* 0x001fc80007b5e028 */
[----:B------:R-:W-:Y:S02]  /*c720*/  @!P0 IADD3.X R57, R50, R49, R104, P2, P3 ;  /* 0x0000003132398210 */ /* 0x000fe400017e6468 */
[----:B------:R-:W0:Y:S02]  /*c730*/  @!P1 LDC.64 R48, c[0x0][0x2e8] ;  /* 0x0000ba00ff309b82 */ /* 0x000e240000000a00 */
[----:B0-----:R-:W-:-:S04]  /*c740*/  @!P1 IADD3 R58, P2, P3, R103, R48, R58 ;  /* 0x00000030673a9210 */ /* 0x001fc80007b5e03a */
[----:B------:R-:W-:Y:S02]  /*c750*/  @!P1 IADD3.X R59, R109, R49, R50, P2, P3 ;  /* 0x000000316d3b9210 */ /* 0x000fe400017e6432 */
[----:B------:R-:W0:Y:S04]  /*c760*/  @!P0 LDS.128 R48, [R113+0x2b400] ;  /* 0x02b4000071308984 */ /* 0x000e280000000c00 */
[----:B0-----:R2:W-:Y:S04]  /*c770*/  @!P0 STG.E.128 desc[UR40][R56.64], R48 ;  /* 0x0000003038008986 */ /* 0x0015e8000c101d28 */
[----:B------:R2:W-:Y:S02]  /*c780*/  @!P1 STG.E.128 desc[UR40][R58.64], R52 ;  /* 0x000000343a009986 */ /* 0x0005e4000c101d28 */
.L_x_2525:
[----:B------:R-:W-:Y:S05]  /*c790*/  BSYNC B0 ;  /* 0x0000000000007941 */ /* 0x000fea0003800000 */
.L_x_2487:
        /* <DEDUP_REMOVED lines=17> */
.L_x_2559:
[----:B------:R-:W-:Y:S05]  /*c8b0*/  BSYNC B0 ;  /* 0x0000000000007941 */ /* 0x000fea0003800000 */
.L_x_2558:
[----:B------:R-:W2:Y:S01]  /*c8c0*/  SYNCS.PHASECHK.TRANS64.TRYWAIT P3, [R111+URZ+0x388b0], R119 ;  /* 0x0388b0776f0075a7 */ /* 0x000ea2000806017f */
[----:B------:R-:W-:Y:S01]  /*c8d0*/  ULDC UR38, c[0x0][0x2f4] ;  /* 0x0000bd0000267ab9 */ /* 0x000fe20000000800 */
[----:B------:R-:W-:Y:S01]  /*c8e0*/  ULDC.64 UR44, c[0x0][0x328] ;  /* 0x0000ca00002c7ab9 */ /* 0x000fe20000000a00 */
[----:B------:R-:W-:Y:S01]  /*c8f0*/  ULDC.64 UR42, c[0x0][0x318] ;  /* 0x0000c600002a7ab9 */ /* 0x000fe20000000a00 */
[----:B------:R-:W-:Y:S04]  /*c900*/  BSSY B0, `(.L_x_2560) ;  /* 0x0000002000007945 */ /* 0x000fe80003800000 */
[----:B--2---:R-:W-:Y:S05]  /*c910*/  @!P3 BRA `(.L_x_2561) ;  /* 0x00000254002cb947 */ /* 0x004fea0003800000 */
.L_x_2838:
[----:B------:R-:W-:Y:S05]  /*c920*/  BSYNC B0 ;  /* 0x0000000000007941 */ /* 0x000fea0003800000 */
.L_x_2560:
        /* <DEDUP_REMOVED lines=17> */
.L_x_2563:
[----:B------:R-:W-:Y:S05]  /*ca40*/  BSYNC B0 ;  /* 0x0000000000007941 */ /* 0x000fea0003800000 */
.L_x_2562:
[----:B0--3--:R-:W-:Y:S01]  /*ca50*/  VIADD R48, R19, 0x20 ;  /* 0x0000002013307836 */ /* 0x009fe20000000000 */
        /* <DEDUP_REMOVED lines=18> */
.L_x_2565:
[----:B------:R-:W-:Y:S05]  /*cb80*/  BSYNC B0 ;  /* 0x0000000000007941 */ /* 0x000fea0003800000 */
.L_x_2564:
[----:B0-----:R-:W-:Y:S01]  /*cb90*/  VIADD R48, R19, 0x40 ;  /* 0x0000004013307836 */ /* 0x001fe20000000000 */
[----:B------:R-:W-:Y:S04]  /*cba0*/  BSSY B0, `(.L_x_2566) ;  /* 0x0000012000007945 */ /* 0x000fe80003800000 */
[----:B------:R-:W-:-:S13]  /*cbb0*/  ISETP.GE.AND P3, PT, R48, R116, PT ;  /* 0x000000743000720c */ /* 0x000fda0003f66270 */
[----:B------:R-:W-:Y:S05]  /*cbc0*/  @P3 BRA `(.L_x_2567) ;  /* 0x00000000003c3947 */ /* 0x000fea0003800000 */
[----:B------:R-:W-:Y:S01]  /*cbd0*/  IADD3 R51, P3, R52, 0x40, RZ ;  /* 0x0000004034337810 */ /* 0x000fe20007f7e0ff */
[----:B------:R-:W-:Y:S02]  /*cbe0*/  IMAD.MOV.U32 R48, RZ, RZ, R98 ;  /* 0x000000ffff307224 */ /* 0x000fe400078e0062 */
[----:B------:R-:W-:Y:S02]  /*cbf0*/  IMAD.MOV.U32 R49, RZ, RZ, R110 ;  /* 0x000000ffff317224 */ /* 0x000fe400078e006e */
        /* <DEDUP_REMOVED lines=12> */
.L_x_2567:
[----:B------:R-:W-:Y:S05]  /*ccc0*/  BSYNC B0 ;  /* 0x0000000000007941 */ /* 0x000fea0003800000 */
.L_x_2566:
        /* <DEDUP_REMOVED lines=19> */
.L_x_2569:
[----:B------:R-:W-:Y:S05]  /*ce00*/  BSYNC B0 ;  /* 0x0000000000007941 */ /* 0x000fea0003800000 */
.L_x_2568:
        /* <DEDUP_REMOVED lines=23> */
.L_x_2482:
[----:B------:R-:W2:Y:S01]  /*cf80*/  LDL R2, [R1+0x34] ;  /* 0x0000340001027983 */ /* 0x000ea20000100800 */
[----:B------:R-:W0:Y:S01]  /*cf90*/  LDC R0, c[0x0][0x448] ;  /* 0x00011200ff007b82 */ /* 0x000e220000000800 */
[----:B------:R-:W-:Y:S01]  /*cfa0*/  IMAD.MOV.U32 R91, RZ, RZ, RZ ;  /* 0x000000ffff5b7224 */ /* 0x000fe200078e00ff */
[----:B0-----:R-:W-:-:S13]  /*cfb0*/  ISETP.NE.AND P1, PT, R0, 0x1, PT ;  /* 0x000000010000780c */ /* 0x001fda0003f25270 */
[----:B------:R-:W0:Y:S08]  /*cfc0*/  @P1 LDC R0, c[0x0][0x44c] ;  /* 0x00011300ff001b82 */ /* 0x000e300000000800 */
[----:B------:R-:W1:Y:S01]  /*cfd0*/  @P1 LDC R5, c[0x0][0x450] ;  /* 0x00011400ff051b82 */ /* 0x000e620000000800 */
[----:B--2---:R-:W-:-:S04]  /*cfe0*/  VIADD R3, R2, 0x7f ;  /* 0x0000007f02037836 */ /* 0x004fc80000000000 */
[----:B0-----:R-:W-:-:S05]  /*cff0*/  @P1 IMAD.HI.U32 R0, R3, R0, RZ ;  /* 0x0000000003001227 */ /* 0x001fca00078e00ff */
[----:B-1----:R-:W-:-:S05]  /*d000*/  @P1 SHF.R.U32.HI R3, RZ, R5, R0 ;  /* 0x00000005ff031219 */ /* 0x002fca0000011600 */
[----:B------:R-:W-:-:S05]  /*d010*/  IMAD.IADD R3, R124, 0x1, R3 ;  /* 0x000000017c037824 */ /* 0x000fca00078e0203 */
[----:B------:R-:W-:-:S04]  /*d020*/  SHF.R.S32.HI R0, RZ, 0x1f, R3 ;  /* 0x0000001fff007819 */ /* 0x000fc80000011403 */
[----:B------:R-:W-:-:S04]  /*d030*/  LEA.HI R0, R0, R3, RZ, 0x7 ;  /* 0x0000000300007211 */ /* 0x000fc800078f38ff */
[----:B------:R-:W-:-:S04]  /*d040*/  SHF.R.S32.HI R0, RZ, 0x7, R0 ;  /* 0x00000007ff007819 */ /* 0x000fc80000011400 */
[----:B------:R-:W-:-:S04]  /*d050*/  VIMNMX R6, R125, R0, PT ;  /* 0x000000007d067248 */ /* 0x000fc80003fe0100 */
[----:B------:R-:W-:Y:S01]  /*d060*/  ISETP.GE.AND P1, PT, R6, 0x1, PT ;  /* 0x000000010600780c */ /* 0x000fe20003f26270 */
[----:B------:R-:W-:-:S12]  /*d070*/  @P0 BRA `(.L_x_2571) ;  /* 0x00000000000c0947 */ /* 0x000fd80003800000 */
[----:B------:R-:W0:Y:S01]  /*d080*/  FENCE.VIEW.ASYNC.G ;  /* 0x00000000000073c6 */ /* 0x000e220000000100 */
[----:B------:R-:W-:Y:S05]  /*d090*/  WARPSYNC.ALL ;  /* 0x0000000000007948 */ /* 0x000fea0003800000 */
[----:B0-----:R-:W-:Y:S06]  /*d0a0*/  BAR.ARV 0xc, 0x180 ;  /* 0x0306000000007b1d */ /* 0x001fec0000002000 */
.L_x_2571:
[----:B------:R-:W-:Y:S04]  /*d0b0*/  BSSY B0, `(.L_x_2572) ;  /* 0x0000021000007945 */ /* 0x000fe80003800000 */
[----:B------:R-:W-:Y:S05]  /*d0c0*/  @!P1 BRA `(.L_x_2573) ;  /* 0x00000000007c9947 */ /* 0x000fea0003800000 */
[----:B------:R-:W2:Y:S01]  /*d0d0*/  LDL R0, [R1+0x84] ;  /* 0x0000840001007983 */ /* 0x000ea20000100800 */
[----:B------:R-:W-:Y:S01]  /*d0e0*/  ULDC UR4, c[0x0][0x9f0] ;  /* 0x00027c0000047ab9 */ /* 0x000fe20000000800 */
[----:B--2---:R-:W-:-:S04]  /*d0f0*/  ISETP.NE.AND P0, PT, R0, RZ, PT ;  /* 0x000000ff0000720c */ /* 0x004fc80003f05270 */
[----:B------:R-:W-:-:S04]  /*d100*/  SEL R9, R0, UR4, P0 ;  /* 0x0000000400097c07 */ /* 0x000fc80008000000 */
[-C--:B------:R-:W-:Y:S02]  /*d110*/  IABS R5, R9.reuse ;  /* 0x0000000900057213 */ /* 0x080fe40000000000 */
        /* <DEDUP_REMOVED lines=26> */
.L_x_2573:
[----:B------:R-:W-:Y:S05]  /*d2c0*/  BSYNC B0 ;  /* 0x0000000000007941 */ /* 0x000fea0003800000 */
.L_x_2572:
[----:B------:R-:W2:Y:S01]  /*d2d0*/  LDL R0, [R1+0x9c] ;  /* 0x00009c0001007983 */ /* 0x000ea20000100800 */
[----:B------:R-:W-:Y:S02]  /*d2e0*/  PLOP3.LUT P0, PT, PT, PT, PT, 0x80, 0x0 ;  /* 0x000000000000781c */ /* 0x000fe40003f0f070 */
[----:B------:R-:W-:Y:S01]  /*d2f0*/  CS2R R168, SRZ ;  /* 0x0000000000a87805 */ /* 0x000fe2000001ff00 */
[----:B------:R-:W-:Y:S01]  /*d300*/  IMAD.MOV.U32 R5, RZ, RZ, RZ ;  /* 0x000000ffff057224 */ /* 0x000fe200078e00ff */
[----:B------:R-:W-:Y:S02]  /*d310*/  CS2R R146, SRZ ;  /* 0x0000000000927805 */ /* 0x000fe4000001ff00 */
[----:B------:R-:W-:Y:S01]  /*d320*/  CS2R R12, SRZ ;  /* 0x00000000000c7805 */ /* 0x000fe2000001ff00 */
[----:B------:R-:W-:Y:S01]  /*d330*/  IMAD.MOV.U32 R25, RZ, RZ, RZ ;  /* 0x000000ffff197224 */ /* 0x000fe200078e00ff */
        /* <DEDUP_REMOVED lines=61> */
[----:B--2---:R-:W-:Y:S02]  /*d710*/  IMAD R2, R0, R91, RZ ;  /* 0x0000005b00027224 */ /* 0x004fe400078e02ff */
[----:B------:R-:W-:-:S03]  /*d720*/  IMAD.MOV.U32 R0, RZ, RZ, RZ ;  /* 0x000000ffff007224 */ /* 0x000fc600078e00ff */
[----:B------:R0:W-:Y:S01]  /*d730*/  STL [R1+0x40], R2 ;  /* 0x0000400201007387 */ /* 0x0001e20000100800 */
[----:B------:R-:W-:Y:S02]  /*d740*/  VIADDMNMX R91, R2, R91, R6, PT ;  /* 0x0000005b025b7246 */ /* 0x000fe40003800106 */
[----:B------:R-:W-:Y:S02]  /*d750*/  CS2R R6, SRZ ;  /* 0x0000000000067805 */ /* 0x000fe4000001ff00 */
[----:B------:R-:W-:-:S13]  /*d760*/  ISETP.GT.AND P1, PT, R91, R2, PT ;  /* 0x000000025b00720c */ /* 0x000fda0003f24270 */
[----:B0-----:R-:W-:Y:S05]  /*d770*/  @!P1 BRA `(.L_x_2574) ;  /* 0x0000014800309947 */ /* 0x001fea0003800000 */
[----:B------:R-:W0:Y:S01]  /*d780*/  S2R R2, SR_TID.X ;  /* 0x0000000000027919 */ /* 0x000e220000002100 */
[----:B------:R-:W-:Y:S01]  /*d790*/  UMOV UR4, 0xffffffff ;  /* 0xffffffff00047882 */ /* 0x000fe20000000000 */
[----:B------:R-:W-:Y:S01]  /*d7a0*/  IADD3 R0, R18, 0x20400, RZ ;  /* 0x0002040012007810 */ /* 0x000fe20007ffe0ff */
[----:B0-----:R-:W-:-:S05]  /*d7b0*/  VIADD R28, R2, 0xffffff80 ;  /* 0xffffff80021c7836 */ /* 0x001fca0000000000 */
[----:B------:R-:W-:-:S04]  /*d7c0*/  SHF.R.S32.HI R33, RZ, 0x1f, R28 ;  /* 0x0000001fff217819 */ /* 0x000fc8000001141c */
[----:B------:R-:W-:-:S04]  /*d7d0*/  LEA.HI R13, R33, R28, RZ, 0x7 ;  /* 0x0000001c210d7211 */ /* 0x000fc800078f38ff */
[----:B------:R-:W-:Y:S01]  /*d7e0*/  SHF.R.S32.HI R13, RZ, 0x7, R13 ;  /* 0x00000007ff0d7819 */ /* 0x000fe2000001140d */
[----:B------:R-:W-:Y:S06]  /*d7f0*/  BRA.DIV UR4, `(.L_x_2575) ;  /* 0x0000024604887947 */ /* 0x000fec000b800000 */
[----:B------:R0:W1:Y:S02]  /*d800*/  SHFL.IDX PT, R237, R13, RZ, 0x1f ;  /* 0x00001fff0ded7589 */ /* 0x00006400000e0000 */
.L_x_2841:
[----:B-1----:R-:W-:Y:S01]  /*d810*/  LEA.HI R2, R237, R237, RZ, 0x1 ;  /* 0x000000eded027211 */ /* 0x002fe200078f08ff */
[----:B------:R-:W-:Y:S01]  /*d820*/  BSSY B6, `(.L_x_2576) ;  /* 0x0000019000067945 */ /* 0x000fe20003800000 */
[----:B------:R-:W-:Y:S02]  /*d830*/  LOP3.LUT P0, RZ, R0, 0x3ff, RZ, 0xc0, !PT ;  /* 0x000003ff00ff7812 */ /* 0x000fe4000780c0ff */
[----:B------:R-:W-:Y:S02]  /*d840*/  LOP3.LUT R2, R2, 0x1e, RZ, 0xc0, !PT ;  /* 0x0000001e02027812 */ /* 0x000fe400078ec0ff */
[----:B------:R-:W-:-:S03]  /*d850*/  P2R R25, PR, RZ, 0x1 ;  /* 0x00000001ff197803 */ /* 0x000fc60000000000 */
        /* <DEDUP_REMOVED lines=12> */
[----:B------:R-:W-:Y:S01]  /*d920*/  IMAD.U32 R6, RZ, RZ, UR6 ;  /* 0x00000006ff067e24 */ /* 0x000fe2000f8e00ff */
[----:B------:R-:W-:Y:S01]  /*d930*/  MOV R11, UR5 ;  /* 0x00000005000b7c02 */ /* 0x000fe20008000f00 */
[----:B------:R-:W-:-:S02]  /*d940*/  IMAD.U32 R7, RZ, RZ, UR7 ;  /* 0x00000007ff077e24 */ /* 0x000fc4000f8e00ff */
[----:B------:R-:W-:Y:S02]  /*d950*/  IMAD.U32 R10, RZ, RZ, UR4 ;  /* 0x00000004ff0a7e24 */ /* 0x000fe4000f8e00ff */
[----:B------:R-:W-:Y:S02]  /*d960*/  IMAD.MOV.U32 R8, RZ, RZ, 0x70 ;  /* 0x00000070ff087424 */ /* 0x000fe400078e00ff */
[----:B------:R-:W-:Y:S02]  /*d970*/  IMAD.MOV.U32 R12, RZ, RZ, 0x1 ;  /* 0x00000001ff0c7424 */ /* 0x000fe400078e00ff */
[----:B0-----:R-:W-:-:S07]  /*d980*/  IMAD.MOV.U32 R13, RZ, RZ, RZ ;  /* 0x000000ffff0d7224 */ /* 0x001fce00078e00ff */
[----:B------:R-:W-:-:S07]  /*d990*/  LEPC R20, `(.L_x_2577) ;  /* 0x000000001014794e */ /* 0x000fce0000000000 */
[----:B-1---5:R-:W-:Y:S05]  /*d9a0*/  CALL.ABS.NOINC R2 ;  /* 0x0000000002007343 */ /* 0x022fea0003c00000 */
.L_x_2577:
[----:B------:R-:W-:Y:S05]  /*d9b0*/  BSYNC B6 ;  /* 0x0000000000067941 */ /* 0x000fea0003800000 */
.L_x_2576:
        /* <DEDUP_REMOVED lines=10> */
[----:B------:R-:W1:Y:S08]  /*da60*/  @P1 LDC.64 R8, c[0x0][0x9b8] ;  /* 0x00026e00ff081b82 */ /* 0x000e700000000a00 */
[----:B------:R-:W4:Y:S08]  /*da70*/  @P0 LDC.64 R4, c[0x0][0x9b0] ;  /* 0x00026c00ff040b82 */ /* 0x000f300000000a00 */
[----:B------:R-:W4:Y:S01]  /*da80*/  @P1 LDC.64 R2, c[0x0][0x9c0] ;  /* 0x00027000ff021b82 */ /* 0x000f220000000a00 */
[----:B--2---:R-:W-:-:S02]  /*da90*/  @P0 IMAD R0, R26, R6, RZ ;  /* 0x000000061a000224 */ /* 0x004fc400078e02ff */
[----:B-1----:R-:W-:Y:S02]  /*daa0*/  @P1 IMAD R10, R26, R8, RZ ;  /* 0x000000081a0a1224 */ /* 0x002fe400078e02ff */
[C---:B---3--:R-:W-:Y:S02]  /*dab0*/  @P0 IMAD R11, R21.reuse, R7, R0 ;  /* 0x00000007150b0224 */ /* 0x048fe400078e0200 */
[----:B------:R-:W-:-:S04]  /*dac0*/  @P0 IMAD.WIDE.U32 R6, R21, R6, RZ ;  /* 0x0000000615060225 */ /* 0x000fc800078e00ff */
[C---:B0-----:R-:W-:Y:S02]  /*dad0*/  @P1 IMAD R13, R21.reuse, R9, R10 ;  /* 0x00000009150d1224 */ /* 0x041fe400078e020a */
[----:B------:R-:W-:-:S04]  /*dae0*/  @P1 IMAD.WIDE.U32 R8, R21, R8, RZ ;  /* 0x0000000815081225 */ /* 0x000fc800078e00ff */
[----:B------:R-:W-:Y:S02]  /*daf0*/  @P0 IMAD.IADD R7, R7, 0x1, R11 ;  /* 0x0000000107070824 */ /* 0x000fe400078e020b */
[----:B------:R-:W-:Y:S02]  /*db00*/  @P1 IMAD.IADD R9, R9, 0x1, R13 ;  /* 0x0000000109091824 */ /* 0x000fe400078e020d */
[----:B----4-:R-:W-:-:S04]  /*db10*/  @P0 IMAD.WIDE.U32 R6, R20, R4, R6 ;  /* 0x0000000414060225 */ /* 0x010fc800078e0006 */
[----:B------:R-:W-:Y:S01]  /*db20*/  @P1 IMAD.WIDE.U32 R8, R20, R2, R8 ;  /* 0x0000000214081225 */ /* 0x000fe200078e0008 */
[----:B------:R-:W-:Y:S01]  /*db30*/  @P0 LEA R2, P2, R6, UR4, 0x2 ;  /* 0x0000000406020c11 */ /* 0x000fe2000f8410ff */
[----:B------:R-:W-:Y:S02]  /*db40*/  ULDC UR4, c[0x0][0x3f4] ;  /* 0x0000fd0000047ab9 */ /* 0x000fe40000000800 */
[----:B------:R-:W-:Y:S01]  /*db50*/  @P0 IMAD R7, R20, R5, R7 ;  /* 0x0000000514070224 */ /* 0x000fe200078e0207 */
[----:B------:R-:W-:Y:S01]  /*db60*/  @P1 LEA R4, P3, R8, UR6, 0x2 ;  /* 0x0000000608041c11 */ /* 0x000fe2000f8610ff */
[----:B------:R-:W-:Y:S02]  /*db70*/  @P1 IMAD R5, R20, R3, R9 ;  /* 0x0000000314051224 */ /* 0x000fe400078e0209 */
[----:B------:R-:W-:Y:S01]  /*db80*/  IMAD.MOV.U32 R0, RZ, RZ, 0x3f800000 ;  /* 0x3f800000ff007424 */ /* 0x000fe200078e00ff */
        /* <DEDUP_REMOVED lines=13> */
[----:B------:R-:W-:-:S04]  /*dc60*/  MOV R3, UR4 ;  /* 0x0000000400037c02 */ /* 0x000fc80008000f00 */
[----:B------:R-:W-:-:S04]  /*dc70*/  SHF.L.U32 R3, R3, 0x1f, RZ ;  /* 0x0000001f03037819 */ /* 0x000fc800000006ff */
[----:B------:R0:W1:Y:S03]  /*dc80*/  SYNCS.PHASECHK.TRANS64.TRYWAIT P0, [R18+URZ+0x38800], R3 ;  /* 0x03880003120075a7 */ /* 0x000066000800017f */
[----:B-1----:R-:W-:Y:S05]  /*dc90*/  @!P0 NANOSLEEP.SYNCS 0x989680 ;  /* 0x009896800000895d */ /* 0x002fea0003900000 */
[----:B------:R-:W1:Y:S01]  /*dca0*/  @!P0 SYNCS.PHASECHK.TRANS64 P0, [R18+URZ+0x38800], R3 ;  /* 0x03880003120085a7 */ /* 0x000e62000800007f */
[----:B------:R-:W-:Y:S04]  /*dcb0*/  BSSY B0, `(.L_x_2579) ;  /* 0x0000006000007945 */ /* 0x000fe80003800000 */
[----:B-1----:R-:W-:Y:S05]  /*dcc0*/  @P0 BRA `(.L_x_2580) ;  /* 0x0000000000100947 */ /* 0x002fea0003800000 */
.L_x_2581:
[----:B-1----:R1:W2:Y:S02]  /*dcd0*/  SYNCS.PHASECHK.TRANS64.TRYWAIT P0, [R18+URZ+0x38800], R3 ;  /* 0x03880003120075a7 */ /* 0x0022a4000800017f */
[----:B--2---:R-:W-:Y:S05]  /*dce0*/  @!P0 NANOSLEEP.SYNCS 0x989680 ;  /* 0x009896800000895d */ /* 0x004fea0003900000 */
[----:B------:R-:W2:Y:S02]  /*dcf0*/  @!P0 SYNCS.PHASECHK.TRANS64 P0, [R18+URZ+0x38800], R3 ;  /* 0x03880003120085a7 */ /* 0x000ea4000800007f */
[----:B--2---:R-:W-:Y:S05]  /*dd00*/  @!P0 BRA `(.L_x_2581) ;  /* 0xfffffffc00f08947 */ /* 0x004fea000383ffff */
.L_x_2580:
[----:B------:R-:W-:Y:S05]  /*dd10*/  BSYNC B0 ;  /* 0x0000000000007941 */ /* 0x000fea0003800000 */
.L_x_2579:
[----:B------:R-:W-:Y:S05]  /*dd20*/  BRA `(.L_x_2582) ;  /* 0x0000009400c87947 */ /* 0x000fea0003800000 */
.L_x_2578:
[----:B------:R-:W-:Y:S01]  /*dd30*/  ISETP.NE.AND P0, PT, R25, RZ, PT ;  /* 0x000000ff1900720c */ /* 0x000fe20003f05270 */
[----:B------:R-:W-:Y:S01]  /*dd40*/  ULDC.64 UR4, c[0x0][0x3f8] ;  /* 0x0000fe0000047ab9 */ /* 0x000fe20000000a00 */
[----:B-----5:R-:W-:Y:S01]  /*dd50*/  SHF.R.S32.HI R0, RZ, 0x1f, R24 ;  /* 0x0000001fff007819 */ /* 0x020fe20000011418 */
[----:B------:R-:W-:Y:S01]  /*dd60*/  ULDC.64 UR6, c[0x0][0x408] ;  /* 0x0001020000067ab9 */ /* 0x000fe20000000a00 */
[----:B------:R-:W-:Y:S01]  /*dd70*/  IMAD.WIDE.U32 R26, R24, UR4, RZ ;  /* 0x00000004181a7c25 */ /* 0x000fe2000f8e00ff */
[----:B------:R-:W-:Y:S03]  /*dd80*/  BSSY B6, `(.L_x_2583) ;  /* 0x0000019000067945 */ /* 0x000fe60003800000 */
        /* <DEDUP_REMOVED lines=24> */
.L_x_2584:
[----:B------:R-:W-:Y:S05]  /*df10*/  BSYNC B6 ;  /* 0x0000000000067941 */ /* 0x000fea0003800000 */
.L_x_2583:
[----:B------:R-:W2:Y:S01]  /*df20*/  LDL R51, [R1+0x34] ;  /* 0x0000340001337983 */ /* 0x000ea20000100800 */
[----:B------:R-:W-:Y:S01]  /*df30*/  ULDC.U8 UR4, c[0x0][0x410] ;  /* 0x0001040000047ab9 */ /* 0x000fe20000000000 */
[----:B------:R-:W-:Y:S01]  /*df40*/  LEA.HI R33, R33, R28, RZ, 0x3 ;  /* 0x0000001c21217211 */ /* 0x000fe200078f18ff */
[----:B------:R-:W-:Y:S01]  /*df50*/  BSSY B0, `(.L_x_2585) ;  /* 0x0000947000007945 */ /* 0x000fe20003800000 */
[----:B------:R-:W-:Y:S02]  /*df60*/  ISETP.NE.AND P0, PT, RZ, UR4, PT ;  /* 0x00000004ff007c0c */ /* 0x000fe4000bf05270 */
[----:B------:R-:W-:-:S05]  /*df70*/  LOP3.LUT R33, R33, 0xfffffff8, RZ, 0xc0, !PT ;  /* 0xfffffff821217812 */ /* 0x000fca00078ec0ff */
[----:B------:R-:W-:Y:S02]  /*df80*/  IMAD.IADD R0, R28, 0x1, -R33 ;  /* 0x000000011c007824 */ /* 0x000fe400078e0a21 */
[----:B--2---:R-:W-:-:S04]  /*df90*/  IMAD.IADD R3, R19, 0x1, R51 ;  /* 0x0000000113037824 */ /* 0x004fc800078e0233 */
[----:B------:R-:W-:Y:S01]  /*dfa0*/  IMAD R5, R0, 0x20, R3 ;  /* 0x0000002000057824 */ /* 0x000fe200078e0203 */
[----:B------:R-:W-:Y:S06]  /*dfb0*/  @!P0 BRA `(.L_x_2586) ;  /* 0x0000004800748947 */ /* 0x000fec0003800000 */
[----:B------:R-:W0:Y:S01]  /*dfc0*/  LDC R50, c[0x0][0x448] ;  /* 0x00011200ff327b82 */ /* 0x000e220000000800 */
[----:B------:R-:W-:Y:S01]  /*dfd0*/  ULDC.64 UR4, c[0x0][0x3f8] ;  /* 0x0000fe0000047ab9 */ /* 0x000fe20000000a00 */
[----:B------:R-:W-:Y:S01]  /*dfe0*/  MOV R25, R31 ;  /* 0x0000001f00197202 */ /* 0x000fe20000000f00 */
        /* <DEDUP_REMOVED lines=8> */
[----:B-1----:R-:W-:-:S04]  /*e070*/  @P0 SHF.R.U32.HI R5, RZ, R7, R0 ;  /* 0x00000007ff050219 */ /* 0x002fc80000011600 */
[----:B------:R-:W-:Y:S01]  /*e080*/  SHF.R.S32.HI R0, RZ, 0x1f, R5 ;  /* 0x0000001fff007819 */ /* 0x000fe20000011405 */
[----:B------:R-:W-:-:S04]  /*e090*/  IMAD.WIDE.U32 R26, R5, UR4, R26 ;  /* 0x00000004051a7c25 */ /* 0x000fc8000f8e001a */
[----:B------:R-:W-:Y:S02]  /*e0a0*/  IMAD R4, R0, UR4, RZ ;  /* 0x0000000400047c24 */ /* 0x000fe4000f8e02ff */
[----:B------:R-:W-:-:S04]  /*e0b0*/  IMAD.WIDE.U32 R24, R5, UR6, R24 ;  /* 0x0000000605187c25 */ /* 0x000fc8000f8e0018 */
[C---:B------:R-:W-:Y:S01]  /*e0c0*/  IMAD R7, R5.reuse, UR5, R4 ;  /* 0x0000000505077c24 */ /* 0x040fe2000f8e0204 */
        /* <DEDUP_REMOVED lines=13> */
.L_x_2847:
[----:B------:R-:W5:Y:S01]  /*e1a0*/  LDL R6, [R1+0x38] ;  /* 0x0000380001067983 */ /* 0x000f620000100800 */
[----:B------:R-:W-:Y:S01]  /*e1b0*/  BSSY B1, `(.L_x_2588) ;  /* 0x000001b000017945 */ /* 0x000fe20003800000 */
[----:B------:R-:W-:Y:S02]  /*e1c0*/  CS2R R40, SRZ ;  /* 0x0000000000287805 */ /* 0x000fe4000001ff00 */
[----:B------:R-:W-:Y:S02]  /*e1d0*/  CS2R R44, SRZ ;  /* 0x00000000002c7805 */ /* 0x000fe4000001ff00 */
[----:B------:R-:W-:Y:S02]  /*e1e0*/  CS2R R42, SRZ ;  /* 0x00000000002a7805 */ /* 0x000fe4000001ff00 */
[----:B------:R-:W-:Y:S01]  /*e1f0*/  CS2R R46, SRZ ;  /* 0x00000000002e7805 */ /* 0x000fe2000001ff00 */
[----:B-----5:R-:W-:-:S05]  /*e200*/  IMAD R50, R6, R50, RZ ;  /* 0x0000003206327224 */ /* 0x020fca00078e02ff */
        /* <DEDUP_REMOVED lines=8> */
[----:B-1----:R-:W-:Y:S01]  /*e290*/  @!P4 IMAD.X R7, R5, 0x1, R52, P0 ;  /* 0x000000010507c824 */ /* 0x002fe200000e0634 */
[----:B------:R-:W-:Y:S02]  /*e2a0*/  @!P3 IADD3 R4, P0, R22, R4, RZ ;  /* 0x000000041604b210 */ /* 0x000fe40007f1e0ff */
[----:B----4-:R-:W-:Y:S02]  /*e2b0*/  @!P4 IADD3 R8, P2, R233, R14, RZ ;  /* 0x0000000ee908c210 */ /* 0x010fe40007f5e0ff */
[----:B------:R1:W5:Y:S01]  /*e2c0*/  @!P4 LD.E.64 R40, desc[UR40][R6.64] ;  /* 0x000000280628c980 */ /* 0x000362000c101b00 */
[----:B------:R-:W-:Y:S02]  /*e2d0*/  CS2R R46, SRZ ;  /* 0x00000000002e7805 */ /* 0x000fe4000001ff00 */
[----:B------:R-:W-:Y:S01]  /*e2e0*/  CS2R R42, SRZ ;  /* 0x00000000002a7805 */ /* 0x000fe2000001ff00 */
[----:B------:R-:W-:-:S05]  /*e2f0*/  @!P3 IMAD.X R5, R5, 0x1, R23, P0 ;  /* 0x000000010505b824 */ /* 0x000fca00000e0617 */
[----:B------:R2:W5:Y:S01]  /*e300*/  @!P3 LD.E.64 R44, desc[UR40][R4.64] ;  /* 0x00000028042cb980 */ /* 0x000562000c101b00 */
[----:B-1----:R-:W-:-:S05]  /*e310*/  @!P3 IADD3 R6, P1, R22, R14, RZ ;  /* 0x0000000e1606b210 */ /* 0x002fca0007f3e0ff */
[C---:B---3--:R-:W-:Y:S02]  /*e320*/  @!P3 IMAD.X R7, R9.reuse, 0x1, R23, P1 ;  /* 0x000000010907b824 */ /* 0x048fe400008e0617 */
[----:B------:R-:W-:-:S03]  /*e330*/  @!P4 IMAD.X R9, R9, 0x1, R52, P2 ;  /* 0x000000010909c824 */ /* 0x000fc600010e0634 */
[----:B------:R2:W5:Y:S04]  /*e340*/  @!P3 LD.E.64 R46, desc[UR40][R6.64] ;  /* 0x00000028062eb980 */ /* 0x000568000c101b00 */
[----:B------:R2:W5:Y:S02]  /*e350*/  @!P4 LD.E.64 R42, desc[UR40][R8.64] ;  /* 0x00000028082ac980 */ /* 0x000564000c101b00 */
.L_x_2589:
[----:B------:R-:W-:Y:S05]  /*e360*/  BSYNC B1 ;  /* 0x0000000000017941 */ /* 0x000fea0003800000 */
.L_x_2588:
[----:B------:R-:W-:Y:S01]  /*e370*/  UMOV UR4, 0xffffffff ;  /* 0xffffffff00047882 */ /* 0x000fe20000000000 */
[----:B------:R-:W-:Y:S02]  /*e380*/  CS2R R30, SRZ ;  /* 0x00000000001e7805 */ /* 0x000fe4000001ff00 */
[----:B------:R-:W-:Y:S05]  /*e390*/  BRA.DIV UR4, `(.L_x_2590) ;  /* 0x0000023e04387947 */ /* 0x000fea000b800000 */
[----:B-12---:R1:W2:Y:S04]  /*e3a0*/  SHFL.IDX PT, R5, R10, 0x1, 0x181f ;  /* 0x00381f000a057f89 */ /* 0x0062a800000e0000 */
[----:B------:R1:W0:Y:S04]  /*e3b0*/  SHFL.IDX PT, R4, R0, 0x1, 0x181f ;  /* 0x00381f0000047f89 */ /* 0x00022800000e0000 */
[----:B---3--:R1:W3:Y:S04]  /*e3c0*/  SHFL.IDX PT, R9, R37, 0x1, 0x181f ;  /* 0x00381f0025097f89 */ /* 0x0082e800000e0000 */
[----:B----4-:R1:W4:Y:S02]  /*e3d0*/  SHFL.IDX PT, R14, R48, 0x1, 0x181f ;  /* 0x00381f00300e7f89 */ /* 0x01032400000e0000 */
.L_x_2853:
        /* <DEDUP_REMOVED lines=12> */
[----:B0-----:R-:W-:-:S05]  /*e4a0*/  @!P4 IADD3 R6, P0, R233, R4, RZ ;  /* 0x00000004e906c210 */ /* 0x001fca0007f1e0ff */
[----:B--2---:R-:W-:Y:S01]  /*e4b0*/  @!P4 IMAD.X R7, R5, 0x1, R52, P0 ;  /* 0x000000010507c824 */ /* 0x004fe200000e0634 */
[----:B------:R-:W-:Y:S02]  /*e4c0*/  @!P3 IADD3 R4, P0, R22, R4, RZ ;  /* 0x000000041604b210 */ /* 0x000fe40007f1e0ff */
[----:B----4-:R-:W-:Y:S02]  /*e4d0*/  @!P4 IADD3 R8, P2, R233, R14, RZ ;  /* 0x0000000ee908c210 */ /* 0x010fe40007f5e0ff */
[----:B------:R0:W5:Y:S01]  /*e4e0*/  @!P4 LD.E.64 R30, desc[UR40][R6.64] ;  /* 0x00000028061ec980 */ /* 0x000162000c101b00 */
[----:B------:R-:W-:Y:S02]  /*e4f0*/  CS2R R38, SRZ ;  /* 0x0000000000267805 */ /* 0x000fe4000001ff00 */
[----:B------:R-:W-:Y:S01]  /*e500*/  CS2R R32, SRZ ;  /* 0x0000000000207805 */ /* 0x000fe2000001ff00 */
[----:B------:R-:W-:-:S05]  /*e510*/  @!P3 IMAD.X R5, R5, 0x1, R23, P0 ;  /* 0x000000010505b824 */ /* 0x000fca00000e0617 */
[----:B------:R2:W5:Y:S01]  /*e520*/  @!P3 LD.E.64 R34, desc[UR40][R4.64] ;  /* 0x000000280422b980 */ /* 0x000562000c101b00 */
[----:B0-----:R-:W-:-:S04]  /*e530*/  @!P3 IADD3 R6, P1, R22, R14, RZ ;  /* 0x0000000e1606b210 */ /* 0x001fc80007f3e0ff */
[C---:B---3--:R-:W-:Y:S01]  /*e540*/  @!P3 IADD3.X R7, R9.reuse, R23, RZ, P1, !PT ;  /* 0x000000170907b210 */ /* 0x048fe20000ffe4ff */
[----:B------:R-:W-:-:S04]  /*e550*/  @!P4 IMAD.X R9, R9, 0x1, R52, P2 ;  /* 0x000000010909c824 */ /* 0x000fc800010e0634 */
[----:B------:R2:W5:Y:S04]  /*e560*/  @!P3 LD.E.64 R38, desc[UR40][R6.64] ;  /* 0x000000280626b980 */ /* 0x000568000c101b00 */
[----:B------:R2:W5:Y:S02]  /*e570*/  @!P4 LD.E.64 R32, desc[UR40][R8.64] ;  /* 0x000000280820c980 */ /* 0x000564000c101b00 */
.L_x_2592:
[----:B------:R-:W-:Y:S05]  /*e580*/  BSYNC B1 ;  /* 0x0000000000017941 */ /* 0x000fea0003800000 */
.L_x_2591:
[----:B------:R-:W-:-:S03]  /*e590*/  UMOV UR4, 0xffffffff ;  /* 0xffffffff00047882 */ /* 0x000fc60000000000 */
[----:B------:R-:W-:Y:S05]  /*e5a0*/  BRA.DIV UR4, `(.L_x_2593) ;  /* 0x0000023e04247947 */ /* 0x000fea000b800000 */
[----:B--2---:R2:W1:Y:S04]  /*e5b0*/  SHFL.IDX PT, R5, R10, 0x2, 0x181f ;  /* 0x00581f000a057f89 */ /* 0x00446800000e0000 */
[----:B0-----:R2:W0:Y:S04]  /*e5c0*/  SHFL.IDX PT, R4, R0, 0x2, 0x181f ;  /* 0x00581f0000047f89 */ /* 0x00142800000e0000 */
[----:B---3--:R2:W3:Y:S04]  /*e5d0*/  SHFL.IDX PT, R9, R37, 0x2, 0x181f ;  /* 0x00581f0025097f89 */ /* 0x0084e800000e0000 */
[----:B----4-:R2:W4:Y:S02]  /*e5e0*/  SHFL.IDX PT, R14, R48, 0x2, 0x181f ;  /* 0x00581f00300e7f89 */ /* 0x01052400000e0000 */
.L_x_2859:
        /* <DEDUP_REMOVED lines=27> */
.L_x_2595:
[----:B------:R-:W-:Y:S05]  /*e7a0*/  BSYNC B1 ;  /* 0x0000000000017941 */ /* 0x000fea0003800000 */
.L_x_2594:
[----:B------:R-:W-:Y:S01]  /*e7b0*/  UMOV UR4, 0xffffffff ;  /* 0xffffffff00047882 */ /* 0x000fe20000000000 */
[----:B-1-3--:R-:W-:Y:S02]  /*e7c0*/  CS2R R8, SRZ ;  /* 0x0000000000087805 */ /* 0x00afe4000001ff00 */
[----:B------:R-:W-:Y:S05]  /*e7d0*/  BRA.DIV UR4, `(.L_x_2596) ;  /* 0x0000023e04087947 */ /* 0x000fea000b800000 */
[----:B------:R1:W3:Y:S04]  /*e7e0*/  SHFL.IDX PT, R5, R10, 0x3, 0x181f ;  /* 0x00781f000a057f89 */ /* 0x0002e800000e0000 */
[----:B0-----:R1:W0:Y:S04]  /*e7f0*/  SHFL.IDX PT, R4, R0, 0x3, 0x181f ;  /* 0x00781f0000047f89 */ /* 0x00122800000e0000 */
[----:B--2---:R-:W2:Y:S04]  /*e800*/  SHFL.IDX PT, R37, R37, 0x3, 0x181f ;  /* 0x00781f0025257f89 */ /* 0x004ea800000e0000 */
[----:B-1----:R-:W0:Y:S02]  /*e810*/  SHFL.IDX PT, R48, R48, 0x3, 0x181f ;  /* 0x00781f0030307f89 */ /* 0x002e2400000e0000 */
.L_x_2865:
[----:B------:R-:W-:Y:S01]  /*e820*/  VIADD R3, R3, 0x60 ;  /* 0x0000006003037836 */ /* 0x000fe20000000000 */
[----:B------:R-:W-:Y:S01]  /*e830*/  BSSY B1, `(.L_x_2597) ;  /* 0x0000019000017945 */ /* 0x000fe20003800000 */
[----:B------:R-:W-:Y:S02]  /*e840*/  CS2R R12, SRZ ;  /* 0x00000000000c7805 */ /* 0x000fe4000001ff00 */
[----:B------:R-:W-:Y:S02]  /*e850*/  CS2R R10, SRZ ;  /* 0x00000000000a7805 */ /* 0x000fe4000001ff00 */
[----:B----4-:R-:W-:Y:S02]  /*e860*/  CS2R R14, SRZ ;  /* 0x00000000000e7805 */ /* 0x010fe4000001ff00 */
[----:B------:R-:W-:-:S13]  /*e870*/  ISETP.GE.AND P0, PT, R3, R50, PT ;  /* 0x000000320300720c */ /* 0x000fda0003f06270 */
[----:B------:R-:W-:Y:S05]  /*e880*/  @P0 BRA `(.L_x_2598) ;  /* 0x00000000004c0947 */ /* 0x000fea0003800000 */
[----:B------:R-:W-:Y:S01]  /*e890*/  ULDC UR4, c[0x0][0x3f4] ;  /* 0x0000fd0000047ab9 */ /* 0x000fe20000000800 */
[----:B------:R-:W-:Y:S02]  /*e8a0*/  CS2R R8, SRZ ;  /* 0x0000000000087805 */ /* 0x000fe4000001ff00 */
[----:B------:R-:W-:Y:S02]  /*e8b0*/  ISETP.GE.AND P4, PT, R233, UR4, PT ;  /* 0x00000004e9007c0c */ /* 0x000fe4000bf86270 */
[----:B------:R-:W-:Y:S02]  /*e8c0*/  ISETP.GE.AND P3, PT, R22, UR4, PT ;  /* 0x0000000416007c0c */ /* 0x000fe4000bf66270 */
[----:B------:R-:W-:-:S09]  /*e8d0*/  CS2R R12, SRZ ;  /* 0x00000000000c7805 */ /* 0x000fd2000001ff00 */
[C---:B0-----:R-:W-:Y:S02]  /*e8e0*/  @!P4 IADD3 R10, P0, R233.reuse, R4, RZ ;  /* 0x00000004e90ac210 */ /* 0x041fe40007f1e0ff */
[----:B------:R-:W-:Y:S02]  /*e8f0*/  @!P4 IADD3 R6, P2, R233, R48, RZ ;  /* 0x00000030e906c210 */ /* 0x000fe40007f5e0ff */
[C---:B---3--:R-:W-:Y:S02]  /*e900*/  @!P4 IADD3.X R11, R5.reuse, R52, RZ, P0, !PT ;  /* 0x00000034050bc210 */ /* 0x048fe400007fe4ff */
[C---:B------:R-:W-:Y:S02]  /*e910*/  @!P3 IADD3 R4, P0, R22.reuse, R4, RZ ;  /* 0x000000041604b210 */ /* 0x040fe40007f1e0ff */
[----:B------:R-:W-:Y:S01]  /*e920*/  @!P3 IADD3 R48, P1, R22, R48, RZ ;  /* 0x000000301630b210 */ /* 0x000fe20007f3e0ff */
[----:B------:R0:W5:Y:S01]  /*e930*/  @!P4 LD.E.64 R8, desc[UR40][R10.64] ;  /* 0x000000280a08c980 */ /* 0x000162000c101b00 */
[----:B------:R-:W-:Y:S01]  /*e940*/  CS2R R14, SRZ ;  /* 0x00000000000e7805 */ /* 0x000fe2000001ff00 */
[----:B------:R-:W-:-:S02]  /*e950*/  @!P3 IMAD.X R5, R5, 0x1, R23, P0 ;  /* 0x000000010505b824 */ /* 0x000fc400000e0617 */
[C---:B--2---:R-:W-:Y:S02]  /*e960*/  @!P4 IMAD.X R7, R37.reuse, 0x1, R52, P2 ;  /* 0x000000012507c824 */ /* 0x044fe400010e0634 */
[----:B------:R-:W-:Y:S01]  /*e970*/  @!P3 IMAD.X R49, R37, 0x1, R23, P1 ;  /* 0x000000012531b824 */ /* 0x000fe200008e0617 */
[----:B------:R1:W5:Y:S01]  /*e980*/  @!P3 LD.E.64 R12, desc[UR40][R4.64] ;  /* 0x00000028040cb980 */ /* 0x000362000c101b00 */
[----:B0-----:R-:W-:-:S03]  /*e990*/  CS2R R10, SRZ ;  /* 0x00000000000a7805 */ /* 0x001fc6000001ff00 */
[----:B------:R1:W5:Y:S04]  /*e9a0*/  @!P3 LD.E.64 R14, desc[UR40][R48.64] ;  /* 0x00000028300eb980 */ /* 0x000368000c101b00 */
[----:B------:R1:W5:Y:S02]  /*e9b0*/  @!P4 LD.E.64 R10, desc[UR40][R6.64] ;  /* 0x00000028060ac980 */ /* 0x000364000c101b00 */
.L_x_2598:
[----:B------:R-:W-:Y:S05]  /*e9c0*/  BSYNC B1 ;  /* 0x0000000000017941 */ /* 0x000fea0003800000 */
.L_x_2597:
[----:B------:R-:W-:Y:S01]  /*e9d0*/  ULEA.HI UR4, UR39, UR39, URZ, 0x1 ;  /* 0x0000002727047291 */ /* 0x000fe2000f8f083f */
[----:B------:R-:W-:Y:S01]  /*e9e0*/  VIADDMNMX R0, R50, -R51, 0x80, PT ;  /* 0x0000008032007446 */ /* 0x000fe20003800933 */
[----:B------:R-:W-:Y:S02]  /*e9f0*/  BSSY B1, `(.L_x_2599) ;  /* 0x0000008000017945 */ /* 0x000fe40003800000 */
[----:B------:R-:W-:Y:S01]  /*ea00*/  ULOP3.LUT UR4, UR4, 0xfffffffe, URZ, 0xc0, !UPT ;  /* 0xfffffffe04047892 */ /* 0x000fe2000f8ec03f */
[----:B------:R-:W-:-:S03]  /*ea10*/  ISETP.GE.AND P1, PT, R19, R0, PT ;  /* 0x000000001300720c */ /* 0x000fc60003f26270 */
[----:B------:R-:W-:-:S06]  /*ea20*/  UIADD3 UR4, UR39, -UR4, URZ ;  /* 0x8000000427047290 */ /* 0x000fcc000fffe03f */
[----:B------:R-:W-:-:S05]  /*ea30*/  IMAD.U32 R3, RZ, RZ, UR4 ;  /* 0x00000004ff037e24 */ /* 0x000fca000f8e00ff */
[----:B------:R-:W-:-:S04]  /*ea40*/  SHF.L.U32 R3, R3, 0x1f, RZ ;  /* 0x0000001f03037819 */ /* 0x000fc800000006ff */
[----:B------:R-:W4:Y:S02]  /*ea50*/  SYNCS.PHASECHK.TRANS64.TRYWAIT P0, [R18+URZ+0x38800], R3 ;  /* 0x03880003120075a7 */ /* 0x000f24000800017f */
[----:B----4-:R-:W-:Y:S05]  /*ea60*/  @!P0 BRA `(.L_x_2600) ;  /* 0x0000023800d88947 */ /* 0x010fea0003800000 */
.L_x_2866:
[----:B------:R-:W-:Y:S05]  /*ea70*/  BSYNC B1 ;  /* 0x0000000000017941 */ /* 0x000fea0003800000 */
.L_x_2599:
[----:B------:R-:W-:Y:S04]  /*ea80*/  BSSY B1, `(.L_x_2601) ;  /* 0x00000fa000017945 */ /* 0x000fe80003800000 */
[----:B------:R-:W-:Y:S05]  /*ea90*/  @P1 BRA `(.L_x_2602) ;  /* 0x0000000c00e01947 */ /* 0x000fea0003800000 */
[----:B------:R0:W5:Y:S01]  /*eaa0*/  LDL R61, [R1+0x74] ;  /* 0x00007400013d7983 */ /* 0x0001620000100800 */
[----:B----4-:R-:W4:Y:S01]  /*eab0*/  LDC R3, c[0x0][0x3f4] ;  /* 0x0000fd00ff037b82 */ /* 0x010f220000000800 */
[----:B------:R-:W-:Y:S01]  /*eac0*/  BSSY B2, `(.L_x_2603) ;  /* 0x000007a000027945 */ /* 0x000fe20003800000 */
[-C--:B----4-:R-:W-:Y:S02]  /*ead0*/  ISETP.GE.AND P0, PT, R22, R3.reuse, PT ;  /* 0x000000031600720c */ /* 0x090fe40003f06270 */
[----:B------:R-:W-:-:S11]  /*eae0*/  ISETP.GE.AND P1, PT, R233, R3, PT ;  /* 0x00000003e900720c */ /* 0x000fd60003f26270 */
[----:B0-----:R-:W-:Y:S05]  /*eaf0*/  @P0 BRA `(.L_x_2604) ;  /* 0x0000000400d80947 */ /* 0x001fea0003800000 */
[----:B-1-3-5:R-:W0:Y:S01]  /*eb00*/  LDS.128 R4, [R61+0x20400] ;  /* 0x020400003d047984 */ /* 0x02ae220000000c00 */
[----:B--2---:R-:W-:Y:S02]  /*eb10*/  SHF.R.U32.HI R37, RZ, 0x8, R44 ;  /* 0x00000008ff257819 */ /* 0x004fe4000001162c */
        /* <DEDUP_REMOVED lines=116> */
.L_x_2604:
[----:B------:R-:W-:Y:S05]  /*f260*/  BSYNC B2 ;  /* 0x0000000000027941 */ /* 0x000fea0003800000 */
.L_x_2603:
[----:B------:R-:W-:Y:S05]  /*f270*/  @P1 BRA `(.L_x_2602) ;  /* 0x0000000400e81947 */ /* 0x000fea0003800000 */
[----:B01-3-5:R-:W0:Y:S01]  /*f280*/  LDS.128 R4, [R61+0x24400] ;  /* 0x024400003d047984 */ /* 0x02be220000000c00 */
[----:B------:R-:W-:Y:S02]  /*f290*/  SHF.R.U32.HI R45, RZ, 0x8, R42 ;  /* 0x00000008ff2d7819 */ /* 0x000fe4000001162a */
[----:B------:R-:W-:Y:S02]  /*f2a0*/  LOP3.LUT R48, R42, 0xff, RZ, 0xc0, !PT ;  /* 0x000000ff2a307812 */ /* 0x000fe400078ec0ff */
[----:B------:R-:W-:Y:S02]  /*f2b0*/  LOP3.LUT R45, R45, 0xff, RZ, 0xc0, !PT ;  /* 0x000000ff2d2d7812 */ /* 0x000fe400078ec0ff */
[----:B--2---:R-:W-:Y:S02]  /*f2c0*/  SHF.R.U32.HI R37, RZ, 0x8, R41 ;  /* 0x00000008ff257819 */ /* 0x004fe40000011629 */
        /* <DEDUP_REMOVED lines=117> */
.L_x_2602:
[----:B------:R-:W-:Y:S05]  /*fa20*/  BSYNC B1 ;  /* 0x0000000000017941 */ /* 0x000fea0003800000 */
.L_x_2601:
[----:B----4-:R-:W-:Y:S01]  /*fa30*/  VIADD R3, R19, 0x20 ;  /* 0x0000002013037836 */ /* 0x010fe20000000000 */
[----:B------:R-:W-:Y:S04]  /*fa40*/  BSSY B1, `(.L_x_2605) ;  /* 0x00000fb000017945 */ /* 0x000fe80003800000 */
[----:B------:R-:W-:-:S13]  /*fa50*/  ISETP.GE.AND P0, PT, R3, R0, PT ;  /* 0x000000000300720c */ /* 0x000fda0003f06270 */
[----:B------:R-:W-:Y:S05]  /*fa60*/  @P0 BRA `(.L_x_2606) ;  /* 0x0000000c00e00947 */ /* 0x000fea0003800000 */
[----:B------:R4:W5:Y:S01]  /*fa70*/  LDL R53, [R1+0x74] ;  /* 0x0000740001357983 */ /* 0x0009620000100800 */
[----:B------:R-:W0:Y:S01]  /*fa80*/  LDC R3, c[0x0][0x3f4] ;  /* 0x0000fd00ff037b82 */ /* 0x000e220000000800 */
[----:B------:R-:W-:Y:S01]  /*fa90*/  BSSY B2, `(.L_x_2607) ;  /* 0x000007e000027945 */ /* 0x000fe20003800000 */
[-C--:B0-----:R-:W-:Y:S02]  /*faa0*/  ISETP.GE.AND P0, PT, R22, R3.reuse, PT ;  /* 0x000000031600720c */ /* 0x081fe40003f06270 */
[----:B------:R-:W-:-:S11]  /*fab0*/  ISETP.GE.AND P1, PT, R233, R3, PT ;  /* 0x00000003e900720c */ /* 0x000fd60003f26270 */
[----:B----4-:R-:W-:Y:S05]  /*fac0*/  @P0 BRA `(.L_x_2608) ;  /* 0x0000000400e80947 */ /* 0x010fea0003800000 */
[----:B-1-3-5:R-:W0:Y:S01]  /*fad0*/  LDS.128 R4, [R53+0x21400] ;  /* 0x0214000035047984 */ /* 0x02ae220000000c00 */
        /* <DEDUP_REMOVED lines=121> */
.L_x_2608:
[----:B------:R-:W-:Y:S05]  /*10270*/  BSYNC B2 ;  /* 0x0000000000027941 */ /* 0x000fea0003800000 */
.L_x_2607:
[----:B------:R-:W-:Y:S05]  /*10280*/  @P1 BRA `(.L_x_2606) ;  /* 0x0000000400d81947 */ /* 0x000fea0003800000 */
[----:B01-3-5:R-:W0:Y:S01]  /*10290*/  LDS.128 R4, [R53+0x25400] ;  /* 0x0254000035047984 */ /* 0x02be220000000c00 */
[----:B------:R-:W-:Y:S02]  /*102a0*/  SHF.R.U32.HI R34, RZ, 0x8, R30 ;  /* 0x00000008ff227819 */ /* 0x000fe4000001161e */
        /* <DEDUP_REMOVED lines=9> */
[----:B------:R-:W-:Y:S01]  /*10340*/  SHF.R.U32.HI R42, RZ, 0x10, R31 ;  /* 0x00000010ff2a7819 */ /* 0x000fe2000001161f */
[----:B------:R-:W-:Y:S01]  /*10350*/  IMAD.U32 R41, R41, 0x10000, RZ ;  /* 0x0001000029297824 */ /* 0x000fe200078e00ff */
[----:B------:R-:W-:-:S02]  /*10360*/  LOP3.LUT R39, R33, 0xff, RZ, 0xc0, !PT ;  /* 0x000000ff21277812 */ /* 0x000fc400078ec0ff */
[----:B------:R-:W-:Y:S02]  /*10370*/  LOP3.LUT R40, R40, 0xff, RZ, 0xc0, !PT ;  /* 0x000000ff28287812 */ /* 0x000fe400078ec0ff */
[----:B------:R-:W-:Y:S02]  /*10380*/  PRMT R35, R38, 0x7604, R35 ;  /* 0x0000760426237816 */ /* 0x000fe40000000023 */
[----:B--2---:R-:W-:Y:S02]  /*10390*/  LOP3.LUT R37, R32, 0xff, RZ, 0xc0, !PT ;  /* 0x000000ff20257812 */ /* 0x004fe400078ec0ff */
[----:B------:R-:W-:Y:S02]  /*103a0*/  LOP3.LUT R38, R34, 0xff, RZ, 0xc0, !PT ;  /* 0x000000ff22267812 */ /* 0x000fe400078ec0ff */
[----:B------:R-:W-:Y:S02]  /*103b0*/  SHF.L.U32 R34, R42, 0x10, RZ ;  /* 0x000000102a227819 */ /* 0x000fe400000006ff */
[----:B------:R-:W-:-:S02]  /*103c0*/  PRMT R40, R40, 0x7604, R39 ;  /* 0x0000760428287816 */ /* 0x000fc40000000027 */
[----:B------:R-:W-:Y:S02]  /*103d0*/  PRMT R39, R38, 0x7604, R37 ;  /* 0x0000760426277816 */ /* 0x000fe40000000025 */
[----:B------:R-:W-:Y:S02]  /*103e0*/  LOP3.LUT R37, R35, 0xff0000, R34, 0xf8, !PT ;  /* 0x00ff000023257812 */ /* 0x000fe400078ef822 */
[----:B------:R-:W-:Y:S02]  /*103f0*/  LOP3.LUT R41, R40, 0xff0000, R41, 0xf8, !PT ;  /* 0x00ff000028297812 */ /* 0x000fe400078ef829 */
[----:B------:R-:W-:Y:S02]  /*10400*/  LOP3.LUT R37, R37, 0xff000000, R31, 0xf8, !PT ;  /* 0xff00000025257812 */ /* 0x000fe400078ef81f */
[----:B------:R-:W-:Y:S02]  /*10410*/  LOP3.LUT R41, R41, 0xff000000, R33, 0xf8, !PT ;  /* 0xff00000029297812 */ /* 0x000fe400078ef821 */
[----:B------:R-:W-:-:S02]  /*10420*/  LOP3.LUT R35, R3, 0xff0000, R30, 0xf8, !PT ;  /* 0x00ff000003237812 */ /* 0x000fc400078ef81e */
[-C--:B0-----:R-:W-:Y:S02]  /*10430*/  F2FP.F16.E4M3.UNPACK_B R3, R6.reuse.H1 ;  /* 0x00000006ff03723e */ /* 0x081fe400030006ff */
        /* <DEDUP_REMOVED lines=91> */
.L_x_2606:
[----:B------:R-:W-:Y:S05]  /*109f0*/  BSYNC B1 ;  /* 0x0000000000017941 */ /* 0x000fea0003800000 */
.L_x_2605:
[----:B------:R-:W-:Y:S01]  /*10a00*/  VIADD R3, R19, 0x40 ;  /* 0x0000004013037836 */ /* 0x000fe20000000000 */
[----:B------:R-:W-:Y:S04]  /*10a10*/  BSSY B1, `(.L_x_2609) ;  /* 0x00000fb000017945 */ /* 0x000fe80003800000 */
[----:B------:R-:W-:-:S13]  /*10a20*/  ISETP.GE.AND P0, PT, R3, R0, PT ;  /* 0x000000000300720c */ /* 0x000fda0003f06270 */
[----:B------:R-:W-:Y:S05]  /*10a30*/  @P0 BRA `(.L_x_2610) ;  /* 0x0000000c00e00947 */ /* 0x000fea0003800000 */
[----:B-----5:R0:W5:Y:S01]  /*10a40*/  LDL R45, [R1+0x74] ;  /* 0x00007400012d7983 */ /* 0x0201620000100800 */
[----:B------:R-:W1:Y:S01]  /*10a50*/  LDC R3, c[0x0][0x3f4] ;  /* 0x0000fd00ff037b82 */ /* 0x000e620000000800 */
[----:B------:R-:W-:Y:S01]  /*10a60*/  BSSY B2, `(.L_x_2611) ;  /* 0x000007a000027945 */ /* 0x000fe20003800000 */
[-C--:B-1----:R-:W-:Y:S02]  /*10a70*/  ISETP.GE.AND P0, PT, R22, R3.reuse, PT ;  /* 0x000000031600720c */ /* 0x082fe40003f06270 */
[----:B------:R-:W-:-:S11]  /*10a80*/  ISETP.GE.AND P1, PT, R233, R3, PT ;  /* 0x00000003e900720c */ /* 0x000fd60003f26270 */
[----:B0-----:R-:W-:Y:S05]  /*10a90*/  @P0 BRA `(.L_x_2612) ;  /* 0x0000000400d80947 */ /* 0x001fea0003800000 */
[----:B---345:R-:W0:Y:S01]  /*10aa0*/  LDS.128 R4, [R45+0x22400] ;  /* 0x022400002d047984 */ /* 0x038e220000000c00 */
[----:B------:R-:W-:Y:S02]  /*10ab0*/  SHF.R.U32.HI R30, RZ, 0x8, R26 ;  /* 0x00000008ff1e7819 */ /* 0x000fe4000001161a */
        /* <DEDUP_REMOVED lines=9> */
[----:B--2---:R-:W-:Y:S02]  /*10b50*/  SHF.R.U32.HI R37, RZ, 0x10, R29 ;  /* 0x00000010ff257819 */ /* 0x004fe4000001161d */
        /* <DEDUP_REMOVED lines=106> */
.L_x_2612:
[----:B------:R-:W-:Y:S05]  /*11200*/  BSYNC B2 ;  /* 0x0000000000027941 */ /* 0x000fea0003800000 */
.L_x_2611:
[----:B------:R-:W-:Y:S05]  /*11210*/  @P1 BRA `(.L_x_2610) ;  /* 0x0000000400e81947 */ /* 0x000fea0003800000 */
[----:B0--345:R-:W0:Y:S01]  /*11220*/  LDS.128 R4, [R45+0x26400] ;  /* 0x026400002d047984 */ /* 0x039e220000000c00 */
[----:B------:R-:W-:Y:S02]  /*11230*/  SHF.R.U32.HI R27, RZ, 0x8, R25 ;  /* 0x00000008ff1b7819 */ /* 0x000fe40000011619 */
        /* <DEDUP_REMOVED lines=49> */
[----:B--2---:R-:W-:Y:S01]  /*11550*/  FFMA.FTZ R37, R21, R32, R35 ;  /* 0x0000002015257223 */ /* 0x004fe20000010023 */
        /* <DEDUP_REMOVED lines=70> */
.L_x_2610:
[----:B------:R-:W-:Y:S05]  /*119c0*/  BSYNC B1 ;  /* 0x0000000000017941 */ /* 0x000fea0003800000 */
.L_x_2609:
[----:B------:R-:W-:-:S05]  /*119d0*/  VIADD R3, R19, 0x60 ;  /* 0x0000006013037836 */ /* 0x000fca0000000000 */
        /* <DEDUP_REMOVED lines=130> */
.L_x_2615:
[----:B------:R-:W-:Y:S05]  /*12200*/  BSYNC B1 ;  /* 0x0000000000017941 */ /* 0x000fea0003800000 */
.L_x_2614:
[----:B------:R-:W-:Y:S05]  /*12210*/  @P1 BRA `(.L_x_2613) ;  /* 0x0000005000681947 */ /* 0x000fea0003800000 */
[----:B0--345:R-:W0:Y:S01]  /*12220*/  LDS.128 R4, [R35+0x27400] ;  /* 0x0274000023047984 */ /* 0x039e220000000c00 */
[----:B------:R-:W-:Y:S02]  /*12230*/  SHF.R.U32.HI R13, RZ, 0x8, R9 ;  /* 0x00000008ff0d7819 */ /* 0x000fe40000011609 */
        /* <DEDUP_REMOVED lines=117> */
.L_x_2586:
[----:B------:R-:W0:Y:S01]  /*12990*/  LDC R52, c[0x0][0x448] ;  /* 0x00011200ff347b82 */ /* 0x000e220000000800 */
[----:B------:R-:W-:Y:S01]  /*129a0*/  MOV R27, R29 ;  /* 0x0000001d001b7202 */ /* 0x000fe20000000f00 */
[----:B------:R-:W-:Y:S01]  /*129b0*/  ULDC.64 UR4, c[0x0][0x3f8] ;  /* 0x0000fe0000047ab9 */ /* 0x000fe20000000a00 */
[----:B------:R-:W-:Y:S01]  /*129c0*/  IMAD.MOV.U32 R25, RZ, RZ, R31 ;  /* 0x000000ffff197224 */ /* 0x000fe200078e001f */
[----:B------:R-:W-:Y:S01]  /*129d0*/  ULDC.64 UR6, c[0x0][0x408] ;  /* 0x0001020000067ab9 */ /* 0x000fe20000000a00 */
[----:B------:R-:W-:Y:S01]  /*129e0*/  ULDC.64 UR8, c[0x0][0x400] ;  /* 0x0001000000087ab9 */ /* 0x000fe20000000a00 */
        /* <DEDUP_REMOVED lines=19> */
[----:B------:R-:W2:Y:S01]  /*12b20*/  LDL R6, [R1+0x38] ;  /* 0x0000380001067983 */ /* 0x000ea20000100800 */
[----:B------:R-:W0:Y:S03]  /*12b30*/  LDC R37, c[0x0][0x3f4] ;  /* 0x0000fd00ff257b82 */ /* 0x000e260000000800 */
[----:B------:R-:W1:Y:S04]  /*12b40*/  SHFL.IDX PT, R7, R55, RZ, 0x181f ;  /* 0x00181fff37077589 */ /* 0x000e6800000e0000 */
[----:B------:R-:W3:Y:S04]  /*12b50*/  SHFL.IDX PT, R14, R59, RZ, 0x181f ;  /* 0x00181fff3b0e7589 */ /* 0x000ee800000e0000 */
[----:B------:R-:W4:Y:S04]  /*12b60*/  SHFL.IDX PT, R5, R53, RZ, 0x181f ;  /* 0x00181fff35057589 */ /* 0x000f2800000e0000 */
[----:B------:R-:W5:Y:S01]  /*12b70*/  SHFL.IDX PT, R9, R57, RZ, 0x181f ;  /* 0x00181fff39097589 */ /* 0x000f6200000e0000 */
[----:B0-----:R-:W-:Y:S01]  /*12b80*/  ISETP.GE.AND P0, PT, R16, R37, PT ;  /* 0x000000251000720c */ /* 0x001fe20003f06270 */
[----:B--2---:R-:W-:-:S05]  /*12b90*/  IMAD R52, R6, R52, RZ ;  /* 0x0000003406347224 */ /* 0x004fca00078e02ff */
[----:B------:R-:W-:-:S13]  /*12ba0*/  ISETP.GE.OR P1, PT, R3, R52, P0 ;  /* 0x000000340300720c */ /* 0x000fda0000726670 */
[C---:B-1----:R-:W-:Y:S02]  /*12bb0*/  @!P1 IADD3 R4, P2, R16.reuse, R7, RZ ;  /* 0x0000000710049210 */ /* 0x042fe40007f5e0ff */
[----:B---3--:R-:W-:-:S03]  /*12bc0*/  @!P1 IADD3 R24, P3, R16, R14, RZ ;  /* 0x0000000e10189210 */ /* 0x008fc60007f7e0ff */
[--C-:B----4-:R-:W-:Y:S02]  /*12bd0*/  @!P1 IMAD.X R5, R5, 0x1, R17.reuse, P2 ;  /* 0x0000000105059824 */ /* 0x110fe400010e0611 */
[----:B-----5:R-:W-:-:S04]  /*12be0*/  @!P1 IMAD.X R25, R9, 0x1, R17, P3 ;  /* 0x0000000109199824 */ /* 0x020fc800018e0611 */
[----:B------:R-:W2:Y:S04]  /*12bf0*/  @!P1 LD.E.128 R4, desc[UR40][R4.64] ;  /* 0x0000002804049980 */ /* 0x000ea8000c101d00 */
[----:B------:R-:W3:Y:S01]  /*12c00*/  @!P1 LD.E.128 R24, desc[UR40][R24.64] ;  /* 0x0000002818189980 */ /* 0x000ee2000c101d00 */
[----:B------:R-:W-:Y:S02]  /*12c10*/  CS2R R44, SRZ ;  /* 0x00000000002c7805 */ /* 0x000fe4000001ff00 */
[----:B------:R-:W-:Y:S02]  /*12c20*/  CS2R R46, SRZ ;  /* 0x00000000002e7805 */ /* 0x000fe4000001ff00 */
[----:B------:R-:W-:Y:S01]  /*12c30*/  CS2R R48, SRZ ;  /* 0x0000000000307805 */ /* 0x000fe2000001ff00 */
[----:B------:R0:W1:Y:S01]  /*12c40*/  SHFL.IDX PT, R9, R53, 0x1, 0x181f ;  /* 0x00381f0035097f89 */ /* 0x00006200000e0000 */
[----:B------:R-:W-:-:S03]  /*12c50*/  CS2R R50, SRZ ;  /* 0x0000000000327805 */ /* 0x000fc6000001ff00 */
[----:B------:R0:W4:Y:S04]  /*12c60*/  SHFL.IDX PT, R21, R55, 0x1, 0x181f ;  /* 0x00381f0037157f89 */ /* 0x00012800000e0000 */
[----:B------:R0:W0:Y:S04]  /*12c70*/  SHFL.IDX PT, R33, R57, 0x1, 0x181f ;  /* 0x00381f0039217f89 */ /* 0x00002800000e0000 */
[----:B------:R0:W0:Y:S01]  /*12c80*/  SHFL.IDX PT, R14, R59, 0x1, 0x181f ;  /* 0x00381f003b0e7f89 */ /* 0x00002200000e0000 */
[----:B--2---:R-:W-:Y:S02]  /*12c90*/  @!P1 IMAD.MOV.U32 R44, RZ, RZ, R4 ;  /* 0x000000ffff2c9224 */ /* 0x004fe400078e0004 */
[----:B------:R-:W-:Y:S01]  /*12ca0*/  @!P1 IMAD.MOV.U32 R45, RZ, RZ, R5 ;  /* 0x000000ffff2d9224 */ /* 0x000fe200078e0005 */
[----:B------:R-:W-:Y:S01]  /*12cb0*/  CS2R R4, SRZ ;  /* 0x0000000000047805 */ /* 0x000fe2000001ff00 */
[----:B------:R-:W-:Y:S01]  /*12cc0*/  @!P1 IMAD.MOV.U32 R46, RZ, RZ, R6 ;  /* 0x000000ffff2e9224 */ /* 0x000fe200078e0006 */
[----:B---3--:R-:W-:Y:S01]  /*12cd0*/  @!P1 MOV R48, R24 ;  /* 0x0000001800309202 */ /* 0x008fe20000000f00 */
[----:B------:R-:W-:-:S02]  /*12ce0*/  @!P1 IMAD.MOV.U32 R47, RZ, RZ, R7 ;  /* 0x000000ffff2f9224 */ /* 0x000fc400078e0007 */
[----:B------:R-:W-:Y:S02]  /*12cf0*/  @!P1 IMAD.MOV.U32 R49, RZ, RZ, R25 ;  /* 0x000000ffff319224 */ /* 0x000fe400078e0019 */
[----:B------:R-:W-:Y:S02]  /*12d00*/  @!P1 IMAD.MOV.U32 R50, RZ, RZ, R26 ;  /* 0x000000ffff329224 */ /* 0x000fe400078e001a */
[----:B01--4-:R-:W-:-:S07]  /*12d10*/  @!P1 IMAD.MOV.U32 R51, RZ, RZ, R27 ;  /* 0x000000ffff339224 */ /* 0x013fce00078e001b */
.L_x_2876:
        /* <DEDUP_REMOVED lines=17> */
.L_x_2618:
[----:B------:R-:W-:Y:S05]  /*12e30*/  BSYNC B1 ;  /* 0x0000000000017941 */ /* 0x000fea0003800000 */
.L_x_2617:
        /* <DEDUP_REMOVED lines=9> */
[----:B-1----:R-:W-:Y:S02]  /*12ed0*/  @!P1 IADD3 R32, P3, R16, R14, RZ ;  /* 0x0000000e10209210 */ /* 0x002fe40007f7e0ff */
[----:B--2---:R-:W-:-:S03]  /*12ee0*/  @!P1 IADD3.X R9, R9, R17, RZ, P2, !PT ;  /* 0x0000001109099210 */ /* 0x004fc600017fe4ff */
[----:B---3--:R-:W-:Y:S02]  /*12ef0*/  @!P1 IMAD.X R33, R25, 0x1, R17, P3 ;  /* 0x0000000119219824 */ /* 0x008fe400018e0611 */
[----:B------:R-:W-:-:S04]  /*12f00*/  @!P1 IMAD.MOV.U32 R25, RZ, RZ, R9 ;  /* 0x000000ffff199224 */ /* 0x000fc800078e0009 */
[----:B------:R-:W2:Y:S04]  /*12f10*/  @!P1 LD.E.128 R32, desc[UR40][R32.64] ;  /* 0x0000002820209980 */ /* 0x000ea8000c101d00 */
[----:B------:R-:W3:Y:S04]  /*12f20*/  @!P1 LD.E.128 R24, desc[UR40][R24.64] ;  /* 0x0000002818189980 */ /* 0x000ee8000c101d00 */
[----:B------:R-:W0:Y:S04]  /*12f30*/  SHFL.IDX PT, R55, R55, 0x3, 0x181f ;  /* 0x00781f0037377f89 */ /* 0x000e2800000e0000 */
[----:B------:R-:W1:Y:S04]  /*12f40*/  SHFL.IDX PT, R53, R53, 0x3, 0x181f ;  /* 0x00781f0035357f89 */ /* 0x000e6800000e0000 */
[----:B------:R-:W4:Y:S04]  /*12f50*/  SHFL.IDX PT, R59, R59, 0x3, 0x181f ;  /* 0x00781f003b3b7f89 */ /* 0x000f2800000e0000 */
[----:B------:R-:W0:Y:S01]  /*12f60*/  SHFL.IDX PT, R57, R57, 0x3, 0x181f ;  /* 0x00781f0039397f89 */ /* 0x000e2200000e0000 */
[----:B------:R-:W-:-:S02]  /*12f70*/  CS2R R20, SRZ ;  /* 0x0000000000147805 */ /* 0x000fc4000001ff00 */
[----:B------:R-:W-:Y:S02]  /*12f80*/  CS2R R38, SRZ ;  /* 0x0000000000267805 */ /* 0x000fe4000001ff00 */
[----:B------:R-:W-:Y:S02]  /*12f90*/  CS2R R40, SRZ ;  /* 0x0000000000287805 */ /* 0x000fe4000001ff00 */
[----:B------:R-:W-:Y:S02]  /*12fa0*/  CS2R R42, SRZ ;  /* 0x00000000002a7805 */ /* 0x000fe4000001ff00 */
[----:B------:R-:W-:Y:S01]  /*12fb0*/  CS2R R8, SRZ ;  /* 0x0000000000087805 */ /* 0x000fe2000001ff00 */
[----:B--2---:R-:W-:Y:S01]  /*12fc0*/  @!P1 IMAD.MOV.U32 R40, RZ, RZ, R32 ;  /* 0x000000ffff289224 */ /* 0x004fe200078e0020 */
[----:B------:R-:W-:Y:S01]  /*12fd0*/  @!P1 MOV R41, R33 ;  /* 0x0000002100299202 */ /* 0x000fe20000000f00 */
[----:B------:R-:W-:Y:S02]  /*12fe0*/  @!P1 IMAD.MOV.U32 R42, RZ, RZ, R34 ;  /* 0x000000ffff2a9224 */ /* 0x000fe400078e0022 */
[----:B---3--:R-:W-:-:S02]  /*12ff0*/  @!P1 IMAD.MOV.U32 R20, RZ, RZ, R24 ;  /* 0x000000ffff149224 */ /* 0x008fc400078e0018 */
[----:B------:R-:W-:Y:S02]  /*13000*/  @!P1 IMAD.MOV.U32 R21, RZ, RZ, R25 ;  /* 0x000000ffff159224 */ /* 0x000fe400078e0019 */
[----:B------:R-:W-:Y:S02]  /*13010*/  @!P1 IMAD.MOV.U32 R38, RZ, RZ, R26 ;  /* 0x000000ffff269224 */ /* 0x000fe400078e001a */
[----:B------:R-:W-:Y:S02]  /*13020*/  @!P1 IMAD.MOV.U32 R39, RZ, RZ, R27 ;  /* 0x000000ffff279224 */ /* 0x000fe400078e001b */
[----:B01--4-:R-:W-:-:S07]  /*13030*/  @!P1 IMAD.MOV.U32 R43, RZ, RZ, R35 ;  /* 0x000000ffff2b9224 */ /* 0x013fce00078e0023 */
.L_x_2886:
        /* <DEDUP_REMOVED lines=17> */
.L_x_2621:
[----:B------:R-:W-:Y:S05]  /*13150*/  BSYNC B1 ;  /* 0x0000000000017941 */ /* 0x000fea0003800000 */
.L_x_2620:
[----:B------:R-:W2:Y:S01]  /*13160*/  LDL R24, [R1+0x34] ;  /* 0x0000340001187983 */ /* 0x000ea20000100800 */
[----:B------:R-:W-:Y:S01]  /*13170*/  ULEA.HI UR4, UR39, UR39, URZ, 0x1 ;  /* 0x0000002727047291 */ /* 0x000fe2000f8f083f */
[C---:B------:R-:W-:Y:S01]  /*13180*/  VIADD R26, R19.reuse, 0x20 ;  /* 0x00000020131a7836 */ /* 0x040fe20000000000 */
[----:B------:R-:W-:Y:S01]  /*13190*/  IADD3 R25, R19, 0x40, RZ ;  /* 0x0000004013197810 */ /* 0x000fe20007ffe0ff */
[----:B------:R-:W-:Y:S01]  /*131a0*/  BSSY B1, `(.L_x_2622) ;  /* 0x000000d000017945 */ /* 0x000fe20003800000 */
[----:B------:R-:W-:-:S04]  /*131b0*/  ULOP3.LUT UR4, UR4, 0xfffffffe, URZ, 0xc0, !UPT ;  /* 0xfffffffe04047892 */ /* 0x000fc8000f8ec03f */
[----:B------:R-:W-:-:S06]  /*131c0*/  UIADD3 UR4, UR39, -UR4, URZ ;  /* 0x8000000427047290 */ /* 0x000fcc000fffe03f */
[----:B------:R-:W-:-:S05]  /*131d0*/  IMAD.U32 R3, RZ, RZ, UR4 ;  /* 0x00000004ff037e24 */ /* 0x000fca000f8e00ff */
[----:B------:R-:W-:-:S04]  /*131e0*/  SHF.L.U32 R3, R3, 0x1f, RZ ;  /* 0x0000001f03037819 */ /* 0x000fc800000006ff */
[----:B------:R-:W0:Y:S01]  /*131f0*/  SYNCS.PHASECHK.TRANS64.TRYWAIT P4, [R18+URZ+0x38800], R3 ;  /* 0x03880003120075a7 */ /* 0x000e22000808017f */
[----:B--2---:R-:W-:Y:S01]  /*13200*/  VIADDMNMX R52, R52, -R24, 0x80, PT ;  /* 0x0000008034347446 */ /* 0x004fe20003800918 */
[----:B------:R-:W-:-:S03]  /*13210*/  VIADD R24, R19, 0x60 ;  /* 0x0000006013187836 */ /* 0x000fc60000000000 */
[-C--:B------:R-:W-:Y:S02]  /*13220*/  ISETP.GE.OR P3, PT, R19, R52.reuse, P0 ;  /* 0x000000341300720c */ /* 0x080fe40000766670 */
[-C--:B------:R-:W-:Y:S02]  /*13230*/  ISETP.GE.OR P2, PT, R26, R52.reuse, P0 ;  /* 0x000000341a00720c */ /* 0x080fe40000746670 */
[-C--:B------:R-:W-:Y:S02]  /*13240*/  ISETP.GE.OR P1, PT, R25, R52.reuse, P0 ;  /* 0x000000341900720c */ /* 0x080fe40000726670 */
[----:B------:R-:W-:Y:S01]  /*13250*/  ISETP.GE.OR P0, PT, R24, R52, P0 ;  /* 0x000000341800720c */ /* 0x000fe20000706670 */
[----:B0-----:R-:W-:-:S12]  /*13260*/  @!P4 BRA `(.L_x_2623) ;  /* 0x000001fc0028c947 */ /* 0x001fd80003800000 */
.L_x_2887:
[----:B------:R-:W-:Y:S05]  /*13270*/  BSYNC B1 ;  /* 0x0000000000017941 */ /* 0x000fea0003800000 */
.L_x_2622:
[----:B------:R-:W-:Y:S04]  /*13280*/  BSSY B1, `(.L_x_2624) ;  /* 0x0000107000017945 */ /* 0x000fe80003800000 */
[----:B------:R-:W-:Y:S05]  /*13290*/  @P3 BRA `(.L_x_2625) ;  /* 0x0000001000143947 */ /* 0x000fea0003800000 */
[----:B------:R-:W2:Y:S04]  /*132a0*/  LDL R35, [R1+0x70] ;  /* 0x0000700001237983 */ /* 0x000ea80000100800 */
[----:B------:R-:W3:Y:S01]  /*132b0*/  LDL R76, [R1+0x74] ;  /* 0x00007400014c7983 */ /* 0x000ee20000100800 */
[----:B0-----:R-:W-:Y:S01]  /*132c0*/  SHF.R.U32.HI R3, RZ, 0x8, R44 ;  /* 0x00000008ff037819 */ /* 0x001fe2000001162c */
[----:B------:R-:W-:Y:S01]  /*132d0*/  IMAD.SHL.U32 R52, R19, 0x80, RZ ;  /* 0x0000008013347824 */ /* 0x000fe200078e00ff */
[----:B------:R-:W-:Y:S02]  /*132e0*/  LOP3.LUT R25, R44, 0xff, RZ, 0xc0, !PT ;  /* 0x000000ff2c197812 */ /* 0x000fe400078ec0ff */
[----:B------:R-:W-:Y:S02]  /*132f0*/  LOP3.LUT R24, R3, 0xff, RZ, 0xc0, !PT ;  /* 0x000000ff03187812 */ /* 0x000fe400078ec0ff */
[----:B------:R-:W-:-:S02]  /*13300*/  LEA.HI R3, R37, R0, RZ, 0x1c ;  /* 0x0000000025037211 */ /* 0x000fc400078fe0ff */
[----:B------:R-:W-:Y:S02]  /*13310*/  PRMT R53, R24, 0x7604, R25 ;  /* 0x0000760418357816 */ /* 0x000fe40000000019 */
[----:B------:R-:W-:Y:S02]  /*13320*/  SHF.R.S32.HI R24, RZ, 0x1f, R3 ;  /* 0x0000001fff187819 */ /* 0x000fe40000011403 */
[----:B------:R-:W-:Y:S02]  /*13330*/  LOP3.LUT R52, R52, 0x380, RZ, 0xc0, !PT ;  /* 0x0000038034347812 */ /* 0x000fe400078ec0ff */
[----:B------:R-:W-:Y:S01]  /*13340*/  LEA.HI R24, R24, R3, RZ, 0x3 ;  /* 0x0000000318187211 */ /* 0x000fe200078f18ff */
[----:B------:R-:W-:Y:S01]  /*13350*/  IMAD.SHL.U32 R3, R3, 0x10, RZ ;  /* 0x0000001003037824 */ /* 0x000fe200078e00ff */
[----:B------:R-:W-:Y:S02]  /*13360*/  SHF.R.U32.HI R26, RZ, 0x8, R45 ;  /* 0x00000008ff1a7819 */ /* 0x000fe4000001162d */
[----:B------:R-:W-:Y:S01]  /*13370*/  LOP3.LUT R27, R45, 0xff, RZ, 0xc0, !PT ;  /* 0x000000ff2d1b7812 */ /* 0x000fe200078ec0ff */
[----:B------:R-:W-:Y:S01]  /*13380*/  IMAD.SHL.U32 R24, R24, 0x800, RZ ;  /* 0x0000080018187824 */ /* 0x000fe200078e00ff */
[----:B------:R-:W-:Y:S01]  /*13390*/  LOP3.LUT R3, R52, 0x70, R3, 0xf8, !PT ;  /* 0x0000007034037812 */ /* 0x000fe200078ef803 */
[----:B------:R-:W-:Y:S01]  /*133a0*/  IMAD.SHL.U32 R52, R19, 0x80, RZ ;  /* 0x0000008013347824 */ /* 0x000fe200078e00ff */
[----:B------:R-:W-:-:S02]  /*133b0*/  LOP3.LUT R26, R26, 0xff, RZ, 0xc0, !PT ;  /* 0x000000ff1a1a7812 */ /* 0x000fc400078ec0ff */
[----:B------:R-:W-:Y:S02]  /*133c0*/  SHF.R.U32.HI R33, RZ, 0x8, R48 ;  /* 0x00000008ff217819 */ /* 0x000fe40000011630 */
[----:B------:R-:W-:Y:S02]  /*133d0*/  LOP3.LUT R52, R52, 0x380, RZ, 0xc0, !PT ;  /* 0x0000038034347812 */ /* 0x000fe400078ec0ff */
[----:B------:R-:W-:Y:S02]  /*133e0*/  PRMT R55, R26, 0x7604, R27 ;  /* 0x000076041a377816 */ /* 0x000fe4000000001b */
[----:B------:R-:W-:Y:S02]  /*133f0*/  SHF.R.U32.HI R27, RZ, 0x8, R47 ;  /* 0x00000008ff1b7819 */ /* 0x000fe4000001162f */
[----:B------:R-:W-:Y:S02]  /*13400*/  SHF.R.U32.HI R52, RZ, 0x3, R52 ;  /* 0x00000003ff347819 */ /* 0x000fe40000011634 */
[----:B------:R-:W-:-:S02]  /*13410*/  LOP3.LUT R32, R47, 0xff, RZ, 0xc0, !PT ;  /* 0x000000ff2f207812 */ /* 0x000fc400078ec0ff */
[----:B------:R-:W-:Y:S02]  /*13420*/  LOP3.LUT R34, R48, 0xff, RZ, 0xc0, !PT ;  /* 0x000000ff30227812 */ /* 0x000fe400078ec0ff */
[----:B------:R-:W-:Y:S02]  /*13430*/  LOP3.LUT R27, R27, 0xff, RZ, 0xc0, !PT ;  /* 0x000000ff1b1b7812 */ /* 0x000fe400078ec0ff */
[----:B------:R-:W-:Y:S02]  /*13440*/  LOP3.LUT R33, R33, 0xff, RZ, 0xc0, !PT ;  /* 0x000000ff21217812 */ /* 0x000fe400078ec0ff */
[----:B------:R-:W-:Y:S02]  /*13450*/  LOP3.LUT R3, R3, R52, RZ, 0x3c, !PT ;  /* 0x0000003403037212 */ /* 0x000fe400078e3cff */
[----:B------:R-:W-:Y:S02]  /*13460*/  LOP3.LUT R24, R24, 0xffffc000, RZ, 0xc0, !PT ;  /* 0xffffc00018187812 */ /* 0x000fe400078ec0ff */
[----:B------:R-:W-:-:S02]  /*13470*/  PRMT R61, R27, 0x7604, R32 ;  /* 0x000076041b3d7816 */ /* 0x000fc40000000020 */
[----:B------:R-:W-:Y:S02]  /*13480*/  PRMT R63, R33, 0x7604, R34 ;  /* 0x00007604213f7816 */ /* 0x000fe40000000022 */
[----:B------:R-:W-:Y:S02]  /*13490*/  SHF.R.U32.HI R32, RZ, 0x8, R49 ;  /* 0x00000008ff207819 */ /* 0x000fe40000011631 */
[----:B------:R-:W-:Y:S02]  /*134a0*/  SHF.R.U32.HI R34, RZ, 0x8, R50 ;  /* 0x00000008ff227819 */ /* 0x000fe40000011632 */
[----:B------:R-:W-:Y:S02]  /*134b0*/  SHF.R.U32.HI R25, RZ, 0x8, R46 ;  /* 0x00000008ff197819 */ /* 0x000fe4000001162e */
[----:B------:R-:W-:Y:S02]  /*134c0*/  LOP3.LUT R33, R49, 0xff, RZ, 0xc0, !PT ;  /* 0x000000ff31217812 */ /* 0x000fe400078ec0ff */
[----:B------:R-:W-:-:S02]  /*134d0*/  LOP3.LUT R32, R32, 0xff, RZ, 0xc0, !PT ;  /* 0x000000ff20207812 */ /* 0x000fc400078ec0ff */
[----:B------:R-:W-:Y:S02]  /*134e0*/  LOP3.LUT R34, R34, 0xff, RZ, 0xc0, !PT ;  /* 0x000000ff22227812 */ /* 0x000fe400078ec0ff */
[----:B------:R-:W-:Y:S02]  /*134f0*/  LOP3.LUT R26, R46, 0xff, RZ, 0xc0, !PT ;  /* 0x000000ff2e1a7812 */ /* 0x000fe400078ec0ff */
[----:B------:R-:W-:Y:S02]  /*13500*/  LOP3.LUT R25, R25, 0xff, RZ, 0xc0, !PT ;  /* 0x000000ff19197812 */ /* 0x000fe400078ec0ff */
[----:B------:R-:W-:Y:S02]  /*13510*/  PRMT R65, R32, 0x7604, R33 ;  /* 0x0000760420417816 */ /* 0x000fe40000000021 */
[----:B------:R-:W-:Y:S02]  /*13520*/  PRMT R57, R25, 0x7604, R26 ;  /* 0x0000760419397816 */ /* 0x000fe4000000001a */
[----:B------:R-:W-:-:S02]  /*13530*/  SHF.R.U32.HI R54, RZ, 0x10, R45 ;  /* 0x00000010ff367819 */ /* 0x000fc4000001162d */
[----:B------:R-:W-:Y:S02]  /*13540*/  SHF.R.U32.HI R52, RZ, 0x8, R51 ;  /* 0x00000008ff347819 */ /* 0x000fe40000011633 */
[----:B------:R-:W-:Y:S02]  /*13550*/  SHF.R.U32.HI R56, RZ, 0x10, R46 ;  /* 0x00000010ff387819 */ /* 0x000fe4000001162e */
[----:B------:R-:W-:Y:S02]  /*13560*/  LOP3.LUT R54, R54, 0xff, RZ, 0xc0, !PT ;  /* 0x000000ff36367812 */ /* 0x000fe400078ec0ff */
[----:B------:R-:W-:Y:S02]  /*13570*/  LOP3.LUT R59, R51, 0xff, RZ, 0xc0, !PT ;  /* 0x000000ff333b7812 */ /* 0x000fe400078ec0ff */
[----:B------:R-:W-:Y:S02]  /*13580*/  LOP3.LUT R52, R52, 0xff, RZ, 0xc0, !PT ;  /* 0x000000ff34347812 */ /* 0x000fe400078ec0ff */
[----:B------:R-:W-:-:S02]  /*13590*/  LOP3.LUT R56, R56, 0xff, RZ, 0xc0, !PT ;  /* 0x000000ff38387812 */ /* 0x000fc400078ec0ff */
[----:B------:R-:W-:Y:S02]  /*135a0*/  PRMT R55, R54, 0x7054, R55 ;  /* 0x0000705436377816 */ /* 0x000fe40000000037 */
[----:B------:R-:W-:Y:S02]  /*135b0*/  SHF.R.U32.HI R54, RZ, 0x10, R49 ;  /* 0x00000010ff367819 */ /* 0x000fe40000011631 */
[----:B------:R-:W-:Y:S02]  /*135c0*/  PRMT R60, R52, 0x7604, R59 ;  /* 0x00007604343c7816 */ /* 0x000fe4000000003b */
[----:B------:R-:W-:Y:S02]  /*135d0*/  SHF.R.U32.HI R52, RZ, 0x10, R44 ;  /* 0x00000010ff347819 */ /* 0x000fe4000001162c */
[----:B------:R-:W-:Y:S02]  /*135e0*/  PRMT R59, R56, 0x7054, R57 ;  /* 0x00007054383b7816 */ /* 0x000fe40000000039 */
[----:B------:R-:W-:-:S02]  /*135f0*/  SHF.R.U32.HI R57, RZ, 0x10, R51 ;  /* 0x00000010ff397819 */ /* 0x000fc40000011633 */
[----:B------:R-:W-:Y:S02]  /*13600*/  LOP3.LUT R54, R54, 0xff, RZ, 0xc0, !PT ;  /* 0x000000ff36367812 */ /* 0x000fe400078ec0ff */
[----:B------:R-:W-:Y:S02]  /*13610*/  SHF.R.U32.HI R58, RZ, 0x10, R47 ;  /* 0x00000010ff3a7819 */ /* 0x000fe4000001162f */
[----:B------:R-:W-:Y:S02]  /*13620*/  LOP3.LUT R52, R52, 0xff, RZ, 0xc0, !PT ;  /* 0x000000ff34347812 */ /* 0x000fe400078ec0ff */
[----:B------:R-:W-:Y:S02]  /*13630*/  SHF.R.U32.HI R56, RZ, 0x10, R50 ;  /* 0x00000010ff387819 */ /* 0x000fe40000011632 */
[----:B------:R-:W-:Y:S02]  /*13640*/  LOP3.LUT R57, R57, 0xff, RZ, 0xc0, !PT ;  /* 0x000000ff39397812 */ /* 0x000fe400078ec0ff */
[----:B------:R-:W-:-:S02]  /*13650*/  PRMT R65, R54, 0x7054, R65 ;  /* 0x0000705436417816 */ /* 0x000fc40000000041 */
[----:B------:R-:W-:Y:S02]  /*13660*/  LOP3.LUT R58, R58, 0xff, RZ, 0xc0, !PT ;  /* 0x000000ff3a3a7812 */ /* 0x000fe400078ec0ff */
[----:B------:R-:W-:Y:S02]  /*13670*/  PRMT R53, R52, 0x7054, R53 ;  /* 0x0000705434357816 */ /* 0x000fe40000000035 */
[----:B------:R-:W-:Y:S02]  /*13680*/  SHF.R.U32.HI R52, RZ, 0x10, R48 ;  /* 0x00000010ff347819 */ /* 0x000fe40000011630 */
[----:B------:R-:W-:Y:S02]  /*13690*/  LOP3.LUT R56, R56, 0xff, RZ, 0xc0, !PT ;  /* 0x000000ff38387812 */ /* 0x000fe400078ec0ff */
[----:B------:R-:W-:Y:S02]  /*136a0*/  PRMT R69, R57, 0x7054, R60 ;  /* 0x0000705439457816 */ /* 0x000fe4000000003c */
[----:B------:R-:W-:-:S02]  /*136b0*/  LOP3.LUT R65, R65, 0xff000000, R49, 0xf8, !PT ;  /* 0xff00000041417812 */ /* 0x000fc400078ef831 */
[----:B------:R-:W-:Y:S02]  /*136c0*/  LOP3.LUT R57, R55, 0xff000000, R45, 0xf8, !PT ;  /* 0xff00000037397812 */ /* 0x000fe400078ef82d */
[----:B------:R-:W-:Y:S02]  /*136d0*/  PRMT R61, R58, 0x7054, R61 ;  /* 0x000070543a3d7816 */ /* 0x000fe4000000003d */
[----:B------:R-:W-:Y:S02]  /*136e0*/  LOP3.LUT R52, R52, 0xff, RZ, 0xc0, !PT ;  /* 0x000000ff34347812 */ /* 0x000fe400078ec0ff */
[----:B------:R-:W-:Y:S02]  /*136f0*/  F2FP.F16.E4M3.UNPACK_B R66, R65 ;  /* 0x00000041ff42723e */ /* 0x000fe400020006ff */
[----:B------:R-:W-:Y:S02]  /*13700*/  F2FP.F16.E4M3.UNPACK_B R60, R57 ;  /* 0x00000039ff3c723e */ /* 0x000fe400020006ff */
[----:B------:R-:W-:-:S02]  /*13710*/  LOP3.LUT R58, R61, 0xff000000, R47, 0xf8, !PT ;  /* 0xff0000003d3a7812 */ /* 0x000fc400078ef82f */
[----:B------:R-:W-:Y:S01]  /*13720*/  LOP3.LUT R68, R69, 0xff000000, R51, 0xf8, !PT ;  /* 0xff00000045447812 */ /* 0x000fe200078ef833 */
[--C-:B------:R-:W-:Y:S01]  /*13730*/  HADD2.F32 R64, -RZ, R60.reuse.H0_H0 ;  /* 0x2000003cff407230 */ /* 0x100fe20000004100 */
[----:B------:R-:W-:Y:S01]  /*13740*/  PRMT R63, R52, 0x7054, R63 ;  /* 0x00007054343f7816 */ /* 0x000fe2000000003f */
[----:B------:R-:W-:Y:S01]  /*13750*/  HADD2.F32 R60, -RZ, R60.H1_H1 ;  /* 0x3000003cff3c7230 */ /* 0x000fe20000004100 */
[----:B------:R-:W-:Y:S02]  /*13760*/  LOP3.LUT R52, R53, 0xff000000, R44, 0xf8, !PT ;  /* 0xff00000035347812 */ /* 0x000fe400078ef82c */
[----:B------:R-:W-:Y:S02]  /*13770*/  LOP3.LUT R53, R63, 0xff000000, R48, 0xf8, !PT ;  /* 0xff0000003f357812 */ /* 0x000fe400078ef830 */
[----:B------:R-:W-:Y:S02]  /*13780*/  F2FP.F16.E4M3.UNPACK_B R57, R57.H1 ;  /* 0x00000039ff39723e */ /* 0x000fe400030006ff */
[----:B------:R-:W-:-:S02]  /*13790*/  LOP3.LUT R44, R59, 0xff000000, R46, 0xf8, !PT ;  /* 0xff0000003b2c7812 */ /* 0x000fc400078ef82e */
[----:B--2---:R-:W-:Y:S02]  /*137a0*/  IADD3 R3, R3, R24, R35 ;  /* 0x0000001803037210 */ /* 0x004fe40007ffe023 */
[----:B------:R-:W-:Y:S01]  /*137b0*/  LOP3.LUT R35, R50, 0xff, RZ, 0xc0, !PT ;  /* 0x000000ff32237812 */ /* 0x000fe200078ec0ff */
[----:B---3--:R-:W0:Y:S02]  /*137c0*/  LDS.128 R24, [R76+0x20400] ;  /* 0x020400004c187984 */ /* 0x008e240000000c00 */
[----:B------:R-:W-:Y:S01]  /*137d0*/  IMAD.IADD R3, R18, 0x1, R3 ;  /* 0x0000000112037824 */ /* 0x000fe200078e0203 */
[----:B------:R-:W-:-:S04]  /*137e0*/  PRMT R67, R34, 0x7604, R35 ;  /* 0x0000760422437816 */ /* 0x000fc80000000023 */
[----:B------:R-:W1:Y:S01]  /*137f0*/  LDS.128 R32, [R3+0x20400] ;  /* 0x0204000003207984 */ /* 0x000e620000000c00 */
[----:B------:R-:W-:-:S04]  /*13800*/  PRMT R67, R56, 0x7054, R67 ;  /* 0x0000705438437816 */ /* 0x000fc80000000043 */
[----:B------:R-:W-:Y:S01]  /*13810*/  LOP3.LUT R45, R67, 0xff000000, R50, 0xf8, !PT ;  /* 0xff000000432d7812 */ /* 0x000fe200078ef832 */
[--C-:B------:R-:W-:Y:S02]  /*13820*/  HADD2.F32 R67, -RZ, R66.reuse.H0_H0 ;  /* 0x20000042ff437230 */ /* 0x100fe40000004100 */
[----:B------:R-:W-:Y:S01]  /*13830*/  HADD2.F32 R66, -RZ, R66.H1_H1 ;  /* 0x30000042ff427230 */ /* 0x000fe20000004100 */
[-C--:B0-----:R-:W-:Y:S02]  /*13840*/  F2FP.F16.E4M3.UNPACK_B R47, R25.reuse ;  /* 0x00000019ff2f723e */ /* 0x081fe400020006ff */
[----:B------:R-:W-:Y:S02]  /*13850*/  F2FP.F16.E4M3.UNPACK_B R51, R25.H1 ;  /* 0x00000019ff33723e */ /* 0x000fe400030006ff */
[----:B------:R-:W-:Y:S01]  /*13860*/  F2FP.F16.E4M3.UNPACK_B R59, R27 ;  /* 0x0000001bff3b723e */ /* 0x000fe200020006ff */
[--C-:B------:R-:W-:Y:S01]  /*13870*/  HADD2.F32 R48, -RZ, R47.reuse.H0_H0 ;  /* 0x2000002fff307230 */ /* 0x100fe20000004100 */
[-C--:B-1----:R-:W-:Y:S01]  /*13880*/  F2FP.F16.E4M3.UNPACK_B R54, R33.reuse ;  /* 0x00000021ff36723e */ /* 0x082fe200020006ff */
[----:B------:R-:W-:Y:S01]  /*13890*/  HADD2.F32 R47, -RZ, R47.H1_H1 ;  /* 0x3000002fff2f7230 */ /* 0x000fe20000004100 */
[----:B------:R-:W-:-:S02]  /*138a0*/  F2FP.F16.E4M3.UNPACK_B R55, R33.H1 ;  /* 0x00000021ff37723e */ /* 0x000fc400030006ff */
[-C--:B------:R-:W-:Y:S01]  /*138b0*/  F2FP.F16.E4M3.UNPACK_B R49, R32.reuse ;  /* 0x00000020ff31723e */ /* 0x080fe200020006ff */
[--C-:B------:R-:W-:Y:S01]  /*138c0*/  HADD2.F32 R25, -RZ, R54.reuse.H0_H0 ;  /* 0x20000036ff197230 */ /* 0x100fe20000004100 */
[----:B------:R-:W-:Y:S01]  /*138d0*/  F2FP.F16.E4M3.UNPACK_B R56, R32.H1 ;  /* 0x00000020ff38723e */ /* 0x000fe200030006ff */
[----:B------:R-:W-:Y:S01]  /*138e0*/  HADD2.F32 R54, -RZ, R54.H1_H1 ;  /* 0x30000036ff367230 */ /* 0x000fe20000004100 */
[----:B------:R-:W-:Y:S02]  /*138f0*/  F2FP.F16.E4M3.UNPACK_B R62, R27.H1 ;  /* 0x0000001bff3e723e */ /* 0x000fe400030006ff */
[CC--:B------:R-:W-:Y:S01]  /*13900*/  FMUL.FTZ R33, R25.reuse, R67.reuse ;  /* 0x0000004319217220 */ /* 0x0c0fe20000410000 */
[----:B------:R-:W-:Y:S01]  /*13910*/  FMUL.FTZ R32, R25, R64 ;  /* 0x0000004019207220 */ /* 0x000fe20000410000 */
[----:B------:R-:W-:Y:S01]  /*13920*/  F2FP.F16.E4M3.UNPACK_B R46, R24 ;  /* 0x00000018ff2e723e */ /* 0x000fe200020006ff */
[----:B------:R-:W-:Y:S01]  /*13930*/  FMUL.FTZ R71, R54, R60 ;  /* 0x0000003c36477220 */ /* 0x000fe20000410000 */
[C---:B------:R-:W-:Y:S01]  /*13940*/  FFMA.FTZ R25, R48.reuse, R64, -R33 ;  /* 0x0000004030197223 */ /* 0x040fe20000010821 */
[----:B------:R-:W-:Y:S01]  /*13950*/  FFMA.FTZ R33, R48, R67, R32 ;  /* 0x0000004330217223 */ /* 0x000fe20000010020 */
[----:B------:R-:W-:Y:S01]  /*13960*/  F2FP.F16.E4M3.UNPACK_B R67, R65.H1 ;  /* 0x00000041ff43723e */ /* 0x000fe200030006ff */
[----:B------:R-:W-:Y:S01]  /*13970*/  HADD2.F32 R32, -RZ, R55.H0_H0 ;  /* 0x20000037ff207230 */ /* 0x000fe20000004100 */
[----:B------:R-:W-:Y:S01]  /*13980*/  F2FP.F16.E4M3.UNPACK_B R50, R24.H1 ;  /* 0x00000018ff32723e */ /* 0x000fe200030006ff */
[----:B------:R-:W-:Y:S01]  /*13990*/  HADD2.F32 R65, -RZ, R57.H0_H0 ;  /* 0x20000039ff417230 */ /* 0x000fe20000004100 */
[-C--:B------:R-:W-:Y:S01]  /*139a0*/  F2FP.F16.E4M3.UNPACK_B R24, R26.reuse ;  /* 0x0000001aff18723e */ /* 0x080fe200020006ff */
[----:B------:R-:W-:Y:S01]  /*139b0*/  HADD2.F32 R69, -RZ, R67.H0_H0 ;  /* 0x20000043ff457230 */ /* 0x000fe20000004100 */
[----:B------:R-:W-:Y:S01]  /*139c0*/  F2FP.F16.E4M3.UNPACK_B R27, R26.H1 ;  /* 0x0000001aff1b723e */ /* 0x000fe200030006ff */
[----:B------:R-:W-:Y:S01]  /*139d0*/  HADD2.F32 R48, -RZ, R51.H0_H0 ;  /* 0x20000033ff307230 */ /* 0x000fe20000004100 */
[-C--:B------:R-:W-:Y:S01]  /*139e0*/  F2FP.F16.E4M3.UNPACK_B R61, R35.reuse ;  /* 0x00000023ff3d723e */ /* 0x080fe200020006ff */
[----:B------:R-:W-:Y:S01]  /*139f0*/  HADD2.F32 R64, -RZ, R57.H1_H1 ;  /* 0x30000039ff407230 */ /* 0x000fe20000004100 */
[----:B------:R-:W-:Y:S01]  /*13a00*/  F2FP.F16.E4M3.UNPACK_B R63, R35.H1 ;  /* 0x00000023ff3f723e */ /* 0x000fe200030006ff */
[----:B------:R-:W-:Y:S01]  /*13a10*/  FMUL.FTZ R73, R32, R69 ;  /* 0x0000004520497220 */ /* 0x000fe20000410000 */
[-C--:B------:R-:W-:Y:S01]  /*13a20*/  F2FP.F16.E4M3.UNPACK_B R26, R34.reuse ;  /* 0x00000022ff1a723e */ /* 0x080fe200020006ff */
[----:B------:R-:W-:Y:S01]  /*13a30*/  HADD2.F32 R55, -RZ, R55.H1_H1 ;  /* 0x30000037ff377230 */ /* 0x000fe20000004100 */
[----:B------:R-:W-:Y:S01]  /*13a40*/  F2FP.F16.E4M3.UNPACK_B R35, R34.H1 ;  /* 0x00000022ff23723e */ /* 0x000fe200030006ff */
[-C--:B------:R-:W-:Y:S01]  /*13a50*/  FMUL.FTZ R34, R54, R66.reuse ;  /* 0x0000004236227220 */ /* 0x080fe20000410000 */
[----:B------:R-:W-:Y:S01]  /*13a60*/  FMUL.FTZ R54, R32, R65 ;  /* 0x0000004120367220 */ /* 0x000fe20000410000 */
[----:B------:R-:W-:Y:S01]  /*13a70*/  FFMA.FTZ R32, R47, R66, R71 ;  /* 0x000000422f207223 */ /* 0x000fe20000010047 */
[----:B------:R-:W-:-:S02]  /*13a80*/  HADD2.F32 R66, -RZ, R67.H1_H1 ;  /* 0x30000043ff427230 */ /* 0x000fc40000004100 */
[----:B------:R-:W-:Y:S01]  /*13a90*/  FFMA.FTZ R34, R47, R60, -R34 ;  /* 0x0000003c2f227223 */ /* 0x000fe20000010822 */
[C---:B------:R-:W-:Y:S01]  /*13aa0*/  FFMA.FTZ R47, R48.reuse, R65, -R73 ;  /* 0x00000041302f7223 */ /* 0x040fe20000010849 */
[----:B------:R-:W-:Y:S01]  /*13ab0*/  FFMA.FTZ R48, R48, R69, R54 ;  /* 0x0000004530307223 */ /* 0x000fe20000010036 */
[----:B------:R-:W-:Y:S01]  /*13ac0*/  F2FP.F16.E4M3.UNPACK_B R69, R68 ;  /* 0x00000044ff45723e */ /* 0x000fe200020006ff */
[----:B------:R-:W-:Y:S01]  /*13ad0*/  HADD2.F32 R54, -RZ, R61.H0_H0 ;  /* 0x2000003dff367230 */ /* 0x000fe20000004100 */
[----:B------:R-:W-:Y:S01]  /*13ae0*/  F2FP.F16.E4M3.UNPACK_B R65, R58 ;  /* 0x0000003aff41723e */ /* 0x000fe200020006ff */
[----:B------:R-:W-:Y:S02]  /*13af0*/  HADD2.F32 R60, -RZ, R59.H0_H0 ;  /* 0x2000003bff3c7230 */ /* 0x000fe40000004100 */
[C---:B------:R-:W-:Y:S01]  /*13b00*/  FMUL.FTZ R70, R55.reuse, R66 ;  /* 0x0000004237467220 */ /* 0x040fe20000410000 */
[----:B------:R-:W-:Y:S02]  /*13b10*/  HADD2.F32 R71, -RZ, R69.H0_H0 ;  /* 0x20000045ff477230 */ /* 0x000fe40000004100 */
[----:B------:R-:W-:Y:S01]  /*13b20*/  FMUL.FTZ R57, R55, R64 ;  /* 0x0000004037397220 */ /* 0x000fe20000410000 */
[----:B------:R-:W-:-:S02]  /*13b30*/  HADD2.F32 R67, -RZ, R65.H0_H0 ;  /* 0x20000041ff437230 */ /* 0x000fc40000004100 */
[----:B------:R-:W-:Y:S02]  /*13b40*/  HADD2.F32 R51, -RZ, R51.H1_H1 ;  /* 0x30000033ff337230 */ /* 0x000fe40000004100 */
[C---:B------:R-:W-:Y:S01]  /*13b50*/  FMUL.FTZ R55, R54.reuse, R71 ;  /* 0x0000004736377220 */ /* 0x040fe20000410000 */
[----:B------:R-:W-:Y:S02]  /*13b60*/  HADD2.F32 R69, -RZ, R69.H1_H1 ;  /* 0x30000045ff457230 */ /* 0x000fe40000004100 */
[-C--:B------:R-:W-:Y:S01]  /*13b70*/  FMUL.FTZ R72, R54, R67.reuse ;  /* 0x0000004336487220 */ /* 0x080fe20000410000 */
[----:B------:R-:W-:Y:S02]  /*13b80*/  HADD2.F32 R65, -RZ, R65.H1_H1 ;  /* 0x30000041ff417230 */ /* 0x000fe40000004100 */
[----:B------:R-:W-:Y:S01]  /*13b90*/  FFMA.FTZ R55, R60, R67, -R55 ;  /* 0x000000433c377223 */ /* 0x000fe20000010837 */
[----:B------:R-:W-:Y:S01]  /*13ba0*/  F2FP.F16.E4M3.UNPACK_B R67, R68.H1 ;  /* 0x00000044ff43723e */ /* 0x000fe200030006ff */
[C---:B------:R-:W-:Y:S01]  /*13bb0*/  FFMA.FTZ R54, R51.reuse, R64, -R70 ;  /* 0x0000004033367223 */ /* 0x040fe20000010846 */
[----:B------:R-:W-:Y:S01]  /*13bc0*/  F2FP.F16.E4M3.UNPACK_B R64, R58.H1 ;  /* 0x0000003aff40723e */ /* 0x000fe200030006ff */
[----:B------:R-:W-:Y:S01]  /*13bd0*/  FFMA.FTZ R57, R51, R66, R57 ;  /* 0x0000004233397223 */ /* 0x000fe20000010039 */
[----:B------:R-:W-:-:S02]  /*13be0*/  HADD2.F32 R58, -RZ, R61.H1_H1 ;  /* 0x3000003dff3a7230 */ /* 0x000fc40000004100 */
[----:B------:R-:W-:Y:S01]  /*13bf0*/  FFMA.FTZ R51, R60, R71, R72 ;  /* 0x000000473c337223 */ /* 0x000fe20000010048 */
[----:B------:R-:W-:Y:S01]  /*13c00*/  HADD2.F32 R68, -RZ, R67.H0_H0 ;  /* 0x20000043ff447230 */ /* 0x000fe20000004100 */
[----:B------:R-:W-:Y:S01]  /*13c10*/  F2FP.SATFINITE.E4M3.F32.PACK_AB_MERGE_C R47, R54, R47, RZ ;  /* 0x0000002f362f723e */ /* 0x000fe200048070ff */
[----:B------:R-:W-:Y:S02]  /*13c20*/  HADD2.F32 R60, -RZ, R63.H0_H0 ;  /* 0x2000003fff3c7230 */ /* 0x000fe40000004100 */
[C---:B------:R-:W-:Y:S01]  /*13c30*/  FMUL.FTZ R70, R58.reuse, R69 ;  /* 0x000000453a467220 */ /* 0x040fe20000410000 */
[----:B------:R-:W-:Y:S02]  /*13c40*/  HADD2.F32 R66, -RZ, R64.H0_H0 ;  /* 0x20000040ff427230 */ /* 0x000fe40000004100 */
[----:B------:R-:W-:Y:S01]  /*13c50*/  FMUL.FTZ R58, R58, R65 ;  /* 0x000000413a3a7220 */ /* 0x000fe20000410000 */
[----:B------:R-:W-:Y:S02]  /*13c60*/  HADD2.F32 R59, -RZ, R59.H1_H1 ;  /* 0x3000003bff3b7230 */ /* 0x000fe40000004100 */
[----:B------:R-:W-:Y:S01]  /*13c70*/  FMUL.FTZ R72, R60, R68 ;  /* 0x000000443c487220 */ /* 0x000fe20000410000 */
[----:B------:R-:W-:-:S02]  /*13c80*/  HADD2.F32 R61, -RZ, R62.H0_H0 ;  /* 0x2000003eff3d7230 */ /* 0x000fc40000004100 */
[-C--:B------:R-:W-:Y:S01]  /*13c90*/  FMUL.FTZ R71, R60, R66.reuse ;  /* 0x000000423c477220 */ /* 0x080fe20000410000 */
[----:B------:R-:W-:Y:S02]  /*13ca0*/  HADD2.F32 R63, -RZ, R63.H1_H1 ;  /* 0x3000003fff3f7230 */ /* 0x000fe40000004100 */
[C---:B------:R-:W-:Y:S01]  /*13cb0*/  FFMA.FTZ R60, R59.reuse, R65, -R70 ;  /* 0x000000413b3c7223 */ /* 0x040fe20000010846 */
[----:B------:R-:W-:Y:S01]  /*13cc0*/  FFMA.FTZ R58, R59, R69, R58 ;  /* 0x000000453b3a7223 */ /* 0x000fe2000001003a */
[C---:B------:R-:W-:Y:S01]  /*13cd0*/  FFMA.FTZ R59, R61.reuse, R66, -R72 ;  /* 0x000000423d3b7223 */ /* 0x040fe20000010848 */
[----:B------:R-:W-:Y:S01]  /*13ce0*/  F2FP.F16.E4M3.UNPACK_B R69, R53.H1 ;  /* 0x00000035ff45723e */ /* 0x000fe200030006ff */
[----:B------:R-:W-:Y:S01]  /*13cf0*/  FFMA.FTZ R61, R61, R68, R71 ;  /* 0x000000443d3d7223 */ /* 0x000fe20000010047 */
[----:B------:R-:W-:Y:S01]  /*13d00*/  F2FP.F16.E4M3.UNPACK_B R66, R52.H1 ;  /* 0x00000034ff42723e */ /* 0x000fe200030006ff */
[----:B------:R-:W-:Y:S01]  /*13d10*/  HADD2.F32 R68, -RZ, R64.H1_H1 ;  /* 0x30000040ff447230 */ /* 0x000fe20000004100 */
[----:B------:R-:W-:Y:S01]  /*13d20*/  F2FP.SATFINITE.E4M3.F32.PACK_AB_MERGE_C R48, R57, R48, RZ ;  /* 0x000000303930723e */ /* 0x000fe200048070ff */
[----:B------:R-:W-:Y:S01]  /*13d30*/  HADD2.F32 R64, -RZ, R62.H1_H1 ;  /* 0x3000003eff407230 */ /* 0x000fe20000004100 */
[----:B------:R-:W-:Y:S01]  /*13d40*/  F2FP.SATFINITE.E4M3.F32.PACK_AB_MERGE_C R25, R34, R25, R47 ;  /* 0x000000192219723e */ /* 0x000fe2000480702f */
[----:B------:R-:W-:-:S02]  /*13d50*/  HADD2.F32 R71, -RZ, R67.H1_H1 ;  /* 0x30000043ff477230 */ /* 0x000fc40000004100 */
[C---:B------:R-:W-:Y:S01]  /*13d60*/  FMUL.FTZ R74, R63.reuse, R68 ;  /* 0x000000443f4a7220 */ /* 0x040fe20000410000 */
[----:B------:R-:W-:Y:S01]  /*13d70*/  HADD2.F32 R70, -RZ, R69.H0_H0 ;  /* 0x20000045ff467230 */ /* 0x000fe20000004100 */
[----:B------:R-:W-:Y:S01]  /*13d80*/  F2FP.SATFINITE.E4M3.F32.PACK_AB_MERGE_C R33, R32, R33, R48 ;  /* 0x000000212021723e */ /* 0x000fe20004807030 */
[----:B------:R-:W-:Y:S02]  /*13d90*/  HADD2.F32 R62, -RZ, R56.H0_H0 ;  /* 0x20000038ff3e7230 */ /* 0x000fe40000004100 */
[----:B------:R-:W-:Y:S01]  /*13da0*/  FMUL.FTZ R75, R63, R71 ;  /* 0x000000473f4b7220 */ /* 0x000fe20000410000 */
[----:B------:R-:W-:Y:S02]  /*13db0*/  HADD2.F32 R67, -RZ, R66.H0_H0 ;  /* 0x20000042ff437230 */ /* 0x000fe40000004100 */
[----:B------:R-:W-:Y:S02]  /*13dc0*/  HADD2.F32 R65, -RZ, R50.H0_H0 ;  /* 0x20000032ff417230 */ /* 0x000fe40000004100 */
[----:B------:R-:W-:Y:S01]  /*13dd0*/  FMUL.FTZ R72, R62, R70 ;  /* 0x000000463e487220 */ /* 0x000fe20000410000 */
[----:B------:R-:W-:-:S02]  /*13de0*/  HADD2.F32 R56, -RZ, R56.H1_H1 ;  /* 0x30000038ff387230 */ /* 0x000fc40000004100 */
[-C--:B------:R-:W-:Y:S01]  /*13df0*/  FMUL.FTZ R73, R62, R67.reuse ;  /* 0x000000433e497220 */ /* 0x080fe20000410000 */
[C---:B------:R-:W-:Y:S01]  /*13e00*/  FFMA.FTZ R62, R64.reuse, R68, -R75 ;  /* 0x00000044403e7223 */ /* 0x040fe2000001084b */
[C---:B------:R-:W-:Y:S01]  /*13e10*/  FFMA.FTZ R63, R65.reuse, R67, -R72 ;  /* 0x00000043413f7223 */ /* 0x040fe20000010848 */
[----:B------:R-:W-:Y:S02]  /*13e20*/  HADD2.F32 R67, -RZ, R66.H1_H1 ;  /* 0x30000042ff437230 */ /* 0x000fe40000004100 */
[----:B------:R-:W-:Y:S01]  /*13e30*/  FFMA.FTZ R65, R65, R70, R73 ;  /* 0x0000004641417223 */ /* 0x000fe20000010049 */
[----:B------:R-:W-:Y:S01]  /*13e40*/  HADD2.F32 R70, -RZ, R69.H1_H1 ;  /* 0x30000045ff467230 */ /* 0x000fe20000004100 */
[----:B------:R-:W-:Y:S01]  /*13e50*/  F2FP.F16.E4M3.UNPACK_B R68, R53 ;  /* 0x00000035ff44723e */ /* 0x000fe200020006ff */
[----:B------:R-:W-:Y:S01]  /*13e60*/  FFMA.FTZ R64, R64, R71, R74 ;  /* 0x0000004740407223 */ /* 0x000fe2000001004a */
[----:B------:R-:W-:Y:S01]  /*13e70*/  HADD2.F32 R53, -RZ, R50.H1_H1 ;  /* 0x30000032ff357230 */ /* 0x000fe20000004100 */
[----:B------:R-:W-:Y:S01]  /*13e80*/  F2FP.F16.E4M3.UNPACK_B R66, R52 ;  /* 0x00000034ff42723e */ /* 0x000fe200020006ff */
[C---:B------:R-:W-:Y:S01]  /*13e90*/  FMUL.FTZ R50, R56.reuse, R70 ;  /* 0x0000004638327220 */ /* 0x040fe20000410000 */
[----:B------:R-:W-:Y:S01]  /*13ea0*/  FMUL.FTZ R71, R56, R67 ;  /* 0x0000004338477220 */ /* 0x000fe20000410000 */
[----:B------:R-:W-:-:S02]  /*13eb0*/  HADD2.F32 R69, -RZ, R68.H0_H0 ;  /* 0x20000044ff457230 */ /* 0x000fc40000004100 */
[--C-:B------:R-:W-:Y:S02]  /*13ec0*/  HADD2.F32 R56, -RZ, R49.reuse.H0_H0 ;  /* 0x20000031ff387230 */ /* 0x100fe40000004100 */
[C---:B------:R-:W-:Y:S01]  /*13ed0*/  FFMA.FTZ R50, R53.reuse, R67, -R50 ;  /* 0x0000004335327223 */ /* 0x040fe20000010832 */
[----:B------:R-:W-:Y:S01]  /*13ee0*/  FFMA.FTZ R72, R53, R70, R71 ;  /* 0x0000004635487223 */ /* 0x000fe20000010047 */
[----:B------:R-:W-:Y:S02]  /*13ef0*/  HADD2.F32 R67, -RZ, R66.H0_H0 ;  /* 0x20000042ff437230 */ /* 0x000fe40000004100 */
[----:B------:R-:W-:Y:S02]  /*13f00*/  HADD2.F32 R52, -RZ, R46.H0_H0 ;  /* 0x2000002eff347230 */ /* 0x000fe40000004100 */
[C---:B------:R-:W-:Y:S01]  /*13f10*/  FMUL.FTZ R71, R56.reuse, R69 ;  /* 0x0000004538477220 */ /* 0x040fe20000410000 */
[----:B------:R-:W-:Y:S02]  /*13f20*/  HADD2.F32 R68, -RZ, R68.H1_H1 ;  /* 0x30000044ff447230 */ /* 0x000fe40000004100 */
[----:B------:R-:W-:Y:S01]  /*13f30*/  FMUL.FTZ R73, R56, R67 ;  /* 0x0000004338497220 */ /* 0x000fe20000410000 */
[----:B------:R-:W-:-:S02]  /*13f40*/  HADD2.F32 R53, -RZ, R49.H1_H1 ;  /* 0x30000031ff357230 */ /* 0x000fc40000004100 */
[C---:B------:R-:W-:Y:S01]  /*13f50*/  FFMA.FTZ R49, R52.reuse, R67, -R71 ;  /* 0x0000004334317223 */ /* 0x040fe20000010847 */
[----:B------:R-:W-:Y:S01]  /*13f60*/  HADD2.F32 R66, -RZ, R66.H1_H1 ;  /* 0x30000042ff427230 */ /* 0x000fe20000004100 */
[----:B------:R-:W-:Y:S01]  /*13f70*/  F2FP.F16.E4M3.UNPACK_B R67, R45.H1 ;  /* 0x0000002dff43723e */ /* 0x000fe200030006ff */
[----:B------:R-:W-:Y:S02]  /*13f80*/  HADD2.F32 R46, -RZ, R46.H1_H1 ;  /* 0x3000002eff2e7230 */ /* 0x000fe40000004100 */
[C---:B------:R-:W-:Y:S01]  /*13f90*/  FMUL.FTZ R71, R53.reuse, R68 ;  /* 0x0000004435477220 */ /* 0x040fe20000410000 */
[----:B------:R-:W-:Y:S01]  /*13fa0*/  FFMA.FTZ R73, R52, R69, R73 ;  /* 0x0000004534497223 */ /* 0x000fe20000010049 */
[----:B------:R-:W-:Y:S01]  /*13fb0*/  F2FP.F16.E4M3.UNPACK_B R56, R44.H1 ;  /* 0x0000002cff38723e */ /* 0x000fe200030006ff */
[-C--:B------:R-:W-:Y:S01]  /*13fc0*/  FMUL.FTZ R53, R53, R66.reuse ;  /* 0x0000004235357220 */ /* 0x080fe20000410000 */
[----:B------:R-:W-:Y:S02]  /*13fd0*/  HADD2.F32 R69, -RZ, R67.H0_H0 ;  /* 0x20000043ff457230 */ /* 0x000fe40000004100 */
[----:B------:R-:W-:Y:S01]  /*13fe0*/  FFMA.FTZ R70, R46, R66, -R71 ;  /* 0x000000422e467223 */ /* 0x000fe20000010847 */
[----:B------:R-:W-:-:S02]  /*13ff0*/  HADD2.F32 R52, -RZ, R35.H0_H0 ;  /* 0x20000023ff347230 */ /* 0x000fc40000004100 */
[----:B------:R-:W-:Y:S01]  /*14000*/  FFMA.FTZ R68, R46, R68, R53 ;  /* 0x000000442e447223 */ /* 0x000fe20000010035 */
[--C-:B------:R-:W-:Y:S01]  /*14010*/  HADD2.F32 R53, -RZ, R56.reuse.H0_H0 ;  /* 0x20000038ff357230 */ /* 0x100fe20000004100 */
[----:B------:R-:W-:Y:S01]  /*14020*/  F2FP.F16.E4M3.UNPACK_B R44, R44 ;  /* 0x0000002cff2c723e */ /* 0x000fe200020006ff */
[----:B------:R-:W-:Y:S02]  /*14030*/  HADD2.F32 R46, -RZ, R27.H0_H0 ;  /* 0x2000001bff2e7230 */ /* 0x000fe40000004100 */
[----:B------:R-:W-:Y:S01]  /*14040*/  FMUL.FTZ R71, R52, R69 ;  /* 0x0000004534477220 */ /* 0x000fe20000410000 */
[----:B------:R-:W-:Y:S01]  /*14050*/  HADD2.F32 R56, -RZ, R56.H1_H1 ;  /* 0x30000038ff387230 */ /* 0x000fe20000004100 */
[----:B------:R-:W-:Y:S01]  /*14060*/  F2FP.SATFINITE.E4M3.F32.PACK_AB_MERGE_C R65, R72, R65, RZ ;  /* 0x000000414841723e */ /* 0x000fe200048070ff */
[----:B------:R-:W-:Y:S02]  /*14070*/  HADD2.F32 R66, -RZ, R67.H1_H1 ;  /* 0x30000043ff427230 */ /* 0x000fe40000004100 */
[----:B------:R-:W-:Y:S01]  /*14080*/  FMUL.FTZ R67, R52, R53 ;  /* 0x0000003534437220 */ /* 0x000fe20000410000 */
[----:B------:R-:W-:-:S02]  /*14090*/  HADD2.F32 R35, -RZ, R35.H1_H1 ;  /* 0x30000023ff237230 */ /* 0x000fc40000004100 */
[C---:B------:R-:W-:Y:S01]  /*140a0*/  FFMA.FTZ R71, R46.reuse, R53, -R71 ;  /* 0x000000352e477223 */ /* 0x040fe20000010847 */
[----:B------:R-:W-:Y:S02]  /*140b0*/  HADD2.F32 R27, -RZ, R27.H1_H1 ;  /* 0x3000001bff1b7230 */ /* 0x000fe40000004100 */
[----:B------:R-:W-:Y:S01]  /*140c0*/  FFMA.FTZ R69, R46, R69, R67 ;  /* 0x000000452e457223 */ /* 0x000fe20000010043 */
[----:B------:R-:W-:Y:S01]  /*140d0*/  F2FP.SATFINITE.E4M3.F32.PACK_AB_MERGE_C R32, R68, R73, R65 ;  /* 0x000000494420723e */ /* 0x000fe20004807041 */
[C---:B------:R-:W-:Y:S01]  /*140e0*/  FMUL.FTZ R52, R35.reuse, R66 ;  /* 0x0000004223347220 */ /* 0x040fe20000410000 */
[-C--:B------:R-:W-:Y:S01]  /*140f0*/  FMUL.FTZ R53, R35, R56.reuse ;  /* 0x0000003823357220 */ /* 0x080fe20000410000 */
[----:B------:R-:W-:Y:S01]  /*14100*/  F2FP.F16.E4M3.UNPACK_B R35, R45 ;  /* 0x0000002dff23723e */ /* 0x000fe200020006ff */
[----:B------:R-:W-:Y:S02]  /*14110*/  HADD2.F32 R45, -RZ, R44.H0_H0 ;  /* 0x2000002cff2d7230 */ /* 0x000fe40000004100 */
[C---:B------:R-:W-:Y:S01]  /*14120*/  FFMA.FTZ R56, R27.reuse, R56, -R52 ;  /* 0x000000381b387223 */ /* 0x040fe20000010834 */
[----:B------:R-:W-:Y:S01]  /*14130*/  FFMA.FTZ R66, R27, R66, R53 ;  /* 0x000000421b427223 */ /* 0x000fe20000010035 */
[----:B------:R-:W-:-:S02]  /*14140*/  HADD2.F32 R27, -RZ, R26.H0_H0 ;  /* 0x2000001aff1b7230 */ /* 0x000fc40000004100 */
[--C-:B------:R-:W-:Y:S01]  /*14150*/  HADD2.F32 R46, -RZ, R35.reuse.H0_H0 ;  /* 0x20000023ff2e7230 */ /* 0x100fe20000004100 */
        /* <DEDUP_REMOVED lines=25> */
.L_x_2625:
[----:B------:R-:W-:Y:S05]  /*142f0*/  BSYNC B1 ;  /* 0x0000000000017941 */ /* 0x000fea0003800000 */
.L_x_2624:
[----:B------:R-:W-:Y:S04]  /*14300*/  BSSY B1, `(.L_x_2626) ;  /* 0x0000101000017945 */ /* 0x000fe80003800000 */
[----:B------:R-:W-:Y:S05]  /*14310*/  @P2 BRA `(.L_x_2627) ;  /* 0x0000000c00fc2947 */ /* 0x000fea0003800000 */
[----:B-1----:R-:W2:Y:S04]  /*14320*/  LDL R34, [R1+0x6c] ;  /* 0x00006c0001227983 */ /* 0x002ea80000100800 */
[----:B------:R-:W3:Y:S01]  /*14330*/  LDL R68, [R1+0x1a4] ;  /* 0x0001a40001447983 */ /* 0x000ee20000100800 */
[----:B-----5:R-:W-:Y:S02]  /*14340*/  SHF.R.U32.HI R24, RZ, 0x8, R28 ;  /* 0x00000008ff187819 */ /* 0x020fe4000001161c */
[----:B------:R-:W-:Y:S02]  /*14350*/  IADD3 R35, R19, 0x20, RZ ;  /* 0x0000002013237810 */ /* 0x000fe40007ffe0ff */
[----:B0-----:R-:W-:Y:S02]  /*14360*/  LOP3.LUT R3, R28, 0xff, RZ, 0xc0, !PT ;  /* 0x000000ff1c037812 */ /* 0x001fe400078ec0ff */
[----:B------:R-:W-:Y:S01]  /*14370*/  LOP3.LUT R24, R24, 0xff, RZ, 0xc0, !PT ;  /* 0x000000ff18187812 */ /* 0x000fe200078ec0ff */
[----:B------:R-:W-:Y:S01]  /*14380*/  IMAD.SHL.U32 R35, R35, 0x80, RZ ;  /* 0x0000008023237824 */ /* 0x000fe200078e00ff */
[----:B------:R-:W-:-:S02]  /*14390*/  LEA.HI R33, R37, R0, RZ, 0x1c ;  /* 0x0000000025217211 */ /* 0x000fc400078fe0ff */
[----:B------:R-:W-:Y:S02]  /*143a0*/  PRMT R45, R24, 0x7604, R3 ;  /* 0x00007604182d7816 */ /* 0x000fe40000000003 */
[----:B------:R-:W-:Y:S01]  /*143b0*/  LOP3.LUT R35, R35, 0x380, RZ, 0xc0, !PT ;  /* 0x0000038023237812 */ /* 0x000fe200078ec0ff */
[----:B------:R-:W-:Y:S01]  /*143c0*/  IMAD.SHL.U32 R3, R33, 0x10, RZ ;  /* 0x0000001021037824 */ /* 0x000fe200078e00ff */
[----:B------:R-:W-:Y:S02]  /*143d0*/  SHF.R.U32.HI R32, RZ, 0x8, R30 ;  /* 0x00000008ff207819 */ /* 0x000fe4000001161e */
[----:B------:R-:W-:Y:S02]  /*143e0*/  LOP3.LUT R27, R30, 0xff, RZ, 0xc0, !PT ;  /* 0x000000ff1e1b7812 */ /* 0x000fe400078ec0ff */
[----:B------:R-:W-:Y:S01]  /*143f0*/  LOP3.LUT R3, R35, 0x70, R3, 0xf8, !PT ;  /* 0x0000007023037812 */ /* 0x000fe200078ef803 */
[----:B------:R-:W-:Y:S01]  /*14400*/  VIADD R35, R19, 0x20 ;  /* 0x0000002013237836 */ /* 0x000fe20000000000 */
[----:B------:R-:W-:-:S02]  /*14410*/  LOP3.LUT R32, R32, 0xff, RZ, 0xc0, !PT ;  /* 0x000000ff20207812 */ /* 0x000fc400078ec0ff */
[----:B------:R-:W-:Y:S01]  /*14420*/  SHF.R.S32.HI R24, RZ, 0x1f, R33 ;  /* 0x0000001fff187819 */ /* 0x000fe20000011421 */
[----:B------:R-:W-:Y:S01]  /*14430*/  IMAD.SHL.U32 R35, R35, 0x80, RZ ;  /* 0x0000008023237824 */ /* 0x000fe200078e00ff */
[----:B------:R-:W-:Y:S02]  /*14440*/  PRMT R49, R32, 0x7604, R27 ;  /* 0x0000760420317816 */ /* 0x000fe4000000001b */
[----:B------:R-:W-:Y:S02]  /*14450*/  LEA.HI R32, R24, R33, RZ, 0x3 ;  /* 0x0000002118207211 */ /* 0x000fe400078f18ff */
[----:B------:R-:W-:Y:S02]  /*14460*/  LOP3.LUT R35, R35, 0x380, RZ, 0xc0, !PT ;  /* 0x0000038023237812 */ /* 0x000fe400078ec0ff */
[----:B------:R-:W-:Y:S01]  /*14470*/  SHF.R.U32.HI R26, RZ, 0x8, R29 ;  /* 0x00000008ff1a7819 */ /* 0x000fe2000001161d */
[----:B------:R-:W-:Y:S01]  /*14480*/  IMAD.SHL.U32 R32, R32, 0x800, RZ ;  /* 0x0000080020207824 */ /* 0x000fe200078e00ff */
[----:B------:R-:W-:-:S02]  /*14490*/  SHF.R.U32.HI R35, RZ, 0x3, R35 ;  /* 0x00000003ff237819 */ /* 0x000fc40000011623 */
[----:B------:R-:W-:Y:S02]  /*144a0*/  LOP3.LUT R25, R29, 0xff, RZ, 0xc0, !PT ;  /* 0x000000ff1d197812 */ /* 0x000fe400078ec0ff */
[----:B------:R-:W-:Y:S02]  /*144b0*/  LOP3.LUT R26, R26, 0xff, RZ, 0xc0, !PT ;  /* 0x000000ff1a1a7812 */ /* 0x000fe400078ec0ff */
[----:B------:R-:W-:Y:S02]  /*144c0*/  LOP3.LUT R3, R3, R35, RZ, 0x3c, !PT ;  /* 0x0000002303037212 */ /* 0x000fe400078e3cff */
[----:B------:R-:W-:Y:S02]  /*144d0*/  LOP3.LUT R32, R32, 0xffffc000, RZ, 0xc0, !PT ;  /* 0xffffc00020207812 */ /* 0x000fe400078ec0ff */
[----:B------:R-:W-:Y:S02]  /*144e0*/  PRMT R44, R26, 0x7604, R25 ;  /* 0x000076041a2c7816 */ /* 0x000fe40000000019 */
[----:B------:R-:W-:-:S02]  /*144f0*/  SHF.R.U32.HI R25, RZ, 0x8, R31 ;  /* 0x00000008ff197819 */ /* 0x000fc4000001161f */
[----:B------:R-:W-:Y:S02]  /*14500*/  SHF.R.U32.HI R27, RZ, 0x8, R4 ;  /* 0x00000008ff1b7819 */ /* 0x000fe40000011604 */
[----:B------:R-:W-:Y:S02]  /*14510*/  LOP3.LUT R24, R31, 0xff, RZ, 0xc0, !PT ;  /* 0x000000ff1f187812 */ /* 0x000fe400078ec0ff */
[----:B------:R-:W-:Y:S02]  /*14520*/  LOP3.LUT R26, R4, 0xff, RZ, 0xc0, !PT ;  /* 0x000000ff041a7812 */ /* 0x000fe400078ec0ff */
[----:B------:R-:W-:Y:S02]  /*14530*/  LOP3.LUT R25, R25, 0xff, RZ, 0xc0, !PT ;  /* 0x000000ff19197812 */ /* 0x000fe400078ec0ff */
[----:B------:R-:W-:Y:S02]  /*14540*/  LOP3.LUT R27, R27, 0xff, RZ, 0xc0, !PT ;  /* 0x000000ff1b1b7812 */ /* 0x000fe400078ec0ff */
[----:B------:R-:W-:-:S02]  /*14550*/  PRMT R46, R25, 0x7604, R24 ;  /* 0x00007604192e7816 */ /* 0x000fc40000000018 */
[----:B------:R-:W-:Y:S02]  /*14560*/  PRMT R55, R27, 0x7604, R26 ;  /* 0x000076041b377816 */ /* 0x000fe4000000001a */
[----:B------:R-:W-:Y:S02]  /*14570*/  SHF.R.U32.HI R48, RZ, 0x8, R5 ;  /* 0x00000008ff307819 */ /* 0x000fe40000011605 */
[----:B------:R-:W-:Y:S02]  /*14580*/  SHF.R.U32.HI R51, RZ, 0x8, R6 ;  /* 0x00000008ff337819 */ /* 0x000fe40000011606 */
[----:B------:R-:W-:Y:S02]  /*14590*/  LOP3.LUT R47, R5, 0xff, RZ, 0xc0, !PT ;  /* 0x000000ff052f7812 */ /* 0x000fe400078ec0ff */
[----:B------:R-:W-:Y:S02]  /*145a0*/  LOP3.LUT R48, R48, 0xff, RZ, 0xc0, !PT ;  /* 0x000000ff30307812 */ /* 0x000fe400078ec0ff */
[----:B------:R-:W-:-:S02]  /*145b0*/  LOP3.LUT R50, R6, 0xff, RZ, 0xc0, !PT ;  /* 0x000000ff06327812 */ /* 0x000fc400078ec0ff */
[----:B------:R-:W-:Y:S02]  /*145c0*/  LOP3.LUT R51, R51, 0xff, RZ, 0xc0, !PT ;  /* 0x000000ff33337812 */ /* 0x000fe400078ec0ff */
[----:B------:R-:W-:Y:S02]  /*145d0*/  PRMT R48, R48, 0x7604, R47 ;  /* 0x0000760430307816 */ /* 0x000fe4000000002f */
[----:B------:R-:W-:Y:S02]  /*145e0*/  SHF.R.U32.HI R47, RZ, 0x10, R29 ;  /* 0x00000010ff2f7819 */ /* 0x000fe4000001161d */
[----:B------:R-:W-:Y:S02]  /*145f0*/  PRMT R59, R51, 0x7604, R50 ;  /* 0x00007604333b7816 */ /* 0x000fe40000000032 */
[----:B------:R-:W-:Y:S01]  /*14600*/  SHF.R.U32.HI R57, RZ, 0x10, R5 ;  /* 0x00000010ff397819 */ /* 0x000fe20000011605 */
[----:B------:R-:W-:Y:S01]  /*14610*/  IMAD.U32 R47, R47, 0x10000, RZ ;  /* 0x000100002f2f7824 */ /* 0x000fe200078e00ff */
[----:B------:R-:W-:-:S02]  /*14620*/  SHF.R.U32.HI R51, RZ, 0x10, R31 ;  /* 0x00000010ff337819 */ /* 0x000fc4000001161f */
[----:B------:R-:W-:Y:S02]  /*14630*/  SHF.R.U32.HI R53, RZ, 0x8, R7 ;  /* 0x00000008ff357819 */ /* 0x000fe40000011607 */
[----:B------:R-:W-:Y:S01]  /*14640*/  SHF.L.U32 R57, R57, 0x10, RZ ;  /* 0x0000001039397819 */ /* 0x000fe200000006ff */
[----:B------:R-:W-:Y:S01]  /*14650*/  IMAD.U32 R51, R51, 0x10000, RZ ;  /* 0x0001000033337824 */ /* 0x000fe200078e00ff */
[----:B------:R-:W-:Y:S02]  /*14660*/  LOP3.LUT R52, R7, 0xff, RZ, 0xc0, !PT ;  /* 0x000000ff07347812 */ /* 0x000fe400078ec0ff */
[----:B------:R-:W-:Y:S02]  /*14670*/  LOP3.LUT R53, R53, 0xff, RZ, 0xc0, !PT ;  /* 0x000000ff35357812 */ /* 0x000fe400078ec0ff */
[----:B------:R-:W-:Y:S02]  /*14680*/  LOP3.LUT R57, R48, 0xff0000, R57, 0xf8, !PT ;  /* 0x00ff000030397812 */ /* 0x000fe400078ef839 */
[----:B------:R-:W-:-:S02]  /*14690*/  LOP3.LUT R47, R44, 0xff0000, R47, 0xf8, !PT ;  /* 0x00ff00002c2f7812 */ /* 0x000fc400078ef82f */
[----:B------:R-:W-:Y:S02]  /*146a0*/  PRMT R52, R53, 0x7604, R52 ;  /* 0x0000760435347816 */ /* 0x000fe40000000034 */
[----:B------:R-:W-:Y:S02]  /*146b0*/  LOP3.LUT R45, R45, 0xff0000, R28, 0xf8, !PT ;  /* 0x00ff00002d2d7812 */ /* 0x000fe400078ef81c */
[----:B------:R-:W-:Y:S02]  /*146c0*/  LOP3.LUT R53, R46, 0xff0000, R51, 0xf8, !PT ;  /* 0x00ff00002e357812 */ /* 0x000fe400078ef833 */
[----:B------:R-:W-:Y:S02]  /*146d0*/  LOP3.LUT R51, R49, 0xff0000, R30, 0xf8, !PT ;  /* 0x00ff000031337812 */ /* 0x000fe400078ef81e */
[----:B------:R-:W-:Y:S02]  /*146e0*/  LOP3.LUT R57, R57, 0xff000000, R5, 0xf8, !PT ;  /* 0xff00000039397812 */ /* 0x000fe400078ef805 */
[----:B------:R-:W-:-:S02]  /*146f0*/  LOP3.LUT R49, R47, 0xff000000, R29, 0xf8, !PT ;  /* 0xff0000002f317812 */ /* 0x000fc400078ef81d */
[----:B------:R-:W-:Y:S02]  /*14700*/  LOP3.LUT R44, R45, 0xff000000, R28, 0xf8, !PT ;  /* 0xff0000002d2c7812 */ /* 0x000fe400078ef81c */
[----:B------:R-:W-:Y:S02]  /*14710*/  SHF.R.U32.HI R61, RZ, 0x10, R7 ;  /* 0x00000010ff3d7819 */ /* 0x000fe40000011607 */
[----:B------:R-:W-:Y:S02]  /*14720*/  LOP3.LUT R29, R55, 0xff0000, R4, 0xf8, !PT ;  /* 0x00ff0000371d7812 */ /* 0x000fe400078ef804 */
[----:B------:R-:W-:Y:S01]  /*14730*/  LOP3.LUT R59, R59, 0xff0000, R6, 0xf8, !PT ;  /* 0x00ff00003b3b7812 */ /* 0x000fe200078ef806 */
[----:B------:R-:W-:Y:S01]  /*14740*/  IMAD.U32 R61, R61, 0x10000, RZ ;  /* 0x000100003d3d7824 */ /* 0x000fe200078e00ff */
[----:B------:R-:W-:Y:S02]  /*14750*/  LOP3.LUT R53, R53, 0xff000000, R31, 0xf8, !PT ;  /* 0xff00000035357812 */ /* 0x000fe400078ef81f */
[----:B------:R-:W-:-:S02]  /*14760*/  F2FP.F16.E4M3.UNPACK_B R56, R57 ;  /* 0x00000039ff38723e */ /* 0x000fc400020006ff */
[----:B------:R-:W-:Y:S02]  /*14770*/  F2FP.F16.E4M3.UNPACK_B R31, R49 ;  /* 0x00000031ff1f723e */ /* 0x000fe400020006ff */
[----:B------:R-:W-:Y:S01]  /*14780*/  LOP3.LUT R28, R51, 0xff000000, R30, 0xf8, !PT ;  /* 0xff000000331c7812 */ /* 0x000fe200078ef81e */
[--C-:B------:R-:W-:Y:S01]  /*14790*/  HADD2.F32 R58, -RZ, R56.reuse.H0_H0 ;  /* 0x20000038ff3a7230 */ /* 0x100fe20000004100 */
[----:B------:R-:W-:Y:S01]  /*147a0*/  LOP3.LUT R29, R29, 0xff000000, R4, 0xf8, !PT ;  /* 0xff0000001d1d7812 */ /* 0x000fe200078ef804 */
[----:B------:R-:W-:Y:S01]  /*147b0*/  HADD2.F32 R51, -RZ, R31.H0_H0 ;  /* 0x2000001fff337230 */ /* 0x000fe20000004100 */
[----:B------:R-:W-:Y:S01]  /*147c0*/  LOP3.LUT R4, R59, 0xff000000, R6, 0xf8, !PT ;  /* 0xff0000003b047812 */ /* 0x000fe200078ef806 */
[----:B------:R-:W-:Y:S01]  /*147d0*/  HADD2.F32 R59, -RZ, R56.H1_H1 ;  /* 0x30000038ff3b7230 */ /* 0x000fe20000004100 */
[----:B------:R-:W-:Y:S02]  /*147e0*/  LOP3.LUT R61, R52, 0xff0000, R61, 0xf8, !PT ;  /* 0x00ff0000343d7812 */ /* 0x000fe400078ef83d */
[----:B------:R-:W-:-:S02]  /*147f0*/  F2FP.F16.E4M3.UNPACK_B R57, R57.H1 ;  /* 0x00000039ff39723e */ /* 0x000fc400030006ff */
[----:B------:R-:W-:Y:S02]  /*14800*/  F2FP.F16.E4M3.UNPACK_B R49, R49.H1 ;  /* 0x00000031ff31723e */ /* 0x000fe400030006ff */
[----:B------:R-:W-:Y:S01]  /*14810*/  LOP3.LUT R61, R61, 0xff000000, R7, 0xf8, !PT ;  /* 0xff0000003d3d7812 */ /* 0x000fe200078ef807 */
[--C-:B------:R-:W-:Y:S02]  /*14820*/  HADD2.F32 R56, -RZ, R57.reuse.H0_H0 ;  /* 0x20000039ff387230 */ /* 0x100fe40000004100 */
[----:B------:R-:W-:Y:S01]  /*14830*/  HADD2.F32 R57, -RZ, R57.H1_H1 ;  /* 0x30000039ff397230 */ /* 0x000fe20000004100 */
[----:B--2---:R-:W-:Y:S01]  /*14840*/  IADD3 R3, R3, R32, R34 ;  /* 0x0000002003037210 */ /* 0x004fe20007ffe022 */
[----:B---3--:R-:W0:Y:S04]  /*14850*/  LDS.128 R24, [R68+0x20400] ;  /* 0x0204000044187984 */ /* 0x008e280000000c00 */
[----:B------:R-:W-:-:S05]  /*14860*/  IMAD.IADD R3, R18, 0x1, R3 ;  /* 0x0000000112037824 */ /* 0x000fca00078e0203 */
[----:B------:R-:W1:Y:S01]  /*14870*/  LDS.128 R32, [R3+0x20400] ;  /* 0x0204000003207984 */ /* 0x000e620000000c00 */
[-C--:B0-----:R-:W-:Y:S02]  /*14880*/  F2FP.F16.E4M3.UNPACK_B R48, R27.reuse ;  /* 0x0000001bff30723e */ /* 0x081fe400020006ff */
[----:B------:R-:W-:Y:S02]  /*14890*/  F2FP.F16.E4M3.UNPACK_B R54, R27.H1 ;  /* 0x0000001bff36723e */ /* 0x000fe400030006ff */
[-C--:B------:R-:W-:Y:S02]  /*148a0*/  F2FP.F16.E4M3.UNPACK_B R27, R24.reuse ;  /* 0x00000018ff1b723e */ /* 0x080fe400020006ff */
[----:B------:R-:W-:Y:S02]  /*148b0*/  F2FP.F16.E4M3.UNPACK_B R45, R24.H1 ;  /* 0x00000018ff2d723e */ /* 0x000fe400030006ff */
[----:B-1----:R-:W-:Y:S02]  /*148c0*/  F2FP.F16.E4M3.UNPACK_B R24, R33 ;  /* 0x00000021ff18723e */ /* 0x002fe400020006ff */
[----:B------:R-:W-:-:S02]  /*148d0*/  F2FP.F16.E4M3.UNPACK_B R30, R25 ;  /* 0x00000019ff1e723e */ /* 0x000fc400020006ff */
[----:B------:R-:W-:Y:S01]  /*148e0*/  F2FP.F16.E4M3.UNPACK_B R46, R25.H1 ;  /* 0x00000019ff2e723e */ /* 0x000fe200030006ff */
[----:B------:R-:W-:Y:S01]  /*148f0*/  HADD2.F32 R6, -RZ, R24.H0_H0 ;  /* 0x20000018ff067230 */ /* 0x000fe20000004100 */
[----:B------:R-:W-:Y:S01]  /*14900*/  F2FP.F16.E4M3.UNPACK_B R47, R33.H1 ;  /* 0x00000021ff2f723e */ /* 0x000fe200030006ff */
[----:B------:R-:W-:Y:S01]  /*14910*/  HADD2.F32 R25, -RZ, R30.H0_H0 ;  /* 0x2000001eff197230 */ /* 0x000fe20000004100 */
[-C--:B------:R-:W-:Y:S01]  /*14920*/  F2FP.F16.E4M3.UNPACK_B R33, R32.reuse ;  /* 0x00000020ff21723e */ /* 0x080fe200020006ff */
[----:B------:R-:W-:Y:S01]  /*14930*/  HADD2.F32 R24, -RZ, R24.H1_H1 ;  /* 0x30000018ff187230 */ /* 0x000fe20000004100 */
[----:B------:R-:W-:Y:S01]  /*14940*/  F2FP.F16.E4M3.UNPACK_B R50, R32.H1 ;  /* 0x00000020ff32723e */ /* 0x000fe200030006ff */
[C---:B------:R-:W-:Y:S01]  /*14950*/  FMUL.FTZ R32, R6.reuse, R58 ;  /* 0x0000003a06207220 */ /* 0x040fe20000410000 */
[-C--:B------:R-:W-:Y:S01]  /*14960*/  F2FP.F16.E4M3.UNPACK_B R52, R35.reuse ;  /* 0x00000023ff34723e */ /* 0x080fe200020006ff */
[----:B------:R-:W-:Y:S01]  /*14970*/  HADD2.F32 R30, -RZ, R30.H1_H1 ;  /* 0x3000001eff1e7230 */ /* 0x000fe20000004100 */
[----:B------:R-:W-:Y:S01]  /*14980*/  F2FP.F16.E4M3.UNPACK_B R55, R35.H1 ;  /* 0x00000023ff37723e */ /* 0x000fe200030006ff */
[-C--:B------:R-:W-:Y:S01]  /*14990*/  FMUL.FTZ R35, R6, R51.reuse ;  /* 0x0000003306237220 */ /* 0x080fe20000410000 */
[----:B------:R-:W-:Y:S01]  /*149a0*/  FFMA.FTZ R6, R25, R51, -R32 ;  /* 0x0000003319067223 */ /* 0x000fe20000010820 */
[----:B------:R-:W-:-:S02]  /*149b0*/  HADD2.F32 R51, -RZ, R49.H0_H0 ;  /* 0x20000031ff337230 */ /* 0x000fc40000004100 */
[C---:B------:R-:W-:Y:S01]  /*149c0*/  FMUL.FTZ R63, R24.reuse, R59 ;  /* 0x0000003b183f7220 */ /* 0x040fe20000410000 */
[----:B------:R-:W-:Y:S01]  /*149d0*/  FFMA.FTZ R25, R25, R58, R35 ;  /* 0x0000003a19197223 */ /* 0x000fe20000010023 */
[----:B------:R-:W-:Y:S01]  /*149e0*/  HADD2.F32 R35, -RZ, R31.H1_H1 ;  /* 0x3000001fff237230 */ /* 0x000fe20000004100 */
[-C--:B------:R-:W-:Y:S01]  /*149f0*/  F2FP.F16.E4M3.UNPACK_B R7, R34.reuse ;  /* 0x00000022ff07723e */ /* 0x080fe200020006ff */
[--C-:B------:R-:W-:Y:S01]  /*14a00*/  HADD2.F32 R31, -RZ, R47.reuse.H0_H0 ;  /* 0x2000002fff1f7230 */ /* 0x100fe20000004100 */
[----:B------:R-:W-:Y:S01]  /*14a10*/  F2FP.F16.E4M3.UNPACK_B R34, R34.H1 ;  /* 0x00000022ff22723e */ /* 0x000fe200030006ff */
[----:B------:R-:W-:Y:S02]  /*14a20*/  HADD2.F32 R32, -RZ, R46.H0_H0 ;  /* 0x2000002eff207230 */ /* 0x000fe40000004100 */
[----:B------:R-:W-:Y:S01]  /*14a30*/  FMUL.FTZ R24, R24, R35 ;  /* 0x0000002318187220 */ /* 0x000fe20000410000 */
[----:B------:R-:W-:Y:S02]  /*14a40*/  HADD2.F32 R47, -RZ, R47.H1_H1 ;  /* 0x3000002fff2f7230 */ /* 0x000fe40000004100 */
[CC--:B------:R-:W-:Y:S01]  /*14a50*/  FMUL.FTZ R65, R31.reuse, R56.reuse ;  /* 0x000000381f417220 */ /* 0x0c0fe20000410000 */
        /* <DEDUP_REMOVED lines=8> */
[----:B------:R-:W-:-:S02]  /*14ae0*/  HADD2.F32 R35, -RZ, R52.H0_H0 ;  /* 0x20000034ff237230 */ /* 0x000fc40000004100 */
[C---:B------:R-:W-:Y:S01]  /*14af0*/  FMUL.FTZ R63, R47.reuse, R57 ;  /* 0x000000392f3f7220 */ /* 0x040fe20000410000 */
[----:B------:R-:W-:Y:S02]  /*14b00*/  HADD2.F32 R58, -RZ, R56.H0_H0 ;  /* 0x20000038ff3a7230 */ /* 0x000fe40000004100 */
[----:B------:R-:W-:Y:S01]  /*14b10*/  FMUL.FTZ R62, R47, R49 ;  /* 0x000000312f3e7220 */ /* 0x000fe20000410000 */
[--C-:B------:R-:W-:Y:S01]  /*14b20*/  HADD2.F32 R60, -RZ, R59.reuse.H0_H0 ;  /* 0x2000003bff3c7230 */ /* 0x100fe20000004100 */
[----:B------:R-:W-:Y:S01]  /*14b30*/  F2FP.F16.E4M3.UNPACK_B R5, R26 ;  /* 0x0000001aff05723e */ /* 0x000fe200020006ff */
[----:B------:R-:W-:Y:S02]  /*14b40*/  HADD2.F32 R46, -RZ, R46.H1_H1 ;  /* 0x3000002eff2e7230 */ /* 0x000fe40000004100 */
[C---:B------:R-:W-:Y:S01]  /*14b50*/  FMUL.FTZ R65, R35.reuse, R58 ;  /* 0x0000003a23417220 */ /* 0x040fe20000410000 */
[----:B------:R-:W-:Y:S02]  /*14b60*/  HADD2.F32 R51, -RZ, R48.H0_H0 ;  /* 0x20000030ff337230 */ /* 0x000fe40000004100 */
[----:B------:R-:W-:Y:S01]  /*14b70*/  FMUL.FTZ R64, R35, R60 ;  /* 0x0000003c23407220 */ /* 0x000fe20000410000 */
[----:B------:R-:W-:-:S02]  /*14b80*/  HADD2.F32 R59, -RZ, R59.H1_H1 ;  /* 0x3000003bff3b7230 */ /* 0x000fc40000004100 */
[C---:B------:R-:W-:Y:S01]  /*14b90*/  FFMA.FTZ R35, R46.reuse, R49, -R63 ;  /* 0x000000312e237223 */ /* 0x040fe2000001083f */
[----:B------:R-:W-:Y:S01]  /*14ba0*/  FFMA.FTZ R49, R46, R57, R62 ;  /* 0x000000392e317223 */ /* 0x000fe2000001003e */
[C---:B------:R-:W-:Y:S01]  /*14bb0*/  FFMA.FTZ R46, R51.reuse, R60, R65 ;  /* 0x0000003c332e7223 */ /* 0x040fe20000010041 */
[----:B------:R-:W-:Y:S01]  /*14bc0*/  HADD2.F32 R57, -RZ, R56.H1_H1 ;  /* 0x30000038ff397230 */ /* 0x000fe20000004100 */
[----:B------:R-:W-:Y:S01]  /*14bd0*/  F2FP.F16.E4M3.UNPACK_B R60, R61.H1 ;  /* 0x0000003dff3c723e */ /* 0x000fe200030006ff */
[----:B------:R-:W-:Y:S01]  /*14be0*/  FFMA.FTZ R47, R51, R58, -R64 ;  /* 0x0000003a332f7223 */ /* 0x000fe20000010840 */
[----:B------:R-:W-:Y:S01]  /*14bf0*/  F2FP.F16.E4M3.UNPACK_B R56, R53.H1 ;  /* 0x00000035ff38723e */ /* 0x000fe200030006ff */
[----:B------:R-:W-:Y:S01]  /*14c00*/  HADD2.F32 R52, -RZ, R52.H1_H1 ;  /* 0x30000034ff347230 */ /* 0x000fe20000004100 */
[----:B------:R-:W-:Y:S01]  /*14c10*/  F2FP.F16.E4M3.UNPACK_B R26, R26.H1 ;  /* 0x0000001aff1a723e */ /* 0x000fe200030006ff */
[----:B------:R-:W-:Y:S01]  /*14c20*/  HADD2.F32 R51, -RZ, R48.H1_H1 ;  /* 0x30000030ff337230 */ /* 0x000fe20000004100 */
[----:B------:R-:W-:Y:S01]  /*14c30*/  F2FP.SATFINITE.E4M3.F32.PACK_AB_MERGE_C R32, R49, R32, RZ ;  /* 0x000000203120723e */ /* 0x000fe200048070ff */
[----:B------:R-:W-:-:S02]  /*14c40*/  HADD2.F32 R61, -RZ, R60.H0_H0 ;  /* 0x2000003cff3d7230 */ /* 0x000fc40000004100 */
[C---:B------:R-:W-:Y:S01]  /*14c50*/  FMUL.FTZ R62, R52.reuse, R59 ;  /* 0x0000003b343e7220 */ /* 0x040fe20000410000 */
[--C-:B------:R-:W-:Y:S02]  /*14c60*/  HADD2.F32 R48, -RZ, R55.reuse.H0_H0 ;  /* 0x20000037ff307230 */ /* 0x100fe40000004100 */
[----:B------:R-:W-:Y:S01]  /*14c70*/  FMUL.FTZ R52, R52, R57 ;  /* 0x0000003934347220 */ /* 0x000fe20000410000 */
[----:B------:R-:W-:Y:S01]  /*14c80*/  HADD2.F32 R58, -RZ, R56.H0_H0 ;  /* 0x20000038ff3a7230 */ /* 0x000fe20000004100 */
[----:B------:R-:W-:Y:S01]  /*14c90*/  F2FP.SATFINITE.E4M3.F32.PACK_AB_MERGE_C R25, R24, R25, R32 ;  /* 0x000000191819723e */ /* 0x000fe20004807020 */
[----:B------:R-:W-:Y:S02]  /*14ca0*/  HADD2.F32 R53, -RZ, R54.H0_H0 ;  /* 0x20000036ff357230 */ /* 0x000fe40000004100 */
[C---:B------:R-:W-:Y:S01]  /*14cb0*/  FMUL.FTZ R64, R48.reuse, R61 ;  /* 0x0000003d30407220 */ /* 0x040fe20000410000 */
[----:B------:R-:W-:Y:S02]  /*14cc0*/  HADD2.F32 R63, -RZ, R60.H1_H1 ;  /* 0x3000003cff3f7230 */ /* 0x000fe40000004100 */
[-C--:B------:R-:W-:Y:S01]  /*14cd0*/  FMUL.FTZ R66, R48, R58.reuse ;  /* 0x0000003a30427220 */ /* 0x080fe20000410000 */
[C---:B------:R-:W-:Y:S01]  /*14ce0*/  FFMA.FTZ R48, R51.reuse, R57, -R62 ;  /* 0x0000003933307223 */ /* 0x040fe2000001083e */
[----:B------:R-:W-:Y:S01]  /*14cf0*/  FFMA.FTZ R51, R51, R59, R52 ;  /* 0x0000003b33337223 */ /* 0x000fe20000010034 */
[C---:B------:R-:W-:Y:S01]  /*14d00*/  FFMA.FTZ R52, R53.reuse, R58, -R64 ;  /* 0x0000003a35347223 */ /* 0x040fe20000010840 */
[----:B------:R-:W-:Y:S01]  /*14d10*/  FFMA.FTZ R53, R53, R61, R66 ;  /* 0x0000003d35357223 */ /* 0x000fe20000010042 */
[----:B------:R-:W-:Y:S01]  /*14d20*/  F2FP.F16.E4M3.UNPACK_B R61, R29.H1 ;  /* 0x0000001dff3d723e */ /* 0x000fe200030006ff */
[----:B------:R-:W-:Y:S01]  /*14d30*/  HADD2.F32 R59, -RZ, R56.H1_H1 ;  /* 0x30000038ff3b7230 */ /* 0x000fe20000004100 */
[----:B------:R-:W-:Y:S01]  /*14d40*/  F2FP.F16.E4M3.UNPACK_B R58, R44.H1 ;  /* 0x0000002cff3a723e */ /* 0x000fe200030006ff */
[----:B------:R-:W-:-:S02]  /*14d50*/  HADD2.F32 R56, -RZ, R55.H1_H1 ;  /* 0x30000037ff387230 */ /* 0x000fc40000004100 */
[----:B------:R-:W-:Y:S02]  /*14d60*/  HADD2.F32 R62, -RZ, R61.H0_H0 ;  /* 0x2000003dff3e7230 */ /* 0x000fe40000004100 */
        /* <DEDUP_REMOVED lines=10> */
[----:B------:R-:W-:Y:S02]  /*14e10*/  HADD2.F32 R50, -RZ, R50.H1_H1 ;  /* 0x30000032ff327230 */ /* 0x000fe40000004100 */
[C---:B------:R-:W-:Y:S01]  /*14e20*/  FFMA.FTZ R56, R57.reuse, R60, -R56 ;  /* 0x0000003c39387223 */ /* 0x040fe20000010838 */
[----:B------:R-:W-:Y:S02]  /*14e30*/  HADD2.F32 R59, -RZ, R58.H1_H1 ;  /* 0x3000003aff3b7230 */ /* 0x000fe40000004100 */
[----:B------:R-:W-:Y:S01]  /*14e40*/  FFMA.FTZ R54, R54, R63, R64 ;  /* 0x0000003f36367223 */ /* 0x000fe20000010040 */
[----:B------:R-:W-:Y:S01]  /*14e50*/  FFMA.FTZ R57, R57, R62, R65 ;  /* 0x0000003e39397223 */ /* 0x000fe20000010041 */
[----:B------:R-:W-:Y:S01]  /*14e60*/  F2FP.F16.E4M3.UNPACK_B R60, R29 ;  /* 0x0000001dff3c723e */ /* 0x000fe200020006ff */
[----:B------:R-:W-:Y:S01]  /*14e70*/  HADD2.F32 R45, -RZ, R45.H1_H1 ;  /* 0x3000002dff2d7230 */ /* 0x000fe20000004100 */
[----:B------:R-:W-:Y:S01]  /*14e80*/  F2FP.F16.E4M3.UNPACK_B R58, R44 ;  /* 0x0000002cff3a723e */ /* 0x000fe200020006ff */
[C---:B------:R-:W-:Y:S01]  /*14e90*/  FMUL.FTZ R62, R50.reuse, R61 ;  /* 0x0000003d323e7220 */ /* 0x040fe20000410000 */
[----:B------:R-:W-:Y:S01]  /*14ea0*/  FMUL.FTZ R64, R50, R59 ;  /* 0x0000003b32407220 */ /* 0x000fe20000410000 */
[----:B------:R-:W-:-:S02]  /*14eb0*/  HADD2.F32 R50, -RZ, R60.H0_H0 ;  /* 0x2000003cff327230 */ /* 0x000fc40000004100 */
[----:B------:R-:W-:Y:S02]  /*14ec0*/  HADD2.F32 R44, -RZ, R33.H0_H0 ;  /* 0x20000021ff2c7230 */ /* 0x000fe40000004100 */
        /* <DEDUP_REMOVED lines=11> */
[----:B------:R-:W-:Y:S01]  /*14f80*/  HADD2.F32 R27, -RZ, R27.H1_H1 ;  /* 0x3000001bff1b7230 */ /* 0x000fe20000004100 */
[----:B------:R-:W-:Y:S01]  /*14f90*/  F2FP.F16.E4M3.UNPACK_B R45, R4.H1 ;  /* 0x00000004ff2d723e */ /* 0x000fe200030006ff */
[C---:B------:R-:W-:Y:S01]  /*14fa0*/  FMUL.FTZ R64, R33.reuse, R60 ;  /* 0x0000003c21407220 */ /* 0x040fe20000410000 */
[----:B------:R-:W-:Y:S01]  /*14fb0*/  F2FP.F16.E4M3.UNPACK_B R44, R28.H1 ;  /* 0x0000001cff2c723e */ /* 0x000fe200030006ff */
[-C--:B------:R-:W-:Y:S01]  /*14fc0*/  FMUL.FTZ R33, R33, R58.reuse ;  /* 0x0000003a21217220 */ /* 0x080fe20000410000 */
[----:B------:R-:W-:Y:S02]  /*14fd0*/  HADD2.F32 R29, -RZ, R34.H0_H0 ;  /* 0x20000022ff1d7230 */ /* 0x000fe40000004100 */
[----:B------:R-:W-:Y:S01]  /*14fe0*/  FFMA.FTZ R61, R27, R58, -R64 ;  /* 0x0000003a1b3d7223 */ /* 0x000fe20000010840 */
[----:B------:R-:W-:-:S02]  /*14ff0*/  HADD2.F32 R58, -RZ, R45.H0_H0 ;  /* 0x2000002dff3a7230 */ /* 0x000fc40000004100 */
[----:B------:R-:W-:Y:S01]  /*15000*/  FFMA.FTZ R60, R27, R60, R33 ;  /* 0x0000003c1b3c7223 */ /* 0x000fe20000010021 */
[----:B------:R-:W-:Y:S01]  /*15010*/  HADD2.F32 R50, -RZ, R44.H0_H0 ;  /* 0x2000002cff327230 */ /* 0x000fe20000004100 */
[----:B------:R-:W-:Y:S01]  /*15020*/  F2FP.F16.E4M3.UNPACK_B R4, R4 ;  /* 0x00000004ff04723e */ /* 0x000fe200020006ff */
[----:B------:R-:W-:Y:S01]  /*15030*/  HADD2.F32 R45, -RZ, R45.H1_H1 ;  /* 0x3000002dff2d7230 */ /* 0x000fe20000004100 */
[----:B------:R-:W-:Y:S01]  /*15040*/  F2FP.F16.E4M3.UNPACK_B R28, R28 ;  /* 0x0000001cff1c723e */ /* 0x000fe200020006ff */
        /* <DEDUP_REMOVED lines=17> */
[----:B------:R-:W-:Y:S01]  /*15160*/  HADD2.F32 R27, -RZ, R28.H0_H0 ;  /* 0x2000001cff1b7230 */ /* 0x000fe20000004100 */
[----:B------:R-:W-:Y:S01]  /*15170*/  F2FP.SATFINITE.E4M3.F32.PACK_AB_MERGE_C R45, R45, R64, RZ ;  /* 0x000000402d2d723e */ /* 0x000fe200048070ff */
[----:B------:R-:W-:-:S02]  /*15180*/  HADD2.F32 R34, -RZ, R4.H1_H1 ;  /* 0x30000004ff227230 */ /* 0x000fc40000004100 */
[C---:B------:R-:W-:Y:S01]  /*15190*/  FMUL.FTZ R33, R26.reuse, R29 ;  /* 0x0000001d1a217220 */ /* 0x040fe20000410000 */
[----:B------:R-:W-:Y:S02]  /*151a0*/  HADD2.F32 R7, -RZ, R7.H1_H1 ;  /* 0x30000007ff077230 */ /* 0x000fe40000004100 */
[----:B------:R-:W-:Y:S01]  /*151b0*/  FMUL.FTZ R26, R26, R27 ;  /* 0x0000001b1a1a7220 */ /* 0x000fe20000410000 */
[----:B------:R-:W-:Y:S02]  /*151c0*/  HADD2.F32 R28, -RZ, R28.H1_H1 ;  /* 0x3000001cff1c7230 */ /* 0x000fe40000004100 */
[--C-:B------:R-:W-:Y:S02]  /*151d0*/  HADD2.F32 R4, -RZ, R5.reuse.H0_H0 ;  /* 0x20000005ff047230 */ /* 0x100fe40000004100 */
[C---:B------:R-:W-:Y:S01]  /*151e0*/  FMUL.FTZ R44, R7.reuse, R34 ;  /* 0x00000022072c7220 */ /* 0x040fe20000410000 */
[----:B------:R-:W-:Y:S02]  /*151f0*/  HADD2.F32 R5, -RZ, R5.H1_H1 ;  /* 0x30000005ff057230 */ /* 0x000fe40000004100 */
[-C--:B------:R-:W-:Y:S01]  /*15200*/  FMUL.FTZ R7, R7, R28.reuse ;  /* 0x0000001c07077220 */ /* 0x080fe20000410000 */
[C---:B------:R-:W-:Y:S01]  /*15210*/  FFMA.FTZ R26, R4.reuse, R29, R26 ;  /* 0x0000001d041a7223 */ /* 0x040fe2000001001a */
[----:B------:R-:W-:Y:S01]  /*15220*/  FFMA.FTZ R33, R4, R27, -R33 ;  /* 0x0000001b04217223 */ /* 0x000fe20000010821 */
        /* <DEDUP_REMOVED lines=9> */
[----:B------:R-:W-:Y:S02]  /*152c0*/  F2FP.SATFINITE.E4M3.F32.PACK_AB_MERGE_C R6, R44, R33, R50 ;  /* 0x000000212c06723e */ /* 0x000fe40004807032 */
[----:B------:R-:W-:Y:S02]  /*152d0*/  F2FP.SATFINITE.E4M3.F32.PACK_AB_MERGE_C R27, R51, R46, R27 ;  /* 0x0000002e331b723e */ /* 0x000fe4000480701b */
[----:B------:R-:W-:Y:S01]  /*152e0*/  F2FP.SATFINITE.E4M3.F32.PACK_AB_MERGE_C R26, R29, R26, R45 ;  /* 0x0000001a1d1a723e */ /* 0x000fe2000480702d */
[----:B------:R2:W-:Y:S04]  /*152f0*/  STS.128 [R68+0x20400], R4 ;  /* 0x0204000444007388 */ /* 0x0005e80000000c00 */
[----:B------:R2:W-:Y:S02]  /*15300*/  STS.128 [R3+0x20400], R24 ;  /* 0x0204001803007388 */ /* 0x0005e40000000c00 */
.L_x_2627:
[----:B------:R-:W-:Y:S05]  /*15310*/  BSYNC B1 ;  /* 0x0000000000017941 */ /* 0x000fea0003800000 */
.L_x_2626:
[----:B------:R-:W-:Y:S04]  /*15320*/  BSSY B1, `(.L_x_2628) ;  /* 0x0000109000017945 */ /* 0x000fe80003800000 */
[----:B------:R-:W-:Y:S05]  /*15330*/  @P1 BRA `(.L_x_2629) ;  /* 0x00000010001c1947 */ /* 0x000fea0003800000 */
[----:B-----5:R-:W3:Y:S04]  /*15340*/  LDL R28, [R1+0x68] ;  /* 0x00006800011c7983 */ /* 0x020ee80000100800 */
[----:B------:R-:W4:Y:S01]  /*15350*/  LDL R60, [R1+0x1a0] ;  /* 0x0001a000013c7983 */ /* 0x000f220000100800 */
[----:B012---:R-:W-:Y:S01]  /*15360*/  SHF.R.U32.HI R3, RZ, 0x8, R20 ;  /* 0x00000008ff037819 */ /* 0x007fe20000011614 */
[----:B------:R-:W-:Y:S01]  /*15370*/  VIADD R30, R19, 0x40 ;  /* 0x00000040131e7836 */ /* 0x000fe20000000000 */
[----:B------:R-:W-:Y:S02]  /*15380*/  LOP3.LUT R4, R20, 0xff, RZ, 0xc0, !PT ;  /* 0x000000ff14047812 */ /* 0x000fe400078ec0ff */
[----:B------:R-:W-:Y:S01]  /*15390*/  LOP3.LUT R3, R3, 0xff, RZ, 0xc0, !PT ;  /* 0x000000ff03037812 */ /* 0x000fe200078ec0ff */
[----:B------:R-:W-:Y:S01]  /*153a0*/  IMAD.SHL.U32 R30, R30, 0x80, RZ ;  /* 0x000000801e1e7824 */ /* 0x000fe200078e00ff */
[----:B------:R-:W-:-:S02]  /*153b0*/  LEA.HI R24, R37, R0, RZ, 0x1c ;  /* 0x0000000025187211 */ /* 0x000fc400078fe0ff */
[----:B------:R-:W-:Y:S02]  /*153c0*/  PRMT R29, R3, 0x7604, R4 ;  /* 0x00007604031d7816 */ /* 0x000fe40000000004 */
[----:B------:R-:W-:Y:S01]  /*153d0*/  SHF.R.U32.HI R3, RZ, 0x8, R38 ;  /* 0x00000008ff037819 */ /* 0x000fe20000011626 */
[----:B------:R-:W-:Y:S01]  /*153e0*/  IMAD.SHL.U32 R26, R24, 0x10, RZ ;  /* 0x00000010181a7824 */ /* 0x000fe200078e00ff */
[----:B------:R-:W-:Y:S02]  /*153f0*/  LOP3.LUT R30, R30, 0x380, RZ, 0xc0, !PT ;  /* 0x000003801e1e7812 */ /* 0x000fe400078ec0ff */
[----:B------:R-:W-:Y:S02]  /*15400*/  LOP3.LUT R4, R3, 0xff, RZ, 0xc0, !PT ;  /* 0x000000ff03047812 */ /* 0x000fe400078ec0ff */
[----:B------:R-:W-:Y:S01]  /*15410*/  LOP3.LUT R3, R30, 0x70, R26, 0xf8, !PT ;  /* 0x000000701e037812 */ /* 0x000fe200078ef81a */
[----:B------:R-:W-:Y:S01]  /*15420*/  VIADD R30, R19, 0x40 ;  /* 0x00000040131e7836 */ /* 0x000fe20000000000 */
[----:B------:R-:W-:-:S02]  /*15430*/  SHF.R.S32.HI R25, RZ, 0x1f, R24 ;  /* 0x0000001fff197819 */ /* 0x000fc40000011418 */
[----:B------:R-:W-:Y:S01]  /*15440*/  SHF.R.U32.HI R5, RZ, 0x8, R21 ;  /* 0x00000008ff057819 */ /* 0x000fe20000011615 */
[----:B------:R-:W-:Y:S01]  /*15450*/  IMAD.SHL.U32 R30, R30, 0x80, RZ ;  /* 0x000000801e1e7824 */ /* 0x000fe200078e00ff */
[----:B------:R-:W-:Y:S02]  /*15460*/  LEA.HI R27, R25, R24, RZ, 0x3 ;  /* 0x00000018191b7211 */ /* 0x000fe400078f18ff */
[----:B------:R-:W-:Y:S02]  /*15470*/  SHF.R.U32.HI R24, RZ, 0x8, R40 ;  /* 0x00000008ff187819 */ /* 0x000fe40000011628 */
[----:B------:R-:W-:Y:S01]  /*15480*/  LOP3.LUT R30, R30, 0x380, RZ, 0xc0, !PT ;  /* 0x000003801e1e7812 */ /* 0x000fe200078ec0ff */
[----:B------:R-:W-:Y:S01]  /*15490*/  IMAD.SHL.U32 R27, R27, 0x800, RZ ;  /* 0x000008001b1b7824 */ /* 0x000fe200078e00ff */
[----:B------:R-:W-:Y:S02]  /*154a0*/  LOP3.LUT R25, R40, 0xff, RZ, 0xc0, !PT ;  /* 0x000000ff28197812 */ /* 0x000fe400078ec0ff */
[----:B------:R-:W-:-:S02]  /*154b0*/  SHF.R.U32.HI R30, RZ, 0x3, R30 ;  /* 0x00000003ff1e7819 */ /* 0x000fc4000001161e */
[----:B------:R-:W-:Y:S02]  /*154c0*/  LOP3.LUT R24, R24, 0xff, RZ, 0xc0, !PT ;  /* 0x000000ff18187812 */ /* 0x000fe400078ec0ff */
[----:B------:R-:W-:Y:S02]  /*154d0*/  LOP3.LUT R3, R3, R30, RZ, 0x3c, !PT ;  /* 0x0000001e03037212 */ /* 0x000fe400078e3cff */
[----:B------:R-:W-:Y:S02]  /*154e0*/  LOP3.LUT R26, R27, 0xffffc000, RZ, 0xc0, !PT ;  /* 0xffffc0001b1a7812 */ /* 0x000fe400078ec0ff */
[----:B------:R-:W-:Y:S02]  /*154f0*/  LOP3.LUT R6, R21, 0xff, RZ, 0xc0, !PT ;  /* 0x000000ff15067812 */ /* 0x000fe400078ec0ff */
[----:B------:R-:W-:Y:S02]  /*15500*/  LOP3.LUT R5, R5, 0xff, RZ, 0xc0, !PT ;  /* 0x000000ff05057812 */ /* 0x000fe400078ec0ff */
[----:B------:R-:W-:-:S02]  /*15510*/  PRMT R45, R24, 0x7604, R25 ;  /* 0x00007604182d7816 */ /* 0x000fc40000000019 */
[----:B------:R-:W-:Y:S02]  /*15520*/  SHF.R.U32.HI R24, RZ, 0x8, R41 ;  /* 0x00000008ff187819 */ /* 0x000fe40000011629 */
[----:B------:R-:W-:Y:S02]  /*15530*/  PRMT R31, R5, 0x7604, R6 ;  /* 0x00007604051f7816 */ /* 0x000fe40000000006 */
[----:B------:R-:W-:Y:S02]  /*15540*/  SHF.R.U32.HI R6, RZ, 0x8, R39 ;  /* 0x00000008ff067819 */ /* 0x000fe40000011627 */
[----:B------:R-:W-:Y:S02]  /*15550*/  LOP3.LUT R25, R41, 0xff, RZ, 0xc0, !PT ;  /* 0x000000ff29197812 */ /* 0x000fe400078ec0ff */
[----:B------:R-:W-:Y:S02]  /*15560*/  LOP3.LUT R27, R42, 0xff, RZ, 0xc0, !PT ;  /* 0x000000ff2a1b7812 */ /* 0x000fe400078ec0ff */
[----:B------:R-:W-:-:S02]  /*15570*/  LOP3.LUT R24, R24, 0xff, RZ, 0xc0, !PT ;  /* 0x000000ff18187812 */ /* 0x000fc400078ec0ff */
[----:B------:R-:W-:Y:S02]  /*15580*/  LOP3.LUT R5, R38, 0xff, RZ, 0xc0, !PT ;  /* 0x000000ff26057812 */ /* 0x000fe400078ec0ff */
[----:B------:R-:W-:Y:S02]  /*15590*/  LOP3.LUT R7, R39, 0xff, RZ, 0xc0, !PT ;  /* 0x000000ff27077812 */ /* 0x000fe400078ec0ff */
[----:B------:R-:W-:Y:S02]  /*155a0*/  LOP3.LUT R6, R6, 0xff, RZ, 0xc0, !PT ;  /* 0x000000ff06067812 */ /* 0x000fe400078ec0ff */
[----:B------:R-:W-:Y:S02]  /*155b0*/  PRMT R47, R24, 0x7604, R25 ;  /* 0x00007604182f7816 */ /* 0x000fe40000000019 */
[----:B------:R-:W-:Y:S02]  /*155c0*/  PRMT R33, R4, 0x7604, R5 ;  /* 0x0000760404217816 */ /* 0x000fe40000000005 */
[----:B------:R-:W-:-:S02]  /*155d0*/  PRMT R35, R6, 0x7604, R7 ;  /* 0x0000760406237816 */ /* 0x000fc40000000007 */
[----:B------:R-:W-:Y:S02]  /*155e0*/  SHF.R.U32.HI R30, RZ, 0x10, R21 ;  /* 0x00000010ff1e7819 */ /* 0x000fe40000011615 */
[----:B------:R-:W-:Y:S02]  /*155f0*/  LOP3.LUT R49, R43, 0xff, RZ, 0xc0, !PT ;  /* 0x000000ff2b317812 */ /* 0x000fe400078ec0ff */
[----:B------:R-:W-:Y:S02]  /*15600*/  SHF.R.U32.HI R32, RZ, 0x10, R38 ;  /* 0x00000010ff207819 */ /* 0x000fe40000011626 */
[----:B------:R-:W-:Y:S02]  /*15610*/  LOP3.LUT R30, R30, 0xff, RZ, 0xc0, !PT ;  /* 0x000000ff1e1e7812 */ /* 0x000fe400078ec0ff */
[----:B------:R-:W-:Y:S02]  /*15620*/  SHF.R.U32.HI R34, RZ, 0x10, R39 ;  /* 0x00000010ff227819 */ /* 0x000fe40000011627 */
[----:B------:R-:W-:-:S02]  /*15630*/  LOP3.LUT R32, R32, 0xff, RZ, 0xc0, !PT ;  /* 0x000000ff20207812 */ /* 0x000fc400078ec0ff */
[----:B------:R-:W-:Y:S02]  /*15640*/  PRMT R31, R30, 0x7054, R31 ;  /* 0x000070541e1f7816 */ /* 0x000fe4000000001f */
[----:B------:R-:W-:Y:S02]  /*15650*/  SHF.R.U32.HI R30, RZ, 0x10, R41 ;  /* 0x00000010ff1e7819 */ /* 0x000fe40000011629 */
[----:B------:R-:W-:Y:S02]  /*15660*/  LOP3.LUT R34, R34, 0xff, RZ, 0xc0, !PT ;  /* 0x000000ff22227812 */ /* 0x000fe400078ec0ff */
[----:B------:R-:W-:Y:S02]  /*15670*/  PRMT R33, R32, 0x7054, R33 ;  /* 0x0000705420217816 */ /* 0x000fe40000000021 */
[----:B------:R-:W-:Y:S02]  /*15680*/  SHF.R.U32.HI R32, RZ, 0x10, R42 ;  /* 0x00000010ff207819 */ /* 0x000fe4000001162a */
[----:B------:R-:W-:-:S02]  /*15690*/  LOP3.LUT R30, R30, 0xff, RZ, 0xc0, !PT ;  /* 0x000000ff1e1e7812 */ /* 0x000fc400078ec0ff */
[----:B------:R-:W-:Y:S02]  /*156a0*/  PRMT R35, R34, 0x7054, R35 ;  /* 0x0000705422237816 */ /* 0x000fe40000000023 */
[----:B------:R-:W-:Y:S02]  /*156b0*/  SHF.R.U32.HI R34, RZ, 0x10, R43 ;  /* 0x00000010ff227819 */ /* 0x000fe4000001162b */
[----:B------:R-:W-:Y:S02]  /*156c0*/  LOP3.LUT R32, R32, 0xff, RZ, 0xc0, !PT ;  /* 0x000000ff20207812 */ /* 0x000fe400078ec0ff */
[----:B------:R-:W-:Y:S02]  /*156d0*/  LOP3.LUT R34, R34, 0xff, RZ, 0xc0, !PT ;  /* 0x000000ff22227812 */ /* 0x000fe400078ec0ff */
[----:B------:R-:W-:Y:S02]  /*156e0*/  LOP3.LUT R44, R31, 0xff000000, R21, 0xf8, !PT ;  /* 0xff0000001f2c7812 */ /* 0x000fe400078ef815 */
[----:B---3--:R-:W-:-:S02]  /*156f0*/  IADD3 R3, R3, R26, R28 ;  /* 0x0000001a03037210 */ /* 0x008fc40007ffe01c */
[----:B------:R-:W-:Y:S02]  /*15700*/  SHF.R.U32.HI R26, RZ, 0x8, R42 ;  /* 0x00000008ff1a7819 */ /* 0x000fe4000001162a */
[----:B------:R-:W-:Y:S01]  /*15710*/  IADD3 R3, R18, R3, RZ ;  /* 0x0000000312037210 */ /* 0x000fe20007ffe0ff */
[----:B----4-:R-:W0:Y:S01]  /*15720*/  LDS.128 R4, [R60+0x20400] ;  /* 0x020400003c047984 */ /* 0x010e220000000c00 */
[----:B------:R-:W-:Y:S02]  /*15730*/  LOP3.LUT R26, R26, 0xff, RZ, 0xc0, !PT ;  /* 0x000000ff1a1a7812 */ /* 0x000fe400078ec0ff */
[----:B------:R-:W-:Y:S02]  /*15740*/  SHF.R.U32.HI R28, RZ, 0x8, R43 ;  /* 0x00000008ff1c7819 */ /* 0x000fe4000001162b */
[----:B------:R-:W-:Y:S02]  /*15750*/  PRMT R51, R26, 0x7604, R27 ;  /* 0x000076041a337816 */ /* 0x000fe4000000001b */
[----:B------:R-:W1:Y:S01]  /*15760*/  LDS.128 R24, [R3+0x20400] ;  /* 0x0204000003187984 */ /* 0x000e620000000c00 */
[----:B------:R-:W-:-:S02]  /*15770*/  LOP3.LUT R28, R28, 0xff, RZ, 0xc0, !PT ;  /* 0x000000ff1c1c7812 */ /* 0x000fc400078ec0ff */
[----:B------:R-:W-:Y:S02]  /*15780*/  PRMT R51, R32, 0x7054, R51 ;  /* 0x0000705420337816 */ /* 0x000fe40000000033 */
[----:B------:R-:W-:Y:S02]  /*15790*/  PRMT R53, R28, 0x7604, R49 ;  /* 0x000076041c357816 */ /* 0x000fe40000000031 */
[----:B------:R-:W-:Y:S02]  /*157a0*/  SHF.R.U32.HI R28, RZ, 0x10, R20 ;  /* 0x00000010ff1c7819 */ /* 0x000fe40000011614 */
[----:B------:R-:W-:Y:S02]  /*157b0*/  PRMT R49, R30, 0x7054, R47 ;  /* 0x000070541e317816 */ /* 0x000fe4000000002f */
[----:B------:R-:W-:Y:S02]  /*157c0*/  LOP3.LUT R28, R28, 0xff, RZ, 0xc0, !PT ;  /* 0x000000ff1c1c7812 */ /* 0x000fe400078ec0ff */
[----:B------:R-:W-:-:S02]  /*157d0*/  LOP3.LUT R49, R49, 0xff000000, R41, 0xf8, !PT ;  /* 0xff00000031317812 */ /* 0x000fc400078ef829 */
[----:B------:R-:W-:Y:S02]  /*157e0*/  PRMT R29, R28, 0x7054, R29 ;  /* 0x000070541c1d7816 */ /* 0x000fe4000000001d */
[----:B------:R-:W-:Y:S02]  /*157f0*/  SHF.R.U32.HI R28, RZ, 0x10, R40 ;  /* 0x00000010ff1c7819 */ /* 0x000fe40000011628 */
[----:B------:R-:W-:Y:S02]  /*15800*/  PRMT R53, R34, 0x7054, R53 ;  /* 0x0000705422357816 */ /* 0x000fe40000000035 */
[----:B------:R-:W-:Y:S02]  /*15810*/  LOP3.LUT R28, R28, 0xff, RZ, 0xc0, !PT ;  /* 0x000000ff1c1c7812 */ /* 0x000fe400078ec0ff */
[----:B------:R-:W-:Y:S02]  /*15820*/  LOP3.LUT R21, R51, 0xff000000, R42, 0xf8, !PT ;  /* 0xff00000033157812 */ /* 0x000fe400078ef82a */
[----:B------:R-:W-:-:S02]  /*15830*/  PRMT R45, R28, 0x7054, R45 ;  /* 0x000070541c2d7816 */ /* 0x000fc4000000002d */
[----:B------:R-:W-:Y:S02]  /*15840*/  F2FP.F16.E4M3.UNPACK_B R51, R49 ;  /* 0x00000031ff33723e */ /* 0x000fe400020006ff */
[----:B------:R-:W-:Y:S02]  /*15850*/  LOP3.LUT R28, R29, 0xff000000, R20, 0xf8, !PT ;  /* 0xff0000001d1c7812 */ /* 0x000fe400078ef814 */
[----:B------:R-:W-:Y:S01]  /*15860*/  LOP3.LUT R20, R33, 0xff000000, R38, 0xf8, !PT ;  /* 0xff00000021147812 */ /* 0x000fe200078ef826 */
[--C-:B------:R-:W-:Y:S01]  /*15870*/  HADD2.F32 R52, -RZ, R51.reuse.H0_H0 ;  /* 0x20000033ff347230 */ /* 0x100fe20000004100 */
[----:B------:R-:W-:Y:S01]  /*15880*/  F2FP.F16.E4M3.UNPACK_B R38, R44 ;  /* 0x0000002cff26723e */ /* 0x000fe200020006ff */
[----:B------:R-:W-:Y:S01]  /*15890*/  HADD2.F32 R51, -RZ, R51.H1_H1 ;  /* 0x30000033ff337230 */ /* 0x000fe20000004100 */
[-C--:B0-----:R-:W-:Y:S02]  /*158a0*/  F2FP.F16.E4M3.UNPACK_B R30, R5.reuse ;  /* 0x00000005ff1e723e */ /* 0x081fe400020006ff */
[----:B------:R-:W-:Y:S01]  /*158b0*/  F2FP.F16.E4M3.UNPACK_B R33, R5.H1 ;  /* 0x00000005ff21723e */ /* 0x000fe200030006ff */
[----:B------:R-:W-:Y:S01]  /*158c0*/  HADD2.F32 R50, -RZ, R38.H0_H0 ;  /* 0x20000026ff327230 */ /* 0x000fe20000004100 */
[----:B------:R-:W-:Y:S01]  /*158d0*/  LOP3.LUT R47, R35, 0xff000000, R39, 0xf8, !PT ;  /* 0xff000000232f7812 */ /* 0x000fe200078ef827 */
[--C-:B------:R-:W-:Y:S01]  /*158e0*/  HADD2.F32 R31, -RZ, R30.reuse.H0_H0 ;  /* 0x2000001eff1f7230 */ /* 0x100fe20000004100 */
[----:B-1----:R-:W-:Y:S01]  /*158f0*/  F2FP.F16.E4M3.UNPACK_B R34, R25 ;  /* 0x00000019ff22723e */ /* 0x002fe200020006ff */
[----:B------:R-:W-:Y:S01]  /*15900*/  HADD2.F32 R30, -RZ, R30.H1_H1 ;  /* 0x3000001eff1e7230 */ /* 0x000fe20000004100 */
[----:B------:R-:W-:-:S02]  /*15910*/  LOP3.LUT R32, R45, 0xff000000, R40, 0xf8, !PT ;  /* 0xff0000002d207812 */ /* 0x000fc400078ef828 */
[-C--:B------:R-:W-:Y:S01]  /*15920*/  F2FP.F16.E4M3.UNPACK_B R39, R24.reuse ;  /* 0x00000018ff27723e */ /* 0x080fe200020006ff */
[--C-:B------:R-:W-:Y:S01]  /*15930*/  HADD2.F32 R5, -RZ, R34.reuse.H0_H0 ;  /* 0x20000022ff057230 */ /* 0x100fe20000004100 */
[----:B------:R-:W-:Y:S01]  /*15940*/  F2FP.F16.E4M3.UNPACK_B R45, R24.H1 ;  /* 0x00000018ff2d723e */ /* 0x000fe200030006ff */
[----:B------:R-:W-:Y:S01]  /*15950*/  HADD2.F32 R34, -RZ, R34.H1_H1 ;  /* 0x30000022ff227230 */ /* 0x000fe20000004100 */
[----:B------:R-:W-:Y:S02]  /*15960*/  F2FP.F16.E4M3.UNPACK_B R35, R25.H1 ;  /* 0x00000019ff23723e */ /* 0x000fe400030006ff */
[C---:B------:R-:W-:Y:S01]  /*15970*/  FMUL.FTZ R24, R5.reuse, R52 ;  /* 0x0000003405187220 */ /* 0x040fe20000410000 */
[----:B------:R-:W-:Y:S01]  /*15980*/  F2FP.F16.E4M3.UNPACK_B R49, R49.H1 ;  /* 0x00000031ff31723e */ /* 0x000fe200030006ff */
[----:B------:R-:W-:Y:S01]  /*15990*/  FMUL.FTZ R25, R5, R50 ;  /* 0x0000003205197220 */ /* 0x000fe20000410000 */
[----:B------:R-:W-:Y:S01]  /*159a0*/  F2FP.F16.E4M3.UNPACK_B R44, R44.H1 ;  /* 0x0000002cff2c723e */ /* 0x000fe200030006ff */
[----:B------:R-:W-:Y:S01]  /*159b0*/  FFMA.FTZ R5, R31, R50, -R24 ;  /* 0x000000321f057223 */ /* 0x000fe20000010818 */
[----:B------:R-:W-:Y:S01]  /*159c0*/  LOP3.LUT R53, R53, 0xff000000, R43, 0xf8, !PT ;  /* 0xff00000035357812 */ /* 0x000fe200078ef82b */
[----:B------:R-:W-:-:S02]  /*159d0*/  HADD2.F32 R43, -RZ, R38.H1_H1 ;  /* 0x30000026ff2b7230 */ /* 0x000fc40000004100 */
[C---:B------:R-:W-:Y:S01]  /*159e0*/  FMUL.FTZ R55, R34.reuse, R51 ;  /* 0x0000003322377220 */ /* 0x040fe20000410000 */
[----:B------:R-:W-:Y:S02]  /*159f0*/  HADD2.F32 R50, -RZ, R49.H0_H0 ;  /* 0x20000031ff327230 */ /* 0x000fe40000004100 */
[----:B------:R-:W-:Y:S01]  /*15a00*/  FFMA.FTZ R25, R31, R52, R25 ;  /* 0x000000341f197223 */ /* 0x000fe20000010019 */
[----:B------:R-:W-:Y:S02]  /*15a10*/  HADD2.F32 R24, -RZ, R35.H0_H0 ;  /* 0x20000023ff187230 */ /* 0x000fe40000004100 */
[----:B------:R-:W-:Y:S01]  /*15a20*/  FMUL.FTZ R34, R34, R43 ;  /* 0x0000002b22227220 */ /* 0x000fe20000410000 */
[--C-:B------:R-:W-:Y:S01]  /*15a30*/  HADD2.F32 R38, -RZ, R44.reuse.H0_H0 ;  /* 0x2000002cff267230 */ /* 0x100fe20000004100 */
[-C--:B------:R-:W-:Y:S01]  /*15a40*/  F2FP.F16.E4M3.UNPACK_B R41, R7.reuse ;  /* 0x00000007ff29723e */ /* 0x080fe200020006ff */
[----:B------:R-:W-:Y:S01]  /*15a50*/  HADD2.F32 R31, -RZ, R33.H0_H0 ;  /* 0x20000021ff1f7230 */ /* 0x000fe20000004100 */
[----:B------:R-:W-:Y:S01]  /*15a60*/  F2FP.F16.E4M3.UNPACK_B R46, R7.H1 ;  /* 0x00000007ff2e723e */ /* 0x000fe200030006ff */
[C---:B------:R-:W-:Y:S01]  /*15a70*/  FMUL.FTZ R52, R24.reuse, R50 ;  /* 0x0000003218347220 */ /* 0x040fe20000410000 */
[----:B------:R-:W-:Y:S01]  /*15a80*/  F2FP.F16.E4M3.UNPACK_B R29, R4 ;  /* 0x00000004ff1d723e */ /* 0x000fe200020006ff */
[----:B------:R-:W-:Y:S01]  /*15a90*/  FMUL.FTZ R57, R24, R38 ;  /* 0x0000002618397220 */ /* 0x000fe20000410000 */
[----:B------:R-:W-:Y:S01]  /*15aa0*/  F2FP.F16.E4M3.UNPACK_B R40, R4.H1 ;  /* 0x00000004ff28723e */ /* 0x000fe200030006ff */
[----:B------:R-:W-:Y:S01]  /*15ab0*/  FFMA.FTZ R24, R30, R51, R34 ;  /* 0x000000331e187223 */ /* 0x000fe20000010022 */
[-C--:B------:R-:W-:Y:S01]  /*15ac0*/  F2FP.F16.E4M3.UNPACK_B R4, R6.reuse ;  /* 0x00000006ff04723e */ /* 0x080fe200020006ff */
[----:B------:R-:W-:Y:S01]  /*15ad0*/  HADD2.F32 R35, -RZ, R35.H1_H1 ;  /* 0x30000023ff237230 */ /* 0x000fe20000004100 */
[----:B------:R-:W-:Y:S01]  /*15ae0*/  F2FP.F16.E4M3.UNPACK_B R7, R6.H1 ;  /* 0x00000006ff07723e */ /* 0x000fe200030006ff */
[----:B------:R-:W-:Y:S01]  /*15af0*/  HADD2.F32 R44, -RZ, R44.H1_H1 ;  /* 0x3000002cff2c7230 */ /* 0x000fe20000004100 */
[-C--:B------:R-:W-:Y:S01]  /*15b00*/  F2FP.F16.E4M3.UNPACK_B R42, R27.reuse ;  /* 0x0000001bff2a723e */ /* 0x080fe200020006ff */
[--C-:B------:R-:W-:Y:S01]  /*15b10*/  HADD2.F32 R34, -RZ, R41.reuse.H0_H0 ;  /* 0x20000029ff227230 */ /* 0x100fe20000004100 */
[----:B------:R-:W-:Y:S01]  /*15b20*/  F2FP.F16.E4M3.UNPACK_B R48, R27.H1 ;  /* 0x0000001bff30723e */ /* 0x000fe200030006ff */
[----:B------:R-:W-:Y:S01]  /*15b30*/  HADD2.F32 R41, -RZ, R41.H1_H1 ;  /* 0x30000029ff297230 */ /* 0x000fe20000004100 */
[----:B------:R-:W-:-:S02]  /*15b40*/  F2FP.F16.E4M3.UNPACK_B R6, R26 ;  /* 0x0000001aff06723e */ /* 0x000fc400020006ff */
[----:B------:R-:W-:Y:S01]  /*15b50*/  F2FP.F16.E4M3.UNPACK_B R27, R26.H1 ;  /* 0x0000001aff1b723e */ /* 0x000fe200030006ff */
[----:B------:R-:W-:Y:S01]  /*15b60*/  FFMA.FTZ R26, R30, R43, -R55 ;  /* 0x0000002b1e1a7223 */ /* 0x000fe20000010837 */
[----:B------:R-:W-:Y:S01]  /*15b70*/  F2FP.F16.E4M3.UNPACK_B R51, R53 ;  /* 0x00000035ff33723e */ /* 0x000fe200020006ff */
[C---:B------:R-:W-:Y:S01]  /*15b80*/  FFMA.FTZ R30, R31.reuse, R38, -R52 ;  /* 0x000000261f1e7223 */ /* 0x040fe20000010834 */
[----:B------:R-:W-:Y:S01]  /*15b90*/  F2FP.F16.E4M3.UNPACK_B R43, R47 ;  /* 0x0000002fff2b723e */ /* 0x000fe200020006ff */
[----:B------:R-:W-:Y:S01]  /*15ba0*/  FFMA.FTZ R31, R31, R50, R57 ;  /* 0x000000321f1f7223 */ /* 0x000fe20000010039 */
[----:B------:R-:W-:Y:S01]  /*15bb0*/  HADD2.F32 R50, -RZ, R49.H1_H1 ;  /* 0x30000031ff327230 */ /* 0x000fe20000004100 */
[----:B------:R-:W-:Y:S01]  /*15bc0*/  F2FP.F16.E4M3.UNPACK_B R54, R53.H1 ;  /* 0x00000035ff36723e */ /* 0x000fe200030006ff */
[----:B------:R-:W-:Y:S01]  /*15bd0*/  HADD2.F32 R38, -RZ, R33.H1_H1 ;  /* 0x30000021ff267230 */ /* 0x000fe20000004100 */
[----:B------:R-:W-:Y:S01]  /*15be0*/  F2FP.F16.E4M3.UNPACK_B R47, R47.H1 ;  /* 0x0000002fff2f723e */ /* 0x000fe200030006ff */
[----:B------:R-:W-:-:S02]  /*15bf0*/  HADD2.F32 R52, -RZ, R51.H0_H0 ;  /* 0x20000033ff347230 */ /* 0x000fc40000004100 */
[C---:B------:R-:W-:Y:S01]  /*15c00*/  FMUL.FTZ R55, R35.reuse, R50 ;  /* 0x0000003223377220 */ /* 0x040fe20000410000 */
[--C-:B------:R-:W-:Y:S02]  /*15c10*/  HADD2.F32 R33, -RZ, R42.reuse.H0_H0 ;  /* 0x2000002aff217230 */ /* 0x100fe40000004100 */
[----:B------:R-:W-:Y:S01]  /*15c20*/  FMUL.FTZ R35, R35, R44 ;  /* 0x0000002c23237220 */ /* 0x000fe20000410000 */
[----:B------:R-:W-:Y:S02]  /*15c30*/  HADD2.F32 R49, -RZ, R43.H0_H0 ;  /* 0x2000002bff317230 */ /* 0x000fe40000004100 */
[----:B------:R-:W-:Y:S02]  /*15c40*/  HADD2.F32 R51, -RZ, R51.H1_H1 ;  /* 0x30000033ff337230 */ /* 0x000fe40000004100 */
[C---:B------:R-:W-:Y:S01]  /*15c50*/  FMUL.FTZ R57, R33.reuse, R52 ;  /* 0x0000003421397220 */ /* 0x040fe20000410000 */
[----:B------:R-:W-:Y:S02]  /*15c60*/  HADD2.F32 R42, -RZ, R42.H1_H1 ;  /* 0x3000002aff2a7230 */ /* 0x000fe40000004100 */
[-C--:B------:R-:W-:Y:S01]  /*15c70*/  FMUL.FTZ R59, R33, R49.reuse ;  /* 0x00000031213b7220 */ /* 0x080fe20000410000 */
[C---:B------:R-:W-:Y:S01]  /*15c80*/  FFMA.FTZ R33, R38.reuse, R44, -R55 ;  /* 0x0000002c26217223 */ /* 0x040fe20000010837 */
[----:B------:R-:W-:Y:S01]  /*15c90*/  FFMA.FTZ R38, R38, R50, R35 ;  /* 0x0000003226267223 */ /* 0x000fe20000010023 */
[C---:B------:R-:W-:Y:S01]  /*15ca0*/  FFMA.FTZ R35, R34.reuse, R49, -R57 ;  /* 0x0000003122237223 */ /* 0x040fe20000010839 */
[----:B------:R-:W-:Y:S01]  /*15cb0*/  FFMA.FTZ R34, R34, R52, R59 ;  /* 0x0000003422227223 */ /* 0x000fe2000001003b */
[----:B------:R-:W-:-:S02]  /*15cc0*/  HADD2.F32 R49, -RZ, R43.H1_H1 ;  /* 0x3000002bff317230 */ /* 0x000fc40000004100 */
[C---:B------:R-:W-:Y:S01]  /*15cd0*/  FMUL.FTZ R56, R42.reuse, R51 ;  /* 0x000000332a387220 */ /* 0x040fe20000410000 */
[----:B------:R-:W-:Y:S01]  /*15ce0*/  HADD2.F32 R52, -RZ, R54.H0_H0 ;  /* 0x20000036ff347230 */ /* 0x000fe20000004100 */
[----:B------:R-:W-:Y:S01]  /*15cf0*/  F2FP.SATFINITE.E4M3.F32.PACK_AB_MERGE_C R30, R33, R30, RZ ;  /* 0x0000001e211e723e */ /* 0x000fe200048070ff */
[----:B------:R-:W-:Y:S02]  /*15d00*/  HADD2.F32 R43, -RZ, R48.H0_H0 ;  /* 0x20000030ff2b7230 */ /* 0x000fe40000004100 */
[-C--:B------:R-:W-:Y:S01]  /*15d10*/  FMUL.FTZ R58, R42, R49.reuse ;  /* 0x000000312a3a7220 */ /* 0x080fe20000410000 */
[----:B------:R-:W-:Y:S02]  /*15d20*/  HADD2.F32 R50, -RZ, R47.H0_H0 ;  /* 0x2000002fff327230 */ /* 0x000fe40000004100 */
[----:B------:R-:W-:Y:S01]  /*15d30*/  FFMA.FTZ R42, R41, R49, -R56 ;  /* 0x00000031292a7223 */ /* 0x000fe20000010838 */
[----:B------:R-:W-:Y:S02]  /*15d40*/  HADD2.F32 R44, -RZ, R46.H0_H0 ;  /* 0x2000002eff2c7230 */ /* 0x000fe40000004100 */
[----:B------:R-:W-:Y:S01]  /*15d50*/  FMUL.FTZ R53, R43, R52 ;  /* 0x000000342b357220 */ /* 0x000fe20000410000 */
[----:B------:R-:W-:-:S02]  /*15d60*/  HADD2.F32 R54, -RZ, R54.H1_H1 ;  /* 0x30000036ff367230 */ /* 0x000fc40000004100 */
[-C--:B------:R-:W-:Y:S01]  /*15d70*/  FMUL.FTZ R55, R43, R50.reuse ;  /* 0x000000322b377220 */ /* 0x080fe20000410000 */
[----:B------:R-:W-:Y:S02]  /*15d80*/  HADD2.F32 R49, -RZ, R48.H1_H1 ;  /* 0x30000030ff317230 */ /* 0x000fe40000004100 */
[C---:B------:R-:W-:Y:S01]  /*15d90*/  FFMA.FTZ R43, R44.reuse, R50, -R53 ;  /* 0x000000322c2b7223 */ /* 0x040fe20000010835 */
[----:B------:R-:W-:Y:S01]  /*15da0*/  F2FP.F16.E4M3.UNPACK_B R53, R32.H1 ;  /* 0x00000020ff35723e */ /* 0x000fe200030006ff */
[----:B------:R-:W-:Y:S01]  /*15db0*/  FFMA.FTZ R44, R44, R52, R55 ;  /* 0x000000342c2c7223 */ /* 0x000fe20000010037 */
[----:B------:R-:W-:Y:S01]  /*15dc0*/  F2FP.F16.E4M3.UNPACK_B R50, R28.H1 ;  /* 0x0000001cff32723e */ /* 0x000fe200030006ff */
[----:B------:R-:W-:Y:S02]  /*15dd0*/  HADD2.F32 R52, -RZ, R47.H1_H1 ;  /* 0x3000002fff347230 */ /* 0x000fe40000004100 */
[----:B------:R-:W-:Y:S01]  /*15de0*/  FFMA.FTZ R41, R41, R51, R58 ;  /* 0x0000003329297223 */ /* 0x000fe2000001003a */
[----:B------:R-:W-:-:S02]  /*15df0*/  HADD2.F32 R55, -RZ, R53.H0_H0 ;  /* 0x20000035ff377230 */ /* 0x000fc40000004100 */
[C---:B------:R-:W-:Y:S01]  /*15e00*/  FMUL.FTZ R56, R49.reuse, R54 ;  /* 0x0000003631387220 */ /* 0x040fe20000410000 */
[----:B------:R-:W-:Y:S02]  /*15e10*/  HADD2.F32 R48, -RZ, R45.H0_H0 ;  /* 0x2000002dff307230 */ /* 0x000fe40000004100 */
[----:B------:R-:W-:Y:S01]  /*15e20*/  FMUL.FTZ R57, R49, R52 ;  /* 0x0000003431397220 */ /* 0x000fe20000410000 */
[----:B------:R-:W-:Y:S01]  /*15e30*/  HADD2.F32 R51, -RZ, R50.H0_H0 ;  /* 0x20000032ff337230 */ /* 0x000fe20000004100 */
[----:B------:R-:W-:Y:S01]  /*15e40*/  F2FP.SATFINITE.E4M3.F32.PACK_AB_MERGE_C R31, R38, R31, RZ ;  /* 0x0000001f261f723e */ /* 0x000fe200048070ff */
        /* <DEDUP_REMOVED lines=8> */
[----:B------:R-:W-:Y:S01]  /*15ed0*/  FFMA.FTZ R55, R46, R55, R48 ;  /* 0x000000372e377223 */ /* 0x000fe20000010030 */
[----:B------:R-:W-:Y:S01]  /*15ee0*/  HADD2.F32 R45, -RZ, R45.H1_H1 ;  /* 0x3000002dff2d7230 */ /* 0x000fe20000004100 */
[----:B------:R-:W-:Y:S01]  /*15ef0*/  F2FP.F16.E4M3.UNPACK_B R47, R32 ;  /* 0x00000020ff2f723e */ /* 0x000fe200020006ff */
[----:B------:R-:W-:Y:S01]  /*15f00*/  HADD2.F32 R50, -RZ, R50.H1_H1 ;  /* 0x30000032ff327230 */ /* 0x000fe20000004100 */
[----:B------:R-:W-:Y:S01]  /*15f10*/  F2FP.F16.E4M3.UNPACK_B R46, R28 ;  /* 0x0000001cff2e723e */ /* 0x000fe200020006ff */
[----:B------:R-:W-:Y:S02]  /*15f20*/  HADD2.F32 R40, -RZ, R40.H1_H1 ;  /* 0x30000028ff287230 */ /* 0x000fe40000004100 */
[----:B------:R-:W-:Y:S01]  /*15f30*/  FMUL.FTZ R51, R45, R53 ;  /* 0x000000352d337220 */ /* 0x000fe20000410000 */
[----:B------:R-:W-:-:S02]  /*15f40*/  HADD2.F32 R49, -RZ, R47.H0_H0 ;  /* 0x2000002fff317230 */ /* 0x000fc40000004100 */
[-C--:B------:R-:W-:Y:S01]  /*15f50*/  FMUL.FTZ R28, R45, R50.reuse ;  /* 0x000000322d1c7220 */ /* 0x080fe20000410000 */
[----:B------:R-:W-:Y:S02]  /*15f60*/  HADD2.F32 R32, -RZ, R39.H0_H0 ;  /* 0x20000027ff207230 */ /* 0x000fe40000004100 */
[C---:B------:R-:W-:Y:S01]  /*15f70*/  FFMA.FTZ R57, R40.reuse, R50, -R51 ;  /* 0x0000003228397223 */ /* 0x040fe20000010833 */
[----:B------:R-:W-:Y:S02]  /*15f80*/  HADD2.F32 R45, -RZ, R46.H0_H0 ;  /* 0x2000002eff2d7230 */ /* 0x000fe40000004100 */
[----:B------:R-:W-:Y:S01]  /*15f90*/  FFMA.FTZ R54, R40, R53, R28 ;  /* 0x0000003528367223 */ /* 0x000fe2000001001c */
[----:B------:R-:W-:Y:S02]  /*15fa0*/  HADD2.F32 R28, -RZ, R29.H0_H0 ;  /* 0x2000001dff1c7230 */ /* 0x000fe40000004100 */
[----:B------:R-:W-:Y:S01]  /*15fb0*/  FMUL.FTZ R51, R32, R49 ;  /* 0x0000003120337220 */ /* 0x000fe20000410000 */
[----:B------:R-:W-:-:S02]  /*15fc0*/  HADD2.F32 R40, -RZ, R47.H1_H1 ;  /* 0x3000002fff287230 */ /* 0x000fc40000004100 */
[-C--:B------:R-:W-:Y:S01]  /*15fd0*/  FMUL.FTZ R47, R32, R45.reuse ;  /* 0x0000002d202f7220 */ /* 0x080fe20000410000 */
[----:B------:R-:W-:Y:S02]  /*15fe0*/  HADD2.F32 R39, -RZ, R39.H1_H1 ;  /* 0x30000027ff277230 */ /* 0x000fe40000004100 */
[C---:B------:R-:W-:Y:S01]  /*15ff0*/  FFMA.FTZ R51, R28.reuse, R45, -R51 ;  /* 0x0000002d1c337223 */ /* 0x040fe20000010833 */
[----:B------:R-:W-:Y:S02]  /*16000*/  HADD2.F32 R46, -RZ, R46.H1_H1 ;  /* 0x3000002eff2e7230 */ /* 0x000fe40000004100 */
[----:B------:R-:W-:Y:S01]  /*16010*/  FFMA.FTZ R47, R28, R49, R47 ;  /* 0x000000311c2f7223 */ /* 0x000fe2000001002f */
[----:B------:R-:W-:Y:S01]  /*16020*/  HADD2.F32 R29, -RZ, R29.H1_H1 ;  /* 0x3000001dff1d7230 */ /* 0x000fe20000004100 */
[----:B------:R-:W-:Y:S01]  /*16030*/  F2FP.F16.E4M3.UNPACK_B R45, R21.H1 ;  /* 0x00000015ff2d723e */ /* 0x000fe200030006ff */
[C---:B------:R-:W-:Y:S01]  /*16040*/  FMUL.FTZ R32, R39.reuse, R40 ;  /* 0x0000002827207220 */ /* 0x040fe20000410000 */
[----:B------:R-:W-:Y:S01]  /*16050*/  F2FP.F16.E4M3.UNPACK_B R28, R20.H1 ;  /* 0x00000014ff1c723e */ /* 0x000fe200030006ff */
[----:B------:R-:W-:Y:S01]  /*16060*/  FMUL.FTZ R49, R39, R46 ;  /* 0x0000002e27317220 */ /* 0x000fe20000410000 */
[----:B------:R-:W-:Y:S01]  /*16070*/  F2FP.F16.E4M3.UNPACK_B R20, R20 ;  /* 0x00000014ff14723e */ /* 0x000fe200020006ff */
[----:B------:R-:W-:Y:S01]  /*16080*/  FFMA.FTZ R48, R29, R46, -R32 ;  /* 0x0000002e1d307223 */ /* 0x000fe20000010820 */
[----:B------:R-:W-:-:S02]  /*16090*/  HADD2.F32 R39, -RZ, R45.H0_H0 ;  /* 0x2000002dff277230 */ /* 0x000fc40000004100 */
[----:B------:R-:W-:Y:S01]  /*160a0*/  FFMA.FTZ R50, R29, R40, R49 ;  /* 0x000000281d327223 */ /* 0x000fe20000010031 */
[----:B------:R-:W-:Y:S01]  /*160b0*/  HADD2.F32 R32, -RZ, R27.H0_H0 ;  /* 0x2000001bff207230 */ /* 0x000fe20000004100 */
[----:B------:R-:W-:Y:S01]  /*160c0*/  F2FP.SATFINITE.E4M3.F32.PACK_AB_MERGE_C R54, R54, R55, RZ ;  /* 0x000000373636723e */ /* 0x000fe200048070ff */
[--C-:B------:R-:W-:Y:S01]  /*160d0*/  HADD2.F32 R29, -RZ, R28.reuse.H0_H0 ;  /* 0x2000001cff1d7230 */ /* 0x100fe20000004100 */
[----:B------:R-:W-:Y:S01]  /*160e0*/  F2FP.SATFINITE.E4M3.F32.PACK_AB_MERGE_C R5, R26, R5, R30 ;  /* 0x000000051a05723e */ /* 0x000fe2000480701e */
[----:B------:R-:W-:Y:S02]  /*160f0*/  HADD2.F32 R40, -RZ, R28.H1_H1 ;  /* 0x3000001cff287230 */ /* 0x000fe40000004100 */
[----:B------:R-:W-:Y:S01]  /*16100*/  FMUL.FTZ R49, R32, R39 ;  /* 0x0000002720317220 */ /* 0x000fe20000410000 */
[----:B------:R-:W-:Y:S01]  /*16110*/  HADD2.F32 R28, -RZ, R7.H0_H0 ;  /* 0x20000007ff1c7230 */ /* 0x000fe20000004100 */
[----:B------:R-:W-:Y:S01]  /*16120*/  F2FP.SATFINITE.E4M3.F32.PACK_AB_MERGE_C R25, R24, R25, R31 ;  /* 0x000000191819723e */ /* 0x000fe2000480701f */
[----:B------:R-:W-:-:S02]  /*16130*/  HADD2.F32 R46, -RZ, R45.H1_H1 ;  /* 0x3000002dff2e7230 */ /* 0x000fc40000004100 */
[-C--:B------:R-:W-:Y:S01]  /*16140*/  FMUL.FTZ R45, R32, R29.reuse ;  /* 0x0000001d202d7220 */ /* 0x080fe20000410000 */
        /* <DEDUP_REMOVED lines=12> */
[----:B------:R-:W-:Y:S01]  /*16210*/  HADD2.F32 R29, -RZ, R28.H0_H0 ;  /* 0x2000001cff1d7230 */ /* 0x000fe20000004100 */
[----:B------:R-:W-:Y:S01]  /*16220*/  F2FP.SATFINITE.E4M3.F32.PACK_AB_MERGE_C R49, R56, R49, RZ ;  /* 0x000000313831723e */ /* 0x000fe200048070ff */
[----:B------:R-:W-:Y:S01]  /*16230*/  HADD2.F32 R7, -RZ, R6.H0_H0 ;  /* 0x20000006ff077230 */ /* 0x000fe20000004100 */
        /* <DEDUP_REMOVED lines=23> */
.L_x_2629:
[----:B------:R-:W-:Y:S05]  /*163b0*/  BSYNC B1 ;  /* 0x0000000000017941 */ /* 0x000fea0003800000 */
.L_x_2628:
[----:B------:R-:W-:Y:S05]  /*163c0*/  @P0 BRA `(.L_x_2613) ;  /* 0x0000000c00fc0947 */ /* 0x000fea0003800000 */
[----:B-123--:R-:W2:Y:S04]  /*163d0*/  LDL R24, [R1+0x64] ;  /* 0x0000640001187983 */ /* 0x00eea80000100800 */
[----:B------:R-:W3:Y:S01]  /*163e0*/  LDL R49, [R1+0x19c] ;  /* 0x00019c0001317983 */ /* 0x000ee20000100800 */
[----:B0----5:R-:W-:Y:S01]  /*163f0*/  SHF.R.U32.HI R3, RZ, 0x8, R12 ;  /* 0x00000008ff037819 */ /* 0x021fe2000001160c */
[----:B------:R-:W-:Y:S01]  /*16400*/  VIADD R25, R19, 0x60 ;  /* 0x0000006013197836 */ /* 0x000fe20000000000 */
[----:B------:R-:W-:Y:S02]  /*16410*/  LEA.HI R37, R37, R0, RZ, 0x1c ;  /* 0x0000000025257211 */ /* 0x000fe400078fe0ff */
[----:B------:R-:W-:Y:S01]  /*16420*/  LOP3.LUT R0, R12, 0xff, RZ, 0xc0, !PT ;  /* 0x000000ff0c007812 */ /* 0x000fe200078ec0ff */
[----:B------:R-:W-:Y:S01]  /*16430*/  IMAD.SHL.U32 R25, R25, 0x80, RZ ;  /* 0x0000008019197824 */ /* 0x000fe200078e00ff */
[----:B------:R-:W-:-:S02]  /*16440*/  SHF.R.U32.HI R7, RZ, 0x8, R14 ;  /* 0x00000008ff077819 */ /* 0x000fc4000001160e */
[----:B------:R-:W-:Y:S02]  /*16450*/  LOP3.LUT R3, R3, 0xff, RZ, 0xc0, !PT ;  /* 0x000000ff03037812 */ /* 0x000fe400078ec0ff */
[----:B------:R-:W-:Y:S02]  /*16460*/  LOP3.LUT R6, R14, 0xff, RZ, 0xc0, !PT ;  /* 0x000000ff0e067812 */ /* 0x000fe400078ec0ff */
[----:B------:R-:W-:Y:S02]  /*16470*/  LOP3.LUT R7, R7, 0xff, RZ, 0xc0, !PT ;  /* 0x000000ff07077812 */ /* 0x000fe400078ec0ff */
[----:B------:R-:W-:Y:S02]  /*16480*/  PRMT R21, R3, 0x7604, R0 ;  /* 0x0000760403157816 */ /* 0x000fe40000000000 */
[----:B------:R-:W-:Y:S02]  /*16490*/  SHF.R.S32.HI R0, RZ, 0x1f, R37 ;  /* 0x0000001fff007819 */ /* 0x000fe40000011425 */
[----:B------:R-:W-:-:S02]  /*164a0*/  PRMT R29, R7, 0x7604, R6 ;  /* 0x00007604071d7816 */ /* 0x000fc40000000006 */
[----:B------:R-:W-:Y:S01]  /*164b0*/  LEA.HI R7, R0, R37, RZ, 0x3 ;  /* 0x0000002500077211 */ /* 0x000fe200078f18ff */
[----:B------:R-:W-:Y:S01]  /*164c0*/  IMAD.SHL.U32 R0, R37, 0x10, RZ ;  /* 0x0000001025007824 */ /* 0x000fe200078e00ff */
[----:B------:R-:W-:Y:S02]  /*164d0*/  LOP3.LUT R25, R25, 0x380, RZ, 0xc0, !PT ;  /* 0x0000038019197812 */ /* 0x000fe400078ec0ff */
[----:B------:R-:W-:Y:S01]  /*164e0*/  SHF.R.U32.HI R5, RZ, 0x8, R13 ;  /* 0x00000008ff057819 */ /* 0x000fe2000001160d */
[----:B------:R-:W-:Y:S01]  /*164f0*/  IMAD.SHL.U32 R7, R7, 0x800, RZ ;  /* 0x0000080007077824 */ /* 0x000fe200078e00ff */
[----:B------:R-:W-:Y:S01]  /*16500*/  LOP3.LUT R0, R25, 0x70, R0, 0xf8, !PT ;  /* 0x0000007019007812 */ /* 0x000fe200078ef800 */
[----:B------:R-:W-:Y:S01]  /*16510*/  VIADD R25, R19, 0x60 ;  /* 0x0000006013197836 */ /* 0x000fe20000000000 */
[----:B------:R-:W-:Y:S02]  /*16520*/  LOP3.LUT R4, R13, 0xff, RZ, 0xc0, !PT ;  /* 0x000000ff0d047812 */ /* 0x000fe400078ec0ff */
[----:B------:R-:W-:Y:S01]  /*16530*/  LOP3.LUT R5, R5, 0xff, RZ, 0xc0, !PT ;  /* 0x000000ff05057812 */ /* 0x000fe200078ec0ff */
[----:B------:R-:W-:Y:S01]  /*16540*/  IMAD.SHL.U32 R25, R25, 0x80, RZ ;  /* 0x0000008019197824 */ /* 0x000fe200078e00ff */
[----:B------:R-:W-:-:S02]  /*16550*/  LOP3.LUT R3, R15, 0xff, RZ, 0xc0, !PT ;  /* 0x000000ff0f037812 */ /* 0x000fc400078ec0ff */
[----:B------:R-:W-:Y:S02]  /*16560*/  PRMT R20, R5, 0x7604, R4 ;  /* 0x0000760405147816 */ /* 0x000fe40000000004 */
[----:B------:R-:W-:Y:S02]  /*16570*/  LOP3.LUT R25, R25, 0x380, RZ, 0xc0, !PT ;  /* 0x0000038019197812 */ /* 0x000fe400078ec0ff */
[----:B------:R-:W-:Y:S02]  /*16580*/  SHF.R.U32.HI R4, RZ, 0x8, R15 ;  /* 0x00000008ff047819 */ /* 0x000fe4000001160f */
[----:B------:R-:W-:Y:S02]  /*16590*/  SHF.R.U32.HI R25, RZ, 0x3, R25 ;  /* 0x00000003ff197819 */ /* 0x000fe40000011619 */
[----:B------:R-:W-:Y:S02]  /*165a0*/  LOP3.LUT R4, R4, 0xff, RZ, 0xc0, !PT ;  /* 0x000000ff04047812 */ /* 0x000fe400078ec0ff */
[----:B------:R-:W-:-:S02]  /*165b0*/  LOP3.LUT R0, R0, R25, RZ, 0x3c, !PT ;  /* 0x0000001900007212 */ /* 0x000fc400078e3cff */
[----:B------:R-:W-:Y:S02]  /*165c0*/  LOP3.LUT R25, R7, 0xffffc000, RZ, 0xc0, !PT ;  /* 0xffffc00007197812 */ /* 0x000fe400078ec0ff */
[----:B------:R-:W-:Y:S02]  /*165d0*/  PRMT R28, R4, 0x7604, R3 ;  /* 0x00007604041c7816 */ /* 0x000fe40000000003 */
[----:B------:R-:W-:Y:S02]  /*165e0*/  SHF.R.U32.HI R6, RZ, 0x8, R8 ;  /* 0x00000008ff067819 */ /* 0x000fe40000011608 */
[----:B------:R-:W-:Y:S02]  /*165f0*/  LOP3.LUT R5, R8, 0xff, RZ, 0xc0, !PT ;  /* 0x000000ff08057812 */ /* 0x000fe400078ec0ff */
[----:B------:R-:W-:Y:S02]  /*16600*/  LOP3.LUT R6, R6, 0xff, RZ, 0xc0, !PT ;  /* 0x000000ff06067812 */ /* 0x000fe400078ec0ff */
[----:B------:R-:W-:-:S02]  /*16610*/  SHF.R.U32.HI R32, RZ, 0x8, R10 ;  /* 0x00000008ff207819 */ /* 0x000fc4000001160a */
[----:B------:R-:W-:Y:S02]  /*16620*/  PRMT R33, R6, 0x7604, R5 ;  /* 0x0000760406217816 */ /* 0x000fe40000000005 */
[----:B------:R-:W-:Y:S02]  /*16630*/  SHF.R.U32.HI R35, RZ, 0x8, R11 ;  /* 0x00000008ff237819 */ /* 0x000fe4000001160b */
[----:B------:R-:W-:Y:S02]  /*16640*/  LOP3.LUT R30, R9, 0xff, RZ, 0xc0, !PT ;  /* 0x000000ff091e7812 */ /* 0x000fe400078ec0ff */
[----:B------:R-:W-:Y:S02]  /*16650*/  LOP3.LUT R31, R10, 0xff, RZ, 0xc0, !PT ;  /* 0x000000ff0a1f7812 */ /* 0x000fe400078ec0ff */
[----:B------:R-:W-:Y:S02]  /*16660*/  LOP3.LUT R32, R32, 0xff, RZ, 0xc0, !PT ;  /* 0x000000ff20207812 */ /* 0x000fe400078ec0ff */
[----:B------:R-:W-:-:S02]  /*16670*/  LOP3.LUT R34, R11, 0xff, RZ, 0xc0, !PT ;  /* 0x000000ff0b227812 */ /* 0x000fc400078ec0ff */
[----:B------:R-:W-:Y:S02]  /*16680*/  LOP3.LUT R35, R35, 0xff, RZ, 0xc0, !PT ;  /* 0x000000ff23237812 */ /* 0x000fe400078ec0ff */
[----:B------:R-:W-:Y:S02]  /*16690*/  PRMT R37, R32, 0x7604, R31 ;  /* 0x0000760420257816 */ /* 0x000fe4000000001f */
[----:B------:R-:W-:Y:S02]  /*166a0*/  PRMT R34, R35, 0x7604, R34 ;  /* 0x0000760423227816 */ /* 0x000fe40000000022 */
[----:B------:R-:W-:Y:S02]  /*166b0*/  SHF.R.U32.HI R31, RZ, 0x10, R15 ;  /* 0x00000010ff1f7819 */ /* 0x000fe4000001160f */
[----:B------:R-:W-:Y:S02]  /*166c0*/  SHF.R.U32.HI R35, RZ, 0x10, R9 ;  /* 0x00000010ff237819 */ /* 0x000fe40000011609 */
[----:B------:R-:W-:Y:S01]  /*166d0*/  SHF.R.U32.HI R39, RZ, 0x10, R11 ;  /* 0x00000010ff277819 */ /* 0x000fe2000001160b */
[----:B------:R-:W-:Y:S01]  /*166e0*/  IMAD.U32 R31, R31, 0x10000, RZ ;  /* 0x000100001f1f7824 */ /* 0x000fe200078e00ff */
[----:B------:R-:W-:Y:S01]  /*166f0*/  LOP3.LUT R29, R29, 0xff0000, R14, 0xf8, !PT ;  /* 0x00ff00001d1d7812 */ /* 0x000fe200078ef80e */
[----:B------:R-:W-:Y:S01]  /*16700*/  IMAD.U32 R35, R35, 0x10000, RZ ;  /* 0x0001000023237824 */ /* 0x000fe200078e00ff */
[----:B------:R-:W-:Y:S01]  /*16710*/  LOP3.LUT R33, R33, 0xff0000, R8, 0xf8, !PT ;  /* 0x00ff000021217812 */ /* 0x000fe200078ef808 */
[----:B------:R-:W-:Y:S01]  /*16720*/  IMAD.U32 R39, R39, 0x10000, RZ ;  /* 0x0001000027277824 */ /* 0x000fe200078e00ff */
[----:B------:R-:W-:-:S02]  /*16730*/  LOP3.LUT R31, R28, 0xff0000, R31, 0xf8, !PT ;  /* 0x00ff00001c1f7812 */ /* 0x000fc400078ef81f */
[--C-:B------:R-:W-:Y:S02]  /*16740*/  LOP3.LUT R21, R21, 0xff0000, R12.reuse, 0xf8, !PT ;  /* 0x00ff000015157812 */ /* 0x100fe400078ef80c */
[----:B------:R-:W-:Y:S02]  /*16750*/  LOP3.LUT R39, R34, 0xff0000, R39, 0xf8, !PT ;  /* 0x00ff000022277812 */ /* 0x000fe400078ef827 */
[----:B------:R-:W-:Y:S02]  /*16760*/  LOP3.LUT R12, R21, 0xff000000, R12, 0xf8, !PT ;  /* 0xff000000150c7812 */ /* 0x000fe400078ef80c */
[----:B------:R-:W-:Y:S02]  /*16770*/  LOP3.LUT R42, R39, 0xff000000, R11, 0xf8, !PT ;  /* 0xff000000272a7812 */ /* 0x000fe400078ef80b */
[----:B--2---:R-:W-:Y:S02]  /*16780*/  IADD3 R3, R0, R25, R24 ;  /* 0x0000001900037210 */ /* 0x004fe40007ffe018 */
[----:B------:R-:W-:Y:S01]  /*16790*/  SHF.R.U32.HI R24, RZ, 0x8, R9 ;  /* 0x00000008ff187819 */ /* 0x000fe20000011609 */
[----:B---3--:R-:W0:Y:S02]  /*167a0*/  LDS.128 R4, [R49+0x20400] ;  /* 0x0204000031047984 */ /* 0x008e240000000c00 */
[----:B------:R-:W-:Y:S01]  /*167b0*/  IMAD.IADD R0, R18, 0x1, R3 ;  /* 0x0000000112007824 */ /* 0x000fe200078e0203 */
[----:B------:R-:W-:-:S04]  /*167c0*/  LOP3.LUT R3, R24, 0xff, RZ, 0xc0, !PT ;  /* 0x000000ff18037812 */ /* 0x000fc800078ec0ff */
[----:B------:R-:W1:Y:S01]  /*167d0*/  LDS.128 R24, [R0+0x20400] ;  /* 0x0204000000187984 */ /* 0x000e620000000c00 */
[----:B------:R-:W-:Y:S02]  /*167e0*/  PRMT R30, R3, 0x7604, R30 ;  /* 0x00007604031e7816 */ /* 0x000fe4000000001e */
[----:B------:R-:W-:Y:S02]  /*167f0*/  SHF.R.U32.HI R3, RZ, 0x10, R13 ;  /* 0x00000010ff037819 */ /* 0x000fe4000001160d */
[----:B------:R-:W-:Y:S02]  /*16800*/  LOP3.LUT R35, R30, 0xff0000, R35, 0xf8, !PT ;  /* 0x00ff00001e237812 */ /* 0x000fe400078ef823 */
[----:B------:R-:W-:-:S04]  /*16810*/  SHF.L.U32 R3, R3, 0x10, RZ ;  /* 0x0000001003037819 */ /* 0x000fc800000006ff */
[----:B------:R-:W-:-:S04]  /*16820*/  LOP3.LUT R3, R20, 0xff0000, R3, 0xf8, !PT ;  /* 0x00ff000014037812 */ /* 0x000fc800078ef803 */
[----:B------:R-:W-:Y:S02]  /*16830*/  LOP3.LUT R28, R3, 0xff000000, R13, 0xf8, !PT ;  /* 0xff000000031c7812 */ /* 0x000fe400078ef80d */
[----:B------:R-:W-:Y:S02]  /*16840*/  LOP3.LUT R13, R37, 0xff0000, R10, 0xf8, !PT ;  /* 0x00ff0000250d7812 */ /* 0x000fe400078ef80a */
[----:B------:R-:W-:Y:S02]  /*16850*/  LOP3.LUT R37, R31, 0xff000000, R15, 0xf8, !PT ;  /* 0xff0000001f257812 */ /* 0x000fe400078ef80f */
[----:B------:R-:W-:Y:S02]  /*16860*/  LOP3.LUT R15, R35, 0xff000000, R9, 0xf8, !PT ;  /* 0xff000000230f7812 */ /* 0x000fe400078ef809 */
[----:B------:R-:W-:Y:S02]  /*16870*/  LOP3.LUT R3, R29, 0xff000000, R14, 0xf8, !PT ;  /* 0xff0000001d037812 */ /* 0x000fe400078ef80e */
[----:B------:R-:W-:-:S02]  /*16880*/  F2FP.F16.E4M3.UNPACK_B R39, R15 ;  /* 0x0000000fff27723e */ /* 0x000fc400020006ff */
[----:B------:R-:W-:Y:S02]  /*16890*/  LOP3.LUT R29, R33, 0xff000000, R8, 0xf8, !PT ;  /* 0xff000000211d7812 */ /* 0x000fe400078ef808 */
[----:B------:R-:W-:Y:S01]  /*168a0*/  LOP3.LUT R8, R13, 0xff000000, R10, 0xf8, !PT ;  /* 0xff0000000d087812 */ /* 0x000fe200078ef80a */
[--C-:B------:R-:W-:Y:S01]  /*168b0*/  HADD2.F32 R40, -RZ, R39.reuse.H0_H0 ;  /* 0x20000027ff287230 */ /* 0x100fe20000004100 */
[-C--:B------:R-:W-:Y:S01]  /*168c0*/  F2FP.F16.E4M3.UNPACK_B R14, R28.reuse ;  /* 0x0000001cff0e723e */ /* 0x080fe200020006ff */
[----:B------:R-:W-:Y:S01]  /*168d0*/  HADD2.F32 R39, -RZ, R39.H1_H1 ;  /* 0x30000027ff277230 */ /* 0x000fe20000004100 */
[----:B------:R-:W-:Y:S02]  /*168e0*/  F2FP.F16.E4M3.UNPACK_B R28, R28.H1 ;  /* 0x0000001cff1c723e */ /* 0x000fe400030006ff */
[-C--:B0-----:R-:W-:Y:S01]  /*168f0*/  F2FP.F16.E4M3.UNPACK_B R10, R5.reuse ;  /* 0x00000005ff0a723e */ /* 0x081fe200020006ff */
[----:B------:R-:W-:Y:S01]  /*16900*/  HADD2.F32 R38, -RZ, R14.H0_H0 ;  /* 0x2000000eff267230 */ /* 0x000fe20000004100 */
[----:B------:R-:W-:-:S02]  /*16910*/  F2FP.F16.E4M3.UNPACK_B R20, R5.H1 ;  /* 0x00000005ff14723e */ /* 0x000fc400030006ff */
[----:B------:R-:W-:Y:S01]  /*16920*/  F2FP.F16.E4M3.UNPACK_B R30, R7 ;  /* 0x00000007ff1e723e */ /* 0x000fe200020006ff */
[--C-:B------:R-:W-:Y:S01]  /*16930*/  HADD2.F32 R9, -RZ, R10.reuse.H0_H0 ;  /* 0x2000000aff097230 */ /* 0x100fe20000004100 */
[-C--:B-1----:R-:W-:Y:S01]  /*16940*/  F2FP.F16.E4M3.UNPACK_B R11, R25.reuse ;  /* 0x00000019ff0b723e */ /* 0x082fe200020006ff */
[----:B------:R-:W-:Y:S01]  /*16950*/  HADD2.F32 R10, -RZ, R10.H1_H1 ;  /* 0x3000000aff0a7230 */ /* 0x000fe20000004100 */
[----:B------:R-:W-:Y:S02]  /*16960*/  F2FP.F16.E4M3.UNPACK_B R21, R25.H1 ;  /* 0x00000019ff15723e */ /* 0x000fe400030006ff */
[-C--:B------:R-:W-:Y:S01]  /*16970*/  F2FP.F16.E4M3.UNPACK_B R25, R24.reuse ;  /* 0x00000018ff19723e */ /* 0x080fe200020006ff */
[--C-:B------:R-:W-:Y:S01]  /*16980*/  HADD2.F32 R5, -RZ, R11.reuse.H0_H0 ;  /* 0x2000000bff057230 */ /* 0x100fe20000004100 */
[----:B------:R-:W-:Y:S01]  /*16990*/  F2FP.F16.E4M3.UNPACK_B R34, R24.H1 ;  /* 0x00000018ff22723e */ /* 0x000fe200030006ff */
[----:B------:R-:W-:Y:S01]  /*169a0*/  HADD2.F32 R11, -RZ, R11.H1_H1 ;  /* 0x3000000bff0b7230 */ /* 0x000fe20000004100 */
[----:B------:R-:W-:-:S02]  /*169b0*/  F2FP.F16.E4M3.UNPACK_B R33, R27 ;  /* 0x0000001bff21723e */ /* 0x000fc400020006ff */
[C---:B------:R-:W-:Y:S01]  /*169c0*/  FMUL.FTZ R24, R5.reuse, R40 ;  /* 0x0000002805187220 */ /* 0x040fe20000410000 */
[----:B------:R-:W-:Y:S01]  /*169d0*/  F2FP.F16.E4M3.UNPACK_B R35, R27.H1 ;  /* 0x0000001bff23723e */ /* 0x000fe200030006ff */
[-C--:B------:R-:W-:Y:S01]  /*169e0*/  FMUL.FTZ R27, R5, R38.reuse ;  /* 0x00000026051b7220 */ /* 0x080fe20000410000 */
[----:B------:R-:W-:Y:S01]  /*169f0*/  FMUL.FTZ R41, R11, R39 ;  /* 0x000000270b297220 */ /* 0x000fe20000410000 */
[C---:B------:R-:W-:Y:S01]  /*16a00*/  FFMA.FTZ R5, R9.reuse, R38, -R24 ;  /* 0x0000002609057223 */ /* 0x040fe20000010818 */
[----:B------:R-:W-:Y:S01]  /*16a10*/  F2FP.F16.E4M3.UNPACK_B R38, R15.H1 ;  /* 0x0000000fff26723e */ /* 0x000fe200030006ff */
[----:B------:R-:W-:Y:S01]  /*16a20*/  FFMA.FTZ R9, R9, R40, R27 ;  /* 0x0000002809097223 */ /* 0x000fe2000001001b */
[----:B------:R-:W-:Y:S01]  /*16a30*/  HADD2.F32 R24, -RZ, R14.H1_H1 ;  /* 0x3000000eff187230 */ /* 0x000fe20000004100 */
[----:B------:R-:W-:Y:S01]  /*16a40*/  F2FP.F16.E4M3.UNPACK_B R32, R7.H1 ;  /* 0x00000007ff20723e */ /* 0x000fe200030006ff */
[----:B------:R-:W-:Y:S01]  /*16a50*/  HADD2.F32 R14, -RZ, R21.H0_H0 ;  /* 0x20000015ff0e7230 */ /* 0x000fe20000004100 */
[----:B------:R-:W-:Y:S01]  /*16a60*/  F2FP.F16.E4M3.UNPACK_B R31, R4.H1 ;  /* 0x00000004ff1f723e */ /* 0x000fe200030006ff */
[----:B------:R-:W-:-:S02]  /*16a70*/  HADD2.F32 R40, -RZ, R38.H0_H0 ;  /* 0x20000026ff287230 */ /* 0x000fc40000004100 */
[----:B------:R-:W-:Y:S01]  /*16a80*/  FMUL.FTZ R44, R11, R24 ;  /* 0x000000180b2c7220 */ /* 0x000fe20000410000 */
[----:B------:R-:W-:Y:S01]  /*16a90*/  HADD2.F32 R27, -RZ, R28.H0_H0 ;  /* 0x2000001cff1b7230 */ /* 0x000fe20000004100 */
[----:B------:R-:W-:Y:S01]  /*16aa0*/  F2FP.F16.E4M3.UNPACK_B R13, R4 ;  /* 0x00000004ff0d723e */ /* 0x000fe200020006ff */
[----:B------:R-:W-:Y:S02]  /*16ab0*/  HADD2.F32 R15, -RZ, R20.H0_H0 ;  /* 0x20000014ff0f7230 */ /* 0x000fe40000004100 */
[C---:B------:R-:W-:Y:S01]  /*16ac0*/  FMUL.FTZ R46, R14.reuse, R40 ;  /* 0x000000280e2e7220 */ /* 0x040fe20000410000 */
[----:B------:R-:W-:Y:S01]  /*16ad0*/  F2FP.F16.E4M3.UNPACK_B R4, R6 ;  /* 0x00000006ff04723e */ /* 0x000fe200020006ff */
[-C--:B------:R-:W-:Y:S01]  /*16ae0*/  FMUL.FTZ R43, R14, R27.reuse ;  /* 0x0000001b0e2b7220 */ /* 0x080fe20000410000 */
[----:B------:R-:W-:Y:S01]  /*16af0*/  FFMA.FTZ R14, R10, R24, -R41 ;  /* 0x000000180a0e7223 */ /* 0x000fe20000010829 */
[----:B------:R-:W-:Y:S01]  /*16b00*/  FFMA.FTZ R11, R15, R27, -R46 ;  /* 0x0000001b0f0b7223 */ /* 0x000fe2000001082e */
[----:B------:R-:W-:-:S02]  /*16b10*/  HADD2.F32 R41, -RZ, R38.H1_H1 ;  /* 0x30000026ff297230 */ /* 0x000fc40000004100 */
[----:B------:R-:W-:Y:S01]  /*16b20*/  FFMA.FTZ R15, R15, R40, R43 ;  /* 0x000000280f0f7223 */ /* 0x000fe2000001002b */
[-C--:B------:R-:W-:Y:S01]  /*16b30*/  F2FP.F16.E4M3.UNPACK_B R40, R42.reuse ;  /* 0x0000002aff28723e */ /* 0x080fe200020006ff */
[----:B------:R-:W-:Y:S01]  /*16b40*/  HADD2.F32 R27, -RZ, R28.H1_H1 ;  /* 0x3000001cff1b7230 */ /* 0x000fe20000004100 */
[----:B------:R-:W-:Y:S01]  /*16b50*/  F2FP.F16.E4M3.UNPACK_B R38, R37 ;  /* 0x00000025ff26723e */ /* 0x000fe200020006ff */
[----:B------:R-:W-:Y:S02]  /*16b60*/  HADD2.F32 R28, -RZ, R20.H1_H1 ;  /* 0x30000014ff1c7230 */ /* 0x000fe40000004100 */
[----:B------:R-:W-:Y:S01]  /*16b70*/  FFMA.FTZ R10, R10, R39, R44 ;  /* 0x000000270a0a7223 */ /* 0x000fe2000001002c */
[----:B------:R-:W-:Y:S01]  /*16b80*/  HADD2.F32 R20, -RZ, R21.H1_H1 ;  /* 0x30000015ff147230 */ /* 0x000fe20000004100 */
[----:B------:R-:W-:Y:S01]  /*16b90*/  F2FP.F16.E4M3.UNPACK_B R42, R42.H1 ;  /* 0x0000002aff2a723e */ /* 0x000fe200030006ff */
[----:B------:R-:W-:Y:S01]  /*16ba0*/  HADD2.F32 R43, -RZ, R40.H0_H0 ;  /* 0x20000028ff2b7230 */ /* 0x000fe20000004100 */
[----:B------:R-:W-:Y:S01]  /*16bb0*/  F2FP.F16.E4M3.UNPACK_B R7, R6.H1 ;  /* 0x00000006ff07723e */ /* 0x000fe200030006ff */
[----:B------:R-:W-:-:S02]  /*16bc0*/  HADD2.F32 R24, -RZ, R33.H0_H0 ;  /* 0x20000021ff187230 */ /* 0x000fc40000004100 */
[C---:B------:R-:W-:Y:S01]  /*16bd0*/  FMUL.FTZ R45, R20.reuse, R41 ;  /* 0x00000029142d7220 */ /* 0x040fe20000410000 */
[----:B------:R-:W-:Y:S02]  /*16be0*/  HADD2.F32 R39, -RZ, R38.H0_H0 ;  /* 0x20000026ff277230 */ /* 0x000fe40000004100 */
[----:B------:R-:W-:Y:S01]  /*16bf0*/  FMUL.FTZ R44, R20, R27 ;  /* 0x0000001b142c7220 */ /* 0x000fe20000410000 */
[----:B------:R-:W-:Y:S02]  /*16c00*/  HADD2.F32 R21, -RZ, R30.H0_H0 ;  /* 0x2000001eff157230 */ /* 0x000fe40000004100 */
[----:B------:R-:W-:Y:S01]  /*16c10*/  FMUL.FTZ R46, R24, R43 ;  /* 0x0000002b182e7220 */ /* 0x000fe20000410000 */
[----:B------:R-:W-:Y:S01]  /*16c20*/  FFMA.FTZ R20, R28, R27, -R45 ;  /* 0x0000001b1c147223 */ /* 0x000fe2000001082d */
[----:B------:R-:W-:Y:S01]  /*16c30*/  FMUL.FTZ R48, R24, R39 ;  /* 0x0000002718307220 */ /* 0x000fe20000410000 */
[----:B------:R-:W-:Y:S01]  /*16c40*/  FFMA.FTZ R28, R28, R41, R44 ;  /* 0x000000291c1c7223 */ /* 0x000fe2000001002c */
[----:B------:R-:W-:Y:S01]  /*16c50*/  FFMA.FTZ R24, R21, R39, -R46 ;  /* 0x0000002715187223 */ /* 0x000fe2000001082e */
[----:B------:R-:W-:Y:S01]  /*16c60*/  HADD2.F32 R39, -RZ, R38.H1_H1 ;  /* 0x30000026ff277230 */ /* 0x000fe20000004100 */
[----:B------:R-:W-:Y:S01]  /*16c70*/  F2FP.F16.E4M3.UNPACK_B R38, R37.H1 ;  /* 0x00000025ff26723e */ /* 0x000fe200030006ff */
[----:B------:R-:W-:-:S02]  /*16c80*/  HADD2.F32 R41, -RZ, R40.H1_H1 ;  /* 0x30000028ff297230 */ /* 0x000fc40000004100 */
[----:B------:R-:W-:Y:S01]  /*16c90*/  FFMA.FTZ R21, R21, R43, R48 ;  /* 0x0000002b15157223 */ /* 0x000fe20000010030 */
[----:B------:R-:W-:Y:S01]  /*16ca0*/  HADD2.F32 R27, -RZ, R33.H1_H1 ;  /* 0x30000021ff1b7230 */ /* 0x000fe20000004100 */
[-C--:B------:R-:W-:Y:S01]  /*16cb0*/  F2FP.F16.E4M3.UNPACK_B R6, R26.reuse ;  /* 0x0000001aff06723e */ /* 0x080fe200020006ff */
[----:B------:R-:W-:Y:S01]  /*16cc0*/  HADD2.F32 R44, -RZ, R42.H0_H0 ;  /* 0x2000002aff2c7230 */ /* 0x000fe20000004100 */
[----:B------:R-:W-:Y:S01]  /*16cd0*/  F2FP.F16.E4M3.UNPACK_B R26, R26.H1 ;  /* 0x0000001aff1a723e */ /* 0x000fe200030006ff */
[----:B------:R-:W-:Y:S02]  /*16ce0*/  HADD2.F32 R37, -RZ, R35.H0_H0 ;  /* 0x20000023ff257230 */ /* 0x000fe40000004100 */
[C---:B------:R-:W-:Y:S01]  /*16cf0*/  FMUL.FTZ R43, R27.reuse, R41 ;  /* 0x000000291b2b7220 */ /* 0x040fe20000410000 */
[----:B------:R-:W-:Y:S02]  /*16d00*/  HADD2.F32 R30, -RZ, R30.H1_H1 ;  /* 0x3000001eff1e7230 */ /* 0x000fe40000004100 */
[----:B------:R-:W-:Y:S01]  /*16d10*/  FMUL.FTZ R46, R27, R39 ;  /* 0x000000271b2e7220 */ /* 0x000fe20000410000 */
[----:B------:R-:W-:-:S02]  /*16d20*/  HADD2.F32 R40, -RZ, R38.H0_H0 ;  /* 0x20000026ff287230 */ /* 0x000fc40000004100 */
[C---:B------:R-:W-:Y:S01]  /*16d30*/  FMUL.FTZ R48, R37.reuse, R44 ;  /* 0x0000002c25307220 */ /* 0x040fe20000410000 */
[----:B------:R-:W-:Y:S02]  /*16d40*/  HADD2.F32 R33, -RZ, R32.H0_H0 ;  /* 0x20000020ff217230 */ /* 0x000fe40000004100 */
[C---:B------:R-:W-:Y:S01]  /*16d50*/  FFMA.FTZ R27, R30.reuse, R39, -R43 ;  /* 0x000000271e1b7223 */ /* 0x040fe2000001082b */
[----:B------:R-:W-:Y:S01]  /*16d60*/  FFMA.FTZ R30, R30, R41, R46 ;  /* 0x000000291e1e7223 */ /* 0x000fe2000001002e */
[-C--:B------:R-:W-:Y:S01]  /*16d70*/  FMUL.FTZ R37, R37, R40.reuse ;  /* 0x0000002825257220 */ /* 0x080fe20000410000 */
[----:B------:R-:W-:Y:S01]  /*16d80*/  F2FP.F16.E4M3.UNPACK_B R41, R29.H1 ;  /* 0x0000001dff29723e */ /* 0x000fe200030006ff */
        /* <DEDUP_REMOVED lines=20> */
[----:B------:R-:W-:Y:S02]  /*16ed0*/  HADD2.F32 R34, -RZ, R34.H1_H1 ;  /* 0x30000022ff227230 */ /* 0x000fe40000004100 */
[----:B------:R-:W-:Y:S01]  /*16ee0*/  FFMA.FTZ R50, R33, R44, R47 ;  /* 0x0000002c21327223 */ /* 0x000fe2000001002f */
[----:B------:R-:W-:Y:S02]  /*16ef0*/  HADD2.F32 R38, -RZ, R38.H1_H1 ;  /* 0x30000026ff267230 */ /* 0x000fe40000004100 */
[C---:B------:R-:W-:Y:S01]  /*16f00*/  FFMA.FTZ R37, R32.reuse, R39, -R37 ;  /* 0x0000002720257223 */ /* 0x040fe20000010825 */
[----:B------:R-:W-:Y:S01]  /*16f10*/  FFMA.FTZ R42, R32, R42, R35 ;  /* 0x0000002a202a7223 */ /* 0x000fe20000010023 */
[----:B------:R-:W-:Y:S01]  /*16f20*/  F2FP.F16.E4M3.UNPACK_B R33, R29 ;  /* 0x0000001dff21723e */ /* 0x000fe200020006ff */
[----:B------:R-:W-:Y:S01]  /*16f30*/  HADD2.F32 R31, -RZ, R31.H1_H1 ;  /* 0x3000001fff1f7230 */ /* 0x000fe20000004100 */
[----:B------:R-:W-:Y:S01]  /*16f40*/  F2FP.F16.E4M3.UNPACK_B R32, R12 ;  /* 0x0000000cff20723e */ /* 0x000fe200020006ff */
[C---:B------:R-:W-:Y:S01]  /*16f50*/  FMUL.FTZ R12, R34.reuse, R41 ;  /* 0x00000029220c7220 */ /* 0x040fe20000410000 */
[----:B------:R-:W-:Y:S01]  /*16f60*/  FMUL.FTZ R40, R34, R38 ;  /* 0x0000002622287220 */ /* 0x000fe20000410000 */
[----:B------:R-:W-:Y:S01]  /*16f70*/  HADD2.F32 R34, -RZ, R33.H0_H0 ;  /* 0x20000021ff227230 */ /* 0x000fe20000004100 */
[----:B------:R-:W-:Y:S01]  /*16f80*/  F2FP.SATFINITE.E4M3.F32.PACK_AB_MERGE_C R43, R50, R43, RZ ;  /* 0x0000002b322b723e */ /* 0x000fe200048070ff */
[----:B------:R-:W-:-:S02]  /*16f90*/  HADD2.F32 R29, -RZ, R25.H0_H0 ;  /* 0x20000019ff1d7230 */ /* 0x000fc40000004100 */
[C---:B------:R-:W-:Y:S01]  /*16fa0*/  FFMA.FTZ R44, R31.reuse, R38, -R12 ;  /* 0x000000261f2c7223 */ /* 0x040fe2000001080c */
[----:B------:R-:W-:Y:S01]  /*16fb0*/  FFMA.FTZ R41, R31, R41, R40 ;  /* 0x000000291f297223 */ /* 0x000fe20000010028 */
[----:B------:R-:W-:Y:S01]  /*16fc0*/  HADD2.F32 R31, -RZ, R32.H0_H0 ;  /* 0x20000020ff1f7230 */ /* 0x000fe20000004100 */
[----:B------:R-:W-:Y:S01]  /*16fd0*/  F2FP.SATFINITE.E4M3.F32.PACK_AB_MERGE_C R9, R10, R9, R15 ;  /* 0x000000090a09723e */ /* 0x000fe2000480700f */
        /* <DEDUP_REMOVED lines=19> */
[----:B------:R-:W-:Y:S01]  /*17110*/  F2FP.SATFINITE.E4M3.F32.PACK_AB_MERGE_C R11, R30, R21, R43 ;  /* 0x000000151e0b723e */ /* 0x000fe2000480702b */
[----:B------:R-:W-:Y:S02]  /*17120*/  HADD2.F32 R29, -RZ, R12.H1_H1 ;  /* 0x3000000cff1d7230 */ /* 0x000fe40000004100 */
[C---:B------:R-:W-:Y:S01]  /*17130*/  FMUL.FTZ R39, R25.reuse, R32 ;  /* 0x0000002019277220 */ /* 0x040fe20000410000 */
[----:B------:R-:W-:Y:S02]  /*17140*/  HADD2.F32 R12, -RZ, R7.H0_H0 ;  /* 0x20000007ff0c7230 */ /* 0x000fe40000004100 */
[----:B------:R-:W-:Y:S01]  /*17150*/  FMUL.FTZ R25, R25, R13 ;  /* 0x0000000d19197220 */ /* 0x000fe20000410000 */
[----:B------:R-:W-:Y:S02]  /*17160*/  HADD2.F32 R31, -RZ, R31.H1_H1 ;  /* 0x3000001fff1f7230 */ /* 0x000fe40000004100 */
[----:B------:R-:W-:-:S02]  /*17170*/  HADD2.F32 R26, -RZ, R26.H1_H1 ;  /* 0x3000001aff1a7230 */ /* 0x000fc40000004100 */
[C---:B------:R-:W-:Y:S01]  /*17180*/  FFMA.FTZ R39, R12.reuse, R13, -R39 ;  /* 0x0000000d0c277223 */ /* 0x040fe20000010827 */
[----:B------:R-:W-:Y:S02]  /*17190*/  HADD2.F32 R7, -RZ, R7.H1_H1 ;  /* 0x30000007ff077230 */ /* 0x000fe40000004100 */
[----:B------:R-:W-:Y:S01]  /*171a0*/  FFMA.FTZ R38, R12, R32, R25 ;  /* 0x000000200c267223 */ /* 0x000fe20000010019 */
[----:B------:R-:W-:Y:S01]  /*171b0*/  F2FP.F16.E4M3.UNPACK_B R12, R8 ;  /* 0x00000008ff0c723e */ /* 0x000fe200020006ff */
[C---:B------:R-:W-:Y:S01]  /*171c0*/  FMUL.FTZ R46, R26.reuse, R31 ;  /* 0x0000001f1a2e7220 */ /* 0x040fe20000410000 */
        /* <DEDUP_REMOVED lines=31> */
.L_x_2613:
[----:B------:R-:W-:Y:S05]  /*173c0*/  BSYNC B0 ;  /* 0x0000000000007941 */ /* 0x000fea0003800000 */
.L_x_2585:
        /* <DEDUP_REMOVED lines=8> */
.L_x_2582:
[----:B----4-:R-:W-:-:S05]  /*17450*/  IMAD.U32 R0, RZ, RZ, UR46 ;  /* 0x0000002eff007e24 */ /* 0x010fca000f8e00ff */
[----:B------:R-:W-:-:S13]  /*17460*/  ISETP.NE.AND P1, PT, R0, 0x3, PT ;  /* 0x000000030000780c */ /* 0x000fda0003f25270 */
[----:B------:R-:W-:Y:S05]  /*17470*/  @!P1 BRA `(.L_x_2630) ;  /* 0x0000000000049947 */ /* 0x000fea0003800000 */
[----:B------:R-:W-:Y:S01]  /*17480*/  BPT.TRAP 0x1 ;  /* 0x000000040000795c */ /* 0x000fe20000300000 */
.L_x_2630:
[----:B------:R-:W-:Y:S01]  /*17490*/  IMAD R0, R234, 0x8, R18 ;  /* 0x00000008ea007824 */ /* 0x000fe200078e0212 */
[----:B0123--:R-:W-:-:S04]  /*174a0*/  SHF.L.U32 R3, R235, 0x1f, RZ ;  /* 0x0000001feb037819 */ /* 0x00ffc800000006ff */
[----:B------:R0:W1:Y:S01]  /*174b0*/  SYNCS.PHASECHK.TRANS64.TRYWAIT P0, [R0+URZ+0x38830], R3 ;  /* 0x03883003000075a7 */ /* 0x000062000800017f */
[----:B------:R-:W-:Y:S05]  /*174c0*/  @!P1 BRA `(.L_x_2631) ;  /* 0x0000000000049947 */ /* 0x000fea0003800000 */
[----:B------:R-:W-:Y:S01]  /*174d0*/  BPT.TRAP 0x1 ;  /* 0x000000040000795c */ /* 0x000fe20000300000 */
.L_x_2631:
[----:B-----5:R-:W2:Y:S02]  /*174e0*/  S2R R4, SR_TID.X ;  /* 0x0000000000047919 */ /* 0x020ea40000002100 */
[----:B--2---:R-:W-:-:S04]  /*174f0*/  LOP3.LUT R4, R4, 0x7f, RZ, 0xc0, !PT ;  /* 0x0000007f04047812 */ /* 0x004fc800078ec0ff */
[----:B------:R-:W-:Y:S01]  /*17500*/  ISETP.NE.AND P2, PT, R4, RZ, PT ;  /* 0x000000ff0400720c */ /* 0x000fe20003f45270 */
[----:B-1----:R-:W-:-:S12]  /*17510*/  @P0 BRA `(.L_x_2632) ;  /* 0x0000000000080947 */ /* 0x002fd80003800000 */
[----:B------:R-:W1:Y:S02]  /*17520*/  SYNCS.PHASECHK.TRANS64.TRYWAIT P0, [R0+URZ+0x38830], R3 ;  /* 0x03883003000075a7 */ /* 0x000e64000800017f */
[----:B-1----:R-:W-:Y:S05]  /*17530*/  @!P0 BRA `(.L_x_2633) ;  /* 0x000001b800888947 */ /* 0x002fea0003800000 */
.L_x_2632:
[----:B------:R-:W-:Y:S05]  /*17540*/  WARPSYNC.ALL ;  /* 0x0000000000007948 */ /* 0x000fea0003800000 */
[----:B01----:R-:W-:Y:S01]  /*17550*/  VIADD R3, R18, 0x28400 ;  /* 0x0002840012037836 */ /* 0x003fe20000000000 */
[----:B------:R-:W-:Y:S01]  /*17560*/  LOP3.LUT R4, R36, 0x10000, RZ, 0xfc, !PT ;  /* 0x0001000024047812 */ /* 0x000fe200078efcff */
[----:B------:R-:W-:Y:S01]  /*17570*/  IMAD.MOV.U32 R7, RZ, RZ, 0x40000040 ;  /* 0x40000040ff077424 */ /* 0x000fe200078e00ff */
[----:B------:R-:W-:Y:S01]  /*17580*/  MOV R5, 0x40000040 ;  /* 0x4000004000057802 */ /* 0x000fe20000000f00 */
[----:B------:R-:W-:Y:S01]  /*17590*/  WARPGROUP.ARRIVE ;  /* 0x00000000000079c5 */ /* 0x000fe20000000000 */
[----:B------:R-:W-:Y:S01]  /*175a0*/  SHF.R.U32.HI R3, RZ, 0x4, R3 ;  /* 0x00000004ff037819 */ /* 0x000fe20000011603 */
[C---:B------:R-:W-:Y:S01]  /*175b0*/  VIADD R94, R4.reuse, 0x2 ;  /* 0x00000002045e7836 */ /* 0x040fe20000000000 */
[C---:B------:R-:W-:Y:S01]  /*175c0*/  R2UR UR4, R4.reuse ;  /* 0x00000000040472ca */ /* 0x040fe200000e0000 */
[----:B------:R-:W-:Y:S01]  /*175d0*/  IMAD.MOV.U32 R95, RZ, RZ, 0x40000040 ;  /* 0x40000040ff5f7424 */ /* 0x000fe200078e00ff */
[----:B------:R-:W-:Y:S01]  /*175e0*/  LOP3.LUT R3, R3, 0x3fff, RZ, 0xc0, !PT ;  /* 0x00003fff03037812 */ /* 0x000fe200078ec0ff */
[----:B------:R-:W-:Y:S01]  /*175f0*/  IMAD.MOV.U32 R9, RZ, RZ, 0x40000040 ;  /* 0x40000040ff097424 */ /* 0x000fe200078e00ff */
[----:B------:R-:W-:Y:S01]  /*17600*/  R2UR UR5, R5 ;  /* 0x00000000050572ca */ /* 0x000fe200000e0000 */
[C---:B------:R-:W-:Y:S01]  /*17610*/  VIADD R92, R4.reuse, 0x4 ;  /* 0x00000004045c7836 */ /* 0x040fe20000000000 */
[----:B------:R-:W-:Y:S01]  /*17620*/  LOP3.LUT R6, R3, 0x10000, RZ, 0xfc, !PT ;  /* 0x0001000003067812 */ /* 0x000fe200078efcff */
[C---:B------:R-:W-:Y:S01]  /*17630*/  VIADD R88, R4.reuse, 0x6 ;  /* 0x0000000604587836 */ /* 0x040fe20000000000 */
[----:B------:R-:W-:Y:S01]  /*17640*/  R2UR UR7, R7 ;  /* 0x00000000070772ca */ /* 0x000fe200000e0000 */
[----:B------:R-:W-:Y:S01]  /*17650*/  IMAD.MOV.U32 R89, RZ, RZ, 0x40000040 ;  /* 0x40000040ff597424 */ /* 0x000fe200078e00ff */
[----:B------:R-:W-:Y:S01]  /*17660*/  MOV R93, 0x40000040 ;  /* 0x40000040005d7802 */ /* 0x000fe20000000f00 */
[----:B------:R0:W-:Y:S01]  /*17670*/  STL [R1+0x14], R6 ;  /* 0x0000140601007387 */ /* 0x0001e20000100800 */
[C---:B------:R-:W-:Y:S01]  /*17680*/  VIADD R14, R4.reuse, 0x400 ;  /* 0x00000400040e7836 */ /* 0x040fe20000000000 */
[----:B------:R-:W-:Y:S01]  /*17690*/  MOV R15, 0x40000040 ;  /* 0x40000040000f7802 */ /* 0x000fe20000000f00 */
[----:B------:R-:W-:Y:S01]  /*176a0*/  VIADD R12, R4, 0x402 ;  /* 0x00000402040c7836 */ /* 0x000fe20000000000 */
[----:B------:R1:W-:Y:S01]  /*176b0*/  STL.64 [R1+0x28], R94 ;  /* 0x0000285e01007387 */ /* 0x0003e20000100a00 */
[----:B------:R-:W-:Y:S01]  /*176c0*/  IMAD.MOV.U32 R13, RZ, RZ, 0x40000040 ;  /* 0x40000040ff0d7424 */ /* 0x000fe200078e00ff */
[----:B------:R-:W-:Y:S01]  /*176d0*/  MOV R21, 0x40000040 ;  /* 0x4000004000157802 */ /* 0x000fe20000000f00 */
[----:B------:R-:W-:Y:S01]  /*176e0*/  IMAD.MOV.U32 R11, RZ, RZ, 0x40000040 ;  /* 0x40000040ff0b7424 */ /* 0x000fe200078e00ff */
[----:B------:R2:W-:Y:S01]  /*176f0*/  STL.64 [R1+0x20], R92 ;  /* 0x0000205c01007387 */ /* 0x0005e20000100a00 */
[----:B------:R-:W-:Y:S01]  /*17700*/  ULDC UR47, c[0x0][0x988] ;  /* 0x00026200002f7ab9 */ /* 0x000fe20000000800 */
[----:B0-----:R-:W-:Y:S01]  /*17710*/  IMAD R6, R234, 0x800, R6 ;  /* 0x00000800ea067824 */ /* 0x001fe200078e0206 */
[----:B------:R-:W-:Y:S01]  /*17720*/  ULDC UR48, c[0x0][0x988] ;  /* 0x0002620000307ab9 */ /* 0x000fe20000000800 */
[----:B------:R0:W-:Y:S02]  /*17730*/  STL.64 [R1+0x18], R88 ;  /* 0x0000185801007387 */ /* 0x0001e40000100a00 */
[C---:B------:R-:W-:Y:S01]  /*17740*/  VIADD R8, R6.reuse, 0x2 ;  /* 0x0000000206087836 */ /* 0x040fe20000000000 */
[----:B------:R-:W-:Y:S01]  /*17750*/  R2UR UR6, R6 ;  /* 0x00000000060672ca */ /* 0x000fe200000e0000 */
[----:B------:R-:W-:Y:S01]  /*17760*/  STL.64 [R1+0x8], R14 ;  /* 0x0000080e01007387 */ /* 0x000fe20000100a00 */
[----:B------:R-:W-:-:S03]  /*17770*/  VIADD R20, R4, 0x404 ;  /* 0x0000040404147836 */ /* 0x000fc60000000000 */
[----:B------:R-:W-:Y:S04]  /*17780*/  STL.64 [R1], R12 ;  /* 0x0000000c01007387 */ /* 0x000fe80000100a00 */
[----:B------:R-:W3:Y:S04]  /*17790*/  LDL R90, [R1+0x3c] ;  /* 0x00003c00015a7983 */ /* 0x000ee80000100800 */
[----:B------:R-:W-:Y:S01]  /*177a0*/  QGMMA.64x128x32.F32.E4M3.E4M3 R24, gdesc[UR4], RZ, !UPT, gsb0 ;  /* 0x01e00000041879f3 */ /* 0x000fe2000c0008ff */
[----:B------:R-:W-:Y:S02]  /*177b0*/  R2UR UR4, R94 ;  /* 0x000000005e0472ca */ /* 0x000fe400000e0000 */
[----:B------:R-:W-:Y:S01]  /*177c0*/  R2UR UR5, R95 ;  /* 0x000000005f0572ca */ /* 0x000fe200000e0000 */
[----:B-1----:R-:W4:Y:S01]  /*177d0*/  LDL R94, [R1+0x34] ;  /* 0x00003400015e7983 */ /* 0x002f220000100800 */
[----:B------:R-:W-:Y:S01]  /*177e0*/  R2UR UR6, R8 ;  /* 0x00000000080672ca */ /* 0x000fe200000e0000 */
[----:B------:R-:W-:Y:S01]  /*177f0*/  VIADD R8, R6, 0x4 ;  /* 0x0000000406087836 */ /* 0x000fe20000000000 */
[----:B------:R-:W-:Y:S01]  /*17800*/  R2UR UR7, R9 ;  /* 0x00000000090772ca */ /* 0x000fe200000e0000 */
[----:B------:R-:W-:Y:S01]  /*17810*/  IMAD.MOV.U32 R9, RZ, RZ, 0x40000040 ;  /* 0x40000040ff097424 */ /* 0x000fe200078e00ff */
[----:B------:R-:W-:-:S02]  /*17820*/  WARPGROUP.DEPBAR.LE gsb0, 0x0 ;  /* 0x00008000000079c5 */ /* 0x000fc40000010000 */
[----:B------:R-:W-:-:S09]  /*17830*/  WARPGROUP.ARRIVE ;  /* 0x00000000000079c5 */ /* 0x000fd20000000000 */
[----:B------:R-:W-:Y:S01]  /*17840*/  QGMMA.64x128x32.F32.E4M3.E4M3 R24, gdesc[UR4], R24, gsb0 ;  /* 0x01e00000041879f3 */ /* 0x000fe20008000818 */
[----:B------:R-:W-:Y:S02]  /*17850*/  R2UR UR4, R92 ;  /* 0x000000005c0472ca */ /* 0x000fe400000e0000 */
[----:B------:R-:W-:Y:S01]  /*17860*/  R2UR UR5, R93 ;  /* 0x000000005d0572ca */ /* 0x000fe200000e0000 */
[----:B--2---:R-:W2:Y:S01]  /*17870*/  LDL R92, [R1+0x38] ;  /* 0x00003800015c7983 */ /* 0x004ea20000100800 */
[----:B------:R-:W-:Y:S01]  /*17880*/  R2UR UR6, R8 ;  /* 0x00000000080672ca */ /* 0x000fe200000e0000 */
[----:B------:R-:W-:Y:S01]  /*17890*/  VIADD R8, R6, 0x6 ;  /* 0x0000000606087836 */ /* 0x000fe20000000000 */
[----:B------:R-:W-:Y:S01]  /*178a0*/  R2UR UR7, R9 ;  /* 0x00000000090772ca */ /* 0x000fe200000e0000 */
[----:B------:R-:W-:Y:S01]  /*178b0*/  IMAD.MOV.U32 R9, RZ, RZ, 0x40000040 ;  /* 0x40000040ff097424 */ /* 0x000fe200078e00ff */
[----:B------:R-:W5:Y:S01]  /*178c0*/  LDL R93, [R1+0x5c] ;  /* 0x00005c00015d7983 */ /* 0x000f620000100800 */
[----:B------:R-:W-:-:S02]  /*178d0*/  WARPGROUP.DEPBAR.LE gsb0, 0x0 ;  /* 0x00008000000079c5 */ /* 0x000fc40000010000 */
[----:B------:R-:W-:-:S08]  /*178e0*/  WARPGROUP.ARRIVE ;  /* 0x00000000000079c5 */ /* 0x000fd00000000000 */
[----:B------:R-:W-:Y:S01]  /*178f0*/  QGMMA.64x128x32.F32.E4M3.E4M3 R24, gdesc[UR4], R24, gsb0 ;  /* 0x01e00000041879f3 */ /* 0x000fe20008000818 */
[----:B------:R-:W-:Y:S02]  /*17900*/  R2UR UR4, R88 ;  /* 0x00000000580472ca */ /* 0x000fe400000e0000 */
[----:B------:R-:W-:Y:S01]  /*17910*/  R2UR UR5, R89 ;  /* 0x00000000590572ca */ /* 0x000fe200000e0000 */
[----:B0-----:R-:W4:Y:S01]  /*17920*/  LDL R88, [R1+0x78] ;  /* 0x0000780001587983 */ /* 0x001f220000100800 */
        /* <DEDUP_REMOVED lines=20> */
[----:B------:R-:W-:Y:S02]  /*17a70*/  VIADD R8, R6, 0x404 ;  /* 0x0000040406087836 */ /* 0x000fe40000000000 */
[----:B------:R-:W-:Y:S01]  /*17a80*/  IMAD.MOV.U32 R9, RZ, RZ, 0x40000040 ;  /* 0x40000040ff097424 */ /* 0x000fe200078e00ff */
[----:B------:R-:W-:-:S02]  /*17a90*/  WARPGROUP.DEPBAR.LE gsb0, 0x0 ;  /* 0x00008000000079c5 */ /* 0x000fc40000010000 */
[----:B------:R-:W-:-:S07]  /*17aa0*/  WARPGROUP.ARRIVE ;  /* 0x00000000000079c5 */ /* 0x000fce0000000000 */
[----:B------:R-:W-:Y:S01]  /*17ab0*/  QGMMA.64x128x32.F32.E4M3.E4M3 R24, gdesc[UR4], R24, gsb0 ;  /* 0x01e00000041879f3 */ /* 0x000fe20008000818 */
[----:B------:R-:W-:Y:S02]  /*17ac0*/  R2UR UR4, R20 ;  /* 0x00000000140472ca */ /* 0x000fe400000e0000 */
[----:B------:R-:W-:Y:S02]  /*17ad0*/  R2UR UR5, R21 ;  /* 0x00000000150572ca */ /* 0x000fe400000e0000 */
[----:B------:R-:W-:Y:S02]  /*17ae0*/  R2UR UR6, R8 ;  /* 0x00000000080672ca */ /* 0x000fe400000e0000 */
[----:B------:R-:W-:Y:S01]  /*17af0*/  R2UR UR7, R9 ;  /* 0x00000000090772ca */ /* 0x000fe200000e0000 */
[----:B------:R-:W-:Y:S02]  /*17b00*/  VIADD R10, R4, 0x406 ;  /* 0x00000406040a7836 */ /* 0x000fe40000000000 */
        /* <DEDUP_REMOVED lines=12> */
[----:B----4-:R-:W-:Y:S01]  /*17bd0*/  IMAD.IADD R88, R88, 0x1, R94 ;  /* 0x0000000158587824 */ /* 0x010fe200078e025e */
[----:B------:R-:W-:Y:S01]  /*17be0*/  ULDC UR4, c[0x0][0x988] ;  /* 0x0002620000047ab9 */ /* 0x000fe20000000800 */
[----:B------:R-:W-:Y:S02]  /*17bf0*/  WARPGROUP.DEPBAR.LE gsb0, 0x0 ;  /* 0x00008000000079c5 */ /* 0x000fe40000010000 */
[C---:B------:R-:W-:Y:S02]  /*17c00*/  FMUL.FTZ R111, R2.reuse, R26 ;  /* 0x0000001a026f7220 */ /* 0x040fe40000410000 */
[----:B------:R-:W0:Y:S01]  /*17c10*/  LDC R26, c[0x0][0x448] ;  /* 0x00011200ff1a7b82 */ /* 0x000e220000000800 */
[C---:B------:R-:W-:Y:S01]  /*17c20*/  FMUL.FTZ R109, R2.reuse, R27 ;  /* 0x0000001b026d7220 */ /* 0x040fe20000410000 */
[C---:B------:R-:W-:Y:S01]  /*17c30*/  FMUL.FTZ R27, R2.reuse, R35 ;  /* 0x00000023021b7220 */ /* 0x040fe20000410000 */
[C---:B------:R-:W-:Y:S01]  /*17c40*/  FMUL.FTZ R35, R2.reuse, R39 ;  /* 0x0000002702237220 */ /* 0x040fe20000410000 */
[C---:B------:R-:W-:Y:S01]  /*17c50*/  FMUL.FTZ R3, R2.reuse, R24 ;  /* 0x0000001802037220 */ /* 0x040fe20000410000 */
[C---:B------:R-:W-:Y:S01]  /*17c60*/  FMUL.FTZ R24, R2.reuse, R41 ;  /* 0x0000002902187220 */ /* 0x040fe20000410000 */
[----:B------:R-:W-:Y:S01]  /*17c70*/  FMUL.FTZ R41, R2, R43 ;  /* 0x0000002b02297220 */ /* 0x000fe20000410000 */
[----:B0-----:R-:W-:-:S13]  /*17c80*/  ISETP.NE.AND P0, PT, R26, 0x1, PT ;  /* 0x000000011a00780c */ /* 0x001fda0003f05270 */
[----:B------:R-:W0:Y:S08]  /*17c90*/  @P0 LDC R39, c[0x0][0x44c] ;  /* 0x00011300ff270b82 */ /* 0x000e300000000800 */
[----:B------:R-:W1:Y:S01]  /*17ca0*/  @P0 LDC R43, c[0x0][0x450] ;  /* 0x00011400ff2b0b82 */ /* 0x000e620000000800 */
[C---:B------:R-:W-:Y:S01]  /*17cb0*/  FMUL.FTZ R89, R2.reuse, R31 ;  /* 0x0000001f02597220 */ /* 0x040fe20000410000 */
[----:B------:R-:W-:Y:S01]  /*17cc0*/  FMUL.FTZ R31, R2, R34 ;  /* 0x00000022021f7220 */ /* 0x000fe20000410000 */
[----:B0-----:R-:W-:-:S05]  /*17cd0*/  @P0 IMAD.HI.U32 R26, R88, R39, RZ ;  /* 0x00000027581a0227 */ /* 0x001fca00078e00ff */
[----:B-1----:R-:W-:-:S05]  /*17ce0*/  @P0 SHF.R.U32.HI R88, RZ, R43, R26 ;  /* 0x0000002bff580219 */ /* 0x002fca000001161a */
[----:B------:R-:W0:Y:S01]  /*17cf0*/  SHFL.IDX PT, R34, R88, 0x1, 0x1c1f ;  /* 0x003c1f0058227f89 */ /* 0x000e2200000e0000 */
[----:B------:R-:W-:Y:S02]  /*17d00*/  IMAD.MOV.U32 R26, RZ, RZ, -0x80 ;  /* 0xffffff80ff1a7424 */ /* 0x000fe400078e00ff */
[----:B------:R-:W-:Y:S02]  /*17d10*/  FMUL.FTZ R107, R2, R30 ;  /* 0x0000001e026b7220 */ /* 0x000fe40000410000 */
[----:B------:R-:W-:Y:S01]  /*17d20*/  IMAD R26, R91, R26, 0x80 ;  /* 0x000000805b1a7424 */ /* 0x000fe200078e021a */
[----:B------:R-:W1:Y:S04]  /*17d30*/  MUFU.TANH R111, R111 ;  /* 0x0000006f006f7308 */ /* 0x000e680000002400 */
[----:B-----5:R-:W-:-:S04]  /*17d40*/  IADD3 R105, -R93, 0x1, R26 ;  /* 0x000000015d697810 */ /* 0x020fc80007ffe11a */
[----:B------:R-:W4:Y:S01]  /*17d50*/  MUFU.TANH R109, R109 ;  /* 0x0000006d006d7308 */ /* 0x000f220000002400 */
[----:B---3--:R-:W-:Y:S02]  /*17d60*/  IADD3 R26, -R93, R90, R26 ;  /* 0x0000005a5d1a7210 */ /* 0x008fe40007ffe11a */
[----:B--2---:R-:W-:-:S05]  /*17d70*/  IADD3 R105, -R92, R105, R90 ;  /* 0x000000695c697210 */ /* 0x004fca0007ffe15a */
[----:B------:R-:W2:Y:S01]  /*17d80*/  MUFU.TANH R107, R107 ;  /* 0x0000006b006b7308 */ /* 0x000ea20000002400 */
[----:B0-----:R-:W-:-:S07]  /*17d90*/  VIADDMNMX R34, R34, R105, R26, PT ;  /* 0x0000006922227246 */ /* 0x001fce000380011a */
[----:B------:R-:W0:Y:S01]  /*17da0*/  MUFU.TANH R89, R89 ;  /* 0x0000005900597308 */ /* 0x000e220000002400 */
[----:B------:R-:W-:Y:S01]  /*17db0*/  ISETP.GT.AND P4, PT, R34, RZ, PT ;  /* 0x000000ff2200720c */ /* 0x000fe20003f84270 */
[----:B------:R-:W-:Y:S01]  /*17dc0*/  FMUL.FTZ R30, R2, R38 ;  /* 0x00000026021e7220 */ /* 0x000fe20000410000 */
[----:B------:R-:W-:-:S05]  /*17dd0*/  ISETP.GT.AND P5, PT, R34, 0x1, PT ;  /* 0x000000012200780c */ /* 0x000fca0003fa4270 */
[----:B------:R-:W3:Y:S01]  /*17de0*/  MUFU.TANH R31, R31 ;  /* 0x0000001f001f7308 */ /* 0x000ee20000002400 */
[----:B------:R-:W-:Y:S02]  /*17df0*/  ISETP.GT.AND P3, PT, R34, 0x8, PT ;  /* 0x000000082200780c */ /* 0x000fe40003f64270 */
[----:B-1----:R-:W-:Y:S02]  /*17e00*/  FSEL R111, R111, -INF , P4 ;  /* 0xff8000006f6f7808 */ /* 0x002fe40002000000 */
[----:B----4-:R-:W-:-:S03]  /*17e10*/  FSEL R109, R109, -INF , P5 ;  /* 0xff8000006d6d7808 */ /* 0x010fc60002800000 */
[----:B------:R-:W1:Y:S01]  /*17e20*/  MUFU.TANH R27, R27 ;  /* 0x0000001b001b7308 */ /* 0x000e620000002400 */
[C---:B------:R-:W-:Y:S01]  /*17e30*/  FMUL.FTZ R8, R2.reuse, R29 ;  /* 0x0000001d02087220 */ /* 0x040fe20000410000 */
[----:B------:R-:W-:Y:S01]  /*17e40*/  FMUL.FTZ R29, R2, R48 ;  /* 0x00000030021d7220 */ /* 0x000fe20000410000 */
[----:B------:R-:W-:Y:S01]  /*17e50*/  ISETP.GT.AND P4, PT, R34, 0x9, PT ;  /* 0x000000092200780c */ /* 0x000fe20003f84270 */
[C---:B------:R-:W-:Y:S01]  /*17e60*/  FMUL.FTZ R9, R2.reuse, R32 ;  /* 0x0000002002097220 */ /* 0x040fe20000410000 */
[----:B--2---:R-:W-:Y:S01]  /*17e70*/  FSEL R107, R107, -INF , P3 ;  /* 0xff8000006b6b7808 */ /* 0x004fe20001800000 */
[C---:B------:R-:W-:Y:S01]  /*17e80*/  FMUL.FTZ R38, R2.reuse, R42 ;  /* 0x0000002a02267220 */ /* 0x040fe20000410000 */
[----:B------:R-:W-:Y:S01]  /*17e90*/  FMNMX.FTZ R48, R111, R109, !PT ;  /* 0x0000006d6f307209 */ /* 0x000fe20007810000 */
[----:B------:R-:W2:Y:S01]  /*17ea0*/  MUFU.TANH R30, R30 ;  /* 0x0000001e001e7308 */ /* 0x000ea20000002400 */
[C---:B------:R-:W-:Y:S01]  /*17eb0*/  FMUL.FTZ R32, R2.reuse, R49 ;  /* 0x0000003102207220 */ /* 0x040fe20000410000 */
[----:B------:R-:W-:Y:S01]  /*17ec0*/  FMUL.FTZ R49, R2, R50 ;  /* 0x0000003202317220 */ /* 0x000fe20000410000 */
[----:B------:R-:W-:-:S02]  /*17ed0*/  ISETP.GT.AND P3, PT, R34, 0x10, PT ;  /* 0x000000102200780c */ /* 0x000fc40003f64270 */
[----:B0-----:R-:W-:Y:S02]  /*17ee0*/  FSEL R89, R89, -INF , P4 ;  /* 0xff80000059597808 */ /* 0x001fe40002000000 */
[----:B------:R-:W-:Y:S01]  /*17ef0*/  FMNMX.FTZ R50, R107, R48, !PT ;  /* 0x000000306b327209 */ /* 0x000fe20007810000 */
[----:B------:R-:W0:Y:S01]  /*17f00*/  MUFU.TANH R35, R35 ;  /* 0x0000002300237308 */ /* 0x000e220000002400 */
[----:B------:R-:W-:Y:S01]  /*17f10*/  ISETP.GT.AND P4, PT, R34, 0x11, PT ;  /* 0x000000112200780c */ /* 0x000fe20003f84270 */
[----:B------:R-:W-:Y:S01]  /*17f20*/  FMUL.FTZ R42, R2, R46 ;  /* 0x0000002e022a7220 */ /* 0x000fe20000410000 */
[----:B---3--:R-:W-:Y:S02]  /*17f30*/  FSEL R31, R31, -INF , P3 ;  /* 0xff8000001f1f7808 */ /* 0x008fe40001800000 */
[----:B------:R-:W-:-:S03]  /*17f40*/  FMNMX.FTZ R50, R89, R50, !PT ;  /* 0x0000003259327209 */ /* 0x000fc60007810000 */
[----:B------:R-:W3:Y:S01]  /*17f50*/  MUFU.TANH R38, R38 ;  /* 0x0000002600267308 */ /* 0x000ee20000002400 */
[C---:B------:R-:W-:Y:S01]  /*17f60*/  FMUL.FTZ R7, R2.reuse, R28 ;  /* 0x0000001c02077220 */ /* 0x040fe20000410000 */
[----:B------:R-:W-:Y:S01]  /*17f70*/  FMUL.FTZ R28, R2, R45 ;  /* 0x0000002d021c7220 */ /* 0x000fe20000410000 */
[----:B------:R-:W-:Y:S01]  /*17f80*/  ISETP.GT.AND P3, PT, R34, 0x18, PT ;  /* 0x000000182200780c */ /* 0x000fe20003f64270 */
[----:B------:R-:W-:Y:S01]  /*17f90*/  FMUL.FTZ R45, R2, R47 ;  /* 0x0000002f022d7220 */ /* 0x000fe20000410000 */
[----:B-1----:R-:W-:Y:S02]  /*17fa0*/  FSEL R27, R27, -INF , P4 ;  /* 0xff8000001b1b7808 */ /* 0x002fe40002000000 */
[----:B------:R-:W-:Y:S01]  /*17fb0*/  FMNMX.FTZ R50, R31, R50, !PT ;  /* 0x000000321f327209 */ /* 0x000fe20007810000 */
[----:B------:R-:W1:Y:S01]  /*17fc0*/  MUFU.TANH R41, R41 ;  /* 0x0000002900297308 */ /* 0x000e620000002400 */
[----:B------:R-:W-:Y:S02]  /*17fd0*/  ISETP.GT.AND P4, PT, R34, 0x19, PT ;  /* 0x000000192200780c */ /* 0x000fe40003f84270 */
[----:B--2---:R-:W-:-:S02]  /*17fe0*/  FSEL R39, R30, -INF , P3 ;  /* 0xff8000001e277808 */ /* 0x004fc40001800000 */
[----:B------:R-:W-:-:S03]  /*17ff0*/  FMNMX.FTZ R50, R27, R50, !PT ;  /* 0x000000321b327209 */ /* 0x000fc60007810000 */
[----:B------:R-:W2:Y:S01]  /*18000*/  MUFU.TANH R42, R42 ;  /* 0x0000002a002a7308 */ /* 0x000ea20000002400 */
[----:B------:R-:W-:Y:S01]  /*18010*/  ISETP.GT.AND P3, PT, R34, 0x20, PT ;  /* 0x000000202200780c */ /* 0x000fe20003f64270 */
[----:B------:R-:W-:Y:S01]  /*18020*/  FMUL.FTZ R51, R2, R51 ;  /* 0x0000003302337220 */ /* 0x000fe20000410000 */
[----:B0-----:R-:W-:Y:S02]  /*18030*/  FSEL R35, R35, -INF , P4 ;  /* 0xff80000023237808 */ /* 0x001fe40002000000 */
[----:B------:R-:W-:-:S03]  /*18040*/  FMNMX.FTZ R50, R39, R50, !PT ;  /* 0x0000003227327209 */ /* 0x000fc60007810000 */
[----:B------:R-:W0:Y:S01]  /*18050*/  MUFU.TANH R45, R45 ;  /* 0x0000002d002d7308 */ /* 0x000e220000002400 */
[C---:B------:R-:W-:Y:S01]  /*18060*/  FMUL.FTZ R13, R2.reuse, R36 ;  /* 0x00000024020d7220 */ /* 0x040fe20000410000 */
[----:B------:R-:W-:Y:S01]  /*18070*/  FMUL.FTZ R36, R2, R53 ;  /* 0x0000003502247220 */ /* 0x000fe20000410000 */
[----:B------:R-:W-:Y:S01]  /*18080*/  ISETP.GT.AND P4, PT, R34, 0x21, PT ;  /* 0x000000212200780c */ /* 0x000fe20003f84270 */
[----:B------:R-:W-:Y:S01]  /*18090*/  FMUL.FTZ R53, R2, R54 ;  /* 0x0000003602357220 */ /* 0x000fe20000410000 */
[----:B---3--:R-:W-:Y:S02]  /*180a0*/  FSEL R43, R38, -INF , P3 ;  /* 0xff800000262b7808 */ /* 0x008fe40001800000 */
[----:B------:R-:W-:Y:S01]  /*180b0*/  FMNMX.FTZ R50, R35, R50, !PT ;  /* 0x0000003223327209 */ /* 0x000fe20007810000 */
[----:B------:R-:W3:Y:S01]  /*180c0*/  MUFU.TANH R49, R49 ;  /* 0x0000003100317308 */ /* 0x000ee20000002400 */
[----:B------:R-:W-:Y:S01]  /*180d0*/  ISETP.GT.AND P3, PT, R34, 0x28, PT ;  /* 0x000000282200780c */ /* 0x000fe20003f64270 */
[----:B------:R-:W-:Y:S01]  /*180e0*/  FMUL.FTZ R55, R2, R55 ;  /* 0x0000003702377220 */ /* 0x000fe20000410000 */
[----:B-1----:R-:W-:-:S02]  /*180f0*/  FSEL R41, R41, -INF , P4 ;  /* 0xff80000029297808 */ /* 0x002fc40002000000 */
[----:B------:R-:W-:-:S03]  /*18100*/  FMNMX.FTZ R50, R43, R50, !PT ;  /* 0x000000322b327209 */ /* 0x000fc60007810000 */
[----:B------:R-:W1:Y:S01]  /*18110*/  MUFU.TANH R51, R51 ;  /* 0x0000003300337308 */ /* 0x000e620000002400 */
[C---:B------:R-:W-:Y:S01]  /*18120*/  FMUL.FTZ R6, R2.reuse, R25 ;  /* 0x0000001902067220 */ /* 0x040fe20000410000 */
[----:B------:R-:W-:Y:S01]  /*18130*/  FMUL.FTZ R25, R2, R44 ;  /* 0x0000002c02197220 */ /* 0x000fe20000410000 */
[----:B------:R-:W-:Y:S01]  /*18140*/  ISETP.GT.AND P4, PT, R34, 0x29, PT ;  /* 0x000000292200780c */ /* 0x000fe20003f84270 */
[----:B------:R-:W-:Y:S01]  /*18150*/  FMUL.FTZ R44, R2, R58 ;  /* 0x0000003a022c7220 */ /* 0x000fe20000410000 */
[----:B--2---:R-:W-:Y:S02]  /*18160*/  FSEL R47, R42, -INF , P3 ;  /* 0xff8000002a2f7808 */ /* 0x004fe40001800000 */
[----:B------:R-:W-:Y:S01]  /*18170*/  FMNMX.FTZ R50, R41, R50, !PT ;  /* 0x0000003229327209 */ /* 0x000fe20007810000 */
[----:B------:R-:W2:Y:S01]  /*18180*/  MUFU.TANH R53, R53 ;  /* 0x0000003500357308 */ /* 0x000ea20000002400 */
[C---:B------:R-:W-:Y:S01]  /*18190*/  FMUL.FTZ R15, R2.reuse, R40 ;  /* 0x00000028020f7220 */ /* 0x040fe20000410000 */
[----:B------:R-:W-:Y:S01]  /*181a0*/  FMUL.FTZ R40, R2, R57 ;  /* 0x0000003902287220 */ /* 0x000fe20000410000 */
[----:B------:R-:W-:Y:S01]  /*181b0*/  ISETP.GT.AND P3, PT, R34, 0x30, PT ;  /* 0x000000302200780c */ /* 0x000fe20003f64270 */
[----:B------:R-:W-:Y:S01]  /*181c0*/  FMUL.FTZ R57, R2, R59 ;  /* 0x0000003b02397220 */ /* 0x000fe20000410000 */
[----:B0-----:R-:W-:-:S02]  /*181d0*/  FSEL R45, R45, -INF , P4 ;  /* 0xff8000002d2d7808 */ /* 0x001fc40002000000 */
[----:B------:R-:W-:Y:S01]  /*181e0*/  FMNMX.FTZ R50, R47, R50, !PT ;  /* 0x000000322f327209 */ /* 0x000fe20007810000 */
[----:B------:R-:W0:Y:S01]  /*181f0*/  MUFU.TANH R55, R55 ;  /* 0x0000003700377308 */ /* 0x000e220000002400 */
[----:B------:R-:W-:Y:S01]  /*18200*/  ISETP.GT.AND P4, PT, R34, 0x31, PT ;  /* 0x000000312200780c */ /* 0x000fe20003f84270 */
[----:B------:R-:W-:Y:S01]  /*18210*/  FMUL.FTZ R46, R2, R62 ;  /* 0x0000003e022e7220 */ /* 0x000fe20000410000 */
[----:B---3--:R-:W-:Y:S02]  /*18220*/  FSEL R49, R49, -INF , P3 ;  /* 0xff80000031317808 */ /* 0x008fe40001800000 */
[----:B------:R-:W-:-:S03]  /*18230*/  FMNMX.FTZ R50, R45, R50, !PT ;  /* 0x000000322d327209 */ /* 0x000fc60007810000 */
[----:B------:R-:W3:Y:S01]  /*18240*/  MUFU.TANH R44, R44 ;  /* 0x0000002c002c7308 */ /* 0x000ee20000002400 */
[----:B------:R-:W-:Y:S01]  /*18250*/  ISETP.GT.AND P3, PT, R34, 0x38, PT ;  /* 0x000000382200780c */ /* 0x000fe20003f64270 */
[----:B------:R-:W-:Y:S01]  /*18260*/  FMUL.FTZ R63, R2, R63 ;  /* 0x0000003f023f7220 */ /* 0x000fe20000410000 */
[----:B-1----:R-:W-:Y:S02]  /*18270*/  FSEL R51, R51, -INF , P4 ;  /* 0xff80000033337808 */ /* 0x002fe40002000000 */
[----:B------:R-:W-:-:S03]  /*18280*/  FMNMX.FTZ R50, R49, R50, !PT ;  /* 0x0000003231327209 */ /* 0x000fc60007810000 */
[----:B------:R-:W1:Y:S01]  /*18290*/  MUFU.TANH R57, R57 ;  /* 0x0000003900397308 */ /* 0x000e620000002400 */
[----:B------:R-:W-:Y:S01]  /*182a0*/  ISETP.GT.AND P4, PT, R34, 0x39, PT ;  /* 0x000000392200780c */ /* 0x000fe20003f84270 */
[----:B------:R-:W-:Y:S01]  /*182b0*/  FMUL.FTZ R48, R2, R66 ;  /* 0x0000004202307220 */ /* 0x000fe20000410000 */
[----:B--2---:R-:W-:Y:S02]  /*182c0*/  FSEL R53, R53, -INF , P3 ;  /* 0xff80000035357808 */ /* 0x004fe40001800000 */
[----:B------:R-:W-:-:S03]  /*182d0*/  FMNMX.FTZ R50, R51, R50, !PT ;  /* 0x0000003233327209 */ /* 0x000fc60007810000 */
[----:B------:R-:W2:Y:S01]  /*182e0*/  MUFU.TANH R46, R46 ;  /* 0x0000002e002e7308 */ /* 0x000ea20000002400 */
[----:B------:R-:W-:Y:S02]  /*182f0*/  ISETP.GT.AND P3, PT, R34, 0x40, PT ;  /* 0x000000402200780c */ /* 0x000fe40003f64270 */
[----:B0-----:R-:W-:Y:S02]  /*18300*/  FSEL R55, R55, -INF , P4 ;  /* 0xff80000037377808 */ /* 0x001fe40002000000 */
[----:B------:R-:W-:-:S03]  /*18310*/  FMNMX.FTZ R50, R53, R50, !PT ;  /* 0x0000003235327209 */ /* 0x000fc60007810000 */
[----:B------:R-:W0:Y:S01]  /*18320*/  MUFU.TANH R63, R63 ;  /* 0x0000003f003f7308 */ /* 0x000e220000002400 */
[----:B------:R-:W-:Y:S01]  /*18330*/  FMUL.FTZ R67, R2, R67 ;  /* 0x0000004302437220 */ /* 0x000fe20000410000 */
[----:B------:R-:W-:Y:S02]  /*18340*/  ISETP.GT.AND P4, PT, R34, 0x41, PT ;  /* 0x000000412200780c */ /* 0x000fe40003f84270 */
[----:B---3--:R-:W-:Y:S02]  /*18350*/  FSEL R59, R44, -INF , P3 ;  /* 0xff8000002c3b7808 */ /* 0x008fe40001800000 */
[----:B------:R-:W-:Y:S02]  /*18360*/  FMNMX.FTZ R50, R55, R50, !PT ;  /* 0x0000003237327209 */ /* 0x000fe40007810000 */
[----:B------:R-:W3:Y:S01]  /*18370*/  MUFU.TANH R48, R48 ;  /* 0x0000003000307308 */ /* 0x000ee20000002400 */
[----:B------:R-:W-:Y:S01]  /*18380*/  FMUL.FTZ R70, R2, R70 ;  /* 0x0000004602467220 */ /* 0x000fe20000410000 */
[----:B------:R-:W-:-:S02]  /*18390*/  ISETP.GT.AND P3, PT, R34, 0x48, PT ;  /* 0x000000482200780c */ /* 0x000fc40003f64270 */
[----:B-1----:R-:W-:Y:S02]  /*183a0*/  FSEL R57, R57, -INF , P4 ;  /* 0xff80000039397808 */ /* 0x002fe40002000000 */
[----:B------:R-:W-:Y:S02]  /*183b0*/  FMNMX.FTZ R50, R59, R50, !PT ;  /* 0x000000323b327209 */ /* 0x000fe40007810000 */
[----:B------:R2:W1:Y:S01]  /*183c0*/  MUFU.TANH R30, R67 ;  /* 0x00000043001e7308 */ /* 0x0004620000002400 */
[----:B------:R-:W-:Y:S01]  /*183d0*/  FMUL.FTZ R71, R2, R71 ;  /* 0x0000004702477220 */ /* 0x000fe20000410000 */
[----:B------:R-:W-:Y:S01]  /*183e0*/  ISETP.GT.AND P4, PT, R34, 0x49, PT ;  /* 0x000000492200780c */ /* 0x000fe20003f84270 */
[----:B------:R-:W-:Y:S01]  /*183f0*/  FMUL.FTZ R93, R2, R74 ;  /* 0x0000004a025d7220 */ /* 0x000fe20000410000 */
[----:B------:R-:W-:-:S04]  /*18400*/  FMNMX.FTZ R50, R57, R50, !PT ;  /* 0x0000003239327209 */ /* 0x000fc80007810000 */
[----:B------:R-:W-:Y:S01]  /*18410*/  MUFU.TANH R38, R70 ;  /* 0x0000004600267308 */ /* 0x000fe20000002400 */
[----:B--2---:R-:W-:Y:S01]  /*18420*/  FSEL R67, R46, -INF , P3 ;  /* 0xff8000002e437808 */ /* 0x004fe20001800000 */
[----:B------:R-:W-:Y:S01]  /*18430*/  FMUL.FTZ R95, R2, R75 ;  /* 0x0000004b025f7220 */ /* 0x000fe20000410000 */
[C---:B------:R-:W-:Y:S02]  /*18440*/  ISETP.GT.AND P3, PT, R34.reuse, 0x50, PT ;  /* 0x000000502200780c */ /* 0x040fe40003f64270 */
[----:B0-----:R-:W-:Y:S02]  /*18450*/  FSEL R63, R63, -INF , P4 ;  /* 0xff8000003f3f7808 */ /* 0x001fe40002000000 */
[----:B------:R-:W-:Y:S01]  /*18460*/  FMNMX.FTZ R50, R67, R50, !PT ;  /* 0x0000003243327209 */ /* 0x000fe20007810000 */
[----:B------:R3:W0:Y:S01]  /*18470*/  MUFU.TANH R42, R71 ;  /* 0x00000047002a7308 */ /* 0x0006220000002400 */
[----:B------:R-:W-:Y:S01]  /*18480*/  ISETP.GT.AND P4, PT, R34, 0x51, PT ;  /* 0x000000512200780c */ /* 0x000fe20003f84270 */
[C---:B------:R-:W-:Y:S01]  /*18490*/  FMUL.FTZ R78, R2.reuse, R78 ;  /* 0x0000004e024e7220 */ /* 0x040fe20000410000 */
[----:B------:R-:W-:Y:S01]  /*184a0*/  FMNMX.FTZ R50, R63, R50, !PT ;  /* 0x000000323f327209 */ /* 0x000fe20007810000 */
[----:B------:R-:W-:-:S04]  /*184b0*/  FMUL.FTZ R79, R2, R79 ;  /* 0x0000004f024f7220 */ /* 0x000fc80000410000 */
[----:B------:R-:W2:Y:S01]  /*184c0*/  MUFU.TANH R93, R93 ;  /* 0x0000005d005d7308 */ /* 0x000ea20000002400 */
[----:B---3--:R-:W-:Y:S02]  /*184d0*/  FSEL R71, R48, -INF , P3 ;  /* 0xff80000030477808 */ /* 0x008fe40001800000 */
[----:B------:R-:W-:Y:S02]  /*184e0*/  ISETP.GT.AND P3, PT, R34, 0x58, PT ;  /* 0x000000582200780c */ /* 0x000fe40003f64270 */
[----:B-1----:R-:W-:Y:S02]  /*184f0*/  FSEL R75, R30, -INF , P4 ;  /* 0xff8000001e4b7808 */ /* 0x002fe40002000000 */
[----:B------:R-:W-:Y:S01]  /*18500*/  FMNMX.FTZ R50, R71, R50, !PT ;  /* 0x0000003247327209 */ /* 0x000fe20007810000 */
[----:B------:R-:W1:Y:S01]  /*18510*/  MUFU.TANH R95, R95 ;  /* 0x0000005f005f7308 */ /* 0x000e620000002400 */
[----:B------:R-:W-:Y:S01]  /*18520*/  ISETP.GT.AND P4, PT, R34, 0x59, PT ;  /* 0x000000592200780c */ /* 0x000fe20003f84270 */
[C---:B------:R-:W-:Y:S01]  /*18530*/  FMUL.FTZ R82, R2.reuse, R82 ;  /* 0x0000005202527220 */ /* 0x040fe20000410000 */
[----:B------:R-:W-:Y:S01]  /*18540*/  FMNMX.FTZ R50, R75, R50, !PT ;  /* 0x000000324b327209 */ /* 0x000fe20007810000 */
[----:B------:R-:W-:-:S04]  /*18550*/  FMUL.FTZ R30, R2, R83 ;  /* 0x00000053021e7220 */ /* 0x000fc80000410000 */
[----:B------:R-:W3:Y:S01]  /*18560*/  MUFU.TANH R78, R78 ;  /* 0x0000004e004e7308 */ /* 0x000ee20000002400 */
[----:B0-----:R-:W-:-:S07]  /*18570*/  FSEL R83, R42, -INF , P4 ;  /* 0xff8000002a537808 */ /* 0x001fce0002000000 */
[----:B------:R0:W4:Y:S01]  /*18580*/  MUFU.TANH R97, R79 ;  /* 0x0000004f00617308 */ /* 0x0001220000002400 */
[----:B------:R-:W-:Y:S02]  /*18590*/  ISETP.GT.AND P4, PT, R34, 0x61, PT ;  /* 0x000000612200780c */ /* 0x000fe40003f84270 */
[----:B0-----:R-:W-:Y:S02]  /*185a0*/  FSEL R79, R38, -INF , P3 ;  /* 0xff800000264f7808 */ /* 0x001fe40001800000 */
[----:B------:R-:W-:Y:S02]  /*185b0*/  ISETP.GT.AND P3, PT, R34, 0x60, PT ;  /* 0x000000602200780c */ /* 0x000fe40003f64270 */
[----:B------:R-:W-:Y:S01]  /*185c0*/  FMNMX.FTZ R50, R79, R50, !PT ;  /* 0x000000324f327209 */ /* 0x000fe20007810000 */
[----:B------:R-:W0:Y:S01]  /*185d0*/  MUFU.TANH R82, R82 ;  /* 0x0000005200527308 */ /* 0x000e220000002400 */
[----:B--2---:R-:W-:Y:S01]  /*185e0*/  FSEL R93, R93, -INF , P3 ;  /* 0xff8000005d5d7808 */ /* 0x004fe20001800000 */
[C---:B------:R-:W-:Y:S01]  /*185f0*/  FMUL.FTZ R86, R2.reuse, R86 ;  /* 0x0000005602567220 */ /* 0x040fe20000410000 */
[----:B------:R-:W-:Y:S01]  /*18600*/  FMNMX.FTZ R50, R83, R50, !PT ;  /* 0x0000003253327209 */ /* 0x000fe20007810000 */
[----:B------:R-:W-:Y:S01]  /*18610*/  FMUL.FTZ R38, R2, R87 ;  /* 0x0000005702267220 */ /* 0x000fe20000410000 */
[----:B------:R-:W-:-:S02]  /*18620*/  ISETP.GT.AND P3, PT, R34, 0x68, PT ;  /* 0x000000682200780c */ /* 0x000fc40003f64270 */
[----:B-1----:R-:W-:Y:S01]  /*18630*/  FSEL R95, R95, -INF , P4 ;  /* 0xff8000005f5f7808 */ /* 0x002fe20002000000 */
[----:B------:R-:W1:Y:S01]  /*18640*/  MUFU.TANH R101, R30 ;  /* 0x0000001e00657308 */ /* 0x000e620000002400 */
[----:B------:R-:W-:Y:S02]  /*18650*/  FMNMX.FTZ R50, R93, R50, !PT ;  /* 0x000000325d327209 */ /* 0x000fe40007810000 */
[----:B------:R-:W-:Y:S02]  /*18660*/  ISETP.GT.AND P4, PT, R34, 0x69, PT ;  /* 0x000000692200780c */ /* 0x000fe40003f84270 */
[----:B---3--:R-:W-:Y:S02]  /*18670*/  FSEL R87, R78, -INF , P3 ;  /* 0xff8000004e577808 */ /* 0x008fe40001800000 */
[----:B------:R-:W-:Y:S01]  /*18680*/  FMNMX.FTZ R50, R95, R50, !PT ;  /* 0x000000325f327209 */ /* 0x000fe20007810000 */
[----:B------:R-:W2:Y:S01]  /*18690*/  MUFU.TANH R86, R86 ;  /* 0x0000005600567308 */ /* 0x000ea20000002400 */
[----:B------:R-:W-:-:S02]  /*186a0*/  ISETP.GT.AND P3, PT, R34, 0x70, PT ;  /* 0x000000702200780c */ /* 0x000fc40003f64270 */
[----:B----4-:R-:W-:Y:S02]  /*186b0*/  FSEL R97, R97, -INF , P4 ;  /* 0xff80000061617808 */ /* 0x010fe40002000000 */
[----:B------:R-:W-:-:S03]  /*186c0*/  FMNMX.FTZ R50, R87, R50, !PT ;  /* 0x0000003257327209 */ /* 0x000fc60007810000 */
[----:B------:R-:W3:Y:S01]  /*186d0*/  MUFU.TANH R38, R38 ;  /* 0x0000002600267308 */ /* 0x000ee20000002400 */
[----:B------:R-:W-:Y:S02]  /*186e0*/  ISETP.GT.AND P4, PT, R34, 0x71, PT ;  /* 0x000000712200780c */ /* 0x000fe40003f84270 */
[----:B0-----:R-:W-:Y:S02]  /*186f0*/  FSEL R103, R82, -INF , P3 ;  /* 0xff80000052677808 */ /* 0x001fe40001800000 */
[----:B------:R-:W-:Y:S02]  /*18700*/  FMNMX.FTZ R50, R97, R50, !PT ;  /* 0x0000003261327209 */ /* 0x000fe40007810000 */
[----:B------:R-:W-:Y:S02]  /*18710*/  ISETP.GT.AND P3, PT, R34, 0x78, PT ;  /* 0x000000782200780c */ /* 0x000fe40003f64270 */
[----:B-1----:R-:W-:Y:S02]  /*18720*/  FSEL R101, R101, -INF , P4 ;  /* 0xff80000065657808 */ /* 0x002fe40002000000 */
[----:B------:R-:W-:-:S02]  /*18730*/  FMNMX.FTZ R50, R103, R50, !PT ;  /* 0x0000003267327209 */ /* 0x000fc40007810000 */
[----:B------:R-:W-:Y:S02]  /*18740*/  ISETP.GT.AND P4, PT, R34, 0x79, PT ;  /* 0x000000792200780c */ /* 0x000fe40003f84270 */
[----:B--2---:R-:W-:Y:S02]  /*18750*/  FSEL R99, R86, -INF , P3 ;  /* 0xff80000056637808 */ /* 0x004fe40001800000 */
[----:B------:R-:W-:Y:S01]  /*18760*/  FMNMX.FTZ R50, R101, R50, !PT ;  /* 0x0000003265327209 */ /* 0x000fe20007810000 */
[----:B------:R-:W-:Y:S01]  /*18770*/  FMUL.FTZ R34, R2, R61 ;  /* 0x0000003d02227220 */ /* 0x000fe20000410000 */
[----:B---3--:R-:W-:Y:S02]  /*18780*/  FSEL R61, R38, -INF , P4 ;  /* 0xff800000263d7808 */ /* 0x008fe40002000000 */
[----:B------:R-:W-:Y:S01]  /*18790*/  FMNMX.FTZ R50, R99, R50, !PT ;  /* 0x0000003263327209 */ /* 0x000fe20007810000 */
[C---:B------:R-:W-:Y:S01]  /*187a0*/  FMUL.FTZ R12, R2.reuse, R33 ;  /* 0x00000021020c7220 */ /* 0x040fe20000410000 */
[----:B------:R-:W-:-:S02]  /*187b0*/  FMUL.FTZ R33, R2, R52 ;  /* 0x0000003402217220 */ /* 0x000fc40000410000 */
[----:B------:R-:W-:-:S05]  /*187c0*/  FMNMX.FTZ R52, R61, R50, !PT ;  /* 0x000000323d347209 */ /* 0x000fca0007810000 */
[----:B------:R-:W0:Y:S01]  /*187d0*/  SHFL.BFLY PT, R113, R52, 0x2, 0x1f ;  /* 0x0c401f0034717f89 */ /* 0x000e2200000e0000 */
[C---:B------:R-:W-:Y:S01]  /*187e0*/  FMUL.FTZ R30, R2.reuse, R60 ;  /* 0x0000003c021e7220 */ /* 0x040fe20000410000 */
[----:B------:R-:W-:Y:S02]  /*187f0*/  FMUL.FTZ R42, R2, R65 ;  /* 0x00000041022a7220 */ /* 0x000fe40000410000 */
[----:B------:R-:W1:Y:S01]  /*18800*/  SHFL.IDX PT, R65, R88, RZ, 0x1c1f ;  /* 0x001c1fff58417589 */ /* 0x000e6200000e0000 */
[----:B0-----:R-:W-:-:S05]  /*18810*/  FMNMX.FTZ R113, R52, R113, !PT ;  /* 0x0000007134717209 */ /* 0x001fca0007810000 */
[----:B------:R-:W0:Y:S01]  /*18820*/  SHFL.BFLY PT, R60, R113, 0x1, 0x1f ;  /* 0x0c201f00713c7f89 */ /* 0x000e2200000e0000 */
[----:B------:R-:W2:Y:S01]  /*18830*/  MUFU.TANH R3, R3 ;  /* 0x0000000300037308 */ /* 0x000ea20000002400 */
[----:B------:R-:W-:-:S07]  /*18840*/  MOV R174, UR4 ;  /* 0x0000000400ae7c02 */ /* 0x000fce0008000f00 */
[----:B------:R-:W3:Y:S01]  /*18850*/  MUFU.TANH R6, R6 ;  /* 0x0000000600067308 */ /* 0x000ee20000002400 */
[----:B-1----:R-:W-:-:S07]  /*18860*/  VIADDMNMX R65, R65, R105, R26, PT ;  /* 0x0000006941417246 */ /* 0x002fce000380011a */
[----:B------:R-:W1:Y:S01]  /*18870*/  MUFU.TANH R7, R7 ;  /* 0x0000000700077308 */ /* 0x000e620000002400 */
[----:B0-----:R-:W-:-:S07]  /*18880*/  FMNMX.FTZ R175, R113, R60, !PT ;  /* 0x0000003c71af7209 */ /* 0x001fce0007810000 */
[----:B------:R-:W0:Y:S01]  /*18890*/  MUFU.TANH R8, R8 ;  /* 0x0000000800087308 */ /* 0x000e220000002400 */
[----:B------:R-:W-:Y:S02]  /*188a0*/  ISETP.GT.AND P4, PT, R65, RZ, PT ;  /* 0x000000ff4100720c */ /* 0x000fe40003f84270 */
[C---:B------:R-:W-:Y:S01]  /*188b0*/  FSETP.NEU.FTZ.AND P3, PT, R175.reuse, -INF , PT ;  /* 0xff800000af00780b */ /* 0x040fe20003f7d000 */
[----:B------:R-:W-:-:S01]  /*188c0*/  FFMA.FTZ R60, R175, R174, -8 ;  /* 0xc1000000af3c7423 */ /* 0x000fc200000100ae */
[----:B------:R-:W-:-:S03]  /*188d0*/  ISETP.GT.AND P5, PT, R65, 0x1, PT ;  /* 0x000000014100780c */ /* 0x000fc60003fa4270 */
[----:B------:R-:W4:Y:S01]  /*188e0*/  MUFU.TANH R9, R9 ;  /* 0x0000000900097308 */ /* 0x000f220000002400 */
[----:B------:R-:W-:Y:S01]  /*188f0*/  FSEL R60, R60, RZ, P3 ;  /* 0x000000ff3c3c7208 */ /* 0x000fe20001800000 */
[----:B------:R-:W-:Y:S01]  /*18900*/  FMUL.FTZ R14, R2, R37 ;  /* 0x00000025020e7220 */ /* 0x000fe20000410000 */
[----:B------:R-:W-:Y:S02]  /*18910*/  ISETP.GT.AND P3, PT, R65, 0x8, PT ;  /* 0x000000084100780c */ /* 0x000fe40003f64270 */
[----:B--2---:R-:W-:Y:S02]  /*18920*/  FSEL R3, R3, -INF , P4 ;  /* 0xff80000003037808 */ /* 0x004fe40002000000 */
[----:B---3--:R-:W-:Y:S01]  /*18930*/  FSEL R6, R6, -INF , P5 ;  /* 0xff80000006067808 */ /* 0x008fe20002800000 */
[----:B------:R-:W2:Y:S01]  /*18940*/  MUFU.TANH R12, R12 ;  /* 0x0000000c000c7308 */ /* 0x000ea20000002400 */
[----:B------:R-:W-:Y:S01]  /*18950*/  FMUL.FTZ R44, R2, R68 ;  /* 0x00000044022c7220 */ /* 0x000fe20000410000 */
[----:B------:R-:W-:-:S02]  /*18960*/  ISETP.GT.AND P4, PT, R65, 0x9, PT ;  /* 0x000000094100780c */ /* 0x000fc40003f84270 */
[----:B-1----:R-:W-:Y:S02]  /*18970*/  FSEL R7, R7, -INF , P3 ;  /* 0xff80000007077808 */ /* 0x002fe40001800000 */
[----:B------:R-:W-:Y:S02]  /*18980*/  FMNMX.FTZ R68, R3, R6, !PT ;  /* 0x0000000603447209 */ /* 0x000fe40007810000 */
[----:B------:R-:W1:Y:S01]  /*18990*/  MUFU.TANH R13, R13 ;  /* 0x0000000d000d7308 */ /* 0x000e620000002400 */
[----:B------:R-:W-:Y:S01]  /*189a0*/  FMUL.FTZ R46, R2, R69 ;  /* 0x00000045022e7220 */ /* 0x000fe20000410000 */
[----:B------:R-:W-:Y:S02]  /*189b0*/  ISETP.GT.AND P3, PT, R65, 0x10, PT ;  /* 0x000000104100780c */ /* 0x000fe40003f64270 */
[----:B0-----:R-:W-:Y:S02]  /*189c0*/  FSEL R69, R8, -INF , P4 ;  /* 0xff80000008457808 */ /* 0x001fe40002000000 */
[----:B------:R-:W-:-:S02]  /*189d0*/  FMNMX.FTZ R68, R7, R68, !PT ;  /* 0x0000004407447209 */ /* 0x000fc40007810000 */
[----:B------:R-:W0:Y:S01]  /*189e0*/  MUFU.TANH R14, R14 ;  /* 0x0000000e000e7308 */ /* 0x000e220000002400 */
[----:B------:R-:W-:Y:S02]  /*189f0*/  ISETP.GT.AND P4, PT, R65, 0x11, PT ;  /* 0x000000114100780c */ /* 0x000fe40003f84270 */
[----:B----4-:R-:W-:Y:S02]  /*18a00*/  FSEL R9, R9, -INF , P3 ;  /* 0xff80000009097808 */ /* 0x010fe40001800000 */
[----:B------:R-:W-:-:S03]  /*18a10*/  FMNMX.FTZ R68, R69, R68, !PT ;  /* 0x0000004445447209 */ /* 0x000fc60007810000 */
[----:B------:R-:W3:Y:S01]  /*18a20*/  MUFU.TANH R15, R15 ;  /* 0x0000000f000f7308 */ /* 0x000ee20000002400 */
[----:B------:R-:W-:-:S01]  /*18a30*/  FFMA.FTZ R231, R31, R174, -R60 ;  /* 0x000000ae1fe77223 */ /* 0x000fc2000001083c */
[----:B------:R-:W-:Y:S02]  /*18a40*/  ISETP.GT.AND P3, PT, R65, 0x18, PT ;  /* 0x000000184100780c */ /* 0x000fe40003f64270 */
[----:B--2---:R-:W-:Y:S02]  /*18a50*/  FSEL R31, R12, -INF , P4 ;  /* 0xff8000000c1f7808 */ /* 0x004fe40002000000 */
[----:B------:R-:W-:Y:S02]  /*18a60*/  FMNMX.FTZ R68, R9, R68, !PT ;  /* 0x0000004409447209 */ /* 0x000fe40007810000 */
[----:B------:R-:W2:Y:S01]  /*18a70*/  MUFU.TANH R24, R24 ;  /* 0x0000001800187308 */ /* 0x000ea20000002400 */
[----:B------:R-:W-:Y:S02]  /*18a80*/  ISETP.GT.AND P4, PT, R65, 0x19, PT ;  /* 0x000000194100780c */ /* 0x000fe40003f84270 */
[----:B-1----:R-:W-:-:S02]  /*18a90*/  FSEL R13, R13, -INF , P3 ;  /* 0xff8000000d0d7808 */ /* 0x002fc40001800000 */
[----:B------:R-:W-:-:S03]  /*18aa0*/  FMNMX.FTZ R68, R31, R68, !PT ;  /* 0x000000441f447209 */ /* 0x000fc60007810000 */
[----:B------:R-:W1:Y:S01]  /*18ab0*/  MUFU.TANH R25, R25 ;  /* 0x0000001900197308 */ /* 0x000e620000002400 */
[----:B------:R-:W-:-:S01]  /*18ac0*/  FFMA.FTZ R8, R27, R174, -R60 ;  /* 0x000000ae1b087223 */ /* 0x000fc2000001083c */
[----:B------:R-:W-:Y:S02]  /*18ad0*/  ISETP.GT.AND P3, PT, R65, 0x20, PT ;  /* 0x000000204100780c */ /* 0x000fe40003f64270 */
[----:B0-----:R-:W-:Y:S02]  /*18ae0*/  FSEL R27, R14, -INF , P4 ;  /* 0xff8000000e1b7808 */ /* 0x001fe40002000000 */
[----:B------:R-:W-:Y:S02]  /*18af0*/  FMNMX.FTZ R68, R13, R68, !PT ;  /* 0x000000440d447209 */ /* 0x000fe40007810000 */
[----:B------:R-:W0:Y:S01]  /*18b00*/  MUFU.TANH R28, R28 ;  /* 0x0000001c001c7308 */ /* 0x000e220000002400 */
[----:B------:R-:W-:Y:S02]  /*18b10*/  ISETP.GT.AND P4, PT, R65, 0x21, PT ;  /* 0x000000214100780c */ /* 0x000fe40003f84270 */
[----:B---3--:R-:W-:-:S02]  /*18b20*/  FSEL R15, R15, -INF , P3 ;  /* 0xff8000000f0f7808 */ /* 0x008fc40001800000 */
[----:B------:R-:W-:-:S03]  /*18b30*/  FMNMX.FTZ R68, R27, R68, !PT ;  /* 0x000000441b447209 */ /* 0x000fc60007810000 */
[----:B------:R-:W3:Y:S01]  /*18b40*/  MUFU.TANH R29, R29 ;  /* 0x0000001d001d7308 */ /* 0x000ee20000002400 */
[----:B------:R-:W-:-:S01]  /*18b50*/  FFMA.FTZ R12, R39, R174, -R60 ;  /* 0x000000ae270c7223 */ /* 0x000fc2000001083c */
[----:B------:R-:W-:Y:S02]  /*18b60*/  ISETP.GT.AND P3, PT, R65, 0x28, PT ;  /* 0x000000284100780c */ /* 0x000fe40003f64270 */
[----:B--2---:R-:W-:Y:S02]  /*18b70*/  FSEL R39, R24, -INF , P4 ;  /* 0xff80000018277808 */ /* 0x004fe40002000000 */
[----:B------:R-:W-:Y:S02]  /*18b80*/  FMNMX.FTZ R68, R15, R68, !PT ;  /* 0x000000440f447209 */ /* 0x000fe40007810000 */
[----:B------:R-:W2:Y:S01]  /*18b90*/  MUFU.TANH R32, R32 ;  /* 0x0000002000207308 */ /* 0x000ea20000002400 */
[----:B------:R-:W-:Y:S01]  /*18ba0*/  ISETP.GT.AND P4, PT, R65, 0x29, PT ;  /* 0x000000294100780c */ /* 0x000fe20003f84270 */
[----:B------:R-:W-:Y:S01]  /*18bb0*/  FMUL.FTZ R37, R2, R56 ;  /* 0x0000003802257220 */ /* 0x000fe20000410000 */
[----:B-1----:R-:W-:-:S02]  /*18bc0*/  FSEL R25, R25, -INF , P3 ;  /* 0xff80000019197808 */ /* 0x002fc40001800000 */
[----:B------:R-:W-:-:S03]  /*18bd0*/  FMNMX.FTZ R68, R39, R68, !PT ;  /* 0x0000004427447209 */ /* 0x000fc60007810000 */
[----:B------:R-:W1:Y:S01]  /*18be0*/  MUFU.TANH R33, R33 ;  /* 0x0000002100217308 */ /* 0x000e620000002400 */
[----:B------:R-:W-:Y:S01]  /*18bf0*/  FMUL.FTZ R54, R2, R77 ;  /* 0x0000004d02367220 */ /* 0x000fe20000410000 */
[----:B------:R-:W-:Y:S01]  /*18c00*/  FFMA.FTZ R77, R35, R174, -R60 ;  /* 0x000000ae234d7223 */ /* 0x000fe2000001083c */
[----:B------:R-:W-:Y:S02]  /*18c10*/  ISETP.GT.AND P3, PT, R65, 0x30, PT ;  /* 0x000000304100780c */ /* 0x000fe40003f64270 */
[----:B0-----:R-:W-:Y:S02]  /*18c20*/  FSEL R35, R28, -INF , P4 ;  /* 0xff8000001c237808 */ /* 0x001fe40002000000 */
[----:B------:R-:W-:Y:S01]  /*18c30*/  FMNMX.FTZ R68, R25, R68, !PT ;  /* 0x0000004419447209 */ /* 0x000fe20007810000 */
        /* <DEDUP_REMOVED lines=29> */
[C---:B------:R-:W-:Y:S01]  /*18e10*/  FMUL.FTZ R58, R2.reuse, R81 ;  /* 0x00000051023a7220 */ /* 0x040fe20000410000 */
[----:B------:R-:W-:Y:S01]  /*18e20*/  ISETP.GT.AND P4, PT, R65, 0x49, PT ;  /* 0x000000494100780c */ /* 0x000fe20003f84270 */
[----:B------:R-:W-:Y:S01]  /*18e30*/  FMUL.FTZ R48, R2, R72 ;  /* 0x0000004802307220 */ /* 0x000fe20000410000 */
[----:B-1----:R-:W-:-:S02]  /*18e40*/  FSEL R81, R30, -INF , P3 ;  /* 0xff8000001e517808 */ /* 0x002fc40001800000 */
[----:B------:R-:W-:Y:S02]  /*18e50*/  FMNMX.FTZ R68, R47, R68, !PT ;  /* 0x000000442f447209 */ /* 0x000fe40007810000 */
[----:B------:R-:W1:Y:S01]  /*18e60*/  MUFU.TANH R44, R44 ;  /* 0x0000002c002c7308 */ /* 0x000e620000002400 */
[C---:B------:R-:W-:Y:S01]  /*18e70*/  FMUL.FTZ R64, R2.reuse, R85 ;  /* 0x0000005502407220 */ /* 0x040fe20000410000 */
[--C-:B------:R-:W-:Y:S01]  /*18e80*/  FFMA.FTZ R85, R45, R174, -R60.reuse ;  /* 0x000000ae2d557223 */ /* 0x100fe2000001083c */
[----:B------:R-:W-:Y:S01]  /*18e90*/  ISETP.GT.AND P3, PT, R65, 0x50, PT ;  /* 0x000000504100780c */ /* 0x000fe20003f64270 */
[----:B------:R-:W-:Y:S01]  /*18ea0*/  FMUL.FTZ R50, R2, R73 ;  /* 0x0000004902327220 */ /* 0x000fe20000410000 */
[----:B0-----:R-:W-:Y:S02]  /*18eb0*/  FSEL R45, R34, -INF , P4 ;  /* 0xff800000222d7808 */ /* 0x001fe40002000000 */
[----:B------:R-:W-:Y:S01]  /*18ec0*/  FMNMX.FTZ R68, R81, R68, !PT ;  /* 0x0000004451447209 */ /* 0x000fe20007810000 */
[----:B------:R-:W0:Y:S01]  /*18ed0*/  MUFU.TANH R46, R46 ;  /* 0x0000002e002e7308 */ /* 0x000e220000002400 */
[----:B------:R-:W-:-:S01]  /*18ee0*/  FFMA.FTZ R73, R89, R174, -R60 ;  /* 0x000000ae59497223 */ /* 0x000fc2000001083c */
[----:B------:R-:W-:Y:S01]  /*18ef0*/  ISETP.GT.AND P4, PT, R65, 0x51, PT ;  /* 0x000000514100780c */ /* 0x000fe20003f84270 */
[----:B------:R-:W-:Y:S01]  /*18f00*/  FMUL.FTZ R52, R2, R76 ;  /* 0x0000004c02347220 */ /* 0x000fe20000410000 */
[----:B---3--:R-:W-:-:S02]  /*18f10*/  FSEL R89, R38, -INF , P3 ;  /* 0xff80000026597808 */ /* 0x008fc40001800000 */
[----:B------:R-:W-:Y:S02]  /*18f20*/  FMNMX.FTZ R68, R45, R68, !PT ;  /* 0x000000442d447209 */ /* 0x000fe40007810000 */
        /* <DEDUP_REMOVED lines=10> */
[----:B------:R-:W-:Y:S01]  /*18fd0*/  MUFU.TANH R52, R52 ;  /* 0x0000003400347308 */ /* 0x000fe20000002400 */
[----:B------:R-:W-:-:S01]  /*18fe0*/  FFMA.FTZ R28, R51, R174, -R60 ;  /* 0x000000ae331c7223 */ /* 0x000fc2000001083c */
[----:B------:R-:W-:Y:S02]  /*18ff0*/  ISETP.GT.AND P3, PT, R65, 0x60, PT ;  /* 0x000000604100780c */ /* 0x000fe40003f64270 */
[----:B0-----:R-:W-:Y:S02]  /*19000*/  FSEL R51, R46, -INF , P4 ;  /* 0xff8000002e337808 */ /* 0x001fe40002000000 */
[----:B------:R-:W-:Y:S02]  /*19010*/  FMNMX.FTZ R68, R105, R68, !PT ;  /* 0x0000004469447209 */ /* 0x000fe40007810000 */
[----:B------:R-:W0:Y:S01]  /*19020*/  MUFU.TANH R54, R54 ;  /* 0x0000003600367308 */ /* 0x000e220000002400 */
[----:B------:R-:W-:-:S01]  /*19030*/  FFMA.FTZ R66, R107, R174, -R60 ;  /* 0x000000ae6b427223 */ /* 0x000fc2000001083c */
[----:B------:R-:W-:Y:S01]  /*19040*/  ISETP.GT.AND P4, PT, R65, 0x61, PT ;  /* 0x000000614100780c */ /* 0x000fe20003f84270 */
[----:B------:R-:W-:Y:S01]  /*19050*/  FMUL.FTZ R62, R2, R84 ;  /* 0x00000054023e7220 */ /* 0x000fe20000410000 */
[----:B---3--:R-:W-:-:S02]  /*19060*/  FSEL R107, R48, -INF , P3 ;  /* 0xff800000306b7808 */ /* 0x008fc40001800000 */
[----:B------:R-:W-:Y:S02]  /*19070*/  FMNMX.FTZ R68, R51, R68, !PT ;  /* 0x0000004433447209 */ /* 0x000fe40007810000 */
[----:B------:R-:W1:Y:S01]  /*19080*/  MUFU.TANH R56, R56 ;  /* 0x0000003800387308 */ /* 0x000e620000002400 */
[----:B------:R-:W-:-:S01]  /*19090*/  FFMA.FTZ R109, R109, R174, -R60 ;  /* 0x000000ae6d6d7223 */ /* 0x000fc2000001083c */
[----:B------:R-:W-:Y:S01]  /*190a0*/  FFMA.FTZ R30, R53, R174, -R60 ;  /* 0x000000ae351e7223 */ /* 0x000fe2000001083c */
[----:B------:R-:W-:Y:S02]  /*190b0*/  ISETP.GT.AND P3, PT, R65, 0x68, PT ;  /* 0x000000684100780c */ /* 0x000fe40003f64270 */
[----:B--2---:R-:W-:Y:S02]  /*190c0*/  FSEL R53, R50, -INF , P4 ;  /* 0xff80000032357808 */ /* 0x004fe40002000000 */
[----:B------:R-:W-:Y:S01]  /*190d0*/  FMNMX.FTZ R68, R107, R68, !PT ;  /* 0x000000446b447209 */ /* 0x000fe20007810000 */
[----:B------:R-:W2:Y:S01]  /*190e0*/  MUFU.TANH R58, R58 ;  /* 0x0000003a003a7308 */ /* 0x000ea20000002400 */
[----:B------:R-:W-:-:S02]  /*190f0*/  ISETP.GT.AND P4, PT, R65, 0x69, PT ;  /* 0x000000694100780c */ /* 0x000fc40003f84270 */
[----:B------:R-:W-:Y:S01]  /*19100*/  FMNMX.FTZ R68, R53, R68, !PT ;  /* 0x0000004435447209 */ /* 0x000fe20007810000 */
[----:B------:R-:W-:-:S04]  /*19110*/  FFMA.FTZ R229, R111, R174, -R60 ;  /* 0x000000ae6fe57223 */ /* 0x000fc8000001083c */
[----:B------:R-:W3:Y:S01]  /*19120*/  MUFU.TANH R62, R62 ;  /* 0x0000003e003e7308 */ /* 0x000ee20000002400 */
[----:B0-----:R-:W-:-:S07]  /*19130*/  FSEL R111, R54, -INF , P4 ;  /* 0xff800000366f7808 */ /* 0x001fce0002000000 */
[----:B------:R0:W-:Y:S01]  /*19140*/  MUFU.EX2 R26, R109 ;  /* 0x0000006d001a7308 */ /* 0x0001e20000000800 */
[----:B------:R-:W-:Y:S02]  /*19150*/  ISETP.GT.AND P4, PT, R65, 0x71, PT ;  /* 0x000000714100780c */ /* 0x000fe40003f84270 */
[----:B0-----:R-:W-:-:S05]  /*19160*/  FSEL R109, R52, -INF , P3 ;  /* 0xff800000346d7808 */ /* 0x001fca0001800000 */
[----:B------:R-:W0:Y:S01]  /*19170*/  MUFU.TANH R64, R64 ;  /* 0x0000004000407308 */ /* 0x000e220000002400 */
[----:B------:R-:W-:Y:S02]  /*19180*/  ISETP.GT.AND P3, PT, R65, 0x70, PT ;  /* 0x000000704100780c */ /* 0x000fe40003f64270 */
[----:B------:R-:W-:Y:S02]  /*19190*/  FMNMX.FTZ R68, R109, R68, !PT ;  /* 0x000000446d447209 */ /* 0x000fe40007810000 */
[----:B-1----:R-:W-:Y:S02]  /*191a0*/  FSEL R113, R56, -INF , P3 ;  /* 0xff80000038717808 */ /* 0x002fe40001800000 */
[----:B------:R-:W-:Y:S01]  /*191b0*/  FMNMX.FTZ R68, R111, R68, !PT ;  /* 0x000000446f447209 */ /* 0x000fe20007810000 */
[----:B------:R-:W-:-:S01]  /*191c0*/  FFMA.FTZ R221, R59, R174, -R60 ;  /* 0x000000ae3bdd7223 */ /* 0x000fc2000001083c */
[----:B------:R-:W-:Y:S02]  /*191d0*/  ISETP.GT.AND P3, PT, R65, 0x78, PT ;  /* 0x000000784100780c */ /* 0x000fe40003f64270 */
[----:B--2---:R-:W-:-:S02]  /*191e0*/  FSEL R59, R58, -INF , P4 ;  /* 0xff8000003a3b7808 */ /* 0x004fc40002000000 */
[----:B------:R-:W-:Y:S02]  /*191f0*/  FMNMX.FTZ R68, R113, R68, !PT ;  /* 0x0000004471447209 */ /* 0x000fe40007810000 */
[----:B------:R-:W-:Y:S02]  /*19200*/  ISETP.GT.AND P4, PT, R65, 0x79, PT ;  /* 0x000000794100780c */ /* 0x000fe40003f84270 */
[----:B---3--:R-:W-:Y:S02]  /*19210*/  FSEL R65, R62, -INF , P3 ;  /* 0xff8000003e417808 */ /* 0x008fe40001800000 */
[----:B------:R-:W-:Y:S02]  /*19220*/  FMNMX.FTZ R68, R59, R68, !PT ;  /* 0x000000443b447209 */ /* 0x000fe40007810000 */
[----:B0-----:R-:W-:Y:S02]  /*19230*/  FSEL R115, R64, -INF , P4 ;  /* 0xff80000040737808 */ /* 0x001fe40002000000 */
[----:B------:R-:W-:-:S04]  /*19240*/  FMNMX.FTZ R68, R65, R68, !PT ;  /* 0x0000004441447209 */ /* 0x000fc80007810000 */
[----:B------:R-:W-:Y:S01]  /*19250*/  FMNMX.FTZ R68, R115, R68, !PT ;  /* 0x0000004473447209 */ /* 0x000fe20007810000 */
[----:B------:R-:W-:-:S04]  /*19260*/  FFMA.FTZ R38, R57, R174, -R60 ;  /* 0x000000ae39267223 */ /* 0x000fc8000001083c */
[----:B------:R-:W0:Y:S01]  /*19270*/  SHFL.BFLY PT, R57, R68, 0x2, 0x1f ;  /* 0x0c401f0044397f89 */ /* 0x000e2200000e0000 */
[----:B------:R-:W-:-:S01]  /*19280*/  FFMA.FTZ R44, R71, R174, -R60 ;  /* 0x000000ae472c7223 */ /* 0x000fc2000001083c */
[----:B------:R-:W-:Y:S01]  /*19290*/  FFMA.FTZ R71, R75, R174, -R60 ;  /* 0x000000ae4b477223 */ /* 0x000fe2000001083c */
[----:B0-----:R-:W-:-:S05]  /*192a0*/  FMNMX.FTZ R42, R68, R57, !PT ;  /* 0x00000039442a7209 */ /* 0x001fca0007810000 */
[----:B------:R-:W0:Y:S01]  /*192b0*/  SHFL.BFLY PT, R75, R42, 0x1, 0x1f ;  /* 0x0c201f002a4b7f89 */ /* 0x000e2200000e0000 */
[----:B------:R-:W1:Y:S01]  /*192c0*/  MUFU.EX2 R229, R229 ;  /* 0x000000e500e57308 */ /* 0x000e620000000800 */
[----:B0-----:R-:W-:-:S04]  /*192d0*/  FMNMX.FTZ R194, R42, R75, !PT ;  /* 0x0000004b2ac27209 */ /* 0x001fc80007810000 */
[C---:B------:R-:W-:Y:S01]  /*192e0*/  FSETP.NEU.FTZ.AND P3, PT, R194.reuse, -INF , PT ;  /* 0xff800000c200780b */ /* 0x040fe20003f7d000 */
[----:B------:R-:W-:-:S05]  /*192f0*/  FFMA.FTZ R48, R194, R174, -8 ;  /* 0xc1000000c2307423 */ /* 0x000fca00000100ae */
[----:B------:R-:W-:-:S05]  /*19300*/  FSEL R48, R48, RZ, P3 ;  /* 0x000000ff30307208 */ /* 0x000fca0001800000 */
[-CC-:B------:R-:W-:Y:S01]  /*19310*/  FFMA.FTZ R228, R3, R174.reuse, -R48.reuse ;  /* 0x000000ae03e47223 */ /* 0x180fe20000010830 */
[----:B------:R-:W-:-:S01]  /*19320*/  FFMA.FTZ R3, R6, R174, -R48 ;  /* 0x000000ae06037223 */ /* 0x000fc20000010830 */
[-CC-:B------:R-:W-:Y:S01]  /*19330*/  FFMA.FTZ R6, R7, R174.reuse, -R48.reuse ;  /* 0x000000ae07067223 */ /* 0x180fe20000010830 */
[----:B------:R-:W-:-:S03]  /*19340*/  FFMA.FTZ R69, R69, R174, -R48 ;  /* 0x000000ae45457223 */ /* 0x000fc60000010830 */
[----:B------:R-:W-:Y:S01]  /*19350*/  MUFU.EX2 R228, R228 ;  /* 0x000000e400e47308 */ /* 0x000fe20000000800 */
[----:B------:R-:W-:-:S07]  /*19360*/  FFMA.FTZ R230, R9, R174, -R48 ;  /* 0x000000ae09e67223 */ /* 0x000fce0000010830 */
[----:B------:R-:W0:Y:S01]  /*19370*/  MUFU.EX2 R3, R3 ;  /* 0x0000000300037308 */ /* 0x000e220000000800 */
[----:B------:R-:W-:-:S07]  /*19380*/  FFMA.FTZ R7, R31, R174, -R48 ;  /* 0x000000ae1f077223 */ /* 0x000fce0000010830 */
[----:B------:R-:W2:Y:S08]  /*19390*/  MUFU.EX2 R66, R66 ;  /* 0x0000004200427308 */ /* 0x000eb00000000800 */
[----:B------:R-:W3:Y:S01]  /*193a0*/  MUFU.EX2 R6, R6 ;  /* 0x0000000600067308 */ /* 0x000ee20000000800 */
[----:B------:R-:W-:-:S07]  /*193b0*/  FFMA.FTZ R31, R13, R174, -R48 ;  /* 0x000000ae0d1f7223 */ /* 0x000fce0000010830 */
[----:B------:R-:W4:Y:S01]  /*193c0*/  MUFU.EX2 R73, R73 ;  /* 0x0000004900497308 */ /* 0x000f220000000800 */
[----:B------:R-:W-:-:S07]  /*193d0*/  FFMA.FTZ R50, R27, R174, -R48 ;  /* 0x000000ae1b327223 */ /* 0x000fce0000010830 */
[----:B------:R-:W5:Y:S01]  /*193e0*/  MUFU.EX2 R69, R69 ;  /* 0x0000004500457308 */ /* 0x000f620000000800 */
[----:B------:R-:W-:-:S01]  /*193f0*/  FFMA.FTZ R27, R33, R174, -R48 ;  /* 0x000000ae211b7223 */ /* 0x000fc20000010830 */
[----:B------:R-:W-:Y:S01]  /*19400*/  FFMA.FTZ R220, R37, R174, -R48 ;  /* 0x000000ae25dc7223 */ /* 0x000fe20000010830 */
[----:B-1----:R-:W-:-:S05]  /*19410*/  FADD.FTZ R33, R229, R26 ;  /* 0x0000001ae5217221 */ /* 0x002fca0000010000 */
[----:B------:R-:W1:Y:S01]  /*19420*/  MUFU.EX2 R231, R231 ;  /* 0x000000e700e77308 */ /* 0x000e620000000800 */
[----:B0-----:R-:W-:-:S07]  /*19430*/  FADD.FTZ R37, R228, R3 ;  /* 0x00000003e4257221 */ /* 0x001fce0000010000 */
[----:B------:R-:W0:Y:S01]  /*19440*/  MUFU.EX2 R230, R230 ;  /* 0x000000e600e67308 */ /* 0x000e220000000800 */
[----:B--2---:R-:W-:-:S01]  /*19450*/  FADD.FTZ R56, R66, R33 ;  /* 0x0000002142387221 */ /* 0x004fc20000010000 */
[----:B---3--:R-:W-:-:S06]  /*19460*/  FADD.FTZ R58, R6, R37 ;  /* 0x00000025063a7221 */ /* 0x008fcc0000010000 */
[----:B------:R-:W2:Y:S01]  /*19470*/  MUFU.EX2 R8, R8 ;  /* 0x0000000800087308 */ /* 0x000ea20000000800 */
[----:B------:R-:W-:-:S07]  /*19480*/  FFMA.FTZ R224, R15, R174, -R48 ;  /* 0x000000ae0fe07223 */ /* 0x000fce0000010830 */
[----:B------:R-:W3:Y:S01]  /*19490*/  MUFU.EX2 R7, R7 ;  /* 0x0000000700077308 */ /* 0x000ee20000000800 */
[----:B----4-:R-:W-:-:S01]  /*194a0*/  FADD.FTZ R56, R73, R56 ;  /* 0x0000003849387221 */ /* 0x010fc20000010000 */
[----:B-----5:R-:W-:-:S06]  /*194b0*/  FADD.FTZ R37, R69, R58 ;  /* 0x0000003a45257221 */ /* 0x020fcc0000010000 */
[----:B------:R-:W4:Y:S01]  /*194c0*/  MUFU.EX2 R12, R12 ;  /* 0x0000000c000c7308 */ /* 0x000f220000000800 */
[----:B------:R-:W-:-:S07]  /*194d0*/  FFMA.FTZ R9, R39, R174, -R48 ;  /* 0x000000ae27097223 */ /* 0x000fce0000010830 */
[----:B------:R-:W5:Y:S01]  /*194e0*/  MUFU.EX2 R31, R31 ;  /* 0x0000001f001f7308 */ /* 0x000f620000000800 */
[----:B-1----:R-:W-:-:S01]  /*194f0*/  FADD.FTZ R39, R231, R56 ;  /* 0x00000038e7277221 */ /* 0x002fc20000010000 */
[----:B0-----:R-:W-:-:S06]  /*19500*/  FADD.FTZ R58, R230, R37 ;  /* 0x00000025e63a7221 */ /* 0x001fcc0000010000 */
[----:B------:R-:W0:Y:S01]  /*19510*/  MUFU.EX2 R77, R77 ;  /* 0x0000004d004d7308 */ /* 0x000e220000000800 */
[----:B------:R-:W-:-:S07]  /*19520*/  FFMA.FTZ R15, R25, R174, -R48 ;  /* 0x000000ae190f7223 */ /* 0x000fce0000010830 */
[----:B------:R-:W1:Y:S01]  /*19530*/  MUFU.EX2 R50, R50 ;  /* 0x0000003200327308 */ /* 0x000e620000000800 */
[----:B--2---:R-:W-:-:S01]  /*19540*/  FADD.FTZ R39, R8, R39 ;  /* 0x0000002708277221 */ /* 0x004fc20000010000 */
[----:B------:R-:W-:-:S06]  /*19550*/  FFMA.FTZ R40, R67, R174, -R60 ;  /* 0x000000ae43287223 */ /* 0x000fcc000001083c */
[----:B------:R-:W2:Y:S01]  /*19560*/  MUFU.EX2 R225, R225 ;  /* 0x000000e100e17308 */ /* 0x000ea20000000800 */
[----:B---3--:R-:W-:-:S01]  /*19570*/  FADD.FTZ R58, R7, R58 ;  /* 0x0000003a073a7221 */ /* 0x008fc20000010000 */
[----:B------:R-:W-:-:S06]  /*19580*/  FFMA.FTZ R67, R63, R174, -R60 ;  /* 0x000000ae3f437223 */ /* 0x000fcc000001083c */
[----:B------:R-:W3:Y:S01]  /*19590*/  MUFU.EX2 R224, R224 ;  /* 0x000000e000e07308 */ /* 0x000ee20000000800 */
[----:B------:R-:W-:-:S01]  /*195a0*/  FFMA.FTZ R52, R35, R174, -R48 ;  /* 0x000000ae23347223 */ /* 0x000fc20000010830 */
[-CC-:B------:R-:W-:Y:S01]  /*195b0*/  FFMA.FTZ R55, R55, R174.reuse, -R60.reuse ;  /* 0x000000ae37377223 */ /* 0x180fe2000001083c */
[----:B------:R-:W-:-:S01]  /*195c0*/  FFMA.FTZ R63, R79, R174, -R60 ;  /* 0x000000ae4f3f7223 */ /* 0x000fc2000001083c */
[----:B------:R-:W-:-:S04]  /*195d0*/  FFMA.FTZ R36, R83, R174, -R60 ;  /* 0x000000ae53247223 */ /* 0x000fc8000001083c */
[----:B------:R-:W3:Y:S01]  /*195e0*/  MUFU.EX2 R14, R14 ;  /* 0x0000000e000e7308 */ /* 0x000ee20000000800 */
[----:B------:R-:W-:-:S01]  /*195f0*/  FFMA.FTZ R217, R93, R174, -R60 ;  /* 0x000000ae5dd97223 */ /* 0x000fc2000001083c */
[-CC-:B------:R-:W-:Y:S01]  /*19600*/  FFMA.FTZ R34, R95, R174.reuse, -R60.reuse ;  /* 0x000000ae5f227223 */ /* 0x180fe2000001083c */
[----:B------:R-:W-:-:S01]  /*19610*/  FFMA.FTZ R57, R87, R174, -R60 ;  /* 0x000000ae57397223 */ /* 0x000fc2000001083c */
[-CC-:B------:R-:W-:Y:S01]  /*19620*/  FFMA.FTZ R32, R97, R174.reuse, -R60.reuse ;  /* 0x000000ae61207223 */ /* 0x180fe2000001083c */
[----:B------:R-:W-:-:S03]  /*19630*/  FFMA.FTZ R219, R103, R174, -R60 ;  /* 0x000000ae67db7223 */ /* 0x000fc6000001083c */
[----:B------:R-:W3:Y:S01]  /*19640*/  MUFU.EX2 R9, R9 ;  /* 0x0000000900097308 */ /* 0x000ee20000000800 */
[----:B------:R-:W-:-:S01]  /*19650*/  FFMA.FTZ R101, R101, R174, -R60 ;  /* 0x000000ae65657223 */ /* 0x000fc2000001083c */
[-CC-:B------:R-:W-:Y:S01]  /*19660*/  FFMA.FTZ R46, R99, R174.reuse, -R60.reuse ;  /* 0x000000ae632e7223 */ /* 0x180fe2000001083c */
[----:B------:R-:W-:-:S01]  /*19670*/  FFMA.FTZ R61, R61, R174, -R60 ;  /* 0x000000ae3d3d7223 */ /* 0x000fc2000001083c */
[----:B----4-:R-:W-:Y:S01]  /*19680*/  FADD.FTZ R60, R12, R39 ;  /* 0x000000270c3c7221 */ /* 0x010fe20000010000 */
[----:B-----5:R-:W-:-:S03]  /*19690*/  FADD.FTZ R37, R31, R58 ;  /* 0x0000003a1f257221 */ /* 0x020fc60000010000 */
[----:B------:R-:W4:Y:S01]  /*196a0*/  MUFU.EX2 R24, R24 ;  /* 0x0000001800187308 */ /* 0x000f220000000800 */
[----:B------:R-:W-:-:S01]  /*196b0*/  FFMA.FTZ R226, R29, R174, -R48 ;  /* 0x000000ae1de27223 */ /* 0x000fc20000010830 */
[----:B0-----:R-:W-:Y:S01]  /*196c0*/  FADD.FTZ R60, R77, R60 ;  /* 0x0000003c4d3c7221 */ /* 0x001fe20000010000 */
[----:B-1----:R-:W-:-:S05]  /*196d0*/  FADD.FTZ R37, R50, R37 ;  /* 0x0000002532257221 */ /* 0x002fca0000010000 */
[----:B------:R-:W0:Y:S01]  /*196e0*/  MUFU.EX2 R15, R15 ;  /* 0x0000000f000f7308 */ /* 0x000e220000000800 */
[----:B------:R-:W-:-:S01]  /*196f0*/  FFMA.FTZ R13, R43, R174, -R48 ;  /* 0x000000ae2b0d7223 */ /* 0x000fc20000010830 */
[----:B--2---:R-:W-:-:S06]  /*19700*/  FADD.FTZ R39, R225, R60 ;  /* 0x0000003ce1277221 */ /* 0x004fcc0000010000 */
[----:B------:R-:W1:Y:S01]  /*19710*/  MUFU.EX2 R85, R85 ;  /* 0x0000005500557308 */ /* 0x000e620000000800 */
[----:B---3--:R-:W-:-:S07]  /*19720*/  FADD.FTZ R58, R224, R37 ;  /* 0x00000025e03a7221 */ /* 0x008fce0000010000 */
[----:B------:R-:W2:Y:S01]  /*19730*/  MUFU.EX2 R52, R52 ;  /* 0x0000003400347308 */ /* 0x000ea20000000800 */
[----:B------:R-:W-:-:S01]  /*19740*/  FADD.FTZ R39, R14, R39 ;  /* 0x000000270e277221 */ /* 0x000fc20000010000 */
[----:B------:R-:W-:-:S06]  /*19750*/  FADD.FTZ R58, R9, R58 ;  /* 0x0000003a093a7221 */ /* 0x000fcc0000010000 */
[----:B------:R-:W3:Y:S01]  /*19760*/  MUFU.EX2 R227, R227 ;  /* 0x000000e300e37308 */ /* 0x000ee20000000800 */
[----:B------:R-:W-:-:S07]  /*19770*/  FFMA.FTZ R54, R41, R174, -R48 ;  /* 0x000000ae29367223 */ /* 0x000fce0000010830 */
[----:B------:R-:W5:Y:S01]  /*19780*/  MUFU.EX2 R226, R226 ;  /* 0x000000e200e27308 */ /* 0x000f620000000800 */
[----:B----4-:R-:W-:-:S01]  /*19790*/  FADD.FTZ R60, R24, R39 ;  /* 0x00000027183c7221 */ /* 0x010fc20000010000 */
[----:B0-----:R-:W-:-:S06]  /*197a0*/  FADD.FTZ R37, R15, R58 ;  /* 0x0000003a0f257221 */ /* 0x001fcc0000010000 */
[----:B------:R-:W0:Y:S08]  /*197b0*/  MUFU.EX2 R28, R28 ;  /* 0x0000001c001c7308 */ /* 0x000e300000000800 */
[----:B------:R-:W4:Y:S01]  /*197c0*/  MUFU.EX2 R13, R13 ;  /* 0x0000000d000d7308 */ /* 0x000f220000000800 */
[----:B-1----:R-:W-:-:S01]  /*197d0*/  FADD.FTZ R60, R85, R60 ;  /* 0x0000003c553c7221 */ /* 0x002fc20000010000 */
[----:B--2---:R-:W-:-:S06]  /*197e0*/  FADD.FTZ R37, R52, R37 ;  /* 0x0000002534257221 */ /* 0x004fcc0000010000 */
[----:B------:R-:W1:Y:S01]  /*197f0*/  MUFU.EX2 R30, R30 ;  /* 0x0000001e001e7308 */ /* 0x000e620000000800 */
[----:B------:R-:W-:-:S07]  /*19800*/  FFMA.FTZ R25, R47, R174, -R48 ;  /* 0x000000ae2f197223 */ /* 0x000fce0000010830 */
[----:B------:R-:W2:Y:S01]  /*19810*/  MUFU.EX2 R27, R27 ;  /* 0x0000001b001b7308 */ /* 0x000ea20000000800 */
[----:B------:R-:W-:Y:S01]  /*19820*/  F2FP.SATFINITE.E4M3.F32.PACK_AB_MERGE_C R77, R77, R12, RZ ;  /* 0x0000000c4d4d723e */ /* 0x000fe200048070ff */
[----:B---3--:R-:W-:-:S06]  /*19830*/  FADD.FTZ R39, R227, R60 ;  /* 0x0000003ce3277221 */ /* 0x008fcc0000010000 */
[----:B------:R-:W3:Y:S01]  /*19840*/  MUFU.EX2 R55, R55 ;  /* 0x0000003700377308 */ /* 0x000ee20000000800 */
[----:B------:R-:W-:Y:S02]  /*19850*/  @!P2 VIADD R29, R0, 0x38840 ;  /* 0x00038840001da836 */ /* 0x000fe40000000000 */
[----:B-----5:R-:W-:-:S05]  /*19860*/  FADD.FTZ R12, R226, R37 ;  /* 0x00000025e20c7221 */ /* 0x020fca0000010000 */
[----:B------:R-:W5:Y:S01]  /*19870*/  MUFU.EX2 R54, R54 ;  /* 0x0000003600367308 */ /* 0x000f620000000800 */
[----:B------:R-:W-:-:S01]  /*19880*/  FFMA.FTZ R81, R81, R174, -R48 ;  /* 0x000000ae51517223 */ /* 0x000fc20000010830 */
[----:B0-----:R-:W-:-:S06]  /*19890*/  FADD.FTZ R39, R28, R39 ;  /* 0x000000271c277221 */ /* 0x001fcc0000010000 */
[----:B------:R-:W0:Y:S01]  /*198a0*/  MUFU.EX2 R221, R221 ;  /* 0x000000dd00dd7308 */ /* 0x000e220000000800 */
[----:B----4-:R-:W-:-:S01]  /*198b0*/  FADD.FTZ R12, R13, R12 ;  /* 0x0000000c0d0c7221 */ /* 0x010fc20000010000 */
[----:B------:R-:W-:-:S06]  /*198c0*/  @!P2 PRMT R29, RZ, 0x654, R29 ;  /* 0x00000654ff1da816 */ /* 0x000fcc000000001d */
[----:B------:R-:W4:Y:S01]  /*198d0*/  MUFU.EX2 R220, R220 ;  /* 0x000000dc00dc7308 */ /* 0x000f220000000800 */
[----:B------:R-:W-:Y:S01]  /*198e0*/  F2FP.SATFINITE.E4M3.F32.PACK_AB_MERGE_C R85, R85, R24, RZ ;  /* 0x000000185555723e */ /* 0x000fe200048070ff */
[----:B------:R-:W-:Y:S01]  /*198f0*/  FFMA.FTZ R45, R45, R174, -R48 ;  /* 0x000000ae2d2d7223 */ /* 0x000fe20000010830 */
[----:B------:R-:W-:-:S05]  /*19900*/  F2FP.SATFINITE.E4M3.F32.PACK_AB_MERGE_C R50, R50, R31, RZ ;  /* 0x0000001f3232723e */ /* 0x000fca00048070ff */
[----:B------:R-:W4:Y:S01]  /*19910*/  MUFU.EX2 R38, R38 ;  /* 0x0000002600267308 */ /* 0x000f220000000800 */
[----:B-1----:R-:W-:-:S01]  /*19920*/  FADD.FTZ R24, R30, R39 ;  /* 0x000000271e187221 */ /* 0x002fc20000010000 */
[----:B--2---:R-:W-:Y:S01]  /*19930*/  FADD.FTZ R31, R27, R12 ;  /* 0x0000000c1b1f7221 */ /* 0x004fe20000010000 */
[----:B------:R1:W-:Y:S05]  /*19940*/  @!P2 SYNCS.ARRIVE.TRANS64.RED.A1T0 RZ, [R29+URZ], RZ ;  /* 0x000000ff1dffa9a7 */ /* 0x0003ea000810043f */
[----:B------:R-:W2:Y:S01]  /*19950*/  MUFU.EX2 R25, R25 ;  /* 0x0000001900197308 */ /* 0x000ea20000000800 */
[----:B---3--:R-:W-:-:S01]  /*19960*/  FADD.FTZ R24, R55, R24 ;  /* 0x0000001837187221 */ /* 0x008fc20000010000 */
[----:B-----5:R-:W-:-:S06]  /*19970*/  FADD.FTZ R31, R54, R31 ;  /* 0x0000001f361f7221 */ /* 0x020fcc0000010000 */
[----:B------:R-:W3:Y:S08]  /*19980*/  MUFU.EX2 R40, R40 ;  /* 0x0000002800287308 */ /* 0x000ef00000000800 */
[----:B------:R-:W5:Y:S01]  /*19990*/  MUFU.EX2 R0, R81 ;  /* 0x0000005100007308 */ /* 0x000f620000000800 */
[----:B0-----:R-:W-:-:S07]  /*199a0*/  FADD.FTZ R37, R221, R24 ;  /* 0x00000018dd257221 */ /* 0x001fce0000010000 */
[----:B------:R-:W0:Y:S01]  /*199b0*/  MUFU.EX2 R67, R67 ;  /* 0x0000004300437308 */ /* 0x000e220000000800 */
[----:B----4-:R-:W-:-:S07]  /*199c0*/  FADD.FTZ R12, R220, R31 ;  /* 0x0000001fdc0c7221 */ /* 0x010fce0000010000 */
[----:B-1----:R-:W1:Y:S01]  /*199d0*/  MUFU.EX2 R29, R45 ;  /* 0x0000002d001d7308 */ /* 0x002e620000000800 */
[----:B------:R-:W-:Y:S01]  /*199e0*/  F2FP.SATFINITE.E4M3.F32.PACK_AB_MERGE_C R24, R54, R27, RZ ;  /* 0x0000001b3618723e */ /* 0x000fe200048070ff */
[----:B------:R-:W-:Y:S01]  /*199f0*/  FADD.FTZ R37, R38, R37 ;  /* 0x0000002526257221 */ /* 0x000fe20000010000 */
[----:B--2---:R-:W-:-:S01]  /*19a00*/  FADD.FTZ R27, R25, R12 ;  /* 0x0000000c191b7221 */ /* 0x004fc20000010000 */
[----:B------:R-:W-:-:S04]  /*19a10*/  F2FP.SATFINITE.E4M3.F32.PACK_AB_MERGE_C R225, R14, R225, R85 ;  /* 0x000000e10ee1723e */ /* 0x000fc80004807055 */
[----:B------:R-:W-:Y:S01]  /*19a20*/  MUFU.EX2 R63, R63 ;  /* 0x0000003f003f7308 */ /* 0x000fe20000000800 */
[----:B---3--:R-:W-:-:S01]  /*19a30*/  FADD.FTZ R14, R40, R37 ;  /* 0x00000025280e7221 */ /* 0x008fc20000010000 */
[----:B-----5:R-:W-:-:S06]  /*19a40*/  FADD.FTZ R12, R0, R27 ;  /* 0x0000001b000c7221 */ /* 0x020fcc0000010000 */
[----:B------:R-:W2:Y:S01]  /*19a50*/  MUFU.EX2 R36, R36 ;  /* 0x0000002400247308 */ /* 0x000ea20000000800 */
[C---:B0-----:R-:W-:Y:S01]  /*19a60*/  F2FP.SATFINITE.E4M3.F32.PACK_AB_MERGE_C R40, R67.reuse, R40, RZ ;  /* 0x000000284328723e */ /* 0x041fe200048070ff */
[----:B------:R-:W-:-:S06]  /*19a70*/  FADD.FTZ R67, R67, R14 ;  /* 0x0000000e43437221 */ /* 0x000fcc0000010000 */
[----:B------:R-:W-:Y:S01]  /*19a80*/  MUFU.EX2 R44, R44 ;  /* 0x0000002c002c7308 */ /* 0x000fe20000000800 */
[----:B-1----:R-:W-:-:S07]  /*19a90*/  F2FP.SATFINITE.E4M3.F32.PACK_AB_MERGE_C R14, R29, R0, RZ ;  /* 0x000000001d0e723e */ /* 0x002fce00048070ff */
[----:B------:R-:W0:Y:S01]  /*19aa0*/  MUFU.EX2 R71, R71 ;  /* 0x0000004700477308 */ /* 0x000e220000000800 */
[----:B------:R-:W-:-:S02]  /*19ab0*/  FADD.FTZ R29, R29, R12 ;  /* 0x0000000c1d1d7221 */ /* 0x000fc40000010000 */
[----:B------:R-:W1:Y:S01]  /*19ac0*/  @P0 LDC R12, c[0x0][0x44c] ;  /* 0x00011300ff0c0b82 */ /* 0x000e620000000800 */
[----:B------:R-:W-:Y:S02]  /*19ad0*/  F2FP.SATFINITE.E4M3.F32.PACK_AB_MERGE_C R226, R13, R226, R24 ;  /* 0x000000e20de2723e */ /* 0x000fe40004807018 */
[----:B--2---:R-:W-:Y:S02]  /*19ae0*/  F2FP.SATFINITE.E4M3.F32.PACK_AB_MERGE_C R223, R36, R63, RZ ;  /* 0x0000003f24df723e */ /* 0x004fe400048070ff */
[----:B------:R-:W-:Y:S03]  /*19af0*/  MUFU.EX2 R57, R57 ;  /* 0x0000003900397308 */ /* 0x000fe60000000800 */
[----:B------:R-:W2:Y:S05]  /*19b00*/  @P0 LDC R24, c[0x0][0x450] ;  /* 0x00011400ff180b82 */ /* 0x000eaa0000000800 */
[----:B------:R-:W3:Y:S01]  /*19b10*/  MUFU.EX2 R32, R32 ;  /* 0x0000002000207308 */ /* 0x000ee20000000800 */
[----:B0-----:R-:W-:Y:S01]  /*19b20*/  F2FP.SATFINITE.E4M3.F32.PACK_AB_MERGE_C R223, R71, R44, R223 ;  /* 0x0000002c47df723e */ /* 0x001fe200048070df */
[----:B------:R-:W-:-:S06]  /*19b30*/  FADD.FTZ R44, R44, R67 ;  /* 0x000000432c2c7221 */ /* 0x000fcc0000010000 */
[----:B------:R-:W0:Y:S01]  /*19b40*/  MUFU.EX2 R217, R217 ;  /* 0x000000d900d97308 */ /* 0x000e220000000800 */
[----:B------:R-:W-:-:S07]  /*19b50*/  FADD.FTZ R44, R71, R44 ;  /* 0x0000002c472c7221 */ /* 0x000fce0000010000 */
[----:B------:R-:W4:Y:S01]  /*19b60*/  MUFU.EX2 R34, R34 ;  /* 0x0000002200227308 */ /* 0x000f220000000800 */
[----:B------:R-:W-:Y:S01]  /*19b70*/  F2FP.SATFINITE.E4M3.F32.PACK_AB_MERGE_C R6, R69, R6, RZ ;  /* 0x000000064506723e */ /* 0x000fe200048070ff */
[----:B------:R-:W-:Y:S01]  /*19b80*/  FADD.FTZ R63, R63, R44 ;  /* 0x0000002c3f3f7221 */ /* 0x000fe20000010000 */
[----:B------:R-:W-:Y:S02]  /*19b90*/  F2FP.SATFINITE.E4M3.F32.PACK_AB_MERGE_C R52, R52, R15, RZ ;  /* 0x0000000f3434723e */ /* 0x000fe400048070ff */
[----:B------:R-:W-:Y:S01]  /*19ba0*/  F2FP.SATFINITE.E4M3.F32.PACK_AB_MERGE_C R228, R3, R228, R6 ;  /* 0x000000e403e4723e */ /* 0x000fe20004807006 */
[----:B------:R-:W-:-:S01]  /*19bb0*/  FADD.FTZ R36, R36, R63 ;  /* 0x0000003f24247221 */ /* 0x000fc20000010000 */
[----:B------:R-:W-:Y:S01]  /*19bc0*/  F2FP.SATFINITE.E4M3.F32.PACK_AB_MERGE_C R224, R9, R224, R52 ;  /* 0x000000e009e0723e */ /* 0x000fe20004807034 */
[----:B-1----:R-:W-:Y:S01]  /*19bd0*/  @P0 IMAD.HI.U32 R9, R94, R12, RZ ;  /* 0x0000000c5e090227 */ /* 0x002fe200078e00ff */
[----:B---3--:R-:W-:Y:S02]  /*19be0*/  F2FP.SATFINITE.E4M3.F32.PACK_AB_MERGE_C R6, R32, R57, RZ ;  /* 0x000000392006723e */ /* 0x008fe400048070ff */
[----:B------:R-:W-:Y:S01]  /*19bf0*/  F2FP.SATFINITE.E4M3.F32.PACK_AB_MERGE_C R230, R7, R230, R50 ;  /* 0x000000e607e6723e */ /* 0x000fe20004807032 */
[----:B0-----:R-:W-:Y:S01]  /*19c00*/  FADD.FTZ R7, R217, R36 ;  /* 0x00000024d9077221 */ /* 0x001fe20000010000 */
[----:B----4-:R-:W-:Y:S01]  /*19c10*/  F2FP.SATFINITE.E4M3.F32.PACK_AB_MERGE_C R217, R34, R217, R6 ;  /* 0x000000d922d9723e */ /* 0x010fe20004807006 */
[----:B------:R-:W-:Y:S01]  /*19c20*/  IMAD.MOV.U32 R6, RZ, RZ, R94 ;  /* 0x000000ffff067224 */ /* 0x000fe200078e005e */
[----:B--2---:R-:W-:-:S02]  /*19c30*/  @P0 SHF.R.U32.HI R6, RZ, R24, R9 ;  /* 0x00000018ff060219 */ /* 0x004fc40000011609 */
[----:B------:R-:W2:Y:S01]  /*19c40*/  LDL R9, [R1+0x40] ;  /* 0x0000400001097983 */ /* 0x000ea20000100800 */
[----:B------:R-:W-:-:S01]  /*19c50*/  FFMA.FTZ R222, R89, R174, -R48 ;  /* 0x000000ae59de7223 */ /* 0x000fc20000010830 */
[-CC-:B------:R-:W-:Y:S01]  /*19c60*/  FFMA.FTZ R33, R49, R174.reuse, -R48.reuse ;  /* 0x000000ae31217223 */ /* 0x180fe20000010830 */
[----:B------:R-:W-:-:S04]  /*19c70*/  FFMA.FTZ R35, R105, R174, -R48 ;  /* 0x000000ae69237223 */ /* 0x000fc80000010830 */
[----:B------:R-:W0:Y:S01]  /*19c80*/  MUFU.EX2 R222, R222 ;  /* 0x000000de00de7308 */ /* 0x000e220000000800 */
[----:B------:R-:W-:-:S01]  /*19c90*/  FFMA.FTZ R56, R51, R174, -R48 ;  /* 0x000000ae33387223 */ /* 0x000fc20000010830 */
[----:B------:R-:W-:-:S06]  /*19ca0*/  FFMA.FTZ R216, R107, R174, -R48 ;  /* 0x000000ae6bd87223 */ /* 0x000fcc0000010830 */
[----:B------:R-:W1:Y:S08]  /*19cb0*/  MUFU.EX2 R33, R33 ;  /* 0x0000002100217308 */ /* 0x000e700000000800 */
[----:B------:R-:W3:Y:S01]  /*19cc0*/  MUFU.EX2 R35, R35 ;  /* 0x0000002300237308 */ /* 0x000ee20000000800 */
[----:B------:R-:W-:-:S01]  /*19cd0*/  FFMA.FTZ R53, R53, R174, -R48 ;  /* 0x000000ae35357223 */ /* 0x000fc20000010830 */
[----:B------:R-:W-:Y:S01]  /*19ce0*/  FFMA.FTZ R109, R109, R174, -R48 ;  /* 0x000000ae6d6d7223 */ /* 0x000fe20000010830 */
[----:B0-----:R-:W-:-:S05]  /*19cf0*/  FADD.FTZ R0, R222, R29 ;  /* 0x0000001dde007221 */ /* 0x001fca0000010000 */
[----:B------:R-:W0:Y:S01]  /*19d00*/  MUFU.EX2 R56, R56 ;  /* 0x0000003800387308 */ /* 0x000e220000000800 */
[----:B------:R-:W-:-:S01]  /*19d10*/  FFMA.FTZ R111, R111, R174, -R48 ;  /* 0x000000ae6f6f7223 */ /* 0x000fc20000010830 */
[----:B-1----:R-:W-:-:S06]  /*19d20*/  FADD.FTZ R0, R33, R0 ;  /* 0x0000000021007221 */ /* 0x002fcc0000010000 */
[----:B------:R-:W1:Y:S01]  /*19d30*/  MUFU.EX2 R216, R216 ;  /* 0x000000d800d87308 */ /* 0x000e620000000800 */
[----:B------:R-:W-:Y:S01]  /*19d40*/  F2FP.SATFINITE.E4M3.F32.PACK_AB_MERGE_C R231, R8, R231, R77 ;  /* 0x000000e708e7723e */ /* 0x000fe2000480704d */
[----:B---3--:R-:W-:-:S06]  /*19d50*/  FADD.FTZ R3, R35, R0 ;  /* 0x0000000023037221 */ /* 0x008fcc0000010000 */
[----:B------:R-:W3:Y:S01]  /*19d60*/  MUFU.EX2 R15, R53 ;  /* 0x00000035000f7308 */ /* 0x000ee20000000800 */
[----:B------:R-:W-:-:S01]  /*19d70*/  FFMA.FTZ R113, R113, R174, -R48 ;  /* 0x000000ae71717223 */ /* 0x000fc20000010830 */
[----:B------:R-:W-:-:S06]  /*19d80*/  FFMA.FTZ R59, R59, R174, -R48 ;  /* 0x000000ae3b3b7223 */ /* 0x000fcc0000010830 */
[----:B------:R-:W-:Y:S01]  /*19d90*/  MUFU.EX2 R109, R109 ;  /* 0x0000006d006d7308 */ /* 0x000fe20000000800 */
[----:B------:R-:W-:-:S01]  /*19da0*/  FFMA.FTZ R65, R65, R174, -R48 ;  /* 0x000000ae41417223 */ /* 0x000fc20000010830 */
[----:B0-----:R-:W-:-:S06]  /*19db0*/  FADD.FTZ R3, R56, R3 ;  /* 0x0000000338037221 */ /* 0x001fcc0000010000 */
[----:B------:R-:W0:Y:S01]  /*19dc0*/  MUFU.EX2 R8, R111 ;  /* 0x0000006f00087308 */ /* 0x000e220000000800 */
[----:B------:R-:W-:-:S01]  /*19dd0*/  FFMA.FTZ R48, R115, R174, -R48 ;  /* 0x000000ae73307223 */ /* 0x000fc20000010830 */
[----:B-1----:R-:W-:Y:S01]  /*19de0*/  FADD.FTZ R0, R216, R3 ;  /* 0x00000003d8007221 */ /* 0x002fe20000010000 */
[----:B------:R-:W-:-:S05]  /*19df0*/  FADD.FTZ R34, R34, R7 ;  /* 0x0000000722227221 */ /* 0x000fca0000010000 */
[----:B------:R-:W1:Y:S01]  /*19e00*/  MUFU.EX2 R219, R219 ;  /* 0x000000db00db7308 */ /* 0x000e620000000800 */
[----:B---3--:R-:W-:-:S01]  /*19e10*/  FADD.FTZ R0, R15, R0 ;  /* 0x000000000f007221 */ /* 0x008fc20000010000 */
[----:B------:R-:W-:-:S06]  /*19e20*/  FADD.FTZ R57, R57, R34 ;  /* 0x0000002239397221 */ /* 0x000fcc0000010000 */
[----:B------:R-:W-:Y:S08]  /*19e30*/  MUFU.EX2 R42, R101 ;  /* 0x00000065002a7308 */ /* 0x000ff00000000800 */
[----:B------:R-:W3:Y:S01]  /*19e40*/  MUFU.EX2 R113, R113 ;  /* 0x0000007100717308 */ /* 0x000ee20000000800 */
[----:B0-----:R-:W-:-:S07]  /*19e50*/  F2FP.SATFINITE.E4M3.F32.PACK_AB_MERGE_C R3, R8, R109, RZ ;  /* 0x0000006d0803723e */ /* 0x001fce00048070ff */
[----:B------:R-:W-:Y:S01]  /*19e60*/  MUFU.EX2 R46, R46 ;  /* 0x0000002e002e7308 */ /* 0x000fe20000000800 */
[----:B------:R-:W-:-:S07]  /*19e70*/  FADD.FTZ R109, R109, R0 ;  /* 0x000000006d6d7221 */ /* 0x000fce0000010000 */
[----:B------:R-:W0:Y:S01]  /*19e80*/  MUFU.EX2 R61, R61 ;  /* 0x0000003d003d7308 */ /* 0x000e220000000800 */
[----:B------:R-:W-:-:S07]  /*19e90*/  FADD.FTZ R32, R32, R57 ;  /* 0x0000003920207221 */ /* 0x000fce0000010000 */
[----:B------:R-:W-:Y:S08]  /*19ea0*/  MUFU.EX2 R65, R65 ;  /* 0x0000004100417308 */ /* 0x000ff00000000800 */
[----:B------:R-:W4:Y:S01]  /*19eb0*/  MUFU.EX2 R48, R48 ;  /* 0x0000003000307308 */ /* 0x000f220000000800 */
[----:B------:R-:W-:-:S01]  /*19ec0*/  FADD.FTZ R8, R8, R109 ;  /* 0x0000006d08087221 */ /* 0x000fc20000010000 */
[----:B-1----:R-:W-:-:S06]  /*19ed0*/  FADD.FTZ R7, R219, R32 ;  /* 0x00000020db077221 */ /* 0x002fcc0000010000 */
[----:B------:R-:W1:Y:S01]  /*19ee0*/  MUFU.EX2 R218, R59 ;  /* 0x0000003b00da7308 */ /* 0x000e620000000800 */
[----:B------:R-:W-:Y:S01]  /*19ef0*/  F2FP.SATFINITE.E4M3.F32.PACK_AB_MERGE_C R216, R15, R216, R3 ;  /* 0x000000d80fd8723e */ /* 0x000fe20004807003 */
[----:B---3--:R-:W-:Y:S01]  /*19f00*/  FADD.FTZ R3, R113, R8 ;  /* 0x0000000871037221 */ /* 0x008fe20000010000 */
[----:B------:R-:W-:-:S01]  /*19f10*/  FADD.FTZ R7, R42, R7 ;  /* 0x000000072a077221 */ /* 0x000fc20000010000 */
[----:B------:R-:W-:Y:S02]  /*19f20*/  IADD3 R8, R6, R90, -R92 ;  /* 0x0000005a06087210 */ /* 0x000fe40007ffe85c */
[----:B0-----:R-:W-:Y:S01]  /*19f30*/  F2FP.SATFINITE.E4M3.F32.PACK_AB_MERGE_C R0, R61, R46, RZ ;  /* 0x0000002e3d00723e */ /* 0x001fe200048070ff */
[----:B------:R-:W-:Y:S01]  /*19f40*/  FADD.FTZ R46, R46, R7 ;  /* 0x000000072e2e7221 */ /* 0x000fe20000010000 */
[----:B------:R-:W-:Y:S02]  /*19f50*/  SHF.R.S32.HI R7, RZ, 0x1f, R8 ;  /* 0x0000001fff077819 */ /* 0x000fe40000011408 */
[----:B----4-:R-:W-:-:S02]  /*19f60*/  F2FP.SATFINITE.E4M3.F32.PACK_AB_MERGE_C R6, R48, R65, RZ ;  /* 0x000000413006723e */ /* 0x010fc400048070ff */
[----:B------:R-:W-:Y:S01]  /*19f70*/  F2FP.SATFINITE.E4M3.F32.PACK_AB_MERGE_C R219, R42, R219, R0 ;  /* 0x000000db2adb723e */ /* 0x000fe20004807000 */
[C---:B-1----:R-:W-:Y:S01]  /*19f80*/  FADD.FTZ R0, R218.reuse, R3 ;  /* 0x00000003da007221 */ /* 0x042fe20000010000 */
[----:B------:R-:W-:Y:S02]  /*19f90*/  F2FP.SATFINITE.E4M3.F32.PACK_AB_MERGE_C R218, R218, R113, R6 ;  /* 0x00000071dada723e */ /* 0x000fe40004807006 */
[----:B------:R-:W-:-:S04]  /*19fa0*/  LEA.HI R6, R7, R8, RZ, 0x7 ;  /* 0x0000000807067211 */ /* 0x000fc800078f38ff */
[----:B------:R-:W-:Y:S01]  /*19fb0*/  SHF.R.S32.HI R6, RZ, 0x7, R6 ;  /* 0x00000007ff067819 */ /* 0x000fe20000011406 */
[----:B------:R-:W-:Y:S01]  /*19fc0*/  VIADD R12, R91, 0xfffffffe ;  /* 0xfffffffe5b0c7836 */ /* 0x000fe20000000000 */
[----:B------:R-:W-:Y:S01]  /*19fd0*/  F2FP.SATFINITE.E4M3.F32.PACK_AB_MERGE_C R66, R73, R66, RZ ;  /* 0x000000424942723e */ /* 0x000fe200048070ff */
[----:B------:R-:W-:-:S01]  /*19fe0*/  FADD.FTZ R3, R65, R0 ;  /* 0x0000000041037221 */ /* 0x000fc20000010000 */
[----:B------:R-:W-:Y:S02]  /*19ff0*/  F2FP.SATFINITE.E4M3.F32.PACK_AB_MERGE_C R30, R55, R30, RZ ;  /* 0x0000001e371e723e */ /* 0x000fe400048070ff */
[----:B------:R-:W-:Y:S01]  /*1a000*/  F2FP.SATFINITE.E4M3.F32.PACK_AB_MERGE_C R35, R56, R35, RZ ;  /* 0x000000233823723e */ /* 0x000fe200048070ff */
[----:B------:R-:W-:Y:S01]  /*1a010*/  FADD.FTZ R0, R61, R46 ;  /* 0x0000002e3d007221 */ /* 0x000fe20000010000 */
[----:B------:R-:W-:Y:S01]  /*1a020*/  F2FP.SATFINITE.E4M3.F32.PACK_AB_MERGE_C R229, R26, R229, R66 ;  /* 0x000000e51ae5723e */ /* 0x000fe20004807042 */
[----:B------:R-:W-:Y:S01]  /*1a030*/  FADD.FTZ R3, R48, R3 ;  /* 0x0000000330037221 */ /* 0x000fe20000010000 */
[----:B------:R-:W-:-:S02]  /*1a040*/  F2FP.SATFINITE.E4M3.F32.PACK_AB_MERGE_C R227, R28, R227, R30 ;  /* 0x000000e31ce3723e */ /* 0x000fc4000480701e */
[----:B------:R-:W-:Y:S02]  /*1a050*/  CS2R R26, SRZ ;  /* 0x00000000001a7805 */ /* 0x000fe4000001ff00 */
[----:B------:R-:W-:Y:S02]  /*1a060*/  F2FP.SATFINITE.E4M3.F32.PACK_AB_MERGE_C R221, R38, R221, R40 ;  /* 0x000000dd26dd723e */ /* 0x000fe40004807028 */
[----:B------:R-:W-:Y:S02]  /*1a070*/  CS2R R28, SRZ ;  /* 0x00000000001c7805 */ /* 0x000fe4000001ff00 */
[----:B------:R-:W-:Y:S02]  /*1a080*/  F2FP.SATFINITE.E4M3.F32.PACK_AB_MERGE_C R220, R25, R220, R14 ;  /* 0x000000dc19dc723e */ /* 0x000fe4000480700e */
[----:B------:R-:W-:Y:S02]  /*1a090*/  CS2R R24, SRZ ;  /* 0x0000000000187805 */ /* 0x000fe4000001ff00 */
[----:B------:R-:W-:-:S02]  /*1a0a0*/  F2FP.SATFINITE.E4M3.F32.PACK_AB_MERGE_C R222, R33, R222, R35 ;  /* 0x000000de21de723e */ /* 0x000fc40004807023 */
        /* <DEDUP_REMOVED lines=61> */
[----:B--2---:R-:W-:-:S05]  /*1a480*/  VIMNMX R9, R9, R6, !PT ;  /* 0x0000000609097248 */ /* 0x004fca0007fe0100 */
[----:B------:R0:W-:Y:S01]  /*1a490*/  STL [R1+0x30], R9 ;  /* 0x0000300901007387 */ /* 0x0001e20000100800 */
[----:B------:R-:W-:-:S13]  /*1a4a0*/  ISETP.GE.AND P2, PT, R12, R9, PT ;  /* 0x000000090c00720c */ /* 0x000fda0003f46270 */
[----:B0-----:R-:W-:Y:S05]  /*1a4b0*/  @!P2 BRA `(.L_x_2634) ;  /* 0x0000003c0050a947 */ /* 0x001fea0003800000 */
[----:B------:R-:W-:Y:S01]  /*1a4c0*/  IMAD.MOV.U32 R14, RZ, RZ, R175 ;  /* 0x000000ffff0e7224 */ /* 0x000fe200078e00af */
[----:B------:R-:W-:Y:S01]  /*1a4d0*/  CS2R R150, SRZ ;  /* 0x0000000000967805 */ /* 0x000fe2000001ff00 */
[----:B------:R-:W-:Y:S01]  /*1a4e0*/  IMAD.MOV.U32 R13, RZ, RZ, R194 ;  /* 0x000000ffff0d7224 */ /* 0x000fe200078e00c2 */
[----:B------:R-:W-:Y:S01]  /*1a4f0*/  CS2R R148, SRZ ;  /* 0x0000000000947805 */ /* 0x000fe2000001ff00 */
[----:B------:R-:W-:Y:S01]  /*1a500*/  IMAD.MOV.U32 R6, RZ, RZ, R235 ;  /* 0x000000ffff067224 */ /* 0x000fe200078e00eb */
[----:B------:R-:W-:Y:S01]  /*1a510*/  CS2R R146, SRZ ;  /* 0x0000000000927805 */ /* 0x000fe2000001ff00 */
[----:B------:R-:W-:Y:S01]  /*1a520*/  IMAD.MOV.U32 R15, RZ, RZ, R234 ;  /* 0x000000ffff0f7224 */ /* 0x000fe200078e00ea */
        /* <DEDUP_REMOVED lines=61> */
.L_x_2645:
        /* <DEDUP_REMOVED lines=8> */
.L_x_2636:
[----:B------:R-:W-:Y:S02]  /*1a980*/  IADD3 R7, R15, 0x1, RZ ;  /* 0x000000010f077810 */ /* 0x000fe40007ffe0ff */
[----:B------:R-:W-:Y:S02]  /*1a990*/  SHF.L.U32 R8, R235, 0x1f, RZ ;  /* 0x0000001feb087819 */ /* 0x000fe400000006ff */
[----:B------:R-:W-:-:S04]  /*1a9a0*/  ISETP.NE.AND P3, PT, R7, 0x2, PT ;  /* 0x000000020700780c */ /* 0x000fc80003f65270 */
[----:B------:R-:W-:-:S05]  /*1a9b0*/  SEL R7, R7, RZ, P3 ;  /* 0x000000ff07077207 */ /* 0x000fca0001800000 */
[----:B------:R-:W-:-:S04]  /*1a9c0*/  IMAD R7, R7, 0x8, R18 ;  /* 0x0000000807077824 */ /* 0x000fc800078e0212 */
[----:B------:R0:W1:Y:S01]  /*1a9d0*/  SYNCS.PHASECHK.TRANS64.TRYWAIT P3, [R7+URZ+0x38830], R8 ;  /* 0x03883008070075a7 */ /* 0x000062000806017f */
[----:B------:R-:W-:Y:S05]  /*1a9e0*/  @!P1 BRA `(.L_x_2637) ;  /* 0x0000000000049947 */ /* 0x000fea0003800000 */
[----:B------:R-:W-:Y:S01]  /*1a9f0*/  BPT.TRAP 0x1 ;  /* 0x000000040000795c */ /* 0x000fe20000300000 */
.L_x_2637:
[----:B------:R-:W-:Y:S04]  /*1aa00*/  BSSY B0, `(.L_x_2635) ;  /* 0x0000004000007945 */ /* 0x000fe80003800000 */
[----:B-1----:R-:W-:Y:S05]  /*1aa10*/  @P3 BRA `(.L_x_2638) ;  /* 0x0000000000083947 */ /* 0x002fea0003800000 */
[----:B------:R-:W1:Y:S02]  /*1aa20*/  SYNCS.PHASECHK.TRANS64.TRYWAIT P3, [R7+URZ+0x38830], R8 ;  /* 0x03883008070075a7 */ /* 0x000e64000806017f */
[----:B-1----:R-:W-:Y:S05]  /*1aa30*/  @!P3 BRA `(.L_x_2639) ;  /* 0x00000184005cb947 */ /* 0x002fea0003800000 */
.L_x_2638:
[----:B------:R-:W-:Y:S05]  /*1aa40*/  BSYNC B0 ;  /* 0x0000000000007941 */ /* 0x000fea0003800000 */
.L_x_2635:
        /* <DEDUP_REMOVED lines=12> */
[----:B------:R-:W-:Y:S01]  /*1ab10*/  IMAD.MOV.U32 R9, RZ, RZ, 0x40000040 ;  /* 0x40000040ff097424 */ /* 0x000fe200078e00ff */
[----:B------:R-:W-:Y:S01]  /*1ab20*/  MOV R155, 0x40000040 ;  /* 0x40000040009b7802 */ /* 0x000fe20000000f00 */
[----:B------:R-:W-:Y:S01]  /*1ab30*/  IMAD.MOV.U32 R153, RZ, RZ, 0x40000040 ;  /* 0x40000040ff997424 */ /* 0x000fe200078e00ff */
[----:B---3--:R-:W3:Y:S01]  /*1ab40*/  LDL.64 R12, [R1+0x18] ;  /* 0x00001800010c7983 */ /* 0x008ee20000100a00 */
[----:B------:R-:W-:-:S03]  /*1ab50*/  IMAD.MOV.U32 R157, RZ, RZ, 0x40000040 ;  /* 0x40000040ff9d7424 */ /* 0x000fc600078e00ff */
[----:B----4-:R-:W4:Y:S01]  /*1ab60*/  LDL.64 R2, [R1+0x8] ;  /* 0x0000080001027983 */ /* 0x010f220000100a00 */
[----:B0-----:R-:W-:-:S05]  /*1ab70*/  SHF.R.U32.HI R7, RZ, 0x7, R7 ;  /* 0x00000007ff077819 */ /* 0x001fca0000011607 */
[----:B------:R-:W-:Y:S01]  /*1ab80*/  VIADD R7, R7, 0x8 ;  /* 0x0000000807077836 */ /* 0x000fe20000000000 */
[----:B------:R-:W-:Y:S02]  /*1ab90*/  R2UR UR7, R9 ;  /* 0x00000000090772ca */ /* 0x000fe400000e0000 */
[----:B------:R-:W-:Y:S02]  /*1aba0*/  R2UR UR4, R4 ;  /* 0x00000000040472ca */ /* 0x000fe400000e0000 */
[----:B------:R-:W-:Y:S02]  /*1abb0*/  R2UR UR5, R5 ;  /* 0x00000000050572ca */ /* 0x000fe400000e0000 */
[----:B------:R-:W-:Y:S02]  /*1abc0*/  R2UR UR11, R155 ;  /* 0x000000009b0b72ca */ /* 0x000fe400000e0000 */
[----:B------:R-:W-:Y:S02]  /*1abd0*/  R2UR UR15, R153 ;  /* 0x00000000990f72ca */ /* 0x000fe400000e0000 */
[----:B------:R-:W-:-:S02]  /*1abe0*/  R2UR UR19, R155 ;  /* 0x000000009b1372ca */ /* 0x000fc400000e0000 */
        /* <DEDUP_REMOVED lines=11> */
[----:B------:R-:W-:Y:S01]  /*1aca0*/  R2UR UR14, R152 ;  /* 0x00000000980e72ca */ /* 0x000fe200000e0000 */
[----:B------:R-:W-:Y:S01]  /*1acb0*/  VIADD R152, R8, 0x400 ;  /* 0x0000040008987836 */ /* 0x000fe20000000000 */
[----:B------:R-:W-:Y:S01]  /*1acc0*/  R2UR UR18, R154 ;  /* 0x000000009a1272ca */ /* 0x000fe200000e0000 */
[----:B------:R-:W-:Y:S01]  /*1acd0*/  VIADD R154, R8, 0x402 ;  /* 0x00000402089a7836 */ /* 0x000fe20000000000 */
[----:B------:R-:W-:Y:S02]  /*1ace0*/  R2UR UR30, R156 ;  /* 0x000000009c1e72ca */ /* 0x000fe400000e0000 */
[----:B------:R-:W-:-:S02]  /*1acf0*/  R2UR UR22, R152 ;  /* 0x00000000981672ca */ /* 0x000fc400000e0000 */
        /* <DEDUP_REMOVED lines=50> */
.L_x_2641:
[----:B------:R-:W-:Y:S02]  /*1b020*/  SHF.L.U32 R6, R6, 0x1f, RZ ;  /* 0x0000001f06067819 */ /* 0x000fe400000006ff */
[----:B-----5:R-:W-:-:S04]  /*1b030*/  LEA R7, R15, R18, 0x3 ;  /* 0x000000120f077211 */ /* 0x020fc800078e18ff */
[----:B------:R0:W1:Y:S01]  /*1b040*/  SYNCS.PHASECHK.TRANS64.TRYWAIT P2, [R7+URZ+0x38850], R6 ;  /* 0x03885006070075a7 */ /* 0x000062000804017f */
[----:B------:R-:W-:Y:S05]  /*1b050*/  @!P1 BRA `(.L_x_2642) ;  /* 0x0000000000049947 */ /* 0x000fea0003800000 */
[----:B------:R-:W-:Y:S01]  /*1b060*/  BPT.TRAP 0x1 ;  /* 0x000000040000795c */ /* 0x000fe20000300000 */
.L_x_2642:
[----:B-1----:R-:W-:Y:S05]  /*1b070*/  @P2 BRA `(.L_x_2640) ;  /* 0x0000000000082947 */ /* 0x002fea0003800000 */
[----:B------:R-:W1:Y:S02]  /*1b080*/  SYNCS.PHASECHK.TRANS64.TRYWAIT P2, [R7+URZ+0x38850], R6 ;  /* 0x03885006070075a7 */ /* 0x000e64000804017f */
[----:B-1----:R-:W-:Y:S05]  /*1b090*/  @!P2 BRA `(.L_x_2643) ;  /* 0x0000017c00d8a947 */ /* 0x002fea0003800000 */
.L_x_2640:
[----:B01---5:R-:W-:Y:S01]  /*1b0a0*/  VIADD R6, R18, 0x400 ;  /* 0x0000040012067836 */ /* 0x023fe20000000000 */
[----:B------:R-:W-:Y:S05]  /*1b0b0*/  WARPSYNC.ALL ;  /* 0x0000000000007948 */ /* 0x000fea0003800000 */
[----:B------:R-:W-:Y:S01]  /*1b0c0*/  SHF.R.U32.HI R6, RZ, 0x4, R6 ;  /* 0x00000004ff067819 */ /* 0x000fe20000011606 */
[----:B------:R-:W-:Y:S01]  /*1b0d0*/  IMAD.MOV.U32 R7, RZ, RZ, 0x40000040 ;  /* 0x40000040ff077424 */ /* 0x000fe200078e00ff */
[----:B------:R-:W-:Y:S02]  /*1b0e0*/  WARPGROUP.ARRIVE ;  /* 0x00000000000079c5 */ /* 0x000fe40000000000 */
[----:B------:R-:W-:-:S02]  /*1b0f0*/  LOP3.LUT R6, R6, 0x3fff, RZ, 0xc0, !PT ;  /* 0x00003fff06067812 */ /* 0x000fc400078ec0ff */
[----:B------:R-:W-:Y:S02]  /*1b100*/  R2UR UR7, R7 ;  /* 0x00000000070772ca */ /* 0x000fe400000e0000 */
[----:B------:R-:W-:-:S05]  /*1b110*/  LOP3.LUT R6, R6, 0x10000, RZ, 0xfc, !PT ;  /* 0x0001000006067812 */ /* 0x000fca00078efcff */
[----:B------:R-:W-:-:S05]  /*1b120*/  IMAD R6, R15, 0x800, R6 ;  /* 0x000008000f067824 */ /* 0x000fca00078e0206 */
[----:B------:R-:W-:-:S13]  /*1b130*/  R2UR UR6, R6 ;  /* 0x00000000060672ca */ /* 0x000fda00000e0000 */
[----:B------:R-:W-:Y:S01]  /*1b140*/  QGMMA.64x256x32.F32.E4M3.E4M3 R24, R228, gdesc[UR4], R24, gsb0 ;  /* 0x03e00004e4187df3 */ /* 0x000fe20008000818 */
[----:B------:R-:W-:Y:S02]  /*1b150*/  VIADD R8, R6, 0x2 ;  /* 0x0000000206087836 */ /* 0x000fe40000000000 */
[----:B------:R-:W-:-:S03]  /*1b160*/  IMAD.MOV.U32 R9, RZ, RZ, 0x40000040 ;  /* 0x40000040ff097424 */ /* 0x000fc600078e00ff */
[----:B------:R-:W-:Y:S02]  /*1b170*/  R2UR UR6, R8 ;  /* 0x00000000080672ca */ /* 0x000fe400000e0000 */
[----:B------:R-:W-:Y:S01]  /*1b180*/  R2UR UR7, R9 ;  /* 0x00000000090772ca */ /* 0x000fe200000e0000 */
[C---:B------:R-:W-:Y:S02]  /*1b190*/  VIADD R8, R6.reuse, 0x4 ;  /* 0x0000000406087836 */ /* 0x040fe40000000000 */
[----:B------:R-:W-:Y:S01]  /*1b1a0*/  IMAD.MOV.U32 R9, RZ, RZ, 0x40000040 ;  /* 0x40000040ff097424 */ /* 0x000fe200078e00ff */
[----:B------:R-:W-:Y:S02]  /*1b1b0*/  WARPGROUP.DEPBAR.LE gsb0, 0x0 ;  /* 0x00008000000079c5 */ /* 0x000fe40000010000 */
[----:B------:R-:W-:Y:S01]  /*1b1c0*/  WARPGROUP.ARRIVE ;  /* 0x00000000000079c5 */ /* 0x000fe20000000000 */
[----:B------:R-:W-:Y:S01]  /*1b1d0*/  IMAD.MOV.U32 R7, RZ, RZ, 0x40000040 ;  /* 0x40000040ff077424 */ /* 0x000fe200078e00ff */
[----:B------:R-:W-:Y:S01]  /*1b1e0*/  IADD3 R6, R6, 0x6, RZ ;  /* 0x0000000606067810 */ /* 0x000fe20007ffe0ff */
[----:B------:R-:W2:Y:S11]  /*1b1f0*/  LDL R230, [R1+0x34] ;  /* 0x0000340001e67983 */ /* 0x000eb60000100800 */
[----:B------:R-:W-:Y:S01]  /*1b200*/  QGMMA.64x256x32.F32.E4M3.E4M3 R24, R224, gdesc[UR4], R24, gsb0 ;  /* 0x03e00004e0187df3 */ /* 0x000fe20008000818 */
[----:B------:R-:W-:Y:S01]  /*1b210*/  R2UR UR6, R8 ;  /* 0x00000000080672ca */ /* 0x000fe200000e0000 */
[----:B------:R-:W2:Y:S01]  /*1b220*/  LDL R231, [R1+0x78] ;  /* 0x0000780001e77983 */ /* 0x000ea20000100800 */
[----:B------:R-:W-:Y:S01]  /*1b230*/  R2UR UR7, R9 ;  /* 0x00000000090772ca */ /* 0x000fe200000e0000 */
[----:B------:R-:W-:-:S02]  /*1b240*/  WARPGROUP.DEPBAR.LE gsb0, 0x0 ;  /* 0x00008000000079c5 */ /* 0x000fc40000010000 */
[----:B------:R-:W-:-:S15]  /*1b250*/  WARPGROUP.ARRIVE ;  /* 0x00000000000079c5 */ /* 0x000fde0000000000 */
[----:B------:R-:W-:-:S07]  /*1b260*/  NOP ;  /* 0x0000000000007918 */ /* 0x000fce0000000000 */
[----:B------:R-:W-:Y:S01]  /*1b270*/  QGMMA.64x256x32.F32.E4M3.E4M3 R24, R220, gdesc[UR4], R24, gsb0 ;  /* 0x03e00004dc187df3 */ /* 0x000fe20008000818 */
[----:B------:R-:W-:Y:S02]  /*1b280*/  R2UR UR6, R6 ;  /* 0x00000000060672ca */ /* 0x000fe400000e0000 */
[----:B------:R-:W-:Y:S01]  /*1b290*/  R2UR UR7, R7 ;  /* 0x00000000070772ca */ /* 0x000fe200000e0000 */
[----:B------:R-:W0:Y:S08]  /*1b2a0*/  @P0 LDC R6, c[0x0][0x44c] ;  /* 0x00011300ff060b82 */ /* 0x000e300000000800 */
[----:B------:R-:W1:Y:S01]  /*1b2b0*/  @P0 LDC R7, c[0x0][0x450] ;  /* 0x00011400ff070b82 */ /* 0x000e620000000800 */
[----:B--2---:R-:W-:Y:S01]  /*1b2c0*/  IMAD.IADD R8, R231, 0x1, R230 ;  /* 0x00000001e7087824 */ /* 0x004fe200078e02e6 */
[----:B------:R-:W-:-:S02]  /*1b2d0*/  WARPGROUP.DEPBAR.LE gsb0, 0x0 ;  /* 0x00008000000079c5 */ /* 0x000fc40000010000 */
[----:B------:R-:W-:-:S12]  /*1b2e0*/  WARPGROUP.ARRIVE ;  /* 0x00000000000079c5 */ /* 0x000fd80000000000 */
[----:B------:R-:W-:Y:S03]  /*1b2f0*/  QGMMA.64x256x32.F32.E4M3.E4M3 R24, R216, gdesc[UR4], R24, gsb0 ;  /* 0x03e00004d8187df3 */ /* 0x000fe60008000818 */
[----:B------:R-:W-:Y:S02]  /*1b300*/  WARPGROUP.DEPBAR.LE gsb0, 0x0 ;  /* 0x00008000000079c5 */ /* 0x000fe40000010000 */
[----:B------:R-:W2:Y:S04]  /*1b310*/  LDL R219, [R1+0x5c] ;  /* 0x00005c0001db7983 */ /* 0x000ea80000100800 */
[----:B------:R-:W2:Y:S04]  /*1b320*/  LDL R218, [R1+0x3c] ;  /* 0x00003c0001da7983 */ /* 0x000ea80000100800 */
[----:B------:R-:W3:Y:S01]  /*1b330*/  LDL R217, [R1+0x38] ;  /* 0x0000380001d97983 */ /* 0x000ee20000100800 */
[----:B0-----:R-:W-:-:S04]  /*1b340*/  @P0 IMAD.HI.U32 R9, R8, R6, RZ ;  /* 0x0000000608090227 */ /* 0x001fc800078e00ff */
[C---:B------:R-:W-:Y:S01]  /*1b350*/  FMUL.FTZ R204, R2.reuse, R204 ;  /* 0x000000cc02cc7220 */ /* 0x040fe20000410000 */
[C---:B------:R-:W-:Y:S01]  /*1b360*/  FMUL.FTZ R205, R2.reuse, R205 ;  /* 0x000000cd02cd7220 */ /* 0x040fe20000410000 */
[C---:B------:R-:W-:Y:S01]  /*1b370*/  FMUL.FTZ R175, R2.reuse, R175 ;  /* 0x000000af02af7220 */ /* 0x040fe20000410000 */
[----:B------:R-:W-:Y:S01]  /*1b380*/  IMAD.MOV.U32 R6, RZ, RZ, R8 ;  /* 0x000000ffff067224 */ /* 0x000fe200078e0008 */
[----:B-1----:R-:W-:Y:S01]  /*1b390*/  @P0 SHF.R.U32.HI R6, RZ, R7, R9 ;  /* 0x00000007ff060219 */ /* 0x002fe20000011609 */
[C---:B------:R-:W-:Y:S01]  /*1b3a0*/  FMUL.FTZ R9, R2.reuse, R153 ;  /* 0x0000009902097220 */ /* 0x040fe20000410000 */
[C---:B------:R-:W-:Y:S01]  /*1b3b0*/  FMUL.FTZ R153, R2.reuse, R156 ;  /* 0x0000009c02997220 */ /* 0x040fe20000410000 */
[C---:B------:R-:W-:Y:S01]  /*1b3c0*/  FMUL.FTZ R156, R2.reuse, R159 ;  /* 0x0000009f029c7220 */ /* 0x040fe20000410000 */
[C---:B------:R-:W-:Y:S01]  /*1b3d0*/  FMUL.FTZ R159, R2.reuse, R161 ;  /* 0x000000a1029f7220 */ /* 0x040fe20000410000 */
[C---:B------:R-:W-:Y:S01]  /*1b3e0*/  FMUL.FTZ R161, R2.reuse, R164 ;  /* 0x000000a402a17220 */ /* 0x040fe20000410000 */
[C---:B------:R-:W-:Y:S01]  /*1b3f0*/  FMUL.FTZ R164, R2.reuse, R167 ;  /* 0x000000a702a47220 */ /* 0x040fe20000410000 */
[C---:B------:R-:W-:Y:S01]  /*1b400*/  FMUL.FTZ R167, R2.reuse, R170 ;  /* 0x000000aa02a77220 */ /* 0x040fe20000410000 */
[----:B------:R-:W0:Y:S01]  /*1b410*/  SHFL.IDX PT, R216, R6, RZ, 0x1c1f ;  /* 0x001c1fff06d87589 */ /* 0x000e2200000e0000 */
        /* <DEDUP_REMOVED lines=8> */
[----:B------:R-:W-:-:S02]  /*1b4a0*/  IMAD.MOV.U32 R197, RZ, RZ, -0x80 ;  /* 0xffffff80ffc57424 */ /* 0x000fc400078e00ff */
[C---:B------:R-:W-:Y:S01]  /*1b4b0*/  FMUL.FTZ R162, R2.reuse, R165 ;  /* 0x000000a502a27220 */ /* 0x040fe20000410000 */
[C---:B------:R-:W-:Y:S01]  /*1b4c0*/  FMUL.FTZ R7, R2.reuse, R152 ;  /* 0x0000009802077220 */ /* 0x040fe20000410000 */
[C---:B------:R-:W-:Y:S01]  /*1b4d0*/  FMUL.FTZ R165, R2.reuse, R168 ;  /* 0x000000a802a57220 */ /* 0x040fe20000410000 */
[C---:B------:R-:W-:Y:S01]  /*1b4e0*/  FMUL.FTZ R152, R2.reuse, R155 ;  /* 0x0000009b02987220 */ /* 0x040fe20000410000 */
[C---:B------:R-:W-:Y:S01]  /*1b4f0*/  FMUL.FTZ R168, R2.reuse, R171 ;  /* 0x000000ab02a87220 */ /* 0x040fe20000410000 */
[C---:B------:R-:W-:Y:S01]  /*1b500*/  FMUL.FTZ R155, R2.reuse, R157 ;  /* 0x0000009d029b7220 */ /* 0x040fe20000410000 */
[----:B------:R-:W-:Y:S01]  /*1b510*/  FMUL.FTZ R171, R2, R176 ;  /* 0x000000b002ab7220 */ /* 0x000fe20000410000 */
[----:B------:R-:W-:Y:S02]  /*1b520*/  IMAD R197, R12, R197, 0x1 ;  /* 0x000000010cc57424 */ /* 0x000fe400078e02c5 */
        /* <DEDUP_REMOVED lines=27> */
[----:B------:R-:W-:Y:S01]  /*1b6e0*/  FMUL.FTZ R206, R2, R206 ;  /* 0x000000ce02ce7220 */ /* 0x000fe20000410000 */
[----:B------:R-:W0:Y:S02]  /*1b6f0*/  S2R R231, SR_TID.X ;  /* 0x0000000000e77919 */ /* 0x000e240000002100 */
[----:B------:R-:W4:Y:S08]  /*1b700*/  MUFU.TANH R153, R153 ;  /* 0x0000009900997308 */ /* 0x000f300000002400 */
        /* <DEDUP_REMOVED lines=29> */
[----:B--2---:R-:W-:-:S05]  /*1b8e0*/  IADD3 R200, R218, R197, -R219 ;  /* 0x000000c5dac87210 */ /* 0x004fca0007ffe8db */
[----:B---3--:R-:W-:Y:S02]  /*1b8f0*/  IMAD.IADD R200, R200, 0x1, -R217 ;  /* 0x00000001c8c87824 */ /* 0x008fe400078e0ad9 */
[----:B------:R2:W-:Y:S01]  /*1b900*/  MUFU.TANH R197, R204 ;  /* 0x000000cc00c57308 */ /* 0x0005e20000002400 */
[----:B0-----:R-:W-:Y:S01]  /*1b910*/  LOP3.LUT R217, R231, 0x7f, RZ, 0xc0, !PT ;  /* 0x0000007fe7d97812 */ /* 0x001fe200078ec0ff */
[----:B------:R-:W-:Y:S01]  /*1b920*/  IMAD.IADD R201, R200, 0x1, R216 ;  /* 0x00000001c8c97824 */ /* 0x000fe200078e02d8 */
[----:B------:R-:W0:Y:S04]  /*1b930*/  S2R R231, SR_TID.X ;  /* 0x0000000000e77919 */ /* 0x000e280000002100 */
[C---:B------:R-:W-:Y:S01]  /*1b940*/  ISETP.GT.AND P3, PT, R201.reuse, 0x9, PT ;  /* 0x00000009c900780c */ /* 0x040fe20003f64270 */
[----:B--2---:R-:W-:Y:S01]  /*1b950*/  FMUL.FTZ R204, R2, R174 ;  /* 0x000000ae02cc7220 */ /* 0x004fe20000410000 */
[C---:B------:R-:W-:Y:S01]  /*1b960*/  ISETP.GT.AND P4, PT, R201.reuse, RZ, PT ;  /* 0x000000ffc900720c */ /* 0x040fe20003f84270 */
[----:B------:R-:W2:Y:S01]  /*1b970*/  MUFU.TANH R174, R205 ;  /* 0x000000cd00ae7308 */ /* 0x000ea20000002400 */
[C---:B------:R-:W-:Y:S01]  /*1b980*/  ISETP.GT.AND P5, PT, R201.reuse, 0x1, PT ;  /* 0x00000001c900780c */ /* 0x040fe20003fa4270 */
[----:B------:R-:W3:Y:S01]  /*1b990*/  SHFL.IDX PT, R216, R6, 0x1, 0x1c1f ;  /* 0x003c1f0006d87f89 */ /* 0x000ee200000e0000 */
[----:B------:R-:W-:-:S02]  /*1b9a0*/  ISETP.GT.AND P2, PT, R201, 0x8, PT ;  /* 0x00000008c900780c */ /* 0x000fc40003f44270 */
[----:B-1----:R-:W-:Y:S02]  /*1b9b0*/  FSEL R155, R155, -INF , P3 ;  /* 0xff8000009b9b7808 */ /* 0x002fe40001800000 */
[----:B------:R-:W-:Y:S01]  /*1b9c0*/  ISETP.GT.AND P3, PT, R201, 0x19, PT ;  /* 0x00000019c900780c */ /* 0x000fe20003f64270 */
[----:B------:R-:W-:Y:S01]  /*1b9d0*/  MUFU.TANH R167, R167 ;  /* 0x000000a700a77308 */ /* 0x000fe20000002400 */
[----:B----4-:R-:W-:Y:S02]  /*1b9e0*/  FSEL R7, R7, -INF , P4 ;  /* 0xff80000007077808 */ /* 0x010fe40002000000 */
[----:B------:R-:W-:Y:S02]  /*1b9f0*/  FSEL R9, R9, -INF , P5 ;  /* 0xff80000009097808 */ /* 0x000fe40002800000 */
[----:B------:R-:W-:Y:S02]  /*1ba00*/  FSEL R153, R153, -INF , P2 ;  /* 0xff80000099997808 */ /* 0x000fe40001000000 */
[C---:B------:R-:W-:Y:S01]  /*1ba10*/  ISETP.GT.AND P4, PT, R201.reuse, 0x10, PT ;  /* 0x00000010c900780c */ /* 0x040fe20003f84270 */
[----:B------:R-:W-:Y:S01]  /*1ba20*/  MUFU.TANH R204, R204 ;  /* 0x000000cc00cc7308 */ /* 0x000fe20000002400 */
[----:B------:R-:W-:-:S02]  /*1ba30*/  ISETP.GT.AND P5, PT, R201, 0x11, PT ;  /* 0x00000011c900780c */ /* 0x000fc40003fa4270 */
[C---:B------:R-:W-:Y:S02]  /*1ba40*/  ISETP.GT.AND P2, PT, R201.reuse, 0x18, PT ;  /* 0x00000018c900780c */ /* 0x040fe40003f44270 */
[----:B------:R-:W-:Y:S02]  /*1ba50*/  FSEL R162, R162, -INF , P3 ;  /* 0xff800000a2a27808 */ /* 0x000fe40001800000 */
[----:B------:R-:W-:Y:S01]  /*1ba60*/  ISETP.GT.AND P3, PT, R201, 0x29, PT ;  /* 0x00000029c900780c */ /* 0x000fe20003f64270 */
[----:B------:R-:W-:Y:S01]  /*1ba70*/  MUFU.TANH R202, R202 ;  /* 0x000000ca00ca7308 */ /* 0x000fe20000002400 */
[----:B------:R-:W-:Y:S01]  /*1ba80*/  FSEL R157, R157, -INF , P4 ;  /* 0xff8000009d9d7808 */ /* 0x000fe20002000000 */
[----:B---3--:R-:W-:Y:S01]  /*1ba90*/  IMAD.IADD R216, R200, 0x1, R216 ;  /* 0x00000001c8d87824 */ /* 0x008fe200078e02d8 */
[----:B------:R-:W-:Y:S01]  /*1baa0*/  FSEL R159, R159, -INF , P5 ;  /* 0xff8000009f9f7808 */ /* 0x000fe20002800000 */
[----:B------:R-:W-:Y:S01]  /*1bab0*/  FMUL.FTZ R200, R2, R215 ;  /* 0x000000d702c87220 */ /* 0x000fe20000410000 */
[----:B------:R-:W-:-:S02]  /*1bac0*/  FSEL R161, R161, -INF , P2 ;  /* 0xff800000a1a17808 */ /* 0x000fc40001000000 */
[C---:B------:R-:W-:Y:S01]  /*1bad0*/  ISETP.GT.AND P4, PT, R201.reuse, 0x20, PT ;  /* 0x00000020c900780c */ /* 0x040fe20003f84270 */
[----:B------:R1:W-:Y:S01]  /*1bae0*/  MUFU.TANH R6, R207 ;  /* 0x000000cf00067308 */ /* 0x0003e20000002400 */
[C---:B------:R-:W-:Y:S02]  /*1baf0*/  ISETP.GT.AND P5, PT, R201.reuse, 0x21, PT ;  /* 0x00000021c900780c */ /* 0x040fe40003fa4270 */
[C---:B------:R-:W-:Y:S02]  /*1bb00*/  ISETP.GT.AND P2, PT, R201.reuse, 0x28, PT ;  /* 0x00000028c900780c */ /* 0x040fe40003f44270 */
[----:B------:R-:W-:Y:S02]  /*1bb10*/  FSEL R170, R170, -INF , P3 ;  /* 0xff800000aaaa7808 */ /* 0x000fe40001800000 */
[----:B------:R-:W-:Y:S01]  /*1bb20*/  ISETP.GT.AND P3, PT, R201, 0x39, PT ;  /* 0x00000039c900780c */ /* 0x000fe20003f64270 */
[----:B------:R-:W-:Y:S01]  /*1bb30*/  MUFU.TANH R152, R152 ;  /* 0x0000009800987308 */ /* 0x000fe20000002400 */
[----:B------:R-:W-:Y:S01]  /*1bb40*/  FSEL R165, R165, -INF , P4 ;  /* 0xff800000a5a57808 */ /* 0x000fe20002000000 */
[----:B-1----:R-:W-:Y:S01]  /*1bb50*/  FMUL.FTZ R207, R2, R210 ;  /* 0x000000d202cf7220 */ /* 0x002fe20000410000 */
[----:B------:R-:W-:Y:S01]  /*1bb60*/  FSEL R166, R166, -INF , P5 ;  /* 0xff800000a6a67808 */ /* 0x000fe20002800000 */
[C---:B------:R-:W-:Y:S01]  /*1bb70*/  FMUL.FTZ R210, R2.reuse, R211 ;  /* 0x000000d302d27220 */ /* 0x040fe20000410000 */
[----:B------:R-:W-:Y:S01]  /*1bb80*/  FSEL R169, R169, -INF , P2 ;  /* 0xff800000a9a97808 */ /* 0x000fe20001000000 */
[----:B------:R-:W-:Y:S01]  /*1bb90*/  FMUL.FTZ R211, R2, R214 ;  /* 0x000000d602d37220 */ /* 0x000fe20000410000 */
[C---:B------:R-:W-:Y:S01]  /*1bba0*/  ISETP.GT.AND P4, PT, R201.reuse, 0x30, PT ;  /* 0x00000030c900780c */ /* 0x040fe20003f84270 */
[----:B------:R-:W-:Y:S01]  /*1bbb0*/  MUFU.TANH R160, R160 ;  /* 0x000000a000a07308 */ /* 0x000fe20000002400 */
[----:B------:R-:W-:-:S02]  /*1bbc0*/  ISETP.GT.AND P5, PT, R201, 0x31, PT ;  /* 0x00000031c900780c */ /* 0x000fc40003fa4270 */
[C---:B------:R-:W-:Y:S02]  /*1bbd0*/  ISETP.GT.AND P2, PT, R201.reuse, 0x38, PT ;  /* 0x00000038c900780c */ /* 0x040fe40003f44270 */
[----:B------:R-:W-:Y:S02]  /*1bbe0*/  FSEL R176, R176, -INF , P3 ;  /* 0xff800000b0b07808 */ /* 0x000fe40001800000 */
[----:B------:R-:W-:Y:S01]  /*1bbf0*/  ISETP.GT.AND P3, PT, R201, 0x49, PT ;  /* 0x00000049c900780c */ /* 0x000fe20003f64270 */
[----:B------:R-:W-:Y:S01]  /*1bc00*/  MUFU.TANH R168, R168 ;  /* 0x000000a800a87308 */ /* 0x000fe20000002400 */
[----:B------:R-:W-:Y:S02]  /*1bc10*/  FSEL R171, R171, -INF , P4 ;  /* 0xff800000abab7808 */ /* 0x000fe40002000000 */
[----:B------:R-:W-:Y:S02]  /*1bc20*/  FSEL R172, R172, -INF , P5 ;  /* 0xff800000acac7808 */ /* 0x000fe40002800000 */
[----:B------:R-:W-:-:S02]  /*1bc30*/  FSEL R173, R173, -INF , P2 ;  /* 0xff800000adad7808 */ /* 0x000fc40001000000 */
[C---:B------:R-:W-:Y:S01]  /*1bc40*/  ISETP.GT.AND P4, PT, R201.reuse, 0x40, PT ;  /* 0x00000040c900780c */ /* 0x040fe20003f84270 */
[----:B------:R-:W-:Y:S01]  /*1bc50*/  MUFU.TANH R198, R198 ;  /* 0x000000c600c67308 */ /* 0x000fe20000002400 */
[C---:B------:R-:W-:Y:S02]  /*1bc60*/  ISETP.GT.AND P5, PT, R201.reuse, 0x41, PT ;  /* 0x00000041c900780c */ /* 0x040fe40003fa4270 */
[C---:B------:R-:W-:Y:S02]  /*1bc70*/  ISETP.GT.AND P2, PT, R201.reuse, 0x48, PT ;  /* 0x00000048c900780c */ /* 0x040fe40003f44270 */
[----:B------:R-:W-:Y:S02]  /*1bc80*/  FSEL R184, R184, -INF , P3 ;  /* 0xff800000b8b87808 */ /* 0x000fe40001800000 */
[----:B------:R-:W-:Y:S01]  /*1bc90*/  ISETP.GT.AND P3, PT, R201, 0x59, PT ;  /* 0x00000059c900780c */ /* 0x000fe20003f64270 */
[----:B------:R-:W-:Y:S01]  /*1bca0*/  MUFU.TANH R199, R199 ;  /* 0x000000c700c77308 */ /* 0x000fe20000002400 */
[----:B------:R-:W-:-:S02]  /*1bcb0*/  FSEL R177, R177, -INF , P4 ;  /* 0xff800000b1b17808 */ /* 0x000fc40002000000 */
[----:B------:R-:W-:Y:S02]  /*1bcc0*/  FSEL R180, R180, -INF , P5 ;  /* 0xff800000b4b47808 */ /* 0x000fe40002800000 */
[----:B------:R-:W-:Y:S02]  /*1bcd0*/  FSEL R181, R181, -INF , P2 ;  /* 0xff800000b5b57808 */ /* 0x000fe40001000000 */
[C---:B------:R-:W-:Y:S01]  /*1bce0*/  ISETP.GT.AND P4, PT, R201.reuse, 0x50, PT ;  /* 0x00000050c900780c */ /* 0x040fe20003f84270 */
[----:B------:R-:W-:Y:S01]  /*1bcf0*/  MUFU.TANH R203, R203 ;  /* 0x000000cb00cb7308 */ /* 0x000fe20000002400 */
[C---:B------:R-:W-:Y:S02]  /*1bd00*/  ISETP.GT.AND P5, PT, R201.reuse, 0x51, PT ;  /* 0x00000051c900780c */ /* 0x040fe40003fa4270 */
[----:B------:R-:W-:Y:S02]  /*1bd10*/  ISETP.GT.AND P2, PT, R201, 0x58, PT ;  /* 0x00000058c900780c */ /* 0x000fe40003f44270 */
[----:B------:R-:W-:-:S02]  /*1bd20*/  FSEL R192, R192, -INF , P3 ;  /* 0xff800000c0c07808 */ /* 0x000fc40001800000 */
[----:B------:R-:W-:Y:S01]  /*1bd30*/  ISETP.GT.AND P3, PT, R201, 0x69, PT ;  /* 0x00000069c900780c */ /* 0x000fe20003f64270 */
[----:B------:R-:W-:Y:S01]  /*1bd40*/  MUFU.TANH R206, R206 ;  /* 0x000000ce00ce7308 */ /* 0x000fe20000002400 */
[----:B------:R-:W-:Y:S02]  /*1bd50*/  FSEL R185, R185, -INF , P4 ;  /* 0xff800000b9b97808 */ /* 0x000fe40002000000 */
[----:B------:R-:W-:Y:S02]  /*1bd60*/  FSEL R188, R188, -INF , P5 ;  /* 0xff800000bcbc7808 */ /* 0x000fe40002800000 */
[----:B------:R-:W-:Y:S02]  /*1bd70*/  FSEL R189, R189, -INF , P2 ;  /* 0xff800000bdbd7808 */ /* 0x000fe40001000000 */
[C---:B------:R-:W-:Y:S01]  /*1bd80*/  ISETP.GT.AND P4, PT, R201.reuse, 0x60, PT ;  /* 0x00000060c900780c */ /* 0x040fe20003f84270 */
[----:B------:R-:W-:Y:S01]  /*1bd90*/  MUFU.TANH R207, R207 ;  /* 0x000000cf00cf7308 */ /* 0x000fe20000002400 */
[----:B------:R-:W-:-:S02]  /*1bda0*/  ISETP.GT.AND P5, PT, R201, 0x61, PT ;  /* 0x00000061c900780c */ /* 0x000fc40003fa4270 */
[----:B------:R-:W-:Y:S02]  /*1bdb0*/  ISETP.GT.AND P2, PT, R201, 0x68, PT ;  /* 0x00000068c900780c */ /* 0x000fe40003f44270 */
[----:B--2---:R-:W-:Y:S02]  /*1bdc0*/  FSEL R205, R174, -INF , P3 ;  /* 0xff800000aecd7808 */ /* 0x004fe40001800000 */
[----:B------:R-:W-:Y:S01]  /*1bdd0*/  FMNMX.FTZ R174, R7, R13, !PT ;  /* 0x0000000d07ae7209 */ /* 0x000fe20007810000 */
        /* <DEDUP_REMOVED lines=8> */
[----:B------:R-:W-:Y:S02]  /*1be60*/  ISETP.GT.AND P3, PT, R201, 0x79, PT ;  /* 0x00000079c900780c */ /* 0x000fe40003f64270 */
[----:B------:R-:W-:Y:S01]  /*1be70*/  FMNMX.FTZ R201, R9, R174, !PT ;  /* 0x000000ae09c97209 */ /* 0x000fe20007810000 */
[----:B------:R-:W-:Y:S01]  /*1be80*/  MUFU.TANH R200, R200 ;  /* 0x000000c800c87308 */ /* 0x000fe20000002400 */
[----:B0-----:R-:W-:-:S02]  /*1be90*/  SHF.R.U32.HI R218, RZ, 0x7, R231 ;  /* 0x00000007ffda7819 */ /* 0x001fc400000116e7 */
[----:B------:R-:W-:-:S04]  /*1bea0*/  FMNMX.FTZ R201, R153, R201, !PT ;  /* 0x000000c999c97209 */ /* 0x000fc80007810000 */
[----:B------:R-:W-:Y:S01]  /*1beb0*/  FMNMX.FTZ R201, R155, R201, !PT ;  /* 0x000000c99bc97209 */ /* 0x000fe20007810000 */
[----:B------:R0:W-:Y:S03]  /*1bec0*/  MUFU.TANH R174, R175 ;  /* 0x000000af00ae7308 */ /* 0x0001e60000002400 */
[----:B------:R-:W-:-:S04]  /*1bed0*/  FMNMX.FTZ R201, R157, R201, !PT ;  /* 0x000000c99dc97209 */ /* 0x000fc80007810000 */
[----:B------:R-:W-:Y:S01]  /*1bee0*/  FMNMX.FTZ R201, R159, R201, !PT ;  /* 0x000000c99fc97209 */ /* 0x000fe20007810000 */
[C---:B0-----:R-:W-:Y:S01]  /*1bef0*/  FMUL.FTZ R175, R2.reuse, R178 ;  /* 0x000000b202af7220 */ /* 0x041fe20000410000 */
[C---:B------:R-:W-:Y:S02]  /*1bf00*/  FMUL.FTZ R178, R2.reuse, R179 ;  /* 0x000000b302b27220 */ /* 0x040fe40000410000 */
[----:B------:R-:W-:Y:S01]  /*1bf10*/  FMNMX.FTZ R201, R161, R201, !PT ;  /* 0x000000c9a1c97209 */ /* 0x000fe20007810000 */
[C---:B------:R-:W-:Y:S01]  /*1bf20*/  FMUL.FTZ R179, R2.reuse, R182 ;  /* 0x000000b602b37220 */ /* 0x040fe20000410000 */
[C---:B------:R-:W-:Y:S01]  /*1bf30*/  FMUL.FTZ R182, R2.reuse, R183 ;  /* 0x000000b702b67220 */ /* 0x040fe20000410000 */
[----:B------:R-:W-:Y:S01]  /*1bf40*/  FMUL.FTZ R183, R2, R186 ;  /* 0x000000ba02b77220 */ /* 0x000fe20000410000 */
[----:B------:R-:W-:Y:S01]  /*1bf50*/  FMNMX.FTZ R201, R162, R201, !PT ;  /* 0x000000c9a2c97209 */ /* 0x000fe20007810000 */
[C---:B------:R-:W-:Y:S01]  /*1bf60*/  FMUL.FTZ R186, R2.reuse, R187 ;  /* 0x000000bb02ba7220 */ /* 0x040fe20000410000 */
[C---:B------:R-:W-:Y:S01]  /*1bf70*/  FMUL.FTZ R187, R2.reuse, R190 ;  /* 0x000000be02bb7220 */ /* 0x040fe20000410000 */
[----:B------:R-:W-:Y:S01]  /*1bf80*/  FMUL.FTZ R190, R2, R191 ;  /* 0x000000bf02be7220 */ /* 0x000fe20000410000 */
[----:B------:R-:W-:Y:S01]  /*1bf90*/  FMNMX.FTZ R201, R165, R201, !PT ;  /* 0x000000c9a5c97209 */ /* 0x000fe20007810000 */
[----:B------:R-:W-:Y:S03]  /*1bfa0*/  MUFU.TANH R182, R182 ;  /* 0x000000b600b67308 */ /* 0x000fe60000002400 */
[----:B------:R-:W-:-:S04]  /*1bfb0*/  FMNMX.FTZ R201, R166, R201, !PT ;  /* 0x000000c9a6c97209 */ /* 0x000fc80007810000 */
        /* <DEDUP_REMOVED lines=16> */
[----:B------:R0:W1:Y:S03]  /*1c0c0*/  MUFU.TANH R201, R208 ;  /* 0x000000d000c97308 */ /* 0x0000660000002400 */
[----:B------:R-:W-:-:S04]  /*1c0d0*/  FMNMX.FTZ R191, R188, R191, !PT ;  /* 0x000000bfbcbf7209 */ /* 0x000fc80007810000 */
[----:B------:R-:W-:Y:S01]  /*1c0e0*/  FMNMX.FTZ R191, R189, R191, !PT ;  /* 0x000000bfbdbf7209 */ /* 0x000fe20007810000 */
[----:B------:R-:W-:Y:S01]  /*1c0f0*/  MUFU.TANH R186, R186 ;  /* 0x000000ba00ba7308 */ /* 0x000fe20000002400 */
[----:B0-----:R-:W-:Y:S02]  /*1c100*/  FMUL.FTZ R208, R2, R209 ;  /* 0x000000d102d07220 */ /* 0x001fe40000410000 */
[----:B------:R-:W-:-:S04]  /*1c110*/  FMNMX.FTZ R209, R192, R191, !PT ;  /* 0x000000bfc0d17209 */ /* 0x000fc80007810000 */
[----:B------:R-:W-:Y:S01]  /*1c120*/  FMNMX.FTZ R209, R193, R209, !PT ;  /* 0x000000d1c1d17209 */ /* 0x000fe20007810000 */
[----:B------:R-:W0:Y:S01]  /*1c130*/  MUFU.TANH R208, R208 ;  /* 0x000000d000d07308 */ /* 0x000e220000002400 */
[----:B-1----:R-:W-:Y:S02]  /*1c140*/  FSEL R201, R201, -INF , P4 ;  /* 0xff800000c9c97808 */ /* 0x002fe40002000000 */
[----:B------:R-:W-:Y:S02]  /*1c150*/  FMNMX.FTZ R209, R196, R209, !PT ;  /* 0x000000d1c4d17209 */ /* 0x000fe40007810000 */
[----:B------:R-:W-:Y:S02]  /*1c160*/  ISETP.GT.AND P4, PT, R216, 0x1, PT ;  /* 0x00000001d800780c */ /* 0x000fe40003f84270 */
[----:B------:R-:W-:Y:S01]  /*1c170*/  FMNMX.FTZ R209, R197, R209, !PT ;  /* 0x000000d1c5d17209 */ /* 0x000fe20007810000 */
[----:B------:R1:W2:Y:S01]  /*1c180*/  MUFU.TANH R191, R212 ;  /* 0x000000d400bf7308 */ /* 0x0002a20000002400 */
[----:B------:R-:W-:-:S02]  /*1c190*/  FSEL R152, R152, -INF , P4 ;  /* 0xff80000098987808 */ /* 0x000fc40002000000 */
[----:B------:R-:W-:-:S04]  /*1c1a0*/  ISETP.GT.AND P4, PT, R216, 0x11, PT ;  /* 0x00000011d800780c */ /* 0x000fc80003f84270 */
[----:B------:R-:W-:Y:S01]  /*1c1b0*/  FSEL R160, R160, -INF , P4 ;  /* 0xff800000a0a07808 */ /* 0x000fe20002000000 */
[----:B------:R-:W3:Y:S01]  /*1c1c0*/  MUFU.TANH R190, R190 ;  /* 0x000000be00be7308 */ /* 0x000ee20000002400 */
[----:B-1----:R-:W-:Y:S02]  /*1c1d0*/  FMNMX.FTZ R212, R205, R209, !PT ;  /* 0x000000d1cdd47209 */ /* 0x002fe40007810000 */
[----:B0-----:R-:W-:Y:S02]  /*1c1e0*/  FSEL R208, R208, -INF , P5 ;  /* 0xff800000d0d07808 */ /* 0x001fe40002800000 */
[----:B------:R-:W-:Y:S02]  /*1c1f0*/  FMNMX.FTZ R212, R201, R212, !PT ;  /* 0x000000d4c9d47209 */ /* 0x000fe40007810000 */
[----:B------:R-:W-:Y:S01]  /*1c200*/  ISETP.GT.AND P5, PT, R216, 0x8, PT ;  /* 0x00000008d800780c */ /* 0x000fe20003fa4270 */
[----:B------:R0:W1:Y:S01]  /*1c210*/  MUFU.TANH R209, R194 ;  /* 0x000000c200d17308 */ /* 0x0000620000002400 */
[----:B--2---:R-:W-:-:S02]  /*1c220*/  FSEL R191, R191, -INF , P2 ;  /* 0xff800000bfbf7808 */ /* 0x004fc40001000000 */
[----:B------:R-:W-:Y:S02]  /*1c230*/  ISETP.GT.AND P2, PT, R216, 0x9, PT ;  /* 0x00000009d800780c */ /* 0x000fe40003f44270 */
[----:B------:R-:W-:Y:S02]  /*1c240*/  FSEL R154, R154, -INF , P5 ;  /* 0xff8000009a9a7808 */ /* 0x000fe40002800000 */
[----:B------:R-:W-:Y:S02]  /*1c250*/  FSEL R156, R156, -INF , P2 ;  /* 0xff8000009c9c7808 */ /* 0x000fe40001000000 */
[----:B0-----:R-:W-:Y:S02]  /*1c260*/  FMNMX.FTZ R194, R208, R212, !PT ;  /* 0x000000d4d0c27209 */ /* 0x001fe40007810000 */
[----:B------:R0:W2:Y:S01]  /*1c270*/  MUFU.TANH R212, R195 ;  /* 0x000000c300d47308 */ /* 0x0000a20000002400 */
[----:B------:R-:W-:Y:S02]  /*1c280*/  ISETP.GT.AND P2, PT, R216, 0x19, PT ;  /* 0x00000019d800780c */ /* 0x000fe40003f44270 */
[----:B------:R-:W-:-:S02]  /*1c290*/  FMNMX.FTZ R194, R191, R194, !PT ;  /* 0x000000c2bfc27209 */ /* 0x000fc40007810000 */
[----:B------:R-:W-:Y:S02]  /*1c2a0*/  FSEL R164, R164, -INF , P2 ;  /* 0xff800000a4a47808 */ /* 0x000fe40001000000 */
[C---:B------:R-:W-:Y:S02]  /*1c2b0*/  ISETP.GT.AND P2, PT, R216.reuse, 0x29, PT ;  /* 0x00000029d800780c */ /* 0x040fe40003f44270 */
[----:B0-----:R-:W-:Y:S02]  /*1c2c0*/  FSEL R195, R213, -INF , P3 ;  /* 0xff800000d5c37808 */ /* 0x001fe40001800000 */
[----:B------:R-:W-:Y:S02]  /*1c2d0*/  ISETP.GT.AND P3, PT, R216, RZ, PT ;  /* 0x000000ffd800720c */ /* 0x000fe40003f64270 */
[----:B------:R-:W-:Y:S02]  /*1c2e0*/  FMNMX.FTZ R213, R195, R194, !PT ;  /* 0x000000c2c3d57209 */ /* 0x000fe40007810000 */
[----:B------:R-:W-:-:S02]  /*1c2f0*/  FSEL R8, R8, -INF , P3 ;  /* 0xff80000008087808 */ /* 0x000fc40001800000 */
[C---:B------:R-:W-:Y:S01]  /*1c300*/  ISETP.GT.AND P3, PT, R216.reuse, 0x10, PT ;  /* 0x00000010d800780c */ /* 0x040fe20003f64270 */
[----:B------:R-:W0:Y:S01]  /*1c310*/  SHFL.BFLY PT, R194, R213, 0x2, 0x1f ;  /* 0x0c401f00d5c27f89 */ /* 0x000e2200000e0000 */
[----:B------:R-:W-:Y:S02]  /*1c320*/  ISETP.GT.AND P5, PT, R216, 0x18, PT ;  /* 0x00000018d800780c */ /* 0x000fe40003fa4270 */
[----:B------:R-:W-:Y:S02]  /*1c330*/  FSEL R158, R158, -INF , P3 ;  /* 0xff8000009e9e7808 */ /* 0x000fe40001800000 */
[----:B------:R-:W-:Y:S02]  /*1c340*/  ISETP.GT.AND P3, PT, R216, 0x20, PT ;  /* 0x00000020d800780c */ /* 0x000fe40003f64270 */
[----:B------:R-:W-:Y:S02]  /*1c350*/  FSEL R163, R163, -INF , P5 ;  /* 0xff800000a3a37808 */ /* 0x000fe40002800000 */
[----:B------:R-:W-:-:S02]  /*1c360*/  FSEL R167, R167, -INF , P3 ;  /* 0xff800000a7a77808 */ /* 0x000fc40001800000 */
[C---:B------:R-:W-:Y:S02]  /*1c370*/  ISETP.GT.AND P5, PT, R216.reuse, 0x28, PT ;  /* 0x00000028d800780c */ /* 0x040fe40003fa4270 */
[----:B------:R-:W-:Y:S02]  /*1c380*/  ISETP.GT.AND P3, PT, R216, 0x30, PT ;  /* 0x00000030d800780c */ /* 0x000fe40003f64270 */
[----:B------:R-:W-:Y:S02]  /*1c390*/  FSEL R204, R204, -INF , P5 ;  /* 0xff800000cccc7808 */ /* 0x000fe40002800000 */
[----:B------:R-:W-:Y:S02]  /*1c3a0*/  FSEL R214, R175, -INF , P3 ;  /* 0xff800000afd67808 */ /* 0x000fe40001800000 */
[C---:B------:R-:W-:Y:S02]  /*1c3b0*/  ISETP.GT.AND P5, PT, R216.reuse, 0x38, PT ;  /* 0x00000038d800780c */ /* 0x040fe40003fa4270 */
[----:B------:R-:W-:-:S02]  /*1c3c0*/  ISETP.GT.AND P4, PT, R216, 0x21, PT ;  /* 0x00000021d800780c */ /* 0x000fc40003f84270 */
[----:B------:R-:W-:Y:S02]  /*1c3d0*/  FSEL R215, R179, -INF , P5 ;  /* 0xff800000b3d77808 */ /* 0x000fe40002800000 */
[----:B0-----:R-:W-:Y:S02]  /*1c3e0*/  FMNMX.FTZ R194, R213, R194, !PT ;  /* 0x000000c2d5c27209 */ /* 0x001fe40007810000 */
[----:B------:R-:W-:Y:S02]  /*1c3f0*/  FSEL R168, R168, -INF , P4 ;  /* 0xff800000a8a87808 */ /* 0x000fe40002000000 */
[C---:B------:R-:W-:Y:S01]  /*1c400*/  ISETP.GT.AND P4, PT, R216.reuse, 0x31, PT ;  /* 0x00000031d800780c */ /* 0x040fe20003f84270 */
[----:B------:R-:W0:Y:S01]  /*1c410*/  SHFL.BFLY PT, R213, R194, 0x1, 0x1f ;  /* 0x0c201f00c2d57f89 */ /* 0x000e2200000e0000 */
[----:B------:R-:W-:Y:S02]  /*1c420*/  ISETP.GT.AND P5, PT, R216, 0x41, PT ;  /* 0x00000041d800780c */ /* 0x000fe40003fa4270 */
[----:B------:R-:W-:-:S02]  /*1c430*/  FSEL R178, R178, -INF , P4 ;  /* 0xff800000b2b27808 */ /* 0x000fc40002000000 */
[----:B------:R-:W-:Y:S02]  /*1c440*/  ISETP.GT.AND P4, PT, R216, 0x40, PT ;  /* 0x00000040d800780c */ /* 0x000fe40003f84270 */
[----:B------:R-:W-:Y:S02]  /*1c450*/  FSEL R186, R186, -INF , P5 ;  /* 0xff800000baba7808 */ /* 0x000fe40002800000 */
[----:B------:R-:W-:Y:S02]  /*1c460*/  FSEL R183, R183, -INF , P4 ;  /* 0xff800000b7b77808 */ /* 0x000fe40002000000 */
[C---:B------:R-:W-:Y:S02]  /*1c470*/  ISETP.GT.AND P4, PT, R216.reuse, 0x49, PT ;  /* 0x00000049d800780c */ /* 0x040fe40003f84270 */
[----:B------:R-:W-:Y:S02]  /*1c480*/  ISETP.GT.AND P5, PT, R216, 0x50, PT ;  /* 0x00000050d800780c */ /* 0x000fe40003fa4270 */
[----:B---3--:R-:W-:-:S02]  /*1c490*/  FSEL R190, R190, -INF , P4 ;  /* 0xff800000bebe7808 */ /* 0x008fc40002000000 */
[----:B-1----:R-:W-:Y:S02]  /*1c4a0*/  FSEL R209, R209, -INF , P5 ;  /* 0xff800000d1d17808 */ /* 0x002fe40002800000 */
[C---:B------:R-:W-:Y:S02]  /*1c4b0*/  ISETP.GT.AND P4, PT, R216.reuse, 0x58, PT ;  /* 0x00000058d800780c */ /* 0x040fe40003f84270 */
[----:B------:R-:W-:Y:S02]  /*1c4c0*/  ISETP.GT.AND P5, PT, R216, 0x59, PT ;  /* 0x00000059d800780c */ /* 0x000fe40003fa4270 */
[----:B------:R-:W-:Y:S02]  /*1c4d0*/  FSEL R198, R198, -INF , P4 ;  /* 0xff800000c6c67808 */ /* 0x000fe40002000000 */
[----:B0-----:R-:W-:Y:S02]  /*1c4e0*/  FMNMX.FTZ R194, R194, R213, !PT ;  /* 0x000000d5c2c27209 */ /* 0x001fe40007810000 */
[----:B------:R-:W-:-:S02]  /*1c4f0*/  FSEL R213, R174, -INF , P2 ;  /* 0xff800000aed57808 */ /* 0x000fc40001000000 */
[----:B------:R-:W-:Y:S02]  /*1c500*/  ISETP.GT.AND P2, PT, R216, 0x39, PT ;  /* 0x00000039d800780c */ /* 0x000fe40003f44270 */
[----:B------:R-:W-:Y:S02]  /*1c510*/  MOV R174, UR48 ;  /* 0x0000003000ae7c02 */ /* 0x000fe40008000f00 */
[----:B------:R-:W-:Y:S02]  /*1c520*/  FSEL R182, R182, -INF , P2 ;  /* 0xff800000b6b67808 */ /* 0x000fe40001000000 */
[----:B------:R-:W-:Y:S01]  /*1c530*/  ISETP.GT.AND P2, PT, R216, 0x48, PT ;  /* 0x00000048d800780c */ /* 0x000fe20003f44270 */
[----:B------:R-:W-:-:S01]  /*1c540*/  FFMA.FTZ R175, R194, R174, -8 ;  /* 0xc1000000c2af7423 */ /* 0x000fc200000100ae */
[----:B------:R-:W-:Y:S02]  /*1c550*/  FSETP.NEU.FTZ.AND P3, PT, R194, -INF , PT ;  /* 0xff800000c200780b */ /* 0x000fe40003f7d000 */
[----:B------:R-:W-:-:S02]  /*1c560*/  FSEL R187, R187, -INF , P2 ;  /* 0xff800000bbbb7808 */ /* 0x000fc40001000000 */
[----:B------:R-:W-:Y:S02]  /*1c570*/  ISETP.GT.AND P2, PT, R216, 0x51, PT ;  /* 0x00000051d800780c */ /* 0x000fe40003f44270 */
[----:B------:R-:W-:Y:S02]  /*1c580*/  FSEL R179, R175, RZ, P3 ;  /* 0x000000ffafb37208 */ /* 0x000fe40001800000 */
[----:B--2---:R-:W-:Y:S02]  /*1c590*/  FSEL R212, R212, -INF , P2 ;  /* 0xff800000d4d47808 */ /* 0x004fe40001000000 */
[----:B------:R-:W-:Y:S01]  /*1c5a0*/  ISETP.GT.AND P2, PT, R216, 0x60, PT ;  /* 0x00000060d800780c */ /* 0x000fe20003f44270 */
[-CC-:B------:R-:W-:Y:S01]  /*1c5b0*/  FFMA.FTZ R175, R155, R174.reuse, -R179.reuse ;  /* 0x000000ae9baf7223 */ /* 0x180fe200000108b3 */
[----:B------:R-:W-:Y:S01]  /*1c5c0*/  FSEL R199, R199, -INF , P5 ;  /* 0xff800000c7c77808 */ /* 0x000fe20002800000 */
[-CC-:B------:R-:W-:Y:S01]  /*1c5d0*/  FFMA.FTZ R7, R7, R174.reuse, -R179.reuse ;  /* 0x000000ae07077223 */ /* 0x180fe200000108b3 */
[----:B------:R-:W-:Y:S01]  /*1c5e0*/  FSEL R202, R202, -INF , P2 ;  /* 0xff800000caca7808 */ /* 0x000fe20001000000 */
[-CC-:B------:R-:W-:Y:S01]  /*1c5f0*/  FFMA.FTZ R9, R9, R174.reuse, -R179.reuse ;  /* 0x000000ae09097223 */ /* 0x180fe200000108b3 */
[C---:B------:R-:W-:Y:S01]  /*1c600*/  ISETP.GT.AND P2, PT, R216.reuse, 0x69, PT ;  /* 0x00000069d800780c */ /* 0x040fe20003f44270 */
[-CC-:B------:R-:W-:Y:S01]  /*1c610*/  FFMA.FTZ R153, R153, R174.reuse, -R179.reuse ;  /* 0x000000ae99997223 */ /* 0x180fe200000108b3 */
[----:B------:R-:W-:Y:S01]  /*1c620*/  ISETP.GT.AND P4, PT, R216, 0x61, PT ;  /* 0x00000061d800780c */ /* 0x000fe20003f84270 */
[-CC-:B------:R-:W-:Y:S01]  /*1c630*/  FFMA.FTZ R157, R157, R174.reuse, -R179.reuse ;  /* 0x000000ae9d9d7223 */ /* 0x180fe200000108b3 */
[----:B------:R-:W-:Y:S01]  /*1c640*/  FSEL R155, R6, -INF , P2 ;  /* 0xff800000069b7808 */ /* 0x000fe20001000000 */
[-CC-:B------:R-:W-:Y:S01]  /*1c650*/  FFMA.FTZ R159, R159, R174.reuse, -R179.reuse ;  /* 0x000000ae9f9f7223 */ /* 0x180fe200000108b3 */
[----:B------:R0:W-:Y:S01]  /*1c660*/  MUFU.EX2 R6, R175 ;  /* 0x000000af00067308 */ /* 0x0001e20000000800 */
[----:B------:R-:W-:Y:S01]  /*1c670*/  ISETP.GT.AND P5, PT, R216, 0x68, PT ;  /* 0x00000068d800780c */ /* 0x000fe20003fa4270 */
[-CC-:B------:R-:W-:Y:S01]  /*1c680*/  FFMA.FTZ R161, R161, R174.reuse, -R179.reuse ;  /* 0x000000aea1a17223 */ /* 0x180fe200000108b3 */
[----:B------:R-:W-:Y:S01]  /*1c690*/  FSEL R203, R203, -INF , P4 ;  /* 0xff800000cbcb7808 */ /* 0x000fe20002000000 */
[-CC-:B------:R-:W-:Y:S01]  /*1c6a0*/  FFMA.FTZ R162, R162, R174.reuse, -R179.reuse ;  /* 0x000000aea2a27223 */ /* 0x180fe200000108b3 */
[----:B------:R-:W-:Y:S01]  /*1c6b0*/  FSEL R206, R206, -INF , P5 ;  /* 0xff800000cece7808 */ /* 0x000fe20002800000 */
[-CC-:B------:R-:W-:Y:S01]  /*1c6c0*/  FFMA.FTZ R165, R165, R174.reuse, -R179.reuse ;  /* 0x000000aea5a57223 */ /* 0x180fe200000108b3 */
[----:B------:R-:W-:Y:S01]  /*1c6d0*/  ISETP.GT.AND P4, PT, R216, 0x70, PT ;  /* 0x00000070d800780c */ /* 0x000fe20003f84270 */
[--C-:B------:R-:W-:Y:S01]  /*1c6e0*/  FFMA.FTZ R166, R166, R174, -R179.reuse ;  /* 0x000000aea6a67223 */ /* 0x100fe200000108b3 */
[----:B0-----:R-:W-:Y:S01]  /*1c6f0*/  FMNMX.FTZ R175, R8, R14, !PT ;  /* 0x0000000e08af7209 */ /* 0x001fe20007810000 */
[-CC-:B------:R-:W-:Y:S01]  /*1c700*/  FFMA.FTZ R169, R169, R174.reuse, -R179.reuse ;  /* 0x000000aea9a97223 */ /* 0x180fe200000108b3 */
[----:B------:R-:W-:Y:S01]  /*1c710*/  ISETP.GT.AND P5, PT, R216, 0x71, PT ;  /* 0x00000071d800780c */ /* 0x000fe20003fa4270 */
[-CC-:B------:R-:W-:Y:S01]  /*1c720*/  FFMA.FTZ R170, R170, R174.reuse, -R179.reuse ;  /* 0x000000aeaaaa7223 */ /* 0x180fe200000108b3 */
[----:B------:R-:W-:Y:S01]  /*1c730*/  FMNMX.FTZ R175, R152, R175, !PT ;  /* 0x000000af98af7209 */ /* 0x000fe20007810000 */
[-CC-:B------:R-:W-:Y:S01]  /*1c740*/  FFMA.FTZ R171, R171, R174.reuse, -R179.reuse ;  /* 0x000000aeabab7223 */ /* 0x180fe200000108b3 */
[----:B------:R-:W-:Y:S01]  /*1c750*/  FSEL R207, R207, -INF , P4 ;  /* 0xff800000cfcf7808 */ /* 0x000fe20002000000 */
[-CC-:B------:R-:W-:Y:S01]  /*1c760*/  FFMA.FTZ R172, R172, R174.reuse, -R179.reuse ;  /* 0x000000aeacac7223 */ /* 0x180fe200000108b3 */
[----:B------:R-:W-:Y:S01]  /*1c770*/  FMNMX.FTZ R175, R154, R175, !PT ;  /* 0x000000af9aaf7209 */ /* 0x000fe20007810000 */
        /* <DEDUP_REMOVED lines=17> */
[----:B------:R-:W-:Y:S01]  /*1c890*/  FSEL R200, R200, -INF , P4 ;  /* 0xff800000c8c87808 */ /* 0x000fe20002000000 */
[-CC-:B------:R-:W-:Y:S01]  /*1c8a0*/  FFMA.FTZ R192, R192, R174.reuse, -R179.reuse ;  /* 0x000000aec0c07223 */ /* 0x180fe200000108b3 */
[----:B------:R-:W-:Y:S01]  /*1c8b0*/  FMNMX.FTZ R175, R164, R175, !PT ;  /* 0x000000afa4af7209 */ /* 0x000fe20007810000 */
[-CC-:B------:R-:W-:Y:S01]  /*1c8c0*/  FFMA.FTZ R193, R193, R174.reuse, -R179.reuse ;  /* 0x000000aec1c17223 */ /* 0x180fe200000108b3 */
[----:B------:R-:W-:-:S01]  /*1c8d0*/  FFMA.FTZ R196, R196, R174, -R179 ;  /* 0x000000aec4c47223 */ /* 0x000fc200000108b3 */
        /* <DEDUP_REMOVED lines=8> */
[----:B------:R-:W-:Y:S01]  /*1c960*/  ISETP.NE.AND P4, PT, R217, RZ, PT ;  /* 0x000000ffd900720c */ /* 0x000fe20003f85270 */
[----:B------:R-:W-:Y:S01]  /*1c970*/  MUFU.EX2 R7, R7 ;  /* 0x0000000700077308 */ /* 0x000fe20000000800 */
[----:B------:R-:W-:-:S04]  /*1c980*/  FMNMX.FTZ R175, R204, R175, !PT ;  /* 0x000000afccaf7209 */ /* 0x000fc80007810000 */
[----:B------:R-:W-:-:S03]  /*1c990*/  FMNMX.FTZ R175, R213, R175, !PT ;  /* 0x000000afd5af7209 */ /* 0x000fc60007810000 */
        /* <DEDUP_REMOVED lines=30> */
[----:B------:R-:W-:Y:S02]  /*1cb80*/  MUFU.EX2 R171, R171 ;  /* 0x000000ab00ab7308 */ /* 0x000fe40000000800 */
[----:B------:R-:W0:Y:S06]  /*1cb90*/  SHFL.BFLY PT, R216, R175, 0x2, 0x1f ;  /* 0x0c401f00afd87f89 */ /* 0x000e2c00000e0000 */
[----:B------:R-:W-:Y:S08]  /*1cba0*/  MUFU.EX2 R172, R172 ;  /* 0x000000ac00ac7308 */ /* 0x000ff00000000800 */
[----:B------:R-:W-:Y:S08]  /*1cbb0*/  MUFU.EX2 R173, R173 ;  /* 0x000000ad00ad7308 */ /* 0x000ff00000000800 */
        /* <DEDUP_REMOVED lines=9> */
[----:B------:R-:W-:-:S03]  /*1cc50*/  FFMA.FTZ R195, R175, R174, -8 ;  /* 0xc1000000afc37423 */ /* 0x000fc600000100ae */
[----:B------:R-:W-:-:S03]  /*1cc60*/  FSEL R216, R175, RZ, P2 ;  /* 0x000000ffafd87208 */ /* 0x000fc60001000000 */
[----:B------:R-:W-:Y:S01]  /*1cc70*/  MUFU.EX2 R185, R185 ;  /* 0x000000b900b97308 */ /* 0x000fe20000000800 */
[----:B------:R-:W-:Y:S01]  /*1cc80*/  FSEL R195, R195, RZ, P2 ;  /* 0x000000ffc3c37208 */ /* 0x000fe20001000000 */
[----:B------:R-:W-:Y:S01]  /*1cc90*/  FADD.FTZ R216, -R216, R14 ;  /* 0x0000000ed8d87221 */ /* 0x000fe20000010100 */
[----:B------:R-:W-:-:S03]  /*1cca0*/  @!P4 IMAD R14, R234, 0x8, R18 ;  /* 0x00000008ea0ec824 */ /* 0x000fc600078e0212 */
[-CC-:B------:R-:W-:Y:S01]  /*1ccb0*/  FFMA.FTZ R217, R215, R174.reuse, -R195.reuse ;  /* 0x000000aed7d97223 */ /* 0x180fe200000108c3 */
[----:B------:R-:W-:Y:S01]  /*1ccc0*/  FSEL R215, R194, RZ, P3 ;  /* 0x000000ffc2d77208 */ /* 0x000fe20001800000 */
[-CC-:B------:R-:W-:Y:S01]  /*1ccd0*/  FFMA.FTZ R8, R8, R174.reuse, -R195.reuse ;  /* 0x000000ae08087223 */ /* 0x180fe200000108c3 */
[-C--:B------:R-:W-:Y:S01]  /*1cce0*/  FMUL.FTZ R216, R216, R174.reuse ;  /* 0x000000aed8d87220 */ /* 0x080fe20000410000 */
[-CC-:B------:R-:W-:Y:S01]  /*1ccf0*/  FFMA.FTZ R152, R152, R174.reuse, -R195.reuse ;  /* 0x000000ae98987223 */ /* 0x180fe200000108c3 */
[----:B------:R-:W-:-:S01]  /*1cd00*/  FFMA.FTZ R154, R154, R174, -R195 ;  /* 0x000000ae9a9a7223 */ /* 0x000fc200000108c3 */
[----:B------:R-:W-:Y:S01]  /*1cd10*/  FADD.FTZ R215, -R215, R13 ;  /* 0x0000000dd7d77221 */ /* 0x000fe20000010100 */
[----:B------:R-:W-:-:S01]  /*1cd20*/  FFMA.FTZ R156, R156, R174, -R195 ;  /* 0x000000ae9c9c7223 */ /* 0x000fc200000108c3 */
[----:B------:R-:W-:Y:S01]  /*1cd30*/  MUFU.EX2 R8, R8 ;  /* 0x0000000800087308 */ /* 0x000fe20000000800 */
[----:B------:R-:W-:-:S01]  /*1cd40*/  FFMA.FTZ R158, R158, R174, -R195 ;  /* 0x000000ae9e9e7223 */ /* 0x000fc200000108c3 */
[----:B------:R-:W-:Y:S01]  /*1cd50*/  FMUL.FTZ R215, R215, R174 ;  /* 0x000000aed7d77220 */ /* 0x000fe20000410000 */
[----:B------:R-:W-:-:S02]  /*1cd60*/  @!P4 VIADD R14, R14, 0x38840 ;  /* 0x000388400e0ec836 */ /* 0x000fc40000000000 */
[-CC-:B------:R-:W-:Y:S01]  /*1cd70*/  FFMA.FTZ R13, R182, R174.reuse, -R195.reuse ;  /* 0x000000aeb60d7223 */ /* 0x180fe200000108c3 */
[----:B------:R-:W-:-:S01]  /*1cd80*/  FFMA.FTZ R160, R160, R174, -R195 ;  /* 0x000000aea0a07223 */ /* 0x000fc200000108c3 */
[----:B------:R-:W-:Y:S01]  /*1cd90*/  IADD3 R182, -R218, 0xb, RZ ;  /* 0x0000000bdab67810 */ /* 0x000fe20007ffe1ff */
[----:B------:R-:W-:-:S01]  /*1cda0*/  FFMA.FTZ R163, R163, R174, -R195 ;  /* 0x000000aea3a37223 */ /* 0x000fc200000108c3 */
[----:B------:R-:W0:Y:S01]  /*1cdb0*/  MUFU.EX2 R215, R215 ;  /* 0x000000d700d77308 */ /* 0x000e220000000800 */
[----:B------:R-:W-:Y:S01]  /*1cdc0*/  @!P4 PRMT R14, RZ, 0x654, R14 ;  /* 0x00000654ff0ec816 */ /* 0x000fe2000000000e */
[-CC-:B------:R-:W-:Y:S01]  /*1cdd0*/  FFMA.FTZ R164, R164, R174.reuse, -R195.reuse ;  /* 0x000000aea4a47223 */ /* 0x180fe200000108c3 */
[----:B------:R1:W-:Y:S06]  /*1cde0*/  BAR.ARV R182, 0x100 ;  /* 0x000400b60000751d */ /* 0x0003ec0000002000 */
[----:B------:R-:W2:Y:S01]  /*1cdf0*/  MUFU.EX2 R216, R216 ;  /* 0x000000d800d87308 */ /* 0x000ea20000000800 */
[----:B------:R3:W-:Y:S01]  /*1ce00*/  @!P4 SYNCS.ARRIVE.TRANS64.RED.A1T0 RZ, [R14+URZ], RZ ;  /* 0x000000ff0effc9a7 */ /* 0x0007e2000810043f */
[----:B------:R-:W-:-:S01]  /*1ce10*/  FFMA.FTZ R167, R167, R174, -R195 ;  /* 0x000000aea7a77223 */ /* 0x000fc200000108c3 */
[-CC-:B------:R-:W-:Y:S01]  /*1ce20*/  FFMA.FTZ R168, R168, R174.reuse, -R195.reuse ;  /* 0x000000aea8a87223 */ /* 0x180fe200000108c3 */
[----:B------:R-:W-:-:S01]  /*1ce30*/  FFMA.FTZ R204, R204, R174, -R195 ;  /* 0x000000aecccc7223 */ /* 0x000fc200000108c3 */
[-CC-:B------:R-:W-:Y:S01]  /*1ce40*/  FFMA.FTZ R213, R213, R174.reuse, -R195.reuse ;  /* 0x000000aed5d57223 */ /* 0x180fe200000108c3 */
[----:B------:R-:W-:-:S01]  /*1ce50*/  FFMA.FTZ R214, R214, R174, -R195 ;  /* 0x000000aed6d67223 */ /* 0x000fc200000108c3 */
[----:B------:R-:W-:Y:S01]  /*1ce60*/  FFMA.FTZ R178, R178, R174, -R195 ;  /* 0x000000aeb2b27223 */ /* 0x000fe200000108c3 */
[----:B------:R-:W3:Y:S01]  /*1ce70*/  MUFU.EX2 R152, R152 ;  /* 0x0000009800987308 */ /* 0x000ee20000000800 */
[----:B0-----:R-:W-:-:S01]  /*1ce80*/  FFMA.FTZ R3, R215, R3, R7 ;  /* 0x00000003d7037223 */ /* 0x001fc20000010007 */
[-CC-:B------:R-:W-:Y:S01]  /*1ce90*/  FFMA.FTZ R183, R183, R174.reuse, -R195.reuse ;  /* 0x000000aeb7b77223 */ /* 0x180fe200000108c3 */
[----:B------:R-:W-:-:S01]  /*1cea0*/  FFMA.FTZ R186, R186, R174, -R195 ;  /* 0x000000aebaba7223 */ /* 0x000fc200000108c3 */
[----:B------:R-:W-:Y:S01]  /*1ceb0*/  FFMA.FTZ R187, R187, R174, -R195 ;  /* 0x000000aebbbb7223 */ /* 0x000fe200000108c3 */
[----:B------:R-:W-:-:S01]  /*1cec0*/  FADD.FTZ R3, R9, R3 ;  /* 0x0000000309037221 */ /* 0x000fc20000010000 */
[-CC-:B------:R-:W-:Y:S01]  /*1ced0*/  FFMA.FTZ R190, R190, R174.reuse, -R195.reuse ;  /* 0x000000aebebe7223 */ /* 0x180fe200000108c3 */
[----:B------:R-:W-:-:S01]  /*1cee0*/  FFMA.FTZ R209, R209, R174, -R195 ;  /* 0x000000aed1d17223 */ /* 0x000fc200000108c3 */
[----:B------:R-:W0:Y:S01]  /*1cef0*/  MUFU.EX2 R154, R154 ;  /* 0x0000009a009a7308 */ /* 0x000e220000000800 */
[----:B--2---:R-:W-:-:S01]  /*1cf00*/  FFMA.FTZ R0, R216, R0, R8 ;  /* 0x00000000d8007223 */ /* 0x004fc20000010008 */
[-CC-:B------:R-:W-:Y:S01]  /*1cf10*/  FFMA.FTZ R212, R212, R174.reuse, -R195.reuse ;  /* 0x000000aed4d47223 */ /* 0x180fe200000108c3 */
[----:B------:R-:W-:-:S01]  /*1cf20*/  FFMA.FTZ R198, R198, R174, -R195 ;  /* 0x000000aec6c67223 */ /* 0x000fc200000108c3 */
[-CC-:B------:R-:W-:Y:S01]  /*1cf30*/  FFMA.FTZ R199, R199, R174.reuse, -R195.reuse ;  /* 0x000000aec7c77223 */ /* 0x180fe200000108c3 */
[----:B------:R-:W-:-:S01]  /*1cf40*/  FFMA.FTZ R202, R202, R174, -R195 ;  /* 0x000000aecaca7223 */ /* 0x000fc200000108c3 */
[-CC-:B------:R-:W-:Y:S01]  /*1cf50*/  FFMA.FTZ R203, R203, R174.reuse, -R195.reuse ;  /* 0x000000aecbcb7223 */ /* 0x180fe200000108c3 */
[----:B------:R-:W-:-:S01]  /*1cf60*/  FFMA.FTZ R206, R206, R174, -R195 ;  /* 0x000000aecece7223 */ /* 0x000fc200000108c3 */
[----:B------:R-:W2:Y:S01]  /*1cf70*/  MUFU.EX2 R156, R156 ;  /* 0x0000009c009c7308 */ /* 0x000ea20000000800 */
[----:B---3--:R-:W-:-:S01]  /*1cf80*/  FADD.FTZ R14, R152, R0 ;  /* 0x00000000980e7221 */ /* 0x008fc20000010000 */
[----:B------:R-:W-:Y:S01]  /*1cf90*/  FADD.FTZ R0, R153, R3 ;  /* 0x0000000399007221 */ /* 0x000fe20000010000 */
[----:B------:R-:W-:-:S01]  /*1cfa0*/  FFMA.FTZ R155, R155, R174, -R195 ;  /* 0x000000ae9b9b7223 */ /* 0x000fc200000108c3 */
[-CC-:B------:R-:W-:Y:S01]  /*1cfb0*/  FFMA.FTZ R207, R207, R174.reuse, -R195.reuse ;  /* 0x000000aecfcf7223 */ /* 0x180fe200000108c3 */
[----:B------:R-:W-:-:S01]  /*1cfc0*/  FFMA.FTZ R210, R210, R174, -R195 ;  /* 0x000000aed2d27223 */ /* 0x000fc200000108c3 */
[----:B------:R-:W-:Y:S01]  /*1cfd0*/  FADD.FTZ R0, R6, R0 ;  /* 0x0000000006007221 */ /* 0x000fe20000010000 */
[----:B------:R-:W-:-:S01]  /*1cfe0*/  FFMA.FTZ R211, R211, R174, -R195 ;  /* 0x000000aed3d37223 */ /* 0x000fc200000108c3 */
[----:B------:R-:W3:Y:S01]  /*1cff0*/  MUFU.EX2 R158, R158 ;  /* 0x0000009e009e7308 */ /* 0x000ee20000000800 */
[----:B0-----:R-:W-:-:S01]  /*1d000*/  FADD.FTZ R3, R154, R14 ;  /* 0x0000000e9a037221 */ /* 0x001fc20000010000 */
[----:B------:R-:W-:Y:S01]  /*1d010*/  FADD.FTZ R0, R157, R0 ;  /* 0x000000009d007221 */ /* 0x000fe20000010000 */
[----:B------:R-:W-:-:S03]  /*1d020*/  FFMA.FTZ R195, R200, R174, -R195 ;  /* 0x000000aec8c37223 */ /* 0x000fc600000108c3 */
[----:B------:R-:W-:Y:S02]  /*1d030*/  FADD.FTZ R0, R159, R0 ;  /* 0x000000009f007221 */ /* 0x000fe40000010000 */
[----:B------:R-:W0:Y:S01]  /*1d040*/  MUFU.EX2 R160, R160 ;  /* 0x000000a000a07308 */ /* 0x000e220000000800 */
[----:B--2---:R-:W-:-:S01]  /*1d050*/  FADD.FTZ R3, R156, R3 ;  /* 0x000000039c037221 */ /* 0x004fc20000010000 */
[----:B------:R-:W-:-:S04]  /*1d060*/  FADD.FTZ R0, R161, R0 ;  /* 0x00000000a1007221 */ /* 0x000fc80000010000 */
[----:B------:R-:W-:Y:S02]  /*1d070*/  FADD.FTZ R0, R162, R0 ;  /* 0x00000000a2007221 */ /* 0x000fe40000010000 */
[----:B------:R-:W2:Y:S01]  /*1d080*/  MUFU.EX2 R163, R163 ;  /* 0x000000a300a37308 */ /* 0x000ea20000000800 */
[----:B---3--:R-:W-:-:S01]  /*1d090*/  FADD.FTZ R3, R158, R3 ;  /* 0x000000039e037221 */ /* 0x008fc20000010000 */
[----:B------:R-:W-:-:S04]  /*1d0a0*/  FADD.FTZ R0, R165, R0 ;  /* 0x00000000a5007221 */ /* 0x000fc80000010000 */
[----:B------:R-:W-:Y:S02]  /*1d0b0*/  FADD.FTZ R0, R166, R0 ;  /* 0x00000000a6007221 */ /* 0x000fe40000010000 */
[----:B------:R-:W3:Y:S01]  /*1d0c0*/  MUFU.EX2 R164, R164 ;  /* 0x000000a400a47308 */ /* 0x000ee20000000800 */
[----:B0-----:R-:W-:-:S01]  /*1d0d0*/  FADD.FTZ R3, R160, R3 ;  /* 0x00000003a0037221 */ /* 0x001fc20000010000 */
[----:B------:R-:W-:-:S04]  /*1d0e0*/  FADD.FTZ R0, R169, R0 ;  /* 0x00000000a9007221 */ /* 0x000fc80000010000 */
        /* <DEDUP_REMOVED lines=19> */
[----:B------:R-:W-:-:S06]  /*1d220*/  FADD.FTZ R0, R185, R0 ;  /* 0x00000000b9007221 */ /* 0x000fcc0000010000 */
        /* <DEDUP_REMOVED lines=64> */
.L_x_2644:
[----:B------:R-:W2:Y:S01]  /*1d630*/  LDL R182, [R1+0x30] ;  /* 0x0000300001b67983 */ /* 0x000ea20000100800 */
[----:B------:R-:W-:Y:S01]  /*1d640*/  IMAD R14, R15, 0x8, R18 ;  /* 0x000000080f0e7824 */ /* 0x000fe200078e0212 */
[----:B------:R-:W-:Y:S01]  /*1d650*/  F2FP.SATFINITE.E4M3.F32.PACK_AB_MERGE_C R6, R6, R153, RZ ;  /* 0x000000990606723e */ /* 0x000fe200048070ff */
[----:B------:R-:W-:Y:S01]  /*1d660*/  IMAD.U32 R15, RZ, RZ, UR36 ;  /* 0x00000024ff0f7e24 */ /* 0x000fe2000f8e00ff */
        /* <DEDUP_REMOVED lines=182> */
[C---:B--2---:R-:W-:Y:S01]  /*1e1d0*/  ISETP.GT.AND P2, PT, R12.reuse, R182, PT ;  /* 0x000000b60c00720c */ /* 0x044fe20003f44270 */
[----:B------:R-:W-:-:S12]  /*1e1e0*/  VIADD R12, R12, 0xffffffff ;  /* 0xffffffff0c0c7836 */ /* 0x000fd80000000000 */
[----:B------:R-:W-:Y:S05]  /*1e1f0*/  @P2 BRA `(.L_x_2645) ;  /* 0xffffffc400c02947 */ /* 0x000fea000383ffff */
.L_x_2634:
[----:B------:R-:W2:Y:S02]  /*1e200*/  LDL R6, [R1+0x40] ;  /* 0x0000400001067983 */ /* 0x000ea40000100800 */
[----:B--2---:R-:W-:-:S13]  /*1e210*/  ISETP.GE.AND P0, PT, R12, R6, PT ;  /* 0x000000060c00720c */ /* 0x004fda0003f06270 */
[----:B------:R-:W-:Y:S05]  /*1e220*/  @!P0 BRA `(.L_x_2646) ;  /* 0x0000002c00d88947 */ /* 0x000fea0003800000 */
[----:B------:R-:W-:Y:S02]  /*1e230*/  IMAD.MOV.U32 R13, RZ, RZ, R175 ;  /* 0x000000ffff0d7224 */ /* 0x000fe400078e00af */
[----:B------:R-:W-:Y:S02]  /*1e240*/  IMAD.MOV.U32 R14, RZ, RZ, R194 ;  /* 0x000000ffff0e7224 */ /* 0x000fe400078e00c2 */
[----:B------:R-:W-:Y:S02]  /*1e250*/  IMAD.MOV.U32 R6, RZ, RZ, R235 ;  /* 0x000000ffff067224 */ /* 0x000fe400078e00eb */
[----:B------:R-:W-:-:S07]  /*1e260*/  IMAD.MOV.U32 R15, RZ, RZ, R234 ;  /* 0x000000ffff0f7224 */ /* 0x000fce00078e00ea */
.L_x_2657:
[----:B------:R-:W-:Y:S01]  /*1e270*/  ISETP.NE.AND P2, PT, R237, RZ, PT ;  /* 0x000000ffed00720c */ /* 0x000fe20003f45270 */
[----:B------:R-:W-:Y:S01]  /*1e280*/  VIADD R234, R15, 0x1 ;  /* 0x000000010fea7836 */ /* 0x000fe20000000000 */
[----:B------:R-:W-:Y:S05]  /*1e290*/  YIELD ;  /* 0x0000000000007946 */ /* 0x000fea0003800000 */
[----:B------:R-:W-:-:S04]  /*1e2a0*/  ISETP.NE.AND P0, PT, R234, 0x2, PT ;  /* 0x00000002ea00780c */ /* 0x000fc80003f05270 */
[----:B------:R-:W-:Y:S02]  /*1e2b0*/  SEL R235, RZ, 0x1, P0 ;  /* 0x00000001ffeb7807 */ /* 0x000fe40000000000 */
[----:B------:R-:W-:Y:S02]  /*1e2c0*/  SEL R234, R234, RZ, P0 ;  /* 0x000000ffeaea7207 */ /* 0x000fe40000000000 */
[----:B------:R-:W-:Y:S01]  /*1e2d0*/  LOP3.LUT R235, R6, R235, RZ, 0x3c, !PT ;  /* 0x000000eb06eb7212 */ /* 0x000fe200078e3cff */
[----:B------:R-:W-:Y:S06]  /*1e2e0*/  @P2 BRA `(.L_x_2647) ;  /* 0x0000000000302947 */ /* 0x000fec0003800000 */
[----:B------:R-:W-:Y:S05]  /*1e2f0*/  @!P1 BRA `(.L_x_2648) ;  /* 0x0000000000049947 */ /* 0x000fea0003800000 */
[----:B------:R-:W-:Y:S01]  /*1e300*/  BPT.TRAP 0x1 ;  /* 0x000000040000795c */ /* 0x000fe20000300000 */
.L_x_2648:
[----:B------:R-:W-:Y:S02]  /*1e310*/  LEA R7, R234, R18, 0x3 ;  /* 0x00000012ea077211 */ /* 0x000fe400078e18ff */
[----:B------:R-:W-:-:S04]  /*1e320*/  SHF.L.U32 R8, R235, 0x1f, RZ ;  /* 0x0000001feb087819 */ /* 0x000fc800000006ff */
[----:B------:R0:W1:Y:S01]  /*1e330*/  SYNCS.PHASECHK.TRANS64.TRYWAIT P0, [R7+URZ+0x38830], R8 ;  /* 0x03883008070075a7 */ /* 0x000062000800017f */
[----:B------:R-:W-:Y:S05]  /*1e340*/  @!P1 BRA `(.L_x_2649) ;  /* 0x0000000000049947 */ /* 0x000fea0003800000 */
[----:B------:R-:W-:Y:S01]  /*1e350*/  BPT.TRAP 0x1 ;  /* 0x000000040000795c */ /* 0x000fe20000300000 */
.L_x_2649:
[----:B------:R-:W-:Y:S04]  /*1e360*/  BSSY B0, `(.L_x_2647) ;  /* 0x0000004000007945 */ /* 0x000fe80003800000 */
[----:B-1----:R-:W-:Y:S05]  /*1e370*/  @P0 BRA `(.L_x_2650) ;  /* 0x0000000000080947 */ /* 0x002fea0003800000 */
[----:B------:R-:W1:Y:S02]  /*1e380*/  SYNCS.PHASECHK.TRANS64.TRYWAIT P0, [R7+URZ+0x38830], R8 ;  /* 0x03883008070075a7 */ /* 0x000e64000800017f */
[----:B-1----:R-:W-:Y:S05]  /*1e390*/  @!P0 BRA `(.L_x_2651) ;  /* 0x0000014c002c8947 */ /* 0x002fea0003800000 */
.L_x_2650:
[----:B------:R-:W-:Y:S05]  /*1e3a0*/  BSYNC B0 ;  /* 0x0000000000007941 */ /* 0x000fea0003800000 */
.L_x_2647:
[----:B01----:R-:W2:Y:S04]  /*1e3b0*/  LDL R8, [R1+0x14] ;  /* 0x0000140001087983 */ /* 0x003ea80000100800 */
[----:B------:R0:W-:Y:S04]  /*1e3c0*/  STL.64 [R1+0x1c8], R16 ;  /* 0x0001c81001007387 */ /* 0x0001e80000100a00 */
[----:B------:R1:W-:Y:S04]  /*1e3d0*/  STL.64 [R1+0x1c0], R14 ;  /* 0x0001c00e01007387 */ /* 0x0003e80000100a00 */
        /* <DEDUP_REMOVED lines=87> */
.L_x_2653:
[----:B------:R-:W-:Y:S01]  /*1e950*/  SHF.L.U32 R6, R6, 0x1f, RZ ;  /* 0x0000001f06067819 */ /* 0x000fe200000006ff */
[----:B-----5:R-:W-:-:S04]  /*1e960*/  IMAD R7, R15, 0x8, R18 ;  /* 0x000000080f077824 */ /* 0x020fc800078e0212 */
[----:B------:R0:W1:Y:S01]  /*1e970*/  SYNCS.PHASECHK.TRANS64.TRYWAIT P0, [R7+URZ+0x38850], R6 ;  /* 0x03885006070075a7 */ /* 0x000062000800017f */
[----:B------:R-:W-:Y:S05]  /*1e980*/  @!P1 BRA `(.L_x_2654) ;  /* 0x0000000000049947 */ /* 0x000fea0003800000 */
[----:B------:R-:W-:Y:S01]  /*1e990*/  BPT.TRAP 0x1 ;  /* 0x000000040000795c */ /* 0x000fe20000300000 */
.L_x_2654:
[----:B-1----:R-:W-:Y:S05]  /*1e9a0*/  @P0 BRA `(.L_x_2652) ;  /* 0x0000000000080947 */ /* 0x002fea0003800000 */
[----:B------:R-:W1:Y:S02]  /*1e9b0*/  SYNCS.PHASECHK.TRANS64.TRYWAIT P0, [R7+URZ+0x38850], R6 ;  /* 0x03885006070075a7 */ /* 0x000e64000800017f */
[----:B-1----:R-:W-:Y:S05]  /*1e9c0*/  @!P0 BRA `(.L_x_2655) ;  /* 0x0000014400b48947 */ /* 0x002fea0003800000 */
.L_x_2652:
[----:B01----:R-:W-:Y:S01]  /*1e9d0*/  VIADD R6, R18, 0x400 ;  /* 0x0000040012067836 */ /* 0x003fe20000000000 */
[----:B------:R-:W-:Y:S05]  /*1e9e0*/  WARPSYNC.ALL ;  /* 0x0000000000007948 */ /* 0x000fea0003800000 */
[----:B------:R-:W-:Y:S01]  /*1e9f0*/  SHF.R.U32.HI R6, RZ, 0x4, R6 ;  /* 0x00000004ff067819 */ /* 0x000fe20000011606 */
[----:B------:R-:W-:Y:S01]  /*1ea00*/  IMAD.MOV.U32 R7, RZ, RZ, 0x40000040 ;  /* 0x40000040ff077424 */ /* 0x000fe200078e00ff */
[----:B------:R-:W-:Y:S01]  /*1ea10*/  WARPGROUP.ARRIVE ;  /* 0x00000000000079c5 */ /* 0x000fe20000000000 */
[----:B------:R-:W-:Y:S01]  /*1ea20*/  IMAD.MOV.U32 R9, RZ, RZ, 0x40000040 ;  /* 0x40000040ff097424 */ /* 0x000fe200078e00ff */
[----:B------:R-:W-:-:S02]  /*1ea30*/  LOP3.LUT R6, R6, 0x3fff, RZ, 0xc0, !PT ;  /* 0x00003fff06067812 */ /* 0x000fc400078ec0ff */
[----:B------:R-:W-:Y:S01]  /*1ea40*/  R2UR UR7, R7 ;  /* 0x00000000070772ca */ /* 0x000fe200000e0000 */
[----:B-----5:R-:W-:Y:S01]  /*1ea50*/  FMUL.FTZ R7, R2, R156 ;  /* 0x0000009c02077220 */ /* 0x020fe20000410000 */
[----:B------:R-:W-:Y:S01]  /*1ea60*/  LOP3.LUT R6, R6, 0x10000, RZ, 0xfc, !PT ;  /* 0x0001000006067812 */ /* 0x000fe200078efcff */
[C---:B------:R-:W-:Y:S01]  /*1ea70*/  FMUL.FTZ R156, R2.reuse, R163 ;  /* 0x000000a3029c7220 */ /* 0x040fe20000410000 */
[C---:B------:R-:W-:Y:S01]  /*1ea80*/  FMUL.FTZ R163, R2.reuse, R170 ;  /* 0x000000aa02a37220 */ /* 0x040fe20000410000 */
[C---:B------:R-:W-:Y:S01]  /*1ea90*/  FMUL.FTZ R170, R2.reuse, R177 ;  /* 0x000000b102aa7220 */ /* 0x040fe20000410000 */
[----:B------:R-:W-:Y:S01]  /*1eaa0*/  LEA R6, R15, R6, 0xb ;  /* 0x000000060f067211 */ /* 0x000fe200078e58ff */
[----:B------:R-:W-:Y:S01]  /*1eab0*/  MUFU.TANH R7, R7 ;  /* 0x0000000700077308 */ /* 0x000fe20000002400 */
[C---:B------:R-:W-:Y:S01]  /*1eac0*/  FMUL.FTZ R177, R2.reuse, R182 ;  /* 0x000000b602b17220 */ /* 0x040fe20000410000 */
[----:B------:R-:W-:Y:S01]  /*1ead0*/  FMUL.FTZ R182, R2, R187 ;  /* 0x000000bb02b67220 */ /* 0x000fe20000410000 */
[C---:B------:R-:W-:Y:S01]  /*1eae0*/  R2UR UR6, R6.reuse ;  /* 0x00000000060672ca */ /* 0x040fe200000e0000 */
[----:B------:R-:W-:-:S02]  /*1eaf0*/  VIADD R8, R6, 0x2 ;  /* 0x0000000206087836 */ /* 0x000fc40000000000 */
[C---:B------:R-:W-:Y:S01]  /*1eb00*/  FMUL.FTZ R187, R2.reuse, R192 ;  /* 0x000000c002bb7220 */ /* 0x040fe20000410000 */
[C---:B------:R-:W-:Y:S01]  /*1eb10*/  FMUL.FTZ R192, R2.reuse, R197 ;  /* 0x000000c502c07220 */ /* 0x040fe20000410000 */
[C---:B------:R-:W-:Y:S01]  /*1eb20*/  FMUL.FTZ R197, R2.reuse, R201 ;  /* 0x000000c902c57220 */ /* 0x040fe20000410000 */
[----:B------:R-:W-:Y:S01]  /*1eb30*/  MUFU.TANH R156, R156 ;  /* 0x0000009c009c7308 */ /* 0x000fe20000002400 */
[C---:B------:R-:W-:Y:S01]  /*1eb40*/  FMUL.FTZ R201, R2.reuse, R205 ;  /* 0x000000cd02c97220 */ /* 0x040fe20000410000 */
[C---:B------:R-:W-:Y:S01]  /*1eb50*/  FMUL.FTZ R205, R2.reuse, R209 ;  /* 0x000000d102cd7220 */ /* 0x040fe20000410000 */
[----:B------:R-:W-:-:S04]  /*1eb60*/  FMUL.FTZ R209, R2, R213 ;  /* 0x000000d502d17220 */ /* 0x000fc80000410000 */
[----:B------:R-:W-:Y:S01]  /*1eb70*/  QGMMA.64x256x32.F32.E4M3.E4M3 R24, R228, gdesc[UR4], R24, gsb0 ;  /* 0x03e00004e4187df3 */ /* 0x000fe20008000818 */
[----:B------:R-:W-:Y:S01]  /*1eb80*/  R2UR UR6, R8 ;  /* 0x00000000080672ca */ /* 0x000fe200000e0000 */
[----:B------:R-:W-:Y:S01]  /*1eb90*/  VIADD R8, R6, 0x4 ;  /* 0x0000000406087836 */ /* 0x000fe20000000000 */
[----:B------:R-:W-:Y:S01]  /*1eba0*/  R2UR UR7, R9 ;  /* 0x00000000090772ca */ /* 0x000fe200000e0000 */
[----:B------:R-:W-:Y:S01]  /*1ebb0*/  IMAD.MOV.U32 R9, RZ, RZ, 0x40000040 ;  /* 0x40000040ff097424 */ /* 0x000fe200078e00ff */
        /* <DEDUP_REMOVED lines=38> */
[----:B0-----:R-:W-:-:S04]  /*1ee20*/  LOP3.LUT R231, R231, 0x7f, RZ, 0xc0, !PT ;  /* 0x0000007fe7e77812 */ /* 0x001fc800078ec0ff */
[----:B------:R-:W-:-:S03]  /*1ee30*/  ISETP.NE.AND P0, PT, R231, RZ, PT ;  /* 0x000000ffe700720c */ /* 0x000fc60003f05270 */
[----:B------:R-:W-:Y:S01]  /*1ee40*/  MUFU.TANH R158, R158 ;  /* 0x0000009e009e7308 */ /* 0x000fe20000002400 */
[----:B------:R-:W0:Y:S07]  /*1ee50*/  S2R R231, SR_TID.X ;  /* 0x0000000000e77919 */ /* 0x000e2e0000002100 */
[----:B------:R-:W-:Y:S08]  /*1ee60*/  MUFU.TANH R165, R165 ;  /* 0x000000a500a57308 */ /* 0x000ff00000002400 */
        /* <DEDUP_REMOVED lines=54> */
[----:B------:R-:W-:Y:S01]  /*1f1d0*/  FMNMX.FTZ R175, R7, R175, !PT ;  /* 0x000000af07af7209 */ /* 0x000fe20007810000 */
[C---:B------:R-:W-:Y:S01]  /*1f1e0*/  FMUL.FTZ R203, R2.reuse, R207 ;  /* 0x000000cf02cb7220 */ /* 0x040fe20000410000 */
[C---:B------:R-:W-:Y:S01]  /*1f1f0*/  FMUL.FTZ R208, R2.reuse, R212 ;  /* 0x000000d402d07220 */ /* 0x040fe20000410000 */
[----:B------:R-:W1:Y:S01]  /*1f200*/  MUFU.TANH R153, R153 ;  /* 0x0000009900997308 */ /* 0x000e620000002400 */
[----:B--2---:R-:W-:Y:S01]  /*1f210*/  FMNMX.FTZ R174, R221, R13, !PT ;  /* 0x0000000dddae7209 */ /* 0x004fe20007810000 */
[----:B------:R-:W-:Y:S01]  /*1f220*/  FMUL.FTZ R207, R2, R211 ;  /* 0x000000d302cf7220 */ /* 0x000fe20000410000 */
[----:B------:R-:W-:Y:S01]  /*1f230*/  FMNMX.FTZ R175, R8, R175, !PT ;  /* 0x000000af08af7209 */ /* 0x000fe20007810000 */
[----:B------:R-:W-:Y:S01]  /*1f240*/  FMUL.FTZ R211, R2, R215 ;  /* 0x000000d702d37220 */ /* 0x000fe20000410000 */
[----:B------:R-:W-:-:S03]  /*1f250*/  WARPGROUP.ARRIVE ;  /* 0x00000000000079c5 */ /* 0x000fc60000000000 */
[----:B------:R-:W2:Y:S01]  /*1f260*/  MUFU.TANH R152, R152 ;  /* 0x0000009800987308 */ /* 0x000ea20000002400 */
[----:B0-----:R-:W-:-:S04]  /*1f270*/  FMNMX.FTZ R174, R220, R174, !PT ;  /* 0x000000aedcae7209 */ /* 0x001fc80007810000 */
[----:B------:R-:W-:-:S03]  /*1f280*/  FMNMX.FTZ R174, R9, R174, !PT ;  /* 0x000000ae09ae7209 */ /* 0x000fc60007810000 */
[----:B------:R-:W0:Y:S01]  /*1f290*/  MUFU.TANH R154, R154 ;  /* 0x0000009a009a7308 */ /* 0x000e220000002400 */
[----:B-1----:R-:W-:-:S07]  /*1f2a0*/  FMNMX.FTZ R175, R153, R175, !PT ;  /* 0x000000af99af7209 */ /* 0x002fce0007810000 */
[----:B------:R-:W1:Y:S01]  /*1f2b0*/  MUFU.TANH R155, R155 ;  /* 0x0000009b009b7308 */ /* 0x000e620000002400 */
[----:B--2---:R-:W-:-:S07]  /*1f2c0*/  FMNMX.FTZ R174, R152, R174, !PT ;  /* 0x000000ae98ae7209 */ /* 0x004fce0007810000 */
[----:B------:R-:W2:Y:S01]  /*1f2d0*/  MUFU.TANH R159, R159 ;  /* 0x0000009f009f7308 */ /* 0x000ea20000002400 */
[----:B0-----:R-:W-:-:S04]  /*1f2e0*/  FMNMX.FTZ R175, R154, R175, !PT ;  /* 0x000000af9aaf7209 */ /* 0x001fc80007810000 */
[----:B------:R-:W-:-:S03]  /*1f2f0*/  FMNMX.FTZ R175, R157, R175, !PT ;  /* 0x000000af9daf7209 */ /* 0x000fc60007810000 */
[----:B------:R-:W0:Y:S01]  /*1f300*/  MUFU.TANH R161, R161 ;  /* 0x000000a100a17308 */ /* 0x000e220000002400 */
[----:B-1----:R-:W-:Y:S02]  /*1f310*/  FMNMX.FTZ R174, R155, R174, !PT ;  /* 0x000000ae9bae7209 */ /* 0x002fe40007810000 */
[----:B------:R-:W-:Y:S02]  /*1f320*/  FMNMX.FTZ R175, R158, R175, !PT ;  /* 0x000000af9eaf7209 */ /* 0x000fe40007810000 */
[----:B------:R-:W-:-:S03]  /*1f330*/  FMNMX.FTZ R174, R156, R174, !PT ;  /* 0x000000ae9cae7209 */ /* 0x000fc60007810000 */
[----:B------:R-:W1:Y:S01]  /*1f340*/  MUFU.TANH R160, R160 ;  /* 0x000000a000a07308 */ /* 0x000e620000002400 */
[----:B--2---:R-:W-:-:S07]  /*1f350*/  FMNMX.FTZ R174, R159, R174, !PT ;  /* 0x000000ae9fae7209 */ /* 0x004fce0007810000 */
[----:B------:R-:W2:Y:S01]  /*1f360*/  MUFU.TANH R162, R162 ;  /* 0x000000a200a27308 */ /* 0x000ea20000002400 */
[----:B0-----:R-:W-:-:S07]  /*1f370*/  FMNMX.FTZ R175, R161, R175, !PT ;  /* 0x000000afa1af7209 */ /* 0x001fce0007810000 */
[----:B------:R-:W0:Y:S01]  /*1f380*/  MUFU.TANH R166, R166 ;  /* 0x000000a600a67308 */ /* 0x000e220000002400 */
[----:B-1----:R-:W-:-:S04]  /*1f390*/  FMNMX.FTZ R174, R160, R174, !PT ;  /* 0x000000aea0ae7209 */ /* 0x002fc80007810000 */
[----:B------:R-:W-:-:S03]  /*1f3a0*/  FMNMX.FTZ R174, R163, R174, !PT ;  /* 0x000000aea3ae7209 */ /* 0x000fc60007810000 */
[----:B------:R-:W1:Y:S01]  /*1f3b0*/  MUFU.TANH R167, R167 ;  /* 0x000000a700a77308 */ /* 0x000e620000002400 */
[----:B--2---:R-:W-:Y:S02]  /*1f3c0*/  FMNMX.FTZ R175, R162, R175, !PT ;  /* 0x000000afa2af7209 */ /* 0x004fe40007810000 */
[----:B------:R-:W-:Y:S02]  /*1f3d0*/  FMNMX.FTZ R174, R164, R174, !PT ;  /* 0x000000aea4ae7209 */ /* 0x000fe40007810000 */
[----:B------:R-:W-:-:S03]  /*1f3e0*/  FMNMX.FTZ R175, R165, R175, !PT ;  /* 0x000000afa5af7209 */ /* 0x000fc60007810000 */
[----:B------:R-:W2:Y:S01]  /*1f3f0*/  MUFU.TANH R169, R169 ;  /* 0x000000a900a97308 */ /* 0x000ea20000002400 */
[----:B0-----:R-:W-:-:S07]  /*1f400*/  FMNMX.FTZ R175, R166, R175, !PT ;  /* 0x000000afa6af7209 */ /* 0x001fce0007810000 */
[----:B------:R-:W0:Y:S01]  /*1f410*/  MUFU.TANH R168, R168 ;  /* 0x000000a800a87308 */ /* 0x000e220000002400 */
[----:B-1----:R-:W-:-:S07]  /*1f420*/  FMNMX.FTZ R174, R167, R174, !PT ;  /* 0x000000aea7ae7209 */ /* 0x002fce0007810000 */
[----:B------:R-:W1:Y:S01]  /*1f430*/  MUFU.TANH R173, R173 ;  /* 0x000000ad00ad7308 */ /* 0x000e620000002400 */
[----:B--2---:R-:W-:-:S04]  /*1f440*/  FMNMX.FTZ R175, R169, R175, !PT ;  /* 0x000000afa9af7209 */ /* 0x004fc80007810000 */
[----:B------:R-:W-:-:S03]  /*1f450*/  FMNMX.FTZ R175, R170, R175, !PT ;  /* 0x000000afaaaf7209 */ /* 0x000fc60007810000 */
[----:B------:R-:W2:Y:S01]  /*1f460*/  MUFU.TANH R176, R176 ;  /* 0x000000b000b07308 */ /* 0x000ea20000002400 */
[----:B0-----:R-:W-:-:S04]  /*1f470*/  FMNMX.FTZ R174, R168, R174, !PT ;  /* 0x000000aea8ae7209 */ /* 0x001fc80007810000 */
        /* <DEDUP_REMOVED lines=10> */
[----:B0-----:R-:W-:-:S04]  /*1f520*/  FMNMX.FTZ R175, R180, R175, !PT ;  /* 0x000000afb4af7209 */ /* 0x001fc80007810000 */
[----:B------:R-:W-:-:S03]  /*1f530*/  FMNMX.FTZ R175, R183, R175, !PT ;  /* 0x000000afb7af7209 */ /* 0x000fc60007810000 */
[----:B------:R-:W0:Y:S01]  /*1f540*/  MUFU.TANH R186, R186 ;  /* 0x000000ba00ba7308 */ /* 0x000e220000002400 */
[----:B-1----:R-:W-:Y:S02]  /*1f550*/  FMNMX.FTZ R174, R181, R174, !PT ;  /* 0x000000aeb5ae7209 */ /* 0x002fe40007810000 */
[----:B------:R-:W-:Y:S02]  /*1f560*/  FMNMX.FTZ R175, R184, R175, !PT ;  /* 0x000000afb8af7209 */ /* 0x000fe40007810000 */
[----:B------:R-:W-:Y:S02]  /*1f570*/  FMNMX.FTZ R174, R182, R174, !PT ;  /* 0x000000aeb6ae7209 */ /* 0x000fe40007810000 */
[----:B------:R-:W-:Y:S01]  /*1f580*/  FMNMX.FTZ R175, R187, R175, !PT ;  /* 0x000000afbbaf7209 */ /* 0x000fe20007810000 */
[----:B------:R-:W1:Y:S01]  /*1f590*/  MUFU.TANH R191, R191 ;  /* 0x000000bf00bf7308 */ /* 0x000e620000002400 */
[----:B--2---:R-:W-:Y:S02]  /*1f5a0*/  FMNMX.FTZ R174, R185, R174, !PT ;  /* 0x000000aeb9ae7209 */ /* 0x004fe40007810000 */
[----:B------:R-:W-:-:S05]  /*1f5b0*/  FMNMX.FTZ R175, R188, R175, !PT ;  /* 0x000000afbcaf7209 */ /* 0x000fca0007810000 */
[----:B------:R-:W2:Y:S01]  /*1f5c0*/  MUFU.TANH R190, R190 ;  /* 0x000000be00be7308 */ /* 0x000ea20000002400 */
[----:B0-----:R-:W-:-:S04]  /*1f5d0*/  FMNMX.FTZ R174, R186, R174, !PT ;  /* 0x000000aebaae7209 */ /* 0x001fc80007810000 */
        /* <DEDUP_REMOVED lines=27> */
[----:B------:R-:W-:Y:S02]  /*1f790*/  FMNMX.FTZ R175, R209, R175, !PT ;  /* 0x000000afd1af7209 */ /* 0x000fe40007810000 */
[----:B-1----:R-:W-:-:S03]  /*1f7a0*/  FMNMX.FTZ R174, R207, R174, !PT ;  /* 0x000000aecfae7209 */ /* 0x002fc60007810000 */
[----:B------:R-:W0:Y:S01]  /*1f7b0*/  SHFL.BFLY PT, R212, R175, 0x2, 0x1f ;  /* 0x0c401f00afd47f89 */ /* 0x000e2200000e0000 */
[----:B------:R-:W-:-:S04]  /*1f7c0*/  FMNMX.FTZ R174, R210, R174, !PT ;  /* 0x000000aed2ae7209 */ /* 0x000fc80007810000 */
[----:B--2---:R-:W-:Y:S01]  /*1f7d0*/  FMNMX.FTZ R194, R211, R174, !PT ;  /* 0x000000aed3c27209 */ /* 0x004fe20007810000 */
[----:B------:R-:W-:-:S04]  /*1f7e0*/  VIADD R174, R6, 0x6 ;  /* 0x0000000606ae7836 */ /* 0x000fc80000000000 */
[----:B------:R-:W1:Y:S01]  /*1f7f0*/  SHFL.BFLY PT, R213, R194, 0x2, 0x1f ;  /* 0x0c401f00c2d57f89 */ /* 0x000e6200000e0000 */
[----:B------:R-:W-:Y:S02]  /*1f800*/  R2UR UR6, R174 ;  /* 0x00000000ae0672ca */ /* 0x000fe400000e0000 */
[----:B------:R-:W-:Y:S02]  /*1f810*/  MOV R174, UR47 ;  /* 0x0000002f00ae7c02 */ /* 0x000fe40008000f00 */
[----:B0-----:R-:W-:Y:S01]  /*1f820*/  FMNMX.FTZ R212, R175, R212, !PT ;  /* 0x000000d4afd47209 */ /* 0x001fe20007810000 */
[----:B------:R-:W-:-:S05]  /*1f830*/  IMAD.MOV.U32 R175, RZ, RZ, 0x40000040 ;  /* 0x40000040ffaf7424 */ /* 0x000fca00078e00ff */
[----:B------:R-:W-:Y:S02]  /*1f840*/  R2UR UR7, R175 ;  /* 0x00000000af0772ca */ /* 0x000fe400000e0000 */
[----:B-1----:R-:W-:Y:S02]  /*1f850*/  FMNMX.FTZ R213, R194, R213, !PT ;  /* 0x000000d5c2d57209 */ /* 0x002fe40007810000 */
[----:B------:R-:W0:Y:S04]  /*1f860*/  SHFL.BFLY PT, R194, R212, 0x1, 0x1f ;  /* 0x0c201f00d4c27f89 */ /* 0x000e2800000e0000 */
[----:B------:R-:W1:Y:S05]  /*1f870*/  SHFL.BFLY PT, R175, R213, 0x1, 0x1f ;  /* 0x0c201f00d5af7f89 */ /* 0x000e6a00000e0000 */
[----:B------:R-:W-:Y:S01]  /*1f880*/  QGMMA.64x256x32.F32.E4M3.E4M3 R24, R216, gdesc[UR4], R24, gsb0 ;  /* 0x03e00004d8187df3 */ /* 0x000fe20008000818 */
[----:B0-----:R-:W-:-:S02]  /*1f890*/  FMNMX.FTZ R194, R212, R194, !PT ;  /* 0x000000c2d4c27209 */ /* 0x001fc40007810000 */
[----:B-1----:R-:W-:-:S03]  /*1f8a0*/  FMNMX.FTZ R175, R213, R175, !PT ;  /* 0x000000afd5af7209 */ /* 0x002fc60007810000 */
[C---:B------:R-:W-:Y:S01]  /*1f8b0*/  FADD.FTZ R6, -R194.reuse, R14 ;  /* 0x0000000ec2067221 */ /* 0x040fe20000010100 */
[----:B------:R-:W-:-:S03]  /*1f8c0*/  FFMA.FTZ R213, R194, R174, -8 ;  /* 0xc1000000c2d57423 */ /* 0x000fc600000100ae */
[----:B------:R-:W-:Y:S01]  /*1f8d0*/  FMUL.FTZ R6, R6, R174 ;  /* 0x000000ae06067220 */ /* 0x000fe20000410000 */
[----:B------:R-:W-:-:S01]  /*1f8e0*/  FADD.FTZ R14, -R175, R13 ;  /* 0x0000000daf0e7221 */ /* 0x000fc20000010100 */
[-CC-:B------:R-:W-:Y:S01]  /*1f8f0*/  FFMA.FTZ R212, R222, R174.reuse, -R213.reuse ;  /* 0x000000aeded47223 */ /* 0x180fe200000108d5 */
[----:B------:R-:W-:-:S01]  /*1f900*/  FFMA.FTZ R7, R7, R174, -R213 ;  /* 0x000000ae07077223 */ /* 0x000fc200000108d5 */
        /* <DEDUP_REMOVED lines=32> */
[-C--:B------:R-:W-:Y:S01]  /*1fb10*/  FFMA.FTZ R213, R175, R174.reuse, -8 ;  /* 0xc1000000afd57423 */ /* 0x080fe200000100ae */
[----:B------:R-:W0:Y:S03]  /*1fb20*/  MUFU.EX2 R14, R14 ;  /* 0x0000000e000e7308 */ /* 0x000e260000000800 */
        /* <DEDUP_REMOVED lines=39> */
[----:B0-----:R-:W-:-:S06]  /*1fda0*/  FADD.FTZ R3, R212, R3 ;  /* 0x00000003d4037221 */ /* 0x001fcc0000010000 */
        /* <DEDUP_REMOVED lines=40> */
[----:B------:R-:W-:Y:S02]  /*20030*/  WARPGROUP.DEPBAR.LE gsb0, 0x0 ;  /* 0x00008000000079c5 */ /* 0x000fe40000010000 */
[----:B------:R-:W-:-:S04]  /*20040*/  @!P0 IMAD R216, R234, 0x8, R18 ;  /* 0x00000008ead88824 */ /* 0x000fc800078e0212 */
[----:B------:R-:W1:Y:S01]  /*20050*/  MUFU.EX2 R171, R171 ;  /* 0x000000ab00ab7308 */ /* 0x000e620000000800 */
[----:B0-----:R-:W-:-:S01]  /*20060*/  FADD.FTZ R3, R168, R3 ;  /* 0x00000003a8037221 */ /* 0x001fc20000010000 */
[----:B------:R-:W-:Y:S01]  /*20070*/  IADD3 R217, -R231, 0xb, RZ ;  /* 0x0000000be7d97810 */ /* 0x000fe20007ffe1ff */
[----:B------:R-:W-:-:S05]  /*20080*/  @!P0 VIADD R216, R216, 0x38840 ;  /* 0x00038840d8d88836 */ /* 0x000fca0000000000 */
[----:B------:R-:W0:Y:S01]  /*20090*/  MUFU.EX2 R170, R170 ;  /* 0x000000aa00aa7308 */ /* 0x000e220000000800 */
[----:B--2---:R-:W-:-:S01]  /*200a0*/  FADD.FTZ R0, R169, R0 ;  /* 0x00000000a9007221 */ /* 0x004fc20000010000 */
[----:B------:R-:W-:Y:S01]  /*200b0*/  @!P0 PRMT R216, RZ, 0x654, R216 ;  /* 0x00000654ffd88816 */ /* 0x000fe200000000d8 */
[----:B------:R2:W-:Y:S06]  /*200c0*/  BAR.ARV R217, 0x100 ;  /* 0x000400d90000751d */ /* 0x0005ec0000002000 */
[----:B------:R-:W3:Y:S01]  /*200d0*/  MUFU.EX2 R172, R172 ;  /* 0x000000ac00ac7308 */ /* 0x000ee20000000800 */
[----:B-1----:R-:W-:-:S01]  /*200e0*/  FADD.FTZ R3, R171, R3 ;  /* 0x00000003ab037221 */ /* 0x002fc20000010000 */
[----:B------:R2:W-:Y:S06]  /*200f0*/  @!P0 SYNCS.ARRIVE.TRANS64.RED.A1T0 RZ, [R216+URZ], RZ ;  /* 0x000000ffd8ff89a7 */ /* 0x0005ec000810043f */
[----:B------:R-:W1:Y:S01]  /*20100*/  MUFU.EX2 R173, R173 ;  /* 0x000000ad00ad7308 */ /* 0x000e620000000800 */
[----:B0-----:R-:W-:-:S07]  /*20110*/  FADD.FTZ R0, R170, R0 ;  /* 0x00000000aa007221 */ /* 0x001fce0000010000 */
[----:B------:R-:W0:Y:S01]  /*20120*/  MUFU.EX2 R177, R177 ;  /* 0x000000b100b17308 */ /* 0x000e220000000800 */
[----:B---3--:R-:W-:-:S07]  /*20130*/  FADD.FTZ R3, R172, R3 ;  /* 0x00000003ac037221 */ /* 0x008fce0000010000 */
[----:B------:R-:W3:Y:S01]  /*20140*/  MUFU.EX2 R176, R176 ;  /* 0x000000b000b07308 */ /* 0x000ee20000000800 */
[----:B-1----:R-:W-:-:S07]  /*20150*/  FADD.FTZ R0, R173, R0 ;  /* 0x00000000ad007221 */ /* 0x002fce0000010000 */
        /* <DEDUP_REMOVED lines=65> */
[----:B-1----:R-:W-:-:S01]  /*20570*/  FADD.FTZ R213, R210, R3 ;  /* 0x00000003d2d57221 */ /* 0x002fc20000010000 */
[----:B0-----:R-:W-:-:S03]  /*20580*/  FADD.FTZ R3, R209, R0 ;  /* 0x00000000d1037221 */ /* 0x001fc60000010000 */
[----:B---3--:R-:W-:Y:S01]  /*20590*/  FADD.FTZ R0, R211, R213 ;  /* 0x000000d5d3007221 */ /* 0x008fe20000010000 */
[----:B--2---:R-:W-:Y:S06]  /*205a0*/  @!P1 BRA `(.L_x_2656) ;  /* 0x0000000000049947 */ /* 0x004fec0003800000 */
[----:B------:R-:W-:Y:S01]  /*205b0*/  BPT.TRAP 0x1 ;  /* 0x000000040000795c */ /* 0x000fe20000300000 */
.L_x_2656:
[----:B------:R-:W2:Y:S01]  /*205c0*/  LDL R216, [R1+0x40] ;  /* 0x0000400001d87983 */ /* 0x000ea20000100800 */
[----:B------:R-:W-:Y:S01]  /*205d0*/  IMAD R15, R15, 0x8, R18 ;  /* 0x000000080f0f7824 */ /* 0x000fe200078e0212 */
[----:B------:R-:W-:Y:S01]  /*205e0*/  F2FP.SATFINITE.E4M3.F32.PACK_AB_MERGE_C R7, R8, R7, RZ ;  /* 0x000000070807723e */ /* 0x000fe200048070ff */
        /* <DEDUP_REMOVED lines=182> */
[C---:B--2---:R-:W-:Y:S01]  /*21150*/  ISETP.GT.AND P0, PT, R12.reuse, R216, PT ;  /* 0x000000d80c00720c */ /* 0x044fe20003f04270 */
[----:B------:R-:W-:-:S02]  /*21160*/  VIADD R12, R12, 0xffffffff ;  /* 0xffffffff0c0c7836 */ /* 0x000fc40000000000 */
[----:B------:R-:W-:-:S10]  /*21170*/  IMAD.MOV.U32 R216, RZ, RZ, R200 ;  /* 0x000000ffffd87224 */ /* 0x000fd400078e00c8 */
[----:B------:R-:W-:Y:S05]  /*21180*/  @P0 BRA `(.L_x_2657) ;  /* 0xffffffd000380947 */ /* 0x000fea000383ffff */
.L_x_2646:
[----:B------:R-:W-:Y:S05]  /*21190*/  WARPSYNC.ALL ;  /* 0x0000000000007948 */ /* 0x000fea0003800000 */
[----:B------:R-:W-:Y:S06]  /*211a0*/  BAR.ARV 0x8, 0x180 ;  /* 0x0206000000007b1d */ /* 0x000fec0000002000 */
[----:B------:R-:W-:Y:S05]  /*211b0*/  @!P1 BRA `(.L_x_2658) ;  /* 0x0000000000049947 */ /* 0x000fea0003800000 */
[----:B------:R-:W-:Y:S01]  /*211c0*/  BPT.TRAP 0x1 ;  /* 0x000000040000795c */ /* 0x000fe20000300000 */
.L_x_2658:
[----:B------:R-:W-:Y:S01]  /*211d0*/  IMAD R10, R234, 0x8, R18 ;  /* 0x00000008ea0a7824 */ /* 0x000fe200078e0212 */
[----:B------:R-:W-:-:S04]  /*211e0*/  SHF.L.U32 R2, R235, 0x1f, RZ ;  /* 0x0000001feb027819 */ /* 0x000fc800000006ff */
[----:B------:R0:W1:Y:S01]  /*211f0*/  SYNCS.PHASECHK.TRANS64.TRYWAIT P0, [R10+URZ+0x38850], R2 ;  /* 0x038850020a0075a7 */ /* 0x000062000800017f */
[----:B------:R-:W-:Y:S05]  /*21200*/  @!P1 BRA `(.L_x_2659) ;  /* 0x0000000000049947 */ /* 0x000fea0003800000 */
[----:B------:R-:W-:Y:S01]  /*21210*/  BPT.TRAP 0x1 ;  /* 0x000000040000795c */ /* 0x000fe20000300000 */
.L_x_2659:
[----:B-1----:R-:W-:Y:S05]  /*21220*/  @P0 BRA `(.L_x_2660) ;  /* 0x0000000000080947 */ /* 0x002fea0003800000 */
[----:B------:R-:W1:Y:S02]  /*21230*/  SYNCS.PHASECHK.TRANS64.TRYWAIT P0, [R10+URZ+0x38850], R2 ;  /* 0x038850020a0075a7 */ /* 0x000e64000800017f */
[----:B-1----:R-:W-:Y:S05]  /*21240*/  @!P0 BRA `(.L_x_2661) ;  /* 0x0000011c00a88947 */ /* 0x002fea0003800000 */
.L_x_2660:
[----:B------:R-:W-:Y:S01]  /*21250*/  VIADD R18, R18, 0x400 ;  /* 0x0000040012127836 */ /* 0x000fe20000000000 */
[----:B------:R-:W0:Y:S04]  /*21260*/  LDL R13, [R1+0x90] ;  /* 0x00009000010d7983 */ /* 0x000e280000100800 */
[----:B------:R-:W-:Y:S01]  /*21270*/  SHF.R.U32.HI R18, RZ, 0x4, R18 ;  /* 0x00000004ff127819 */ /* 0x000fe20000011612 */
[----:B------:R-:W2:Y:S03]  /*21280*/  LDL R12, [R1+0x80] ;  /* 0x00008000010c7983 */ /* 0x000ea60000100800 */
[----:B------:R-:W-:Y:S01]  /*21290*/  LOP3.LUT R18, R18, 0x3fff, RZ, 0xc0, !PT ;  /* 0x00003fff12127812 */ /* 0x000fe200078ec0ff */
[----:B------:R-:W3:Y:S01]  /*212a0*/  LDL R11, [R1+0x60] ;  /* 0x00006000010b7983 */ /* 0x000ee20000100800 */
[----:B------:R-:W-:Y:S01]  /*212b0*/  IMAD.MOV.U32 R5, RZ, RZ, 0x40000040 ;  /* 0x40000040ff057424 */ /* 0x000fe200078e00ff */
[----:B------:R-:W-:Y:S05]  /*212c0*/  WARPSYNC.ALL ;  /* 0x0000000000007948 */ /* 0x000fea0003800000 */
[----:B------:R-:W-:Y:S01]  /*212d0*/  LOP3.LUT R18, R18, 0x10000, RZ, 0xfc, !PT ;  /* 0x0001000012127812 */ /* 0x000fe200078efcff */
[----:B------:R-:W-:Y:S01]  /*212e0*/  WARPGROUP.ARRIVE ;  /* 0x00000000000079c5 */ /* 0x000fe20000000000 */
[----:B------:R-:W-:Y:S01]  /*212f0*/  R2UR UR7, R5 ;  /* 0x00000000050772ca */ /* 0x000fe200000e0000 */
[----:B------:R-:W-:Y:S01]  /*21300*/  ULDC.64 UR4, c[0x0][0x9a0] ;  /* 0x0002680000047ab9 */ /* 0x000fe20000000a00 */
[----:B------:R-:W-:Y:S01]  /*21310*/  MOV R7, 0x40000040 ;  /* 0x4000004000077802 */ /* 0x000fe20000000f00 */
[----:B------:R-:W-:Y:S01]  /*21320*/  IMAD R4, R234, 0x800, R18 ;  /* 0x00000800ea047824 */ /* 0x000fe200078e0212 */
        /* <DEDUP_REMOVED lines=9> */
[----:B------:R-:W3:Y:S01]  /*213c0*/  @P0 LDC.64 R8, c[0x0][0x9d0] ;  /* 0x00027400ff080b82 */ /* 0x000ee20000000a00 */
[----:B------:R-:W-:Y:S02]  /*213d0*/  WARPGROUP.DEPBAR.LE gsb0, 0x0 ;  /* 0x00008000000079c5 */ /* 0x000fe40000010000 */
[----:B------:R-:W-:-:S15]  /*213e0*/  WARPGROUP.ARRIVE ;  /* 0x00000000000079c5 */ /* 0x000fde0000000000 */
[----:B------:R-:W-:-:S05]  /*213f0*/  NOP ;  /* 0x0000000000007918 */ /* 0x000fca0000000000 */
[----:B------:R-:W-:Y:S01]  /*21400*/  QGMMA.64x256x32.F32.E4M3.E4M3 R24, R224, gdesc[UR4], R24, gsb0 ;  /* 0x03e00004e0187df3 */ /* 0x000fe20008000818 */
[----:B------:R-:W-:Y:S02]  /*21410*/  R2UR UR6, R6 ;  /* 0x00000000060672ca */ /* 0x000fe400000e0000 */
[----:B------:R-:W-:Y:S02]  /*21420*/  R2UR UR7, R7 ;  /* 0x00000000070772ca */ /* 0x000fe400000e0000 */
[----:B------:R-:W0:Y:S02]  /*21430*/  @P0 LDC.64 R6, c[0x0][0x9c8] ;  /* 0x00027200ff060b82 */ /* 0x000e240000000a00 */
[----:B01----:R-:W-:-:S04]  /*21440*/  @P0 IMAD R2, R13, R6, RZ ;  /* 0x000000060d020224 */ /* 0x003fc800078e02ff */
[C---:B--2---:R-:W-:Y:S02]  /*21450*/  @P0 IMAD R2, R12.reuse, R7, R2 ;  /* 0x000000070c020224 */ /* 0x044fe400078e0202 */
[----:B------:R-:W-:-:S04]  /*21460*/  @P0 IMAD.WIDE.U32 R6, R12, R6, RZ ;  /* 0x000000060c060225 */ /* 0x000fc800078e00ff */
[----:B------:R-:W-:Y:S02]  /*21470*/  @P0 IMAD.IADD R7, R7, 0x1, R2 ;  /* 0x0000000107070824 */ /* 0x000fe400078e0202 */
[----:B------:R-:W-:Y:S02]  /*21480*/  IMAD.MOV.U32 R2, RZ, RZ, 0x3f800000 ;  /* 0x3f800000ff027424 */ /* 0x000fe400078e00ff */
[----:B---3--:R-:W-:-:S04]  /*21490*/  @P0 IMAD.WIDE.U32 R6, R11, R8, R6 ;  /* 0x000000080b060225 */ /* 0x008fc800078e0006 */
[----:B------:R-:W-:Y:S01]  /*214a0*/  @P0 IMAD R9, R11, R9, R7 ;  /* 0x000000090b090224 */ /* 0x000fe200078e0207 */
[----:B------:R-:W-:-:S04]  /*214b0*/  @P0 LEA R8, P2, R6, UR4, 0x2 ;  /* 0x0000000406080c11 */ /* 0x000fc8000f8410ff */
[----:B------:R-:W-:-:S05]  /*214c0*/  @P0 LEA.HI.X R9, R6, UR5, R9, 0x2, P2 ;  /* 0x0000000506090c11 */ /* 0x000fca00090f1409 */
[----:B------:R-:W2:Y:S01]  /*214d0*/  @P0 LDG.E R2, desc[UR40][R8.64] ;  /* 0x0000002808020981 */ /* 0x000ea2000c1e1900 */
[----:B------:R-:W-:Y:S02]  /*214e0*/  VIADD R4, R4, 0x6 ;  /* 0x0000000604047836 */ /* 0x000fe40000000000 */
[----:B------:R-:W-:Y:S01]  /*214f0*/  IMAD.MOV.U32 R5, RZ, RZ, 0x40000040 ;  /* 0x40000040ff057424 */ /* 0x000fe200078e00ff */
[----:B------:R-:W-:Y:S02]  /*21500*/  WARPGROUP.DEPBAR.LE gsb0, 0x0 ;  /* 0x00008000000079c5 */ /* 0x000fe40000010000 */
[----:B------:R-:W-:-:S06]  /*21510*/  WARPGROUP.ARRIVE ;  /* 0x00000000000079c5 */ /* 0x000fcc0000000000 */
[----:B------:R-:W-:Y:S01]  /*21520*/  QGMMA.64x256x32.F32.E4M3.E4M3 R24, R220, gdesc[UR4], R24, gsb0 ;  /* 0x03e00004dc187df3 */ /* 0x000fe20008000818 */
[----:B------:R-:W-:Y:S02]  /*21530*/  R2UR UR6, R4 ;  /* 0x00000000040672ca */ /* 0x000fe400000e0000 */
[----:B------:R-:W-:Y:S02]  /*21540*/  R2UR UR7, R5 ;  /* 0x00000000050772ca */ /* 0x000fe400000e0000 */
        /* <DEDUP_REMOVED lines=28> */
[----:B--2---:R-:W-:Y:S01]  /*21710*/  FMUL.FTZ R3, R3, R2 ;  /* 0x0000000203037220 */ /* 0x004fe20000410000 */
[----:B------:R-:W-:Y:S02]  /*21720*/  IMAD.MOV.U32 R168, RZ, RZ, -0x800000 ;  /* 0xff800000ffa87424 */ /* 0x000fe400078e00ff */
[----:B------:R-:W-:Y:S01]  /*21730*/  @P0 FFMA.FTZ R169, R6, R194, R5 ;  /* 0x000000c206a90223 */ /* 0x000fe20000010005 */
[----:B------:R-:W-:-:S01]  /*21740*/  @P3 FFMA.FTZ R168, R174, R175, R4 ;  /* 0x000000afaea83223 */ /* 0x000fc20000010004 */
[----:B------:R-:W-:Y:S01]  /*21750*/  FMUL.FTZ R2, R0, R2 ;  /* 0x0000000200027220 */ /* 0x000fe20000410000 */
[----:B------:R-:W-:-:S02]  /*21760*/  WARPGROUP.DEPBAR.LE gsb0, 0x0 ;  /* 0x00008000000079c5 */ /* 0x000fc40000010000 */
[----:B------:R-:W-:Y:S05]  /*21770*/  @!P1 BRA `(.L_x_2662) ;  /* 0x0000000000049947 */ /* 0x000fea0003800000 */
[----:B------:R-:W-:Y:S01]  /*21780*/  BPT.TRAP 0x1 ;  /* 0x000000040000795c */ /* 0x000fe20000300000 */
.L_x_2662:
        /* <DEDUP_REMOVED lines=139> */
.L_x_2574:
        /* <DEDUP_REMOVED lines=56> */
[----:B------:R-:W-:Y:S01]  /*223c0*/  LOP3.LUT R42, R43, R42, RZ, 0x3c, !PT ;  /* 0x0000002a2b2a7212 */ /* 0x000fe200078e3cff */
[----:B------:R-:W-:Y:S01]  /*223d0*/  IMAD.X R43, RZ, RZ, R3, P2 ;  /* 0x000000ffff2b7224 */ /* 0x000fe200010e0603 */
[----:B------:R-:W-:-:S02]  /*223e0*/  LOP3.LUT R15, R14, 0x380, RZ, 0xc0, !PT ;  /* 0x000003800e0f7812 */ /* 0x000fc400078ec0ff */
[----:B------:R-:W-:Y:S02]  /*223f0*/  SHF.R.U64 R4, R4, 0x3, RZ ;  /* 0x0000000304047819 */ /* 0x000fe400000012ff */
[----:B------:R-:W-:Y:S02]  /*22400*/  MOV R220, R46 ;  /* 0x0000002e00dc7202 */ /* 0x000fe40000000f00 */
        /* <DEDUP_REMOVED lines=24> */
[----:B------:R-:W-:Y:S01]  /*22590*/  LOP3.LUT R4, R14, 0x380, RZ, 0xc0, !PT ;  /* 0x000003800e047812 */ /* 0x000fe200078ec0ff */
[----:B------:R-:W-:Y:S01]  /*225a0*/  IMAD.X R15, RZ, RZ, R3, P0 ;  /* 0x000000ffff0f7224 */ /* 0x000fe200000e0603 */
[----:B------:R-:W-:Y:S02]  /*225b0*/  IADD3 R26, P3, R2, 0x4060, RZ ;  /* 0x00004060021a7810 */ /* 0x000fe40007f7e0ff */
[----:B------:R-:W-:-:S02]  /*225c0*/  SHF.R.U64 R4, R4, 0x3, RZ ;  /* 0x0000000304047819 */ /* 0x000fc400000012ff */
[----:B------:R-:W-:Y:S02]  /*225d0*/  LOP3.LUT R27, R26, 0x380, RZ, 0xc0, !PT ;  /* 0x000003801a1b7812 */ /* 0x000fe400078ec0ff */
[----:B------:R-:W-:Y:S02]  /*225e0*/  LOP3.LUT R14, R4, R14, RZ, 0x3c, !PT ;  /* 0x0000000e040e7212 */ /* 0x000fe400078e3cff */
[----:B------:R-:W-:Y:S02]  /*225f0*/  SHF.R.U64 R27, R27, 0x3, RZ ;  /* 0x000000031b1b7819 */ /* 0x000fe400000012ff */
[----:B------:R-:W-:Y:S02]  /*22600*/  MOV R209, R14 ;  /* 0x0000000e00d17202 */ /* 0x000fe40000000f00 */
[----:B------:R-:W-:Y:S02]  /*22610*/  IADD3 R14, P0, R2, 0x20, RZ ;  /* 0x00000020020e7810 */ /* 0x000fe40007f1e0ff */
[----:B------:R-:W-:Y:S01]  /*22620*/  LOP3.LUT R26, R27, R26, RZ, 0x3c, !PT ;  /* 0x0000001a1b1a7212 */ /* 0x000fe200078e3cff */
[--C-:B------:R-:W-:Y:S01]  /*22630*/  IMAD.X R27, RZ, RZ, R3.reuse, P3 ;  /* 0x000000ffff1b7224 */ /* 0x100fe200018e0603 */
[----:B------:R-:W-:Y:S01]  /*22640*/  LOP3.LUT R4, R14, 0x380, RZ, 0xc0, !PT ;  /* 0x000003800e047812 */ /* 0x000fe200078ec0ff */
[----:B------:R-:W-:Y:S01]  /*22650*/  IMAD.X R15, RZ, RZ, R3, P0 ;  /* 0x000000ffff0f7224 */ /* 0x000fe200000e0603 */
[----:B------:R-:W-:-:S02]  /*22660*/  IADD3.X R31, RZ, R3, RZ, P5, !PT ;  /* 0x00000003ff1f7210 */ /* 0x000fc40002ffe4ff */
[----:B------:R-:W-:Y:S02]  /*22670*/  SHF.R.U64 R4, R4, 0x3, RZ ;  /* 0x0000000304047819 */ /* 0x000fe400000012ff */
[----:B------:R-:W-:Y:S02]  /*22680*/  MOV R221, R58 ;  /* 0x0000003a00dd7202 */ /* 0x000fe40000000f00 */
[----:B------:R-:W-:Y:S02]  /*22690*/  LOP3.LUT R14, R4, R14, RZ, 0x3c, !PT ;  /* 0x0000000e040e7212 */ /* 0x000fe400078e3cff */
[----:B------:R-:W-:Y:S02]  /*226a0*/  LOP3.LUT R4, R2, 0x380, RZ, 0xc0, !PT ;  /* 0x0000038002047812 */ /* 0x000fe400078ec0ff */
[----:B------:R-:W-:Y:S02]  /*226b0*/  MOV R208, R14 ;  /* 0x0000000e00d07202 */ /* 0x000fe40000000f00 */
[----:B------:R-:W-:-:S02]  /*226c0*/  SHF.R.U64 R4, R4, 0x3, RZ ;  /* 0x0000000304047819 */ /* 0x000fc400000012ff */
[----:B------:R-:W-:Y:S02]  /*226d0*/  MOV R219, R50 ;  /* 0x0000003200db7202 */ /* 0x000fe40000000f00 */
[----:B------:R-:W-:Y:S02]  /*226e0*/  LOP3.LUT R2, R4, R2, RZ, 0x3c, !PT ;  /* 0x0000000204027212 */ /* 0x000fe400078e3cff */
[----:B------:R-:W-:Y:S02]  /*226f0*/  MOV R217, R42 ;  /* 0x0000002a00d97202 */ /* 0x000fe40000000f00 */
[----:B------:R-:W-:Y:S02]  /*22700*/  MOV R207, R2 ;  /* 0x0000000200cf7202 */ /* 0x000fe40000000f00 */
[----:B---3--:R-:W-:Y:S02]  /*22710*/  LOP3.LUT P0, R2, R224, 0x3, RZ, 0xc0, !PT ;  /* 0x00000003e0027812 */ /* 0x008fe4000780c0ff */
[----:B------:R-:W-:-:S02]  /*22720*/  MOV R215, R20 ;  /* 0x0000001400d77202 */ /* 0x000fc40000000f00 */
[----:B------:R-:W-:Y:S01]  /*22730*/  ISETP.EQ.OR P0, PT, R2, 0x3, !P0 ;  /* 0x000000030200780c */ /* 0x000fe20004702670 */
[----:B------:R-:W-:Y:S01]  /*22740*/  IMAD.SHL.U32 R2, R224, 0x4, RZ ;  /* 0x00000004e0027824 */ /* 0x000fe200078e00ff */
[----:B------:R-:W-:Y:S02]  /*22750*/  MOV R214, R26 ;  /* 0x0000001a00d67202 */ /* 0x000fe40000000f00 */
[----:B------:R-:W-:Y:S02]  /*22760*/  SEL R14, R0, R6, P0 ;  /* 0x00000006000e7207 */ /* 0x000fe40000000000 */
[----:B------:R-:W-:Y:S02]  /*22770*/  LOP3.LUT R2, R2, 0xc, RZ, 0xc0, !PT ;  /* 0x0000000c02027812 */ /* 0x000fe400078ec0ff */
[----:B------:R-:W-:Y:S02]  /*22780*/  SEL R6, R6, R0, P0 ;  /* 0x0000000006067207 */ /* 0x000fe40000000000 */
[----:B------:R-:W-:-:S02]  /*22790*/  IADD3 R2, P1, R2, UR4, RZ ;  /* 0x0000000402027c10 */ /* 0x000fc4000ff3e0ff */
[----:B------:R-:W-:Y:S01]  /*227a0*/  SEL R4, R5, R25, P0 ;  /* 0x0000001905047207 */ /* 0x000fe20000000000 */
[----:B------:R-:W-:Y:S01]  /*227b0*/  UMOV UR4, 0xffffffff ;  /* 0xffffffff00047882 */ /* 0x000fe20000000000 */
[----:B------:R-:W-:Y:S01]  /*227c0*/  MOV R213, R30 ;  /* 0x0000001e00d57202 */ /* 0x000fe20000000f00 */
[----:B------:R-:W-:Y:S01]  /*227d0*/  IMAD.X R3, RZ, RZ, UR5, P1 ;  /* 0x00000005ff037e24 */ /* 0x000fe200088e06ff */
[----:B------:R-:W-:Y:S02]  /*227e0*/  MOV R212, R54 ;  /* 0x0000003600d47202 */ /* 0x000fe40000000f00 */
[----:B------:R-:W-:Y:S02]  /*227f0*/  MOV R211, R46 ;  /* 0x0000002e00d37202 */ /* 0x000fe40000000f00 */
[----:B------:R1:W5:Y:S01]  /*22800*/  LDG.E.CONSTANT R0, desc[UR40][R2.64] ;  /* 0x0000002802007981 */ /* 0x000362000c1e9900 */
[----:B------:R-:W-:Y:S02]  /*22810*/  MOV R210, R34 ;  /* 0x0000002200d27202 */ /* 0x000fe40000000f00 */
[----:B------:R-:W-:Y:S01]  /*22820*/  SEL R5, R25, R5, P0 ;  /* 0x0000000519057207 */ /* 0x000fe20000000000 */
[----:B------:R-:W-:Y:S06]  /*22830*/  BRA.DIV UR4, `(.L_x_2665) ;  /* 0x0000010a04407947 */ /* 0x000fec000b800000 */
[----:B------:R-:W-:Y:S01]  /*22840*/  SEL R91, R62, R63, P0 ;  /* 0x0000003f3e5b7207 */ /* 0x000fe20000000000 */
[----:B-----5:R-:W-:Y:S01]  /*22850*/  SHFL.IDX PT, R4, R4, R0, 0x1c1f ;  /* 0x001c1f0004047589 */ /* 0x020fe200000e0000 */
[----:B------:R-:W-:Y:S02]  /*22860*/  SEL R63, R63, R62, P0 ;  /* 0x0000003e3f3f7207 */ /* 0x000fe40000000000 */
[----:B------:R-:W-:Y:S01]  /*22870*/  SEL R62, R66, R67, P0 ;  /* 0x00000043423e7207 */ /* 0x000fe20000000000 */
[----:B-1----:R-:W-:Y:S01]  /*22880*/  SHFL.IDX PT, R3, R14, R0, 0x1c1f ;  /* 0x001c1f000e037589 */ /* 0x002fe200000e0000 */
        /* <DEDUP_REMOVED lines=30> */
[----:B------:R-:W-:-:S02]  /*22a70*/  LOP3.LUT R2, R0, 0x2, RZ, 0x3c, !PT ;  /* 0x0000000200027812 */ /* 0x000fc400078e3cff */
[----:B------:R-:W-:Y:S02]  /*22a80*/  SEL R45, R68, R69, P0 ;  /* 0x00000045442d7207 */ /* 0x000fe40000000000 */
[----:B------:R-:W-:Y:S01]  /*22a90*/  SEL R27, R80, R81, P0 ;  /* 0x00000051501b7207 */ /* 0x000fe20000000000 */
[----:B------:R-:W1:Y:S01]  /*22aa0*/  SHFL.IDX PT, R60, R60, R2, 0x1c1f ;  /* 0x001c1f023c3c7589 */ /* 0x000e6200000e0000 */
        /* <DEDUP_REMOVED lines=142> */
[----:B-1----:R-:W-:Y:S01]  /*23390*/  SEL R185, R46, R60, P0 ;  /* 0x0000003c2eb97207 */ /* 0x002fe20000000000 */
[----:B------:R-:W-:Y:S01]  /*233a0*/  SHFL.IDX PT, R115, R122, R2, 0x1c1f ;  /* 0x001c1f027a737589 */ /* 0x000fe200000e0000 */
[----:B------:R-:W-:Y:S02]  /*233b0*/  SEL R186, R60, R46, P0 ;  /* 0x0000002e3cba7207 */ /* 0x000fe40000000000 */
[----:B------:R-:W-:Y:S01]  /*233c0*/  SEL R103, R150, R151, P0 ;  /* 0x0000009796677207 */ /* 0x000fe20000000000 */
[----:B------:R-:W1:Y:S01]  /*233d0*/  SHFL.IDX PT, R52, R52, R2, 0x1c1f ;  /* 0x001c1f0234347589 */ /* 0x000e6200000e0000 */
[----:B------:R-:W-:Y:S02]  /*233e0*/  SEL R205, R166, R147, P0 ;  /* 0x00000093a6cd7207 */ /* 0x000fe40000000000 */
[----:B--2---:R-:W-:Y:S01]  /*233f0*/  SEL R60, R91, R63, P0 ;  /* 0x0000003f5b3c7207 */ /* 0x004fe20000000000 */
[----:B------:R-:W-:Y:S01]  /*23400*/  SHFL.IDX PT, R27, R27, R0, 0x1c1f ;  /* 0x001c1f001b1b7589 */ /* 0x000fe200000e0000 */
[----:B------:R-:W-:-:S02]  /*23410*/  SEL R150, R151, R150, P0 ;  /* 0x0000009697967207 */ /* 0x000fc40000000000 */
[----:B------:R-:W-:Y:S01]  /*23420*/  SEL R206, R147, R166, P0 ;  /* 0x000000a693ce7207 */ /* 0x000fe20000000000 */
[----:B------:R-:W2:Y:S01]  /*23430*/  SHFL.IDX PT, R26, R26, R2, 0x1c1f ;  /* 0x001c1f021a1a7589 */ /* 0x000ea200000e0000 */
[----:B---3--:R-:W-:Y:S02]  /*23440*/  SEL R182, R45, R68, P0 ;  /* 0x000000442db67207 */ /* 0x008fe40000000000 */
[----:B------:R-:W-:Y:S01]  /*23450*/  SEL R181, R68, R45, P0 ;  /* 0x0000002d44b57207 */ /* 0x000fe20000000000 */
[----:B------:R-:W-:Y:S01]  /*23460*/  SHFL.IDX PT, R122, R119, R0, 0x1c1f ;  /* 0x001c1f00777a7589 */ /* 0x000fe200000e0000 */
[----:B----4-:R-:W-:Y:S02]  /*23470*/  SEL R172, R42, R88, P0 ;  /* 0x000000582aac7207 */ /* 0x010fe40000000000 */
[----:B------:R-:W-:Y:S01]  /*23480*/  SEL R171, R88, R42, P0 ;  /* 0x0000002a58ab7207 */ /* 0x000fe20000000000 */
[----:B------:R-:W-:Y:S01]  /*23490*/  SHFL.IDX PT, R54, R54, R0, 0x1c1f ;  /* 0x001c1f0036367589 */ /* 0x000fe200000e0000 */
[----:B------:R-:W-:-:S02]  /*234a0*/  SEL R63, R63, R91, P0 ;  /* 0x0000005b3f3f7207 */ /* 0x000fc40000000000 */
[----:B------:R-:W-:Y:S01]  /*234b0*/  SEL R68, R62, R67, P0 ;  /* 0x000000433e447207 */ /* 0x000fe20000000000 */
[----:B------:R-:W3:Y:S01]  /*234c0*/  SHFL.IDX PT, R112, R112, R2, 0x1c1f ;  /* 0x001c1f0270707589 */ /* 0x000ee200000e0000 */
[----:B0-----:R-:W-:Y:S02]  /*234d0*/  SEL R88, R82, R94, P0 ;  /* 0x0000005e52587207 */ /* 0x001fe40000000000 */
[----:B------:R-:W-:Y:S01]  /*234e0*/  SEL R91, R83, R98, P0 ;  /* 0x00000062535b7207 */ /* 0x000fe20000000000 */
[----:B------:R-:W0:Y:S01]  /*234f0*/  SHFL.IDX PT, R116, R116, R2, 0x1c1f ;  /* 0x001c1f0274747589 */ /* 0x000e2200000e0000 */
        /* <DEDUP_REMOVED lines=48> */
[----:B-1----:R-:W-:-:S02]  /*23800*/  SEL R189, R36, R52, P0 ;  /* 0x0000003424bd7207 */ /* 0x002fc40000000000 */
[----:B------:R-:W-:Y:S01]  /*23810*/  SEL R190, R52, R36, P0 ;  /* 0x0000002434be7207 */ /* 0x000fe20000000000 */
[----:B------:R-:W1:Y:S01]  /*23820*/  SHFL.IDX PT, R158, R158, R2, 0x1c1f ;  /* 0x001c1f029e9e7589 */ /* 0x000e6200000e0000 */
[----:B--2---:R-:W-:Y:S02]  /*23830*/  SEL R176, R27, R26, P0 ;  /* 0x0000001a1bb07207 */ /* 0x004fe40000000000 */
        /* <DEDUP_REMOVED lines=18> */
[----:B---3--:R-:W-:Y:S01]  /*23960*/  SEL R6, R54, R112, P0 ;  /* 0x0000007036067207 */ /* 0x008fe20000000000 */
[----:B------:R-:W-:Y:S01]  /*23970*/  SHFL.IDX PT, R81, R81, R0, 0x1c1f ;  /* 0x001c1f0051517589 */ /* 0x000fe200000e0000 */
[----:B0-----:R-:W-:Y:S02]  /*23980*/  SEL R7, R55, R116, P0 ;  /* 0x0000007437077207 */ /* 0x001fe40000000000 */
[----:B----4-:R-:W-:Y:S01]  /*23990*/  SEL R8, R57, R120, P0 ;  /* 0x0000007839087207 */ /* 0x010fe20000000000 */
[----:B------:R-:W0:Y:S01]  /*239a0*/  SHFL.IDX PT, R154, R154, R2, 0x1c1f ;  /* 0x001c1f029a9a7589 */ /* 0x000e2200000e0000 */
        /* <DEDUP_REMOVED lines=10> */
[----:B-1----:R-:W-:Y:S01]  /*23a50*/  SEL R27, R77, R158, P0 ;  /* 0x0000009e4d1b7207 */ /* 0x002fe20000000000 */
[----:B------:R-:W1:Y:S01]  /*23a60*/  SHFL.IDX PT, R156, R156, R2, 0x1c1f ;  /* 0x001c1f029c9c7589 */ /* 0x000e6200000e0000 */
[----:B--2---:R-:W-:Y:S02]  /*23a70*/  SEL R36, R80, R146, P0 ;  /* 0x0000009250247207 */ /* 0x004fe40000000000 */
[----:B------:R-:W-:Y:S01]  /*23a80*/  SEL R42, R56, R160, P0 ;  /* 0x000000a0382a7207 */ /* 0x000fe20000000000 */
[----:B------:R-:W-:Y:S01]  /*23a90*/  SHFL.IDX PT, R89, R89, R0, 0x1c1f ;  /* 0x001c1f0059597589 */ /* 0x000fe200000e0000 */
[----:B------:R-:W-:Y:S02]  /*23aa0*/  SEL R43, R73, R152, P0 ;  /* 0x00000098492b7207 */ /* 0x000fe40000000000 */
[----:B------:R-:W-:Y:S01]  /*23ab0*/  SEL R100, R114, R115, P0 ;  /* 0x0000007372647207 */ /* 0x000fe20000000000 */
[----:B------:R-:W2:Y:S01]  /*23ac0*/  SHFL.IDX PT, R157, R157, R2, 0x1c1f ;  /* 0x001c1f029d9d7589 */ /* 0x000ea200000e0000 */
[----:B0-----:R-:W-:-:S02]  /*23ad0*/  SEL R45, R81, R154, P0 ;  /* 0x0000009a512d7207 */ /* 0x001fc40000000000 */
[----:B------:R-:W-:Y:S01]  /*23ae0*/  SEL R54, R112, R54, P0 ;  /* 0x0000003670367207 */ /* 0x000fe20000000000 */
[----:B------:R-:W-:Y:S01]  /*23af0*/  SHFL.IDX PT, R113, R70, R0, 0x1c1f ;  /* 0x001c1f0046717589 */ /* 0x000fe200000e0000 */
[----:B------:R-:W-:Y:S02]  /*23b00*/  SEL R55, R116, R55, P0 ;  /* 0x0000003774377207 */ /* 0x000fe40000000000 */
[----:B------:R-:W-:Y:S01]  /*23b10*/  SEL R57, R120, R57, P0 ;  /* 0x0000003978397207 */ /* 0x000fe20000000000 */
[----:B------:R-:W0:Y:S01]  /*23b20*/  SHFL.IDX PT, R75, R75, R2, 0x1c1f ;  /* 0x001c1f024b4b7589 */ /* 0x000e2200000e0000 */
[----:B---3--:R-:W-:Y:S02]  /*23b30*/  SEL R46, R109, R155, P0 ;  /* 0x0000009b6d2e7207 */ /* 0x008fe40000000000 */
[----:B------:R-:W-:Y:S01]  /*23b40*/  SEL R58, R124, R58, P0 ;  /* 0x0000003a7c3a7207 */ /* 0x000fe20000000000 */
[----:B------:R-:W-:Y:S01]  /*23b50*/  SHFL.IDX PT, R117, R117, R0, 0x1c1f ;  /* 0x001c1f0075757589 */ /* 0x000fe200000e0000 */
[----:B------:R-:W-:-:S02]  /*23b60*/  SEL R59, R128, R59, P0 ;  /* 0x0000003b803b7207 */ /* 0x000fc40000000000 */
[----:B------:R-:W-:Y:S01]  /*23b70*/  SEL R61, R132, R61, P0 ;  /* 0x0000003d843d7207 */ /* 0x000fe20000000000 */
[----:B------:R-:W3:Y:S01]  /*23b80*/  SHFL.IDX PT, R121, R121, R2, 0x1c1f ;  /* 0x001c1f0279797589 */ /* 0x000ee200000e0000 */
[----:B-1----:R-:W-:Y:S02]  /*23b90*/  SEL R48, R85, R156, P0 ;  /* 0x0000009c55307207 */ /* 0x002fe40000000000 */
[----:B------:R-:W-:Y:S01]  /*23ba0*/  SEL R64, R136, R64, P0 ;  /* 0x0000004088407207 */ /* 0x000fe20000000000 */
[----:B------:R-:W-:Y:S01]  /*23bb0*/  SHFL.IDX PT, R129, R129, R0, 0x1c1f ;  /* 0x001c1f0081817589 */ /* 0x000fe200000e0000 */
[----:B------:R-:W-:Y:S02]  /*23bc0*/  SEL R65, R140, R65, P0 ;  /* 0x000000418c417207 */ /* 0x000fe40000000000 */
        /* <DEDUP_REMOVED lines=11> */
[----:B------:R-:W-:-:S02]  /*23c80*/  SEL R73, R152, R73, P0 ;  /* 0x0000004998497207 */ /* 0x000fc40000000000 */
        /* <DEDUP_REMOVED lines=10> */
[----:B------:R-:W1:Y:S01]  /*23d30*/  SHFL.IDX PT, R119, R130, R2, 0x1c1f ;  /* 0x001c1f0282777589 */ /* 0x000e6200000e0000 */
[----:B------:R-:W-:Y:S02]  /*23d40*/  SEL R117, R121, R117, P0 ;  /* 0x0000007579757207 */ /* 0x000fe40000000000 */
[----:B------:R-:W-:Y:S01]  /*23d50*/  SEL R125, R125, R129, P0 ;  /* 0x000000817d7d7207 */ /* 0x000fe20000000000 */
[----:B------:R-:W-:Y:S01]  /*23d60*/  SHFL.IDX PT, R99, R99, R0, 0x1c1f ;  /* 0x001c1f0063637589 */ /* 0x000fe200000e0000 */
[----:B--2---:R-:W-:Y:S02]  /*23d70*/  SEL R96, R90, R110, P0 ;  /* 0x0000006e5a607207 */ /* 0x004fe40000000000 */
[----:B------:R-:W-:Y:S01]  /*23d80*/  SEL R90, R110, R90, P0 ;  /* 0x0000005a6e5a7207 */ /* 0x000fe20000000000 */
[----:B------:R-:W2:Y:S01]  /*23d90*/  SHFL.IDX PT, R134, R134, R2, 0x1c1f ;  /* 0x001c1f0286867589 */ /* 0x000ea200000e0000 */
[----:B------:R-:W-:-:S03]  /*23da0*/  SEL R114, R115, R114, P0 ;  /* 0x0000007273727207 */ /* 0x000fc60000000000 */
[----:B------:R-:W-:Y:S01]  /*23db0*/  SHFL.IDX PT, R123, R123, R0, 0x1c1f ;  /* 0x001c1f007b7b7589 */ /* 0x000fe200000e0000 */
[----:B0-----:R-:W-:Y:S02]  /*23dc0*/  SEL R93, R95, R118, P0 ;  /* 0x000000765f5d7207 */ /* 0x001fe40000000000 */
[----:B------:R-:W-:Y:S01]  /*23dd0*/  SEL R95, R118, R95, P0 ;  /* 0x0000005f765f7207 */ /* 0x000fe20000000000 */
[----:B------:R-:W0:Y:S04]  /*23de0*/  SHFL.IDX PT, R127, R138, R2, 0x1c1f ;  /* 0x001c1f028a7f7589 */ /* 0x000e2800000e0000 */
[----:B------:R-:W-:Y:S01]  /*23df0*/  SHFL.IDX PT, R101, R101, R0, 0x1c1f ;  /* 0x001c1f0065657589 */ /* 0x000fe200000e0000 */
[----:B---3--:R-:W-:Y:S02]  /*23e00*/  SEL R102, R97, R126, P0 ;  /* 0x0000007e61667207 */ /* 0x008fe40000000000 */
[----:B------:R-:W-:Y:S01]  /*23e10*/  SEL R97, R126, R97, P0 ;  /* 0x000000617e617207 */ /* 0x000fe20000000000 */
[----:B------:R-:W3:Y:S01]  /*23e20*/  SHFL.IDX PT, R142, R142, R2, 0x1c1f ;  /* 0x001c1f028e8e7589 */ /* 0x000ee200000e0000 */
[----:B-1----:R-:W-:-:S02]  /*23e30*/  SEL R104, R122, R119, P0 ;  /* 0x000000777a687207 */ /* 0x002fc40000000000 */
[----:B------:R-:W-:Y:S01]  /*23e40*/  SEL R119, R119, R122, P0 ;  /* 0x0000007a77777207 */ /* 0x000fe20000000000 */
[----:B------:R-:W1:Y:S04]  /*23e50*/  SHFL.IDX PT, R34, R34, R2, 0x1c1f ;  /* 0x001c1f0222227589 */ /* 0x000e6800000e0000 */
[----:B------:R-:W4:Y:S01]  /*23e60*/  SHFL.IDX PT, R32, R32, R2, 0x1c1f ;  /* 0x001c1f0220207589 */ /* 0x000f2200000e0000 */
[----:B--2---:R-:W-:Y:S02]  /*23e70*/  SEL R105, R99, R134, P0 ;  /* 0x0000008663697207 */ /* 0x004fe40000000000 */
[----:B------:R-:W-:Y:S01]  /*23e80*/  SEL R99, R134, R99, P0 ;  /* 0x0000006386637207 */ /* 0x000fe20000000000 */
[----:B------:R-:W-:Y:S04]  /*23e90*/  SHFL.IDX PT, R31, R31, R0, 0x1c1f ;  /* 0x001c1f001f1f7589 */ /* 0x000fe800000e0000 */
[----:B------:R-:W2:Y:S01]  /*23ea0*/  SHFL.IDX PT, R30, R30, R2, 0x1c1f ;  /* 0x001c1f021e1e7589 */ /* 0x000ea200000e0000 */
[----:B0-----:R-:W-:-:S02]  /*23eb0*/  SEL R107, R123, R127, P0 ;  /* 0x0000007f7b6b7207 */ /* 0x001fc40000000000 */
[----:B------:R-:W-:Y:S01]  /*23ec0*/  SEL R123, R127, R123, P0 ;  /* 0x0000007b7f7b7207 */ /* 0x000fe20000000000 */
[----:B------:R-:W-:Y:S04]  /*23ed0*/  SHFL.IDX PT, R29, R29, R0, 0x1c1f ;  /* 0x001c1f001d1d7589 */ /* 0x000fe800000e0000 */
[----:B------:R-:W0:Y:S01]  /*23ee0*/  SHFL.IDX PT, R28, R28, R2, 0x1c1f ;  /* 0x001c1f021c1c7589 */ /* 0x000e2200000e0000 */
[----:B---3--:R-:W-:Y:S02]  /*23ef0*/  SEL R108, R101, R142, P0 ;  /* 0x0000008e656c7207 */ /* 0x008fe40000000000 */
[----:B------:R-:W-:Y:S01]  /*23f00*/  SEL R101, R142, R101, P0 ;  /* 0x000000658e657207 */ /* 0x000fe20000000000 */
[----:B------:R-:W3:Y:S01]  /*23f10*/  SHFL.IDX PT, R70, R205, R0, 0x1c1f ;  /* 0x001c1f00cd467589 */ /* 0x000ee200000e0000 */
[----:B-1----:R-:W-:-:S02]  /*23f20*/  SEL R191, R35, R34, P0 ;  /* 0x0000002223bf7207 */ /* 0x002fc40000000000 */
[----:B------:R-:W-:Y:S01]  /*23f30*/  SEL R192, R34, R35, P0 ;  /* 0x0000002322c07207 */ /* 0x000fe20000000000 */
[----:B------:R-:W1:Y:S01]  /*23f40*/  SHFL.IDX PT, R103, R103, R0, 0x1c1f ;  /* 0x001c1f0067677589 */ /* 0x000e6200000e0000 */
[----:B----4-:R-:W-:Y:S02]  /*23f50*/  SEL R187, R33, R32, P0 ;  /* 0x0000002021bb7207 */ /* 0x010fe40000000000 */
[----:B------:R-:W-:Y:S01]  /*23f60*/  SEL R188, R32, R33, P0 ;  /* 0x0000002120bc7207 */ /* 0x000fe20000000000 */
[----:B------:R-:W4:Y:S04]  /*23f70*/  SHFL.IDX PT, R0, R206, R2, 0x1c1f ;  /* 0x001c1f02ce007589 */ /* 0x000f2800000e0000 */
[----:B------:R3:W1:Y:S01]  /*23f80*/  SHFL.IDX PT, R150, R150, R2, 0x1c1f ;  /* 0x001c1f0296967589 */ /* 0x00066200000e0000 */
[----:B--2---:R-:W-:-:S02]  /*23f90*/  SEL R184, R31, R30, P0 ;  /* 0x0000001e1fb87207 */ /* 0x004fc40000000000 */
[----:B------:R-:W-:Y:S02]  /*23fa0*/  SEL R183, R30, R31, P0 ;  /* 0x0000001f1eb77207 */ /* 0x000fe40000000000 */
[----:B0-----:R-:W-:Y:S02]  /*23fb0*/  SEL R180, R29, R28, P0 ;  /* 0x0000001c1db47207 */ /* 0x001fe40000000000 */
[----:B------:R-:W-:Y:S02]  /*23fc0*/  SEL R179, R28, R29, P0 ;  /* 0x0000001d1cb37207 */ /* 0x000fe40000000000 */
[----:B---3--:R-:W-:-:S07]  /*23fd0*/  MOV R2, RZ ;  /* 0x000000ff00027202 */ /* 0x008fce0000000f00 */
.L_x_3016:
[----:B------:R-:W2:Y:S01]  /*23fe0*/  LDL.LU R110, [R1+0x88] ;  /* 0x00008800016e7983 */ /* 0x000ea20000300800 */
[----:B------:R-:W-:Y:S05]  /*23ff0*/  WARPSYNC.ALL ;  /* 0x0000000000007948 */ /* 0x000fea0003800000 */
[----:B------:R-:W3:Y:S01]  /*24000*/  LDL.LU R11, [R1+0x8c] ;  /* 0x00008c00010b7983 */ /* 0x000ee20000300800 */
        /* <DEDUP_REMOVED lines=19> */
[----:B----4-:R-:W-:-:S02]  /*24140*/  F2FP.BF16.F32.PACK_AB R12, R189, R191 ;  /* 0x000000bfbd0c723e */ /* 0x010fc400000010ff */
        /* <DEDUP_REMOVED lines=72> */
[----:B---3--:R-:W-:-:S07]  /*245d0*/  IADD3.X R33, R11, UR5, RZ, P1, !PT ;  /* 0x000000050b217c10 */ /* 0x008fce0008ffe4ff */
[----:B------:R-:W5:Y:S01]  /*245e0*/  @P0 LDG.E R2, desc[UR40][R32.64] ;  /* 0x0000002820020981 */ /* 0x000f62000c1e1900 */
[----:B------:R-:W-:-:S04]  /*245f0*/  ISETP.NE.U32.AND P3, PT, RZ, UR6, PT ;  /* 0x00000006ff007c0c */ /* 0x000fc8000bf65070 */
[----:B------:R-:W-:Y:S02]  /*24600*/  ISETP.NE.AND.EX P3, PT, RZ, UR7, PT, P3 ;  /* 0x00000007ff007c0c */ /* 0x000fe4000bf65330 */
[----:B------:R-:W-:-:S11]  /*24610*/  ISETP.GT.AND P2, PT, R223, 0x1, PT ;  /* 0x00000001df00780c */ /* 0x000fd60003f44270 */
[----:B0-----:R-:W-:Y:S01]  /*24620*/  @P3 IADD3 R12, P1, R110, UR6, RZ ;  /* 0x000000066e0c3c10 */ /* 0x001fe2000ff3e0ff */
[----:B------:R-:W-:Y:S01]  /*24630*/  ULDC UR6, c[0x0][0xa88] ;  /* 0x0002a20000067ab9 */ /* 0x000fe20000000800 */
[----:B------:R-:W-:Y:S02]  /*24640*/  IMAD.MOV.U32 R110, RZ, RZ, 0x9b8 ;  /* 0x000009b8ff6e7424 */ /* 0x000fe400078e00ff */
[----:B------:R-:W-:Y:S01]  /*24650*/  IMAD.U32 R0, RZ, RZ, UR6 ;  /* 0x00000006ff007e24 */ /* 0x000fe2000f8e00ff */
[----:B------:R-:W-:Y:S02]  /*24660*/  @P3 IADD3.X R13, R11, UR7, RZ, P1, !PT ;  /* 0x000000070b0d3c10 */ /* 0x000fe40008ffe4ff */
[----:B------:R-:W-:-:S03]  /*24670*/  SEL R110, R110, 0x978, P2 ;  /* 0x000009786e6e7807 */ /* 0x000fc60001000000 */
[----:B------:R0:W5:Y:S01]  /*24680*/  @P3 LDG.E R0, desc[UR40][R12.64] ;  /* 0x000000280c003981 */ /* 0x000162000c1e1900 */
[----:B------:R1:W2:Y:S01]  /*24690*/  LDC.64 R34, c[0x0][R110+0x220] ;  /* 0x000088006e227b82 */ /* 0x0002a20000000a00 */
[----:B------:R-:W-:-:S07]  /*246a0*/  ISETP.NE.AND P1, PT, R120, 0x1, PT ;  /* 0x000000017800780c */ /* 0x000fce0003f25270 */
[----:B------:R1:W3:Y:S08]  /*246b0*/  LDC.64 R14, c[0x0][R110+0x228] ;  /* 0x00008a006e0e7b82 */ /* 0x0002f00000000a00 */
[----:B0-----:R1:W0:Y:S08]  /*246c0*/  LDC.64 R12, c[0x0][R110+0x218] ;  /* 0x000086006e0c7b82 */ /* 0x0012300000000a00 */
[----:B------:R-:W4:Y:S08]  /*246d0*/  @P1 LDC R103, c[0x0][0xbec] ;  /* 0x0002fb00ff671b82 */ /* 0x000f300000000800 */
[----:B------:R-:W0:Y:S01]  /*246e0*/  @P1 LDC R11, c[0x0][0xbf0] ;  /* 0x0002fc00ff0b1b82 */ /* 0x000e220000000800 */
[----:B-1----:R-:W-:Y:S05]  /*246f0*/  @P3 BRA `(.L_x_2666) ;  /* 0x0000000000103947 */ /* 0x002fea0003800000 */
[----:B------:R-:W-:Y:S05]  /*24700*/  @!P0 BRA `(.L_x_2666) ;  /* 0x00000000000c8947 */ /* 0x000fea0003800000 */
[----:B-----5:R-:W2:Y:S04]  /*24710*/  LDG.E R0, desc[UR40][R32.64] ;  /* 0x0000002820007981 */ /* 0x020ea8000c1e1900 */
[----:B------:R-:W2:Y:S02]  /*24720*/  LDG.E R32, desc[UR40][R32.64+0x4] ;  /* 0x0000042820207981 */ /* 0x000ea4000c1e1900 */
[----:B--2---:R-:W-:-:S07]  /*24730*/  IMAD.IADD R0, R32, 0x1, -R0 ;  /* 0x0000000120007824 */ /* 0x004fce00078e0a00 */
.L_x_2666:
[----:B------:R-:W2:Y:S04]  /*24740*/  LDL R32, [R1+0x78] ;  /* 0x0000780001207983 */ /* 0x000ea80000100800 */
[----:B------:R-:W3:Y:S04]  /*24750*/  LDL.LU R33, [R1+0x80] ;  /* 0x0000800001217983 */ /* 0x000ee80000300800 */
[----:B------:R-:W3:Y:S04]  /*24760*/  LDL.LU R112, [R1+0x90] ;  /* 0x0000900001707983 */ /* 0x000ee80000300800 */
[----:B------:R-:W2:Y:S04]  /*24770*/  LDL R124, [R1+0x34] ;  /* 0x00003400017c7983 */ /* 0x000ea80000100800 */
[----:B------:R-:W3:Y:S04]  /*24780*/  LDL R121, [R1+0x9c] ;  /* 0x00009c0001797983 */ /* 0x000ee80000100800 */
[----:B------:R-:W3:Y:S04]  /*24790*/  LDL R122, [R1+0x60] ;  /* 0x00006000017a7983 */ /* 0x000ee80000100800 */
[----:B------:R-:W3:Y:S04]  /*247a0*/  LDL R127, [R1+0x1a8] ;  /* 0x0001a800017f7983 */ /* 0x000ee80000100800 */
[----:B------:R-:W3:Y:S01]  /*247b0*/  LDL R126, [R1+0x11c] ;  /* 0x00011c00017e7983 */ /* 0x000ee20000100800 */
[----:B------:R-:W-:-:S04]  /*247c0*/  ISETP.NE.U32.AND P0, PT, RZ, UR4, PT ;  /* 0x00000004ff007c0c */ /* 0x000fc8000bf05070 */
[----:B------:R-:W-:Y:S01]  /*247d0*/  ISETP.NE.AND.EX P0, PT, RZ, UR5, PT, P0 ;  /* 0x00000005ff007c0c */ /* 0x000fe2000bf05300 */
[----:B-----5:R-:W-:Y:S02]  /*247e0*/  IMAD R0, R0, R120, RZ ;  /* 0x0000007800007224 */ /* 0x020fe400078e02ff */
[----:B--2---:R-:W-:-:S04]  /*247f0*/  IMAD.IADD R70, R32, 0x1, R124 ;  /* 0x0000000120467824 */ /* 0x004fc800078e027c */
[----:B----4-:R-:W-:-:S04]  /*24800*/  @P1 IMAD.HI.U32 R32, R70, R103, RZ ;  /* 0x0000006746201227 */ /* 0x010fc800078e00ff */
[----:B------:R-:W-:Y:S01]  /*24810*/  IMAD.MOV.U32 R103, RZ, RZ, R70 ;  /* 0x000000ffff677224 */ /* 0x000fe200078e0046 */
[----:B0-----:R-:W-:Y:S02]  /*24820*/  @P1 SHF.R.U32.HI R103, RZ, R11, R32 ;  /* 0x0000000bff671219 */ /* 0x001fe40000011620 */
[----:B---3--:R-:W-:Y:S02]  /*24830*/  SEL R11, R33, RZ, !P0 ;  /* 0x000000ff210b7207 */ /* 0x008fe40004000000 */
[----:B------:R0:W1:Y:S02]  /*24840*/  LDC.64 R32, c[0x0][R110+0x210] ;  /* 0x000084006e207b82 */ /* 0x0000640000000a00 */
[----:B0-----:R-:W-:-:S06]  /*24850*/  SEL R110, R112, RZ, !P0 ;  /* 0x000000ff706e7207 */ /* 0x001fcc0004000000 */
[----:B------:R-:W0:Y:S01]  /*24860*/  LDC.64 R112, c[0x0][0xba8] ;  /* 0x0002ea00ff707b82 */ /* 0x000e220000000a00 */
[-C--:B------:R-:W-:Y:S01]  /*24870*/  IMAD R35, R35, R11.reuse, RZ ;  /* 0x0000000b23237224 */ /* 0x080fe200078e02ff */
[----:B------:R-:W-:Y:S01]  /*24880*/  SEL R118, R121, RZ, P2 ;  /* 0x000000ff79767207 */ /* 0x000fe20001000000 */
[----:B------:R-:W-:Y:S02]  /*24890*/  IMAD R115, R13, R122, RZ ;  /* 0x0000007a0d737224 */ /* 0x000fe400078e02ff */
[C---:B------:R-:W-:Y:S02]  /*248a0*/  IMAD R110, R34.reuse, R110, R35 ;  /* 0x0000006e226e7224 */ /* 0x040fe400078e0223 */
[----:B------:R-:W-:-:S04]  /*248b0*/  IMAD.WIDE.U32 R34, R34, R11, RZ ;  /* 0x0000000b22227225 */ /* 0x000fc800078e00ff */
[----:B------:R-:W-:-:S04]  /*248c0*/  IMAD.WIDE.U32 R12, R12, R122, RZ ;  /* 0x0000007a0c0c7225 */ /* 0x000fc800078e00ff */
[----:B------:R-:W-:Y:S01]  /*248d0*/  IMAD R116, R15, R118, RZ ;  /* 0x000000760f747224 */ /* 0x000fe200078e02ff */
[----:B------:R-:W-:Y:S01]  /*248e0*/  IADD3 R34, P0, P3, R34, R12, R2 ;  /* 0x0000000c22227210 */ /* 0x000fe20007b1e002 */
[----:B------:R-:W-:Y:S01]  /*248f0*/  IMAD.WIDE.U32 R14, R14, R118, RZ ;  /* 0x000000760e0e7225 */ /* 0x000fe200078e00ff */
[----:B0-----:R-:W0:Y:S03]  /*24900*/  @!P2 LDC R112, c[0x0][0xb50] ;  /* 0x0002d400ff70ab82 */ /* 0x001e260000000800 */
[----:B------:R-:W-:Y:S01]  /*24910*/  IMAD.IADD R110, R35, 0x1, R110 ;  /* 0x00000001236e7824 */ /* 0x000fe200078e026e */
[----:B------:R-:W-:Y:S01]  /*24920*/  SHF.R.S32.HI R35, RZ, 0x1f, R2 ;  /* 0x0000001fff237819 */ /* 0x000fe20000011402 */
[----:B------:R-:W-:Y:S02]  /*24930*/  IMAD.IADD R115, R13, 0x1, R115 ;  /* 0x000000010d737824 */ /* 0x000fe400078e0273 */
[----:B------:R-:W-:Y:S01]  /*24940*/  IMAD.MOV R13, RZ, RZ, -R103 ;  /* 0x000000ffff0d7224 */ /* 0x000fe200078e0a67 */
[----:B------:R-:W2:Y:S01]  /*24950*/  @!P2 LDC R113, c[0x0][0xb54] ;  /* 0x0002d500ff71ab82 */ /* 0x000ea20000000800 */
[----:B------:R-:W-:-:S02]  /*24960*/  IADD3 R116, R15, R116, RZ ;  /* 0x000000740f747210 */ /* 0x000fc40007ffe0ff */
[----:B------:R-:W-:Y:S01]  /*24970*/  IMAD R13, R120, R13, R70 ;  /* 0x0000000d780d7224 */ /* 0x000fe200078e0246 */
[----:B------:R-:W-:Y:S02]  /*24980*/  IADD3 R14, P4, P5, R103, R34, R14 ;  /* 0x00000022670e7210 */ /* 0x000fe40007d9e00e */
[----:B------:R-:W-:Y:S02]  /*24990*/  IADD3.X R110, R110, R115, R35, P0, P3 ;  /* 0x000000736e6e7210 */ /* 0x000fe400007e6423 */
[----:B------:R-:W-:Y:S01]  /*249a0*/  SHF.R.S32.HI R12, RZ, 0x1f, R103 ;  /* 0x0000001fff0c7819 */ /* 0x000fe20000011467 */
[----:B-1----:R-:W-:-:S03]  /*249b0*/  IMAD R33, R33, R13, RZ ;  /* 0x0000000d21217224 */ /* 0x002fc600078e02ff */
[----:B------:R-:W-:Y:S02]  /*249c0*/  IADD3.X R15, R12, R110, R116, P4, P5 ;  /* 0x0000006e0c0f7210 */ /* 0x000fe400027ea474 */
[----:B------:R-:W-:Y:S01]  /*249d0*/  SHF.R.S32.HI R12, RZ, 0x1f, R13 ;  /* 0x0000001fff0c7819 */ /* 0x000fe2000001140d */
[----:B------:R-:W-:-:S04]  /*249e0*/  IMAD.WIDE.U32 R14, R32, R13, R14 ;  /* 0x0000000d200e7225 */ /* 0x000fc800078e000e */
[----:B------:R-:W-:Y:S01]  /*249f0*/  IMAD R12, R32, R12, R33 ;  /* 0x0000000c200c7224 */ /* 0x000fe200078e0221 */
[----:B0-----:R-:W-:-:S03]  /*24a00*/  LEA R112, P0, R14, R112, 0x2 ;  /* 0x000000700e707211 */ /* 0x001fc600078010ff */
[----:B------:R-:W-:-:S05]  /*24a10*/  IMAD.IADD R12, R15, 0x1, R12 ;  /* 0x000000010f0c7824 */ /* 0x000fca00078e020c */
[----:B--2---:R-:W-:Y:S02]  /*24a20*/  LEA.HI.X R113, R14, R113, R12, 0x2, P0 ;  /* 0x000000710e717211 */ /* 0x004fe400000f140c */
[----:B------:R-:W-:Y:S01]  /*24a30*/  SHFL.IDX PT, R12, R112, RZ, 0x1c1f ;  /* 0x001c1fff700c7589 */ /* 0x000fe200000e0000 */
[----:B------:R-:W-:-:S03]  /*24a40*/  IMAD.IADD R32, R127, 0x1, R124 ;  /* 0x000000017f207824 */ /* 0x000fc600078e027c */
[----:B------:R-:W0:Y:S04]  /*24a50*/  SHFL.IDX PT, R13, R113, RZ, 0x1c1f ;  /* 0x001c1fff710d7589 */ /* 0x000e2800000e0000 */
[----:B------:R-:W-:Y:S04]  /*24a60*/  SHFL.IDX PT, R14, R112, 0x1, 0x1c1f ;  /* 0x003c1f00700e7f89 */ /* 0x000fe800000e0000 */
[----:B------:R-:W1:Y:S01]  /*24a70*/  SHFL.IDX PT, R15, R113, 0x1, 0x1c1f ;  /* 0x003c1f00710f7f89 */ /* 0x000e6200000e0000 */
[----:B------:R-:W-:Y:S01]  /*24a80*/  LOP3.LUT P0, RZ, R126, 0x3, RZ, 0xc0, !PT ;  /* 0x000000037eff7812 */ /* 0x000fe2000780c0ff */
[----:B------:R-:W-:-:S03]  /*24a90*/  VIADD R34, R32, 0x8 ;  /* 0x0000000820227836 */ /* 0x000fc60000000000 */
        /* <DEDUP_REMOVED lines=33> */
[----:B------:R-:W-:Y:S02]  /*24cb0*/  IADD3 R69, P5, R4, 0xa000, RZ ;  /* 0x0000a00004457810 */ /* 0x000fe40007fbe0ff */
        /* <DEDUP_REMOVED lines=9> */
[----:B------:R-:W-:Y:S01]  /*24d50*/  IMAD R35, R35, UR4, RZ ;  /* 0x0000000423237c24 */ /* 0x000fe2000f8e02ff */
[----:B------:R-:W-:Y:S01]  /*24d60*/  IADD3 R57, P2, R4, 0x7000, RZ ;  /* 0x0000700004397810 */ /* 0x000fe20007f5e0ff */
[----:B------:R-:W-:Y:S01]  /*24d70*/  IMAD R8, R8, 0x20, R19 ;  /* 0x0000002008087824 */ /* 0x000fe200078e0213 */
        /* <DEDUP_REMOVED lines=11> */
[----:B------:R-:W-:-:S02]  /*24e30*/  SHF.R.U64 R68, R68, 0x3, RZ ;  /* 0x0000000344447819 */ /* 0x000fc400000012ff */
[----:B------:R-:W-:Y:S01]  /*24e40*/  SHF.R.U64 R52, R52, 0x3, RZ ;  /* 0x0000000334347819 */ /* 0x000fe200000012ff */
[----:B------:R-:W5:Y:S01]  /*24e50*/  LD.E.128 R48, desc[UR40][R48.64] ;  /* 0x0000002830307980 */ /* 0x000f62000c101d00 */
[----:B------:R-:W-:Y:S02]  /*24e60*/  SHF.R.U64 R56, R56, 0x3, RZ ;  /* 0x0000000338387819 */ /* 0x000fe400000012ff */
[----:B------:R-:W-:Y:S02]  /*24e70*/  SHF.R.U64 R60, R60, 0x3, RZ ;  /* 0x000000033c3c7819 */ /* 0x000fe400000012ff */
[----:B------:R-:W-:Y:S02]  /*24e80*/  SHF.R.U64 R64, R64, 0x3, RZ ;  /* 0x0000000340407819 */ /* 0x000fe400000012ff */
[----:B------:R-:W-:Y:S01]  /*24e90*/  LOP3.LUT R68, R68, R69, RZ, 0x3c, !PT ;  /* 0x0000004544447212 */ /* 0x000fe200078e3cff */
[----:B------:R-:W-:Y:S01]  /*24ea0*/  IMAD.X R69, RZ, RZ, R5, P5 ;  /* 0x000000ffff457224 */ /* 0x000fe200028e0605 */
[----:B------:R-:W-:-:S02]  /*24eb0*/  IADD3 R6, P5, R4, 0xf000, RZ ;  /* 0x0000f00004067810 */ /* 0x000fc40007fbe0ff */
[----:B------:R-:W-:Y:S01]  /*24ec0*/  LOP3.LUT R52, R52, R53, RZ, 0x3c, !PT ;  /* 0x0000003534347212 */ /* 0x000fe200078e3cff */
[--C-:B------:R-:W-:Y:S01]  /*24ed0*/  IMAD.X R53, RZ, RZ, R5.reuse, P0 ;  /* 0x000000ffff357224 */ /* 0x100fe200000e0605 */
[----:B------:R-:W-:Y:S01]  /*24ee0*/  LOP3.LUT R56, R56, R57, RZ, 0x3c, !PT ;  /* 0x0000003938387212 */ /* 0x000fe200078e3cff */
[----:B------:R-:W-:Y:S01]  /*24ef0*/  IMAD.X R57, RZ, RZ, R5, P2 ;  /* 0x000000ffff397224 */ /* 0x000fe200010e0605 */
[----:B------:R-:W-:Y:S02]  /*24f00*/  LOP3.LUT R60, R60, R61, RZ, 0x3c, !PT ;  /* 0x0000003d3c3c7212 */ /* 0x000fe400078e3cff */
[----:B------:R-:W-:Y:S01]  /*24f10*/  LOP3.LUT R7, R4, 0x380, RZ, 0xc0, !PT ;  /* 0x0000038004077812 */ /* 0x000fe200078ec0ff */
[----:B------:R-:W-:Y:S01]  /*24f20*/  IMAD R35, R2, UR5, R35 ;  /* 0x0000000502237c24 */ /* 0x000fe2000f8e0223 */
[----:B------:R-:W-:Y:S01]  /*24f30*/  LOP3.LUT R64, R64, R65, RZ, 0x3c, !PT ;  /* 0x0000004140407212 */ /* 0x000fe200078e3cff */
[--C-:B------:R-:W-:Y:S01]  /*24f40*/  IMAD.X R65, RZ, RZ, R5.reuse, P4 ;  /* 0x000000ffff417224 */ /* 0x100fe200020e0605 */
[----:B------:R-:W-:Y:S01]  /*24f50*/  IADD3.X R61, RZ, R5, RZ, P3, !PT ;  /* 0x00000005ff3d7210 */ /* 0x000fe20001ffe4ff */
[----:B------:R-:W-:Y:S01]  /*24f60*/  IMAD.X R89, RZ, RZ, R5, P5 ;  /* 0x000000ffff597224 */ /* 0x000fe200028e0605 */
[----:B------:R-:W-:Y:S01]  /*24f70*/  IADD3 R73, P0, R4, 0xb000, RZ ;  /* 0x0000b00004497810 */ /* 0x000fe20007f1e0ff */
[----:B------:R-:W-:Y:S01]  /*24f80*/  IMAD.IADD R12, R124, 0x1, R8 ;  /* 0x000000017c0c7824 */ /* 0x000fe200078e0208 */
        /* <DEDUP_REMOVED lines=19> */
[----:B------:R-:W-:Y:S01]  /*250c0*/  IMAD.WIDE.U32 R2, R2, UR4, RZ ;  /* 0x0000000402027c25 */ /* 0x000fe2000f8e00ff */
[----:B------:R-:W-:Y:S01]  /*250d0*/  SHF.R.U64 R7, R7, 0x3, RZ ;  /* 0x0000000307077819 */ /* 0x000fe200000012ff */
        /* <DEDUP_REMOVED lines=10> */
[----:B------:R-:W5:Y:S01]  /*25180*/  LD.E.128 R72, desc[UR40][R72.64] ;  /* 0x0000002848487980 */ /* 0x000f62000c101d00 */
[----:B------:R-:W-:Y:S01]  /*25190*/  IADD3 R3, R3, R35, RZ ;  /* 0x0000002303037210 */ /* 0x000fe20007ffe0ff */
[----:B-1----:R-:W-:-:S02]  /*251a0*/  @P1 IMAD.HI.U32 R8, R12, R9, RZ ;  /* 0x000000090c081227 */ /* 0x002fc400078e00ff */
[----:B------:R-:W5:Y:S02]  /*251b0*/  LD.E.128 R76, desc[UR40][R76.64] ;  /* 0x000000284c4c7980 */ /* 0x000f64000c101d00 */
[----:B------:R-:W-:Y:S02]  /*251c0*/  IMAD.WIDE.U32 R2, R122, UR4, R2 ;  /* 0x000000047a027c25 */ /* 0x000fe4000f8e0002 */
[----:B------:R-:W5:Y:S01]  /*251d0*/  LD.E.128 R4, desc[UR40][R4.64] ;  /* 0x0000002804047980 */ /* 0x000f62000c101d00 */
[----:B------:R-:W-:-:S03]  /*251e0*/  SHF.R.S32.HI R10, RZ, 0x1f, R11 ;  /* 0x0000001fff0a7819 */ /* 0x000fc6000001140b */
[----:B------:R-:W5:Y:S04]  /*251f0*/  LD.E.128 R80, desc[UR40][R80.64] ;  /* 0x0000002850507980 */ /* 0x000f68000c101d00 */
        /* <DEDUP_REMOVED lines=18> */
[----:B------:R-:W-:Y:S02]  /*25320*/  IMAD R10, R8, UR4, RZ ;  /* 0x00000004080a7c24 */ /* 0x000fe4000f8e02ff */
[----:B------:R-:W-:Y:S02]  /*25330*/  IMAD.IADD R3, R3, 0x1, R13 ;  /* 0x0000000103037824 */ /* 0x000fe400078e020d */
[----:B------:R-:W-:Y:S02]  /*25340*/  IMAD R11, R120, R11, R12 ;  /* 0x0000000b780b7224 */ /* 0x000fe400078e020c */
[----:B------:R-:W-:-:S02]  /*25350*/  VIADD R8, R18, 0x38820 ;  /* 0x0003882012087836 */ /* 0x000fc40000000000 */
        /* <DEDUP_REMOVED lines=15> */
[----:B------:R-:W-:Y:S01]  /*25450*/  IMAD.IADD R33, R19, 0x1, R124 ;  /* 0x0000000113217824 */ /* 0x000fe200078e027c */
[----:B------:R-:W-:Y:S06]  /*25460*/  BRA.DIV UR4, `(.L_x_2668) ;  /* 0x0000011a04287947 */ /* 0x000fec000b800000 */
[----:B------:R0:W1:Y:S04]  /*25470*/  SHFL.IDX PT, R20, R32, RZ, 0x181f ;  /* 0x00181fff20147589 */ /* 0x00006800000e0000 */
[----:B------:R0:W2:Y:S02]  /*25480*/  SHFL.IDX PT, R14, R21, RZ, 0x181f ;  /* 0x00181fff150e7589 */ /* 0x0000a400000e0000 */
.L_x_3019:
        /* <DEDUP_REMOVED lines=19> */
[-C--:B------:R-:W-:Y:S02]  /*255c0*/  @!P1 LEA R10, P5, R35, R14.reuse, 0x1 ;  /* 0x0000000e230a9211 */ /* 0x080fe400078a08ff */
[----:B------:R-:W-:Y:S02]  /*255d0*/  @!P0 LEA R12, P4, R15, R14, 0x1 ;  /* 0x0000000e0f0c8211 */ /* 0x000fe400078808ff */
[-C--:B------:R-:W-:Y:S02]  /*255e0*/  @!P1 LEA.HI.X R11, R35, R20.reuse, R36, 0x1, P5 ;  /* 0x00000014230b9211 */ /* 0x080fe400028f0c24 */
[----:B------:R-:W-:-:S03]  /*255f0*/  @!P0 LEA.HI.X R13, R15, R20, R34, 0x1, P4 ;  /* 0x000000140f0d8211 */ /* 0x000fc600020f0c22 */
[----:B------:R1:W-:Y:S04]  /*25600*/  @!P1 ST.E.128 desc[UR40][R10.64], R60 ;  /* 0x0000003c0a009985 */ /* 0x0003e8000c101d28 */
[----:B------:R1:W-:Y:S02]  /*25610*/  @!P0 ST.E.128 desc[UR40][R12.64], R76 ;  /* 0x0000004c0c008985 */ /* 0x0003e4000c101d28 */
.L_x_2670:
[----:B------:R-:W-:Y:S05]  /*25620*/  BSYNC B1 ;  /* 0x0000000000017941 */ /* 0x000fea0003800000 */
.L_x_2669:
[----:B------:R-:W-:-:S03]  /*25630*/  UMOV UR4, 0xffffffff ;  /* 0xffffffff00047882 */ /* 0x000fc60000000000 */
[----:B------:R-:W-:Y:S05]  /*25640*/  BRA.DIV UR4, `(.L_x_2671) ;  /* 0x0000011604e47947 */ /* 0x000fea000b800000 */
[----:B-1----:R1:W3:Y:S04]  /*25650*/  SHFL.IDX PT, R9, R32, 0x1, 0x181f ;  /* 0x00381f0020097f89 */ /* 0x0022e800000e0000 */
[----:B--2---:R1:W2:Y:S02]  /*25660*/  SHFL.IDX PT, R14, R21, 0x1, 0x181f ;  /* 0x00381f00150e7f89 */ /* 0x0042a400000e0000 */
.L_x_3023:
        /* <DEDUP_REMOVED lines=26> */
.L_x_2673:
[----:B------:R-:W-:Y:S05]  /*25810*/  BSYNC B1 ;  /* 0x0000000000017941 */ /* 0x000fea0003800000 */
.L_x_2672:
[----:B------:R-:W-:Y:S01]  /*25820*/  UMOV UR4, 0xffffffff ;  /* 0xffffffff00047882 */ /* 0x000fe20000000000 */
[----:B------:R-:W-:Y:S02]  /*25830*/  SHF.R.S32.HI R10, RZ, 0x1f, R233 ;  /* 0x0000001fff0a7819 */ /* 0x000fe400000114e9 */
[----:B------:R-:W-:Y:S05]  /*25840*/  BRA.DIV UR4, `(.L_x_2674) ;  /* 0x0000011604ac7947 */ /* 0x000fea000b800000 */
[----:B--23--:R2:W3:Y:S04]  /*25850*/  SHFL.IDX PT, R9, R32, 0x2, 0x181f ;  /* 0x00581f0020097f89 */ /* 0x00c4e800000e0000 */
[----:B------:R2:W4:Y:S02]  /*25860*/  SHFL.IDX PT, R14, R21, 0x2, 0x181f ;  /* 0x00581f00150e7f89 */ /* 0x00052400000e0000 */
.L_x_3027:
        /* <DEDUP_REMOVED lines=25> */
.L_x_2676:
[----:B------:R-:W-:Y:S05]  /*25a00*/  BSYNC B1 ;  /* 0x0000000000017941 */ /* 0x000fea0003800000 */
.L_x_2675:
[----:B------:R-:W-:-:S03]  /*25a10*/  UMOV UR4, 0xffffffff ;  /* 0xffffffff00047882 */ /* 0x000fc60000000000 */
[----:B------:R-:W-:Y:S05]  /*25a20*/  BRA.DIV UR4, `(.L_x_2677) ;  /* 0x00000116047c7947 */ /* 0x000fea000b800000 */
[----:B---3--:R3:W0:Y:S04]  /*25a30*/  SHFL.IDX PT, R8, R32, 0x3, 0x181f ;  /* 0x00781f0020087f89 */ /* 0x00862800000e0000 */
[----:B----4-:R3:W4:Y:S02]  /*25a40*/  SHFL.IDX PT, R14, R21, 0x3, 0x181f ;  /* 0x00781f00150e7f89 */ /* 0x01072400000e0000 */
.L_x_3031:
[----:B------:R-:W-:-:S05]  /*25a50*/  VIADD R3, R33, 0x60 ;  /* 0x0000006021037836 */ /* 0x000fca0000000000 */
        /* <DEDUP_REMOVED lines=25> */
.L_x_2667:
        /* <DEDUP_REMOVED lines=46> */
.L_x_3034:
        /* <DEDUP_REMOVED lines=23> */
[----:B--2---:R-:W-:Y:S02]  /*26040*/  @!P0 IMAD.MOV.U32 R12, RZ, RZ, R11 ;  /* 0x000000ffff0c8224 */ /* 0x004fe400078e000b */
        /* <DEDUP_REMOVED lines=26> */
[----:B------:R-:W-:Y:S02]  /*261f0*/  @!P1 IMAD.MOV.U32 R14, RZ, RZ, R200 ;  /* 0x000000ffff0e9224 */ /* 0x000fe400078e00c8 */
[----:B------:R-:W-:Y:S01]  /*26200*/  @!P1 IMAD.MOV.U32 R15, RZ, RZ, R198 ;  /* 0x000000ffff0f9224 */ /* 0x000fe200078e00c6 */
        /* <DEDUP_REMOVED lines=27> */
[----:B------:R-:W-:Y:S02]  /*263c0*/  @!P1 IMAD.MOV.U32 R14, RZ, RZ, R192 ;  /* 0x000000ffff0e9224 */ /* 0x000fe400078e00c0 */
[----:B------:R-:W-:Y:S01]  /*263d0*/  @!P1 IMAD.MOV.U32 R15, RZ, RZ, R190 ;  /* 0x000000ffff0f9224 */ /* 0x000fe200078e00be */
        /* <DEDUP_REMOVED lines=32> */
[----:B------:R-:W5:Y:S01]  /*265e0*/  LDL R103, [R1+0xd0] ;  /* 0x0000d00001677983 */ /* 0x000f620000100800 */
[----:B------:R-:W-:Y:S01]  /*265f0*/  @!P1 IMAD.MOV.U32 R33, RZ, RZ, R181 ;  /* 0x000000ffff219224 */ /* 0x000fe200078e00b5 */
[----:B------:R-:W-:-:S02]  /*26600*/  @!P2 LEA R14, P4, R120, R11, 0x2 ;  /* 0x0000000b780ea211 */ /* 0x000fc400078810ff */
[----:B------:R-:W5:Y:S01]  /*26610*/  LDL R112, [R1+0x158] ;  /* 0x0001580001707983 */ /* 0x000f620000100800 */
[----:B------:R-:W-:-:S03]  /*26620*/  ISETP.GE.AND P0, PT, R121, UR4, PT ;  /* 0x0000000479007c0c */ /* 0x000fc6000bf06270 */
[----:B------:R1:W-:Y:S01]  /*26630*/  @!P1 ST.E.64 desc[UR40][R12.64], R32 ;  /* 0x000000200c009985 */ /* 0x0003e2000c101b28 */
[----:B------:R-:W-:-:S03]  /*26640*/  @!P2 LEA.HI.X R15, R120, R41, R126, 0x2, P4 ;  /* 0x00000029780fa211 */ /* 0x000fc600020f147e */
[----:B------:R-:W5:Y:S04]  /*26650*/  LDL R120, [R1+0x150] ;  /* 0x0001500001787983 */ /* 0x000f680000100800 */
[----:B------:R-:W5:Y:S01]  /*26660*/  LDL R126, [R1+0x144] ;  /* 0x00014400017e7983 */ /* 0x000f620000100800 */
[----:B-1----:R-:W-:Y:S01]  /*26670*/  @!P3 LEA R12, P5, R70, R11, 0x2 ;  /* 0x0000000b460cb211 */ /* 0x002fe200078a10ff */
[----:B------:R-:W-:Y:S02]  /*26680*/  @!P2 IMAD.MOV.U32 R32, RZ, RZ, R180 ;  /* 0x000000ffff20a224 */ /* 0x000fe400078e00b4 */
        /* <DEDUP_REMOVED lines=25> */
[----:B------:R-:W-:Y:S02]  /*26820*/  @!P1 IMAD.MOV.U32 R32, RZ, RZ, R175 ;  /* 0x000000ffff209224 */ /* 0x000fe400078e00af */
        /* <DEDUP_REMOVED lines=15> */
[C---:B------:R-:W-:Y:S02]  /*26920*/  @!P1 LEA R2, P3, R103.reuse, R11, 0x2 ;  /* 0x0000000b67029211 */ /* 0x040fe400078610ff */
[-C--:B------:R-:W-:Y:S02]  /*26930*/  @!P0 LEA.HI.X R33, R122, R41.reuse, R127, 0x2, P5 ;  /* 0x000000297a218211 */ /* 0x080fe400028f147f */
[----:B------:R-:W5:Y:S01]  /*26940*/  LDL R122, [R1+0x140] ;  /* 0x00014000017a7983 */ /* 0x000f620000100800 */
[----:B-1----:R-:W-:Y:S02]  /*26950*/  @!P0 IMAD.MOV.U32 R12, RZ, RZ, R147 ;  /* 0x000000ffff0c8224 */ /* 0x002fe400078e0093 */
[----:B------:R-:W-:Y:S01]  /*26960*/  @!P0 IMAD.MOV.U32 R13, RZ, RZ, R3 ;  /* 0x000000ffff0d8224 */ /* 0x000fe200078e0003 */
[----:B------:R-:W-:Y:S02]  /*26970*/  @!P1 LEA.HI.X R3, R103, R41, R120, 0x2, P3 ;  /* 0x0000002967039211 */ /* 0x000fe400018f1478 */
[----:B------:R-:W5:Y:S04]  /*26980*/  LDL R120, [R1+0x13c] ;  /* 0x00013c0001787983 */ /* 0x000f680000100800 */
[----:B------:R1:W-:Y:S04]  /*26990*/  @!P0 ST.E.64 desc[UR40][R32.64], R12 ;  /* 0x0000000c20008985 */ /* 0x0003e8000c101b28 */
[----:B------:R-:W5:Y:S01]  /*269a0*/  LDL R103, [R1+0xb0] ;  /* 0x0000b00001677983 */ /* 0x000f620000100800 */
[----:B-1----:R-:W-:-:S03]  /*269b0*/  @!P1 IMAD.MOV.U32 R12, RZ, RZ, R49 ;  /* 0x000000ffff0c9224 */ /* 0x002fc600078e0031 */
[----:B------:R-:W5:Y:S01]  /*269c0*/  LDL R33, [R1+0xa4] ;  /* 0x0000a40001217983 */ /* 0x000f620000100800 */
[----:B------:R-:W-:-:S03]  /*269d0*/  @!P1 IMAD.MOV.U32 R13, RZ, RZ, R50 ;  /* 0x000000ffff0d9224 */ /* 0x000fc600078e0032 */
        /* <DEDUP_REMOVED lines=15> */
[----:B------:R-:W5:Y:S04]  /*26ad0*/  LDL R110, [R1+0x130] ;  /* 0x00013000016e7983 */ /* 0x000f680000100800 */
[----:B------:R-:W5:Y:S04]  /*26ae0*/  LDL R51, [R1+0x12c] ;  /* 0x00012c0001337983 */ /* 0x000f680000100800 */
[----:B------:R-:W5:Y:S04]  /*26af0*/  LDL R15, [R1+0x124] ;  /* 0x00012400010f7983 */ /* 0x000f680000100800 */
[----:B------:R-:W5:Y:S01]  /*26b00*/  LDL R14, [R1+0x120] ;  /* 0x00012000010e7983 */ /* 0x000f620000100800 */
[----:B------:R-:W-:-:S02]  /*26b10*/  ISETP.GE.AND P0, PT, R124, UR4, PT ;  /* 0x000000047c007c0c */ /* 0x000fc4000bf06270 */
[----:B------:R-:W-:Y:S01]  /*26b20*/  ISETP.GE.AND P1, PT, R121, UR4, PT ;  /* 0x0000000479007c0c */ /* 0x000fe2000bf26270 */
[----:B------:R-:W-:Y:S01]  /*26b30*/  @!P4 IMAD.MOV.U32 R5, RZ, RZ, R53 ;  /* 0x000000ffff05c224 */ /* 0x000fe200078e0035 */
[----:B------:R-:W-:-:S04]  /*26b40*/  ISETP.GE.AND P2, PT, R118, UR4, PT ;  /* 0x0000000476007c0c */ /* 0x000fc8000bf46270 */
[----:B------:R1:W-:Y:S01]  /*26b50*/  @!P4 ST.E.64 desc[UR40][R2.64], R4 ;  /* 0x000000040200c985 */ /* 0x0003e2000c101b28 */
[----:B------:R-:W-:-:S04]  /*26b60*/  ISETP.GE.AND P4, PT, R115, UR4, PT ;  /* 0x0000000473007c0c */ /* 0x000fc8000bf86270 */
[----:B------:R-:W-:-:S04]  /*26b70*/  @!P0 LEA R12, P3, R124, R11, 0x2 ;  /* 0x0000000b7c0c8211 */ /* 0x000fc800078610ff */
[----:B------:R-:W-:Y:S02]  /*26b80*/  @!P0 LEA.HI.X R13, R124, R41, R126, 0x2, P3 ;  /* 0x000000297c0d8211 */ /* 0x000fe400018f147e */
[----:B-1----:R-:W-:-:S03]  /*26b90*/  @!P1 LEA R2, P5, R121, R11, 0x2 ;  /* 0x0000000b79029211 */ /* 0x002fc600078a10ff */
[----:B------:R-:W-:Y:S01]  /*26ba0*/  @!P0 ST.E.64 desc[UR40][R12.64], R6 ;  /* 0x000000060c008985 */ /* 0x000fe2000c101b28 */
[----:B------:R-:W-:Y:S02]  /*26bb0*/  ISETP.GE.AND P3, PT, R112, UR4, PT ;  /* 0x0000000470007c0c */ /* 0x000fe4000bf66270 */
[----:B------:R-:W-:Y:S02]  /*26bc0*/  @!P2 LEA R4, P0, R118, R11, 0x2 ;  /* 0x0000000b7604a211 */ /* 0x000fe400078010ff */
[----:B------:R-:W-:-:S05]  /*26bd0*/  @!P1 LEA.HI.X R3, R121, R41, R122, 0x2, P5 ;  /* 0x0000002979039211 */ /* 0x000fca00028f147a */
[----:B------:R1:W-:Y:S01]  /*26be0*/  @!P1 ST.E.64 desc[UR40][R2.64], R54 ;  /* 0x0000003602009985 */ /* 0x0003e2000c101b28 */
[----:B------:R-:W-:Y:S02]  /*26bf0*/  @!P2 LEA.HI.X R5, R118, R41, R120, 0x2, P0 ;  /* 0x000000297605a211 */ /* 0x000fe400000f1478 */
[-C--:B-1----:R-:W-:Y:S02]  /*26c00*/  @!P4 LEA R2, P1, R115, R11.reuse, 0x2 ;  /* 0x0000000b7302c211 */ /* 0x082fe400078210ff */
[----:B------:R-:W-:Y:S01]  /*26c10*/  ISETP.GE.AND P0, PT, R103, UR4, PT ;  /* 0x0000000467007c0c */ /* 0x000fe2000bf06270 */
[----:B------:R1:W-:Y:S01]  /*26c20*/  @!P2 ST.E.64 desc[UR40][R4.64], R8 ;  /* 0x000000080400a985 */ /* 0x0003e2000c101b28 */
[----:B------:R-:W-:Y:S02]  /*26c30*/  @!P3 LEA R6, P5, R112, R11, 0x2 ;  /* 0x0000000b7006b211 */ /* 0x000fe400078a10ff */
[----:B-1----:R-:W-:Y:S01]  /*26c40*/  @!P4 MOV R4, R57 ;  /* 0x000000390004c202 */ /* 0x002fe20000000f00 */
[----:B------:R-:W-:Y:S01]  /*26c50*/  @!P4 IMAD.MOV.U32 R5, RZ, RZ, R58 ;  /* 0x000000ffff05c224 */ /* 0x000fe200078e003a */
[----:B--2---:R-:W-:-:S02]  /*26c60*/  @!P4 LEA.HI.X R3, R115, R41, R116, 0x2, P1 ;  /* 0x000000297303c211 */ /* 0x004fc400008f1474 */
[----:B---3--:R-:W-:-:S03]  /*26c70*/  ISETP.GE.AND P1, PT, R70, UR4, PT ;  /* 0x0000000446007c0c */ /* 0x008fc6000bf26270 */
[----:B------:R1:W-:Y:S01]  /*26c80*/  @!P4 ST.E.64 desc[UR40][R2.64], R4 ;  /* 0x000000040200c985 */ /* 0x0003e2000c101b28 */
[----:B------:R-:W-:Y:S01]  /*26c90*/  ISETP.GE.AND P4, PT, R49, UR4, PT ;  /* 0x0000000431007c0c */ /* 0x000fe2000bf86270 */
[----:B-1----:R-:W-:Y:S02]  /*26ca0*/  @!P3 IMAD.MOV.U32 R2, RZ, RZ, R10 ;  /* 0x000000ffff02b224 */ /* 0x002fe400078e000a */
[----:B------:R-:W-:Y:S01]  /*26cb0*/  @!P3 IMAD.MOV.U32 R3, RZ, RZ, R20 ;  /* 0x000000ffff03b224 */ /* 0x000fe200078e0014 */
[----:B------:R-:W-:Y:S02]  /*26cc0*/  @!P0 LEA R4, P2, R103, R11, 0x2 ;  /* 0x0000000b67048211 */ /* 0x000fe400078410ff */
[-C--:B----4-:R-:W-:Y:S02]  /*26cd0*/  @!P3 LEA.HI.X R7, R112, R41.reuse, R113, 0x2, P5 ;  /* 0x000000297007b211 */ /* 0x090fe400028f1471 */
[----:B------:R-:W-:Y:S02]  /*26ce0*/  ISETP.GE.AND P5, PT, R33, UR4, PT ;  /* 0x0000000421007c0c */ /* 0x000fe4000bfa6270 */
[----:B-----5:R-:W-:Y:S01]  /*26cf0*/  @!P0 LEA.HI.X R5, R103, R41, R110, 0x2, P2 ;  /* 0x0000002967058211 */ /* 0x020fe200010f146e */
[----:B------:R1:W-:Y:S01]  /*26d00*/  @!P3 ST.E.64 desc[UR40][R6.64], R2 ;  /* 0x000000020600b985 */ /* 0x0003e2000c101b28 */
[----:B------:R-:W-:Y:S01]  /*26d10*/  ISETP.GE.AND P3, PT, R32, UR4, PT ;  /* 0x0000000420007c0c */ /* 0x000fe2000bf66270 */
[----:B-1----:R-:W-:-:S02]  /*26d20*/  @!P0 IMAD.MOV.U32 R6, RZ, RZ, R59 ;  /* 0x000000ffff068224 */ /* 0x002fc400078e003b */
[----:B------:R-:W-:Y:S01]  /*26d30*/  @!P0 IMAD.MOV.U32 R7, RZ, RZ, R61 ;  /* 0x000000ffff078224 */ /* 0x000fe200078e003d */
[----:B------:R-:W-:-:S04]  /*26d40*/  @!P1 LEA R2, P2, R70, R11, 0x2 ;  /* 0x0000000b46029211 */ /* 0x000fc800078410ff */
[----:B------:R1:W-:Y:S01]  /*26d50*/  @!P0 ST.E.64 desc[UR40][R4.64], R6 ;  /* 0x0000000604008985 */ /* 0x0003e2000c101b28 */
[----:B------:R-:W-:-:S04]  /*26d60*/  @!P1 LEA.HI.X R3, R70, R41, R51, 0x2, P2 ;  /* 0x0000002946039211 */ /* 0x000fc800010f1433 */
[----:B------:R-:W-:Y:S02]  /*26d70*/  @!P3 IMAD.MOV.U32 R8, RZ, RZ, R69 ;  /* 0x000000ffff08b224 */ /* 0x000fe400078e0045 */
[----:B-1----:R-:W-:Y:S01]  /*26d80*/  @!P1 IMAD.MOV.U32 R4, RZ, RZ, R21 ;  /* 0x000000ffff049224 */ /* 0x002fe200078e0015 */
[----:B------:R-:W-:Y:S01]  /*26d90*/  @!P4 LEA R6, P0, R49, R11, 0x2 ;  /* 0x0000000b3106c211 */ /* 0x000fe200078010ff */
[----:B------:R-:W-:-:S03]  /*26da0*/  @!P1 IMAD.MOV.U32 R5, RZ, RZ, R24 ;  /* 0x000000ffff059224 */ /* 0x000fc600078e0018 */
[----:B------:R-:W-:Y:S02]  /*26db0*/  @!P4 LEA.HI.X R7, R49, R41, R50, 0x2, P0 ;  /* 0x000000293107c211 */ /* 0x000fe400000f1432 */
[----:B------:R1:W-:Y:S01]  /*26dc0*/  @!P1 ST.E.64 desc[UR40][R2.64], R4 ;  /* 0x0000000402009985 */ /* 0x0003e2000c101b28 */
[----:B------:R-:W-:-:S03]  /*26dd0*/  @!P3 IMAD.MOV.U32 R9, RZ, RZ, R72 ;  /* 0x000000ffff09b224 */ /* 0x000fc600078e0048 */
[----:B------:R2:W-:Y:S01]  /*26de0*/  @!P4 ST.E.64 desc[UR40][R6.64], R64 ;  /* 0x000000400600c985 */ /* 0x0005e2000c101b28 */
[CC--:B-1----:R-:W-:Y:S02]  /*26df0*/  @!P5 LEA R2, P1, R33.reuse, R11.reuse, 0x2 ;  /* 0x0000000b2102d211 */ /* 0x0c2fe400078210ff */
[C---:B------:R-:W-:Y:S02]  /*26e00*/  @!P3 LEA R4, P2, R32.reuse, R11, 0x2 ;  /* 0x0000000b2004b211 */ /* 0x040fe400078410ff */
[----:B------:R-:W-:Y:S01]  /*26e10*/  @!P5 LEA.HI.X R3, R33, R41, R15, 0x2, P1 ;  /* 0x000000292103d211 */ /* 0x000fe200008f140f */
[----:B--2---:R-:W-:Y:S01]  /*26e20*/  @!P5 IMAD.MOV.U32 R7, RZ, RZ, R26 ;  /* 0x000000ffff07d224 */ /* 0x004fe200078e001a */
[----:B------:R-:W-:Y:S02]  /*26e30*/  @!P5 MOV R6, R25 ;  /* 0x000000190006d202 */ /* 0x000fe40000000f00 */
[----:B------:R-:W-:-:S03]  /*26e40*/  @!P3 LEA.HI.X R5, R32, R41, R14, 0x2, P2 ;  /* 0x000000292005b211 */ /* 0x000fc600010f140e */
[----:B------:R3:W-:Y:S04]  /*26e50*/  @!P5 ST.E.64 desc[UR40][R2.64], R6 ;  /* 0x000000060200d985 */ /* 0x0007e8000c101b28 */
[----:B------:R3:W-:Y:S02]  /*26e60*/  @!P3 ST.E.64 desc[UR40][R4.64], R8 ;  /* 0x000000080400b985 */ /* 0x0007e4000c101b28 */
.L_x_2681:
[----:B------:R-:W-:Y:S05]  /*26e70*/  BSYNC B1 ;  /* 0x0000000000017941 */ /* 0x000fea0003800000 */
.L_x_2680:
[----:B------:R-:W-:-:S03]  /*26e80*/  UMOV UR4, 0xffffffff ;  /* 0xffffffff00047882 */ /* 0x000fc60000000000 */
[----:B------:R-:W-:Y:S05]  /*26e90*/  BRA.DIV UR4, `(.L_x_2682) ;  /* 0x0000010204e07947 */ /* 0x000fea000b800000 */
[----:B0-----:R-:W0:Y:S04]  /*26ea0*/  SHFL.IDX PT, R40, R40, 0x1, 0x1c1f ;  /* 0x003c1f0028287f89 */ /* 0x001e2800000e0000 */
[----:B------:R-:W4:Y:S02]  /*26eb0*/  SHFL.IDX PT, R35, R35, 0x1, 0x1c1f ;  /* 0x003c1f0023237f89 */ /* 0x000f2400000e0000 */
.L_x_3038:
        /* <DEDUP_REMOVED lines=43> */
[----:B------:R-:W-:-:S02]  /*27170*/  IMAD.MOV.U32 R54, RZ, RZ, R51 ;  /* 0x000000ffff367224 */ /* 0x000fc400078e0033 */
[----:B------:R-:W-:Y:S02]  /*27180*/  IMAD.MOV.U32 R51, RZ, RZ, R49 ;  /* 0x000000ffff337224 */ /* 0x000fe400078e0031 */
[----:B------:R-:W-:Y:S01]  /*27190*/  IMAD.MOV.U32 R49, RZ, RZ, R33 ;  /* 0x000000ffff317224 */ /* 0x000fe200078e0021 */
[----:B------:R-:W-:Y:S01]  /*271a0*/  MOV R33, R25 ;  /* 0x0000001900217202 */ /* 0x000fe20000000f00 */
[----:B------:R-:W-:Y:S02]  /*271b0*/  IMAD.MOV.U32 R25, RZ, RZ, R21 ;  /* 0x000000ffff197224 */ /* 0x000fe400078e0015 */
[----:B---3--:R-:W-:Y:S02]  /*271c0*/  IMAD.MOV.U32 R21, RZ, RZ, R7 ;  /* 0x000000ffff157224 */ /* 0x008fe400078e0007 */
[----:B------:R-:W-:Y:S02]  /*271d0*/  IMAD.MOV.U32 R7, RZ, RZ, R6 ;  /* 0x000000ffff077224 */ /* 0x000fe400078e0006 */
[----:B------:R-:W-:-:S02]  /*271e0*/  IMAD.MOV.U32 R6, RZ, RZ, R5 ;  /* 0x000000ffff067224 */ /* 0x000fc400078e0005 */
[----:B------:R-:W-:Y:S02]  /*271f0*/  IMAD.MOV.U32 R5, RZ, RZ, R4 ;  /* 0x000000ffff057224 */ /* 0x000fe400078e0004 */
[----:B------:R-:W-:Y:S01]  /*27200*/  IMAD.MOV.U32 R4, RZ, RZ, R3 ;  /* 0x000000ffff047224 */ /* 0x000fe200078e0003 */
[----:B------:R-:W-:Y:S02]  /*27210*/  MOV R3, R2 ;  /* 0x0000000200037202 */ /* 0x000fe40000000f00 */
[----:B------:R-:W3:Y:S01]  /*27220*/  LDL R2, [R1+0x160] ;  /* 0x0001600001027983 */ /* 0x000ee20000100800 */
        /* <DEDUP_REMOVED lines=12> */
[----:B------:R-:W-:Y:S01]  /*272f0*/  ISETP.GE.AND P0, PT, R64, UR4, PT ;  /* 0x0000000440007c0c */ /* 0x000fe2000bf06270 */
[----:B------:R-:W-:Y:S02]  /*27300*/  IMAD.MOV.U32 R115, RZ, RZ, R61 ;  /* 0x000000ffff737224 */ /* 0x000fe400078e003d */
[----:B------:R-:W-:Y:S01]  /*27310*/  IMAD.MOV.U32 R54, RZ, RZ, R51 ;  /* 0x000000ffff367224 */ /* 0x000fe200078e0033 */
[----:B------:R-:W-:Y:S01]  /*27320*/  MOV R51, R49 ;  /* 0x0000003100337202 */ /* 0x000fe20000000f00 */
[----:B------:R-:W-:-:S02]  /*27330*/  IMAD.MOV.U32 R61, RZ, RZ, R59 ;  /* 0x000000ffff3d7224 */ /* 0x000fc400078e003b */
[----:B------:R-:W-:Y:S02]  /*27340*/  IMAD.MOV.U32 R32, RZ, RZ, R24 ;  /* 0x000000ffff207224 */ /* 0x000fe400078e0018 */
[----:B------:R-:W-:Y:S01]  /*27350*/  IMAD.MOV.U32 R53, RZ, RZ, R50 ;  /* 0x000000ffff357224 */ /* 0x000fe200078e0032 */
[----:B------:R-:W-:Y:S01]  /*27360*/  ISETP.GE.AND P1, PT, R120, UR4, PT ;  /* 0x0000000478007c0c */ /* 0x000fe2000bf26270 */
[----:B------:R-:W-:Y:S01]  /*27370*/  IMAD.MOV.U32 R59, RZ, RZ, R58 ;  /* 0x000000ffff3b7224 */ /* 0x000fe200078e003a */
[----:B------:R-:W-:Y:S01]  /*27380*/  MOV R58, R57 ;  /* 0x00000039003a7202 */ /* 0x000fe20000000f00 */
[----:B------:R-:W-:Y:S01]  /*27390*/  IMAD.MOV.U32 R50, RZ, RZ, R41 ;  /* 0x000000ffff327224 */ /* 0x000fe200078e0029 */
[----:B------:R-:W4:Y:S01]  /*273a0*/  LDL R24, [R1+0x12c] ;  /* 0x00012c0001187983 */ /* 0x000f220000100800 */
        /* <DEDUP_REMOVED lines=11> */
[----:B------:R-:W-:Y:S01]  /*27460*/  MOV R6, R4 ;  /* 0x0000000400067202 */ /* 0x000fe20000000f00 */
[----:B------:R-:W-:Y:S01]  /*27470*/  IMAD.MOV.U32 R49, RZ, RZ, R41 ;  /* 0x000000ffff317224 */ /* 0x000fe200078e0029 */
[----:B------:R-:W-:Y:S01]  /*27480*/  MOV R41, R33 ;  /* 0x0000002100297202 */ /* 0x000fe20000000f00 */
[----:B------:R-:W-:Y:S02]  /*27490*/  IMAD.MOV.U32 R7, RZ, RZ, R5 ;  /* 0x000000ffff077224 */ /* 0x000fe400078e0005 */
[----:B------:R-:W-:-:S02]  /*274a0*/  IMAD.MOV.U32 R5, RZ, RZ, R3 ;  /* 0x000000ffff057224 */ /* 0x000fc400078e0003 */
[----:B0-----:R-:W-:Y:S02]  /*274b0*/  @!P0 IMAD.MOV.U32 R3, RZ, RZ, R40 ;  /* 0x000000ffff038224 */ /* 0x001fe400078e0028 */
[----:B------:R-:W-:Y:S02]  /*274c0*/  IMAD.MOV.U32 R69, RZ, RZ, R59 ;  /* 0x000000ffff457224 */ /* 0x000fe400078e003b */
[----:B------:R-:W-:Y:S02]  /*274d0*/  IMAD.MOV.U32 R59, RZ, RZ, R54 ;  /* 0x000000ffff3b7224 */ /* 0x000fe400078e0036 */
[----:B------:R-:W-:Y:S01]  /*274e0*/  IMAD.MOV.U32 R54, RZ, RZ, R41 ;  /* 0x000000ffff367224 */ /* 0x000fe200078e0029 */
[----:B------:R-:W-:Y:S02]  /*274f0*/  MOV R41, R6 ;  /* 0x0000000600297202 */ /* 0x000fe40000000f00 */
[----:B------:R-:W-:Y:S01]  /*27500*/  @!P1 LEA R6, P4, R120, R35, 0x2 ;  /* 0x0000002378069211 */ /* 0x000fe200078810ff */
[----:B---3--:R-:W-:-:S02]  /*27510*/  IMAD.MOV.U32 R4, RZ, RZ, R2 ;  /* 0x000000ffff047224 */ /* 0x008fc400078e0002 */
[----:B------:R-:W-:-:S04]  /*27520*/  @!P0 IMAD.MOV.U32 R2, RZ, RZ, R35 ;  /* 0x000000ffff028224 */ /* 0x000fc800078e0023 */
[----:B------:R-:W-:-:S04]  /*27530*/  @!P0 IMAD.WIDE R2, R64, 0x4, R2 ;  /* 0x0000000440028825 */ /* 0x000fc800078e0202 */
[----:B------:R-:W-:Y:S02]  /*27540*/  IMAD.MOV.U32 R64, RZ, RZ, R57 ;  /* 0x000000ffff407224 */ /* 0x000fe400078e0039 */
[----:B------:R-:W-:Y:S02]  /*27550*/  IMAD.MOV.U32 R57, RZ, RZ, R50 ;  /* 0x000000ffff397224 */ /* 0x000fe400078e0032 */
[----:B------:R-:W-:Y:S02]  /*27560*/  IMAD.MOV.U32 R50, RZ, RZ, R25 ;  /* 0x000000ffff327224 */ /* 0x000fe400078e0019 */
[----:B------:R-:W-:Y:S01]  /*27570*/  IMAD.MOV.U32 R25, RZ, RZ, R7 ;  /* 0x000000ffff197224 */ /* 0x000fe200078e0007 */
[----:B------:R-:W-:Y:S02]  /*27580*/  @!P1 LEA.HI.X R7, R120, R40, R121, 0x2, P4 ;  /* 0x0000002878079211 */ /* 0x000fe400020f1479 */
[----:B------:R-:W3:Y:S01]  /*27590*/  LDL R120, [R1+0x194] ;  /* 0x0001940001787983 */ /* 0x000ee20000100800 */
[----:B------:R-:W-:Y:S01]  /*275a0*/  ISETP.GE.AND P3, PT, R118, UR4, PT ;  /* 0x0000000476007c0c */ /* 0x000fe2000bf66270 */
[----:B------:R-:W-:-:S02]  /*275b0*/  IMAD.MOV.U32 R33, RZ, RZ, R32 ;  /* 0x000000ffff217224 */ /* 0x000fc400078e0020 */
[----:B------:R-:W-:Y:S01]  /*275c0*/  IMAD.MOV.U32 R65, RZ, RZ, R58 ;  /* 0x000000ffff417224 */ /* 0x000fe200078e003a */
[----:B------:R-:W-:Y:S01]  /*275d0*/  MOV R58, R53 ;  /* 0x00000035003a7202 */ /* 0x000fe20000000f00 */
[----:B------:R-:W-:Y:S01]  /*275e0*/  IMAD.MOV.U32 R70, RZ, RZ, R61 ;  /* 0x000000ffff467224 */ /* 0x000fe200078e003d */
[----:B------:R-:W5:Y:S01]  /*275f0*/  LDL R32, [R1+0x13c] ;  /* 0x00013c0001207983 */ /* 0x000f620000100800 */
[----:B------:R-:W-:Y:S02]  /*27600*/  IMAD.MOV.U32 R61, RZ, RZ, R55 ;  /* 0x000000ffff3d7224 */ /* 0x000fe400078e0037 */
[----:B------:R-:W-:Y:S02]  /*27610*/  IMAD.MOV.U32 R53, RZ, RZ, R51 ;  /* 0x000000ffff357224 */ /* 0x000fe400078e0033 */
[----:B------:R-:W-:Y:S02]  /*27620*/  IMAD.MOV.U32 R55, RZ, RZ, R49 ;  /* 0x000000ffff377224 */ /* 0x000fe400078e0031 */
[----:B------:R-:W-:-:S02]  /*27630*/  IMAD.MOV.U32 R51, RZ, RZ, R33 ;  /* 0x000000ffff337224 */ /* 0x000fc400078e0021 */
[----:B------:R-:W-:Y:S02]  /*27640*/  IMAD.MOV.U32 R49, RZ, RZ, R5 ;  /* 0x000000ffff317224 */ /* 0x000fe400078e0005 */
[----:B------:R-:W-:Y:S02]  /*27650*/  IMAD.MOV.U32 R33, RZ, RZ, R4 ;  /* 0x000000ffff217224 */ /* 0x000fe400078e0004 */
[----:B------:R-:W-:Y:S02]  /*27660*/  @!P0 IMAD.MOV.U32 R4, RZ, RZ, R27 ;  /* 0x000000ffff048224 */ /* 0x000fe400078e001b */
[----:B------:R-:W-:-:S05]  /*27670*/  @!P0 IMAD.MOV.U32 R5, RZ, RZ, R36 ;  /* 0x000000ffff058224 */ /* 0x000fca00078e0024 */
[----:B------:R0:W-:Y:S02]  /*27680*/  @!P0 ST.E.64 desc[UR40][R2.64], R4 ;  /* 0x0000000402008985 */ /* 0x0001e4000c101b28 */
[----:B0-----:R-:W-:-:S04]  /*27690*/  @!P3 LEA R2, P5, R118, R35, 0x2 ;  /* 0x000000237602b211 */ /* 0x001fc800078a10ff */
[----:B---3--:R-:W-:Y:S02]  /*276a0*/  @!P3 LEA.HI.X R3, R118, R40, R120, 0x2, P5 ;  /* 0x000000287603b211 */ /* 0x008fe400028f1478 */
[----:B------:R-:W3:Y:S01]  /*276b0*/  LDL R120, [R1+0x190] ;  /* 0x0001900001787983 */ /* 0x000ee20000100800 */
[----:B------:R-:W-:Y:S01]  /*276c0*/  ISETP.GE.AND P2, PT, R72, UR4, PT ;  /* 0x0000000448007c0c */ /* 0x000fe2000bf46270 */
[----:B------:R-:W-:Y:S02]  /*276d0*/  @!P1 IMAD.MOV.U32 R4, RZ, RZ, R77 ;  /* 0x000000ffff049224 */ /* 0x000fe400078e004d */
[----:B------:R-:W-:-:S05]  /*276e0*/  @!P1 IMAD.MOV.U32 R5, RZ, RZ, R80 ;  /* 0x000000ffff059224 */ /* 0x000fca00078e0050 */
[----:B------:R0:W-:Y:S01]  /*276f0*/  @!P1 ST.E.64 desc[UR40][R6.64], R4 ;  /* 0x0000000406009985 */ /* 0x0001e2000c101b28 */
[----:B------:R-:W-:Y:S01]  /*27700*/  MOV R122, R69 ;  /* 0x00000045007a7202 */ /* 0x000fe20000000f00 */
[----:B------:R-:W-:Y:S02]  /*27710*/  IMAD.MOV.U32 R69, RZ, RZ, R64 ;  /* 0x000000ffff457224 */ /* 0x000fe400078e0040 */
[----:B------:R-:W-:Y:S02]  /*27720*/  IMAD.MOV.U32 R64, RZ, RZ, R59 ;  /* 0x000000ffff407224 */ /* 0x000fe400078e003b */
[----:B------:R-:W-:Y:S01]  /*27730*/  IMAD.MOV.U32 R59, RZ, RZ, R55 ;  /* 0x000000ffff3b7224 */ /* 0x000fe200078e0037 */
[----:B0-----:R-:W-:Y:S01]  /*27740*/  @!P2 LEA R4, P4, R72, R35, 0x2 ;  /* 0x000000234804a211 */ /* 0x001fe200078810ff */
[----:B------:R-:W-:Y:S02]  /*27750*/  IMAD.MOV.U32 R55, RZ, RZ, R51 ;  /* 0x000000ffff377224 */ /* 0x000fe400078e0033 */
[----:B------:R-:W-:-:S02]  /*27760*/  IMAD.MOV.U32 R51, RZ, RZ, R49 ;  /* 0x000000ffff337224 */ /* 0x000fc400078e0031 */
[----:B-----5:R-:W-:Y:S02]  /*27770*/  IMAD.MOV.U32 R49, RZ, RZ, R32 ;  /* 0x000000ffff317224 */ /* 0x020fe400078e0020 */
[----:B------:R-:W5:Y:S01]  /*27780*/  LDL R32, [R1+0xc4] ;  /* 0x0000c40001207983 */ /* 0x000f620000100800 */
[----:B---3--:R-:W-:-:S03]  /*27790*/  @!P2 LEA.HI.X R5, R72, R40, R120, 0x2, P4 ;  /* 0x000000284805a211 */ /* 0x008fc600020f1478 */
[----:B------:R-:W3:Y:S01]  /*277a0*/  LDL R120, [R1+0x18c] ;  /* 0x00018c0001787983 */ /* 0x000ee20000100800 */
[----:B------:R-:W-:Y:S01]  /*277b0*/  ISETP.GE.AND P0, PT, R116, UR4, PT ;  /* 0x0000000474007c0c */ /* 0x000fe2000bf06270 */
[----:B------:R-:W-:Y:S02]  /*277c0*/  IMAD.MOV.U32 R118, RZ, RZ, R70 ;  /* 0x000000ffff767224 */ /* 0x000fe400078e0046 */
[----:B------:R-:W-:Y:S02]  /*277d0*/  IMAD.MOV.U32 R70, RZ, RZ, R65 ;  /* 0x000000ffff467224 */ /* 0x000fe400078e0041 */
[----:B------:R-:W-:Y:S02]  /*277e0*/  IMAD.MOV.U32 R65, RZ, RZ, R61 ;  /* 0x000000ffff417224 */ /* 0x000fe400078e003d */
[----:B------:R-:W-:Y:S01]  /*277f0*/  IMAD.MOV.U32 R61, RZ, RZ, R58 ;  /* 0x000000ffff3d7224 */ /* 0x000fe200078e003a */
[----:B------:R0:W-:Y:S01]  /*27800*/  @!P3 ST.E.64 desc[UR40][R2.64], R42 ;  /* 0x0000002a0200b985 */ /* 0x0001e2000c101b28 */
        /* <DEDUP_REMOVED lines=8> */
[----:B------:R-:W2:Y:S01]  /*27890*/  LDL R33, [R1+0xc8] ;  /* 0x0000c80001217983 */ /* 0x000ea20000100800 */
[C---:B0-----:R-:W-:Y:S01]  /*278a0*/  @!P0 LEA R2, P5, R116.reuse, R35, 0x2 ;  /* 0x0000002374028211 */ /* 0x041fe200078a10ff */
[----:B------:R-:W-:Y:S02]  /*278b0*/  IMAD.MOV.U32 R64, RZ, RZ, R61 ;  /* 0x000000ffff407224 */ /* 0x000fe400078e003d */
[----:B------:R-:W-:Y:S01]  /*278c0*/  IMAD.MOV.U32 R61, RZ, RZ, R59 ;  /* 0x000000ffff3d7224 */ /* 0x000fe200078e003b */
[----:B---3--:R-:W-:Y:S01]  /*278d0*/  @!P0 LEA.HI.X R3, R116, R40, R120, 0x2, P5 ;  /* 0x0000002874038211 */ /* 0x008fe200028f1478 */
[----:B------:R-:W-:Y:S01]  /*278e0*/  IMAD.MOV.U32 R120, RZ, RZ, R70 ;  /* 0x000000ffff787224 */ /* 0x000fe200078e0046 */
[----:B------:R-:W3:Y:S01]  /*278f0*/  LDL R116, [R1+0x188] ;  /* 0x0001880001747983 */ /* 0x000ee20000100800 */
[----:B------:R-:W-:-:S02]  /*27900*/  IMAD.MOV.U32 R70, RZ, RZ, R65 ;  /* 0x000000ffff467224 */ /* 0x000fc400078e0041 */
[----:B------:R-:W-:Y:S02]  /*27910*/  IMAD.MOV.U32 R65, RZ, RZ, R61 ;  /* 0x000000ffff417224 */ /* 0x000fe400078e003d */
[----:B------:R-:W-:Y:S02]  /*27920*/  IMAD.MOV.U32 R61, RZ, RZ, R55 ;  /* 0x000000ffff3d7224 */ /* 0x000fe400078e0037 */
[----:B------:R-:W-:Y:S02]  /*27930*/  IMAD.MOV.U32 R55, RZ, RZ, R50 ;  /* 0x000000ffff377224 */ /* 0x000fe400078e0032 */
[----:B-----5:R-:W-:Y:S02]  /*27940*/  IMAD.MOV.U32 R50, RZ, RZ, R32 ;  /* 0x000000ffff327224 */ /* 0x020fe400078e0020 */
[----:B------:R-:W5:Y:S01]  /*27950*/  LDL R32, [R1+0xd4] ;  /* 0x0000d40001207983 */ /* 0x000f620000100800 */
[----:B------:R-:W-:Y:S01]  /*27960*/  ISETP.GE.AND P1, PT, R113, UR4, PT ;  /* 0x0000000471007c0c */ /* 0x000fe2000bf26270 */
[----:B------:R-:W-:Y:S01]  /*27970*/  IMAD.MOV.U32 R59, RZ, RZ, R57 ;  /* 0x000000ffff3b7224 */ /* 0x000fe200078e0039 */
[----:B------:R-:W-:Y:S01]  /*27980*/  ISETP.GE.AND P3, PT, R112, UR4, PT ;  /* 0x0000000470007c0c */ /* 0x000fe2000bf66270 */
[----:B------:R-:W-:-:S02]  /*27990*/  @!P2 IMAD.MOV.U32 R57, RZ, RZ, R73 ;  /* 0x000000ffff39a224 */ /* 0x000fc400078e0049 */
[----:B------:R-:W-:Y:S01]  /*279a0*/  IMAD.MOV.U32 R121, RZ, RZ, R72 ;  /* 0x000000ffff797224 */ /* 0x000fe200078e0048 */
[----:B------:R-:W-:Y:S01]  /*279b0*/  MOV R72, R69 ;  /* 0x0000004500487202 */ /* 0x000fe20000000f00 */
[----:B------:R-:W-:Y:S01]  /*279c0*/  IMAD.MOV.U32 R69, RZ, RZ, R64 ;  /* 0x000000ffff457224 */ /* 0x000fe200078e0040 */
[----:B------:R0:W-:Y:S01]  /*279d0*/  @!P2 ST.E.64 desc[UR40][R4.64], R56 ;  /* 0x000000380400a985 */ /* 0x0001e2000c101b28 */
[----:B------:R-:W-:Y:S02]  /*279e0*/  IMAD.MOV.U32 R64, RZ, RZ, R59 ;  /* 0x000000ffff407224 */ /* 0x000fe400078e003b */
[----:B------:R-:W-:Y:S01]  /*279f0*/  IMAD.MOV.U32 R59, RZ, RZ, R54 ;  /* 0x000000ffff3b7224 */ /* 0x000fe200078e0036 */
[----:B--2---:R-:W-:Y:S02]  /*27a00*/  MOV R54, R33 ;  /* 0x0000002100367202 */ /* 0x004fe40000000f00 */
[----:B------:R-:W2:Y:S01]  /*27a10*/  LDL R33, [R1+0x178] ;  /* 0x0001780001217983 */ /* 0x000ea20000100800 */
[----:B0-----:R-:W-:-:S03]  /*27a20*/  @!P1 LEA R4, P4, R113, R35, 0x2 ;  /* 0x0000002371049211 */ /* 0x001fc600078810ff */
[----:B------:R0:W-:Y:S02]  /*27a30*/  @!P0 ST.E.64 desc[UR40][R2.64], R44 ;  /* 0x0000002c02008985 */ /* 0x0001e4000c101b28 */
[----:B0-----:R-:W-:Y:S02]  /*27a40*/  @!P3 LEA R2, P5, R112, R35, 0x2 ;  /* 0x000000237002b211 */ /* 0x001fe400078a10ff */
[----:B---3--:R-:W-:Y:S01]  /*27a50*/  @!P1 LEA.HI.X R5, R113, R40, R116, 0x2, P4 ;  /* 0x0000002871059211 */ /* 0x008fe200020f1474 */
[----:B------:R-:W-:Y:S02]  /*27a60*/  IMAD.MOV.U32 R116, RZ, RZ, R72 ;  /* 0x000000ffff747224 */ /* 0x000fe400078e0048 */
[----:B------:R-:W-:Y:S02]  /*27a70*/  IMAD.MOV.U32 R113, RZ, RZ, R70 ;  /* 0x000000ffff717224 */ /* 0x000fe400078e0046 */
[----:B------:R-:W-:Y:S02]  /*27a80*/  IMAD.MOV.U32 R72, RZ, RZ, R69 ;  /* 0x000000ffff487224 */ /* 0x000fe400078e0045 */
[----:B------:R-:W-:Y:S01]  /*27a90*/  IMAD.MOV.U32 R69, RZ, RZ, R64 ;  /* 0x000000ffff457224 */ /* 0x000fe200078e0040 */
[----:B------:R-:W-:-:S02]  /*27aa0*/  MOV R64, R59 ;  /* 0x0000003b00407202 */ /* 0x000fc40000000f00 */
[----:B------:R-:W-:Y:S01]  /*27ab0*/  @!P3 LEA.HI.X R3, R112, R40, R113, 0x2, P5 ;  /* 0x000000287003b211 */ /* 0x000fe200028f1471 */
[----:B-----5:R-:W-:Y:S01]  /*27ac0*/  IMAD.MOV.U32 R59, RZ, RZ, R32 ;  /* 0x000000ffff3b7224 */ /* 0x020fe200078e0020 */
[----:B------:R-:W-:Y:S01]  /*27ad0*/  MOV R113, R72 ;  /* 0x0000004800717202 */ /* 0x000fe20000000f00 */
[----:B------:R-:W-:Y:S02]  /*27ae0*/  IMAD.MOV.U32 R72, RZ, RZ, R69 ;  /* 0x000000ffff487224 */ /* 0x000fe400078e0045 */
[----:B------:R-:W-:Y:S02]  /*27af0*/  IMAD.MOV.U32 R69, RZ, RZ, R64 ;  /* 0x000000ffff457224 */ /* 0x000fe400078e0040 */
[----:B------:R-:W-:Y:S02]  /*27b00*/  IMAD.MOV.U32 R64, RZ, RZ, R59 ;  /* 0x000000ffff407224 */ /* 0x000fe400078e003b */
[----:B------:R-:W3:Y:S01]  /*27b10*/  LDL R59, [R1+0x170] ;  /* 0x00017000013b7983 */ /* 0x000ee20000100800 */
[----:B------:R-:W-:Y:S01]  /*27b20*/  ISETP.GE.AND P2, PT, R110, UR4, PT ;  /* 0x000000046e007c0c */ /* 0x000fe2000bf46270 */
[----:B------:R-:W-:-:S02]  /*27b30*/  @!P1 IMAD.MOV.U32 R6, RZ, RZ, R47 ;  /* 0x000000ffff069224 */ /* 0x000fc400078e002f */
[----:B------:R-:W-:Y:S02]  /*27b40*/  @!P1 IMAD.MOV.U32 R7, RZ, RZ, R81 ;  /* 0x000000ffff079224 */ /* 0x000fe400078e0051 */
[----:B------:R-:W-:Y:S02]  /*27b50*/  IMAD.MOV.U32 R70, RZ, RZ, R65 ;  /* 0x000000ffff467224 */ /* 0x000fe400078e0041 */
[----:B------:R-:W-:Y:S02]  /*27b60*/  IMAD.MOV.U32 R65, RZ, RZ, R61 ;  /* 0x000000ffff417224 */ /* 0x000fe400078e003d */
[----:B--2---:R-:W-:Y:S01]  /*27b70*/  IMAD.MOV.U32 R61, RZ, RZ, R33 ;  /* 0x000000ffff3d7224 */ /* 0x004fe200078e0021 */
[----:B------:R0:W-:Y:S01]  /*27b80*/  @!P1 ST.E.64 desc[UR40][R4.64], R6 ;  /* 0x0000000604009985 */ /* 0x0001e2000c101b28 */
[----:B------:R-:W-:Y:S02]  /*27b90*/  IMAD.MOV.U32 R33, RZ, RZ, R26 ;  /* 0x000000ffff217224 */ /* 0x000fe400078e001a */
[----:B------:R-:W-:Y:S01]  /*27ba0*/  IMAD.MOV.U32 R112, RZ, RZ, R70 ;  /* 0x000000ffff707224 */ /* 0x000fe200078e0046 */
[----:B------:R-:W-:Y:S01]  /*27bb0*/  ISETP.GE.AND P0, PT, R103, UR4, PT ;  /* 0x0000000467007c0c */ /* 0x000fe2000bf06270 */
[----:B------:R-:W-:-:S02]  /*27bc0*/  IMAD.MOV.U32 R70, RZ, RZ, R65 ;  /* 0x000000ffff467224 */ /* 0x000fc400078e0041 */
[----:B------:R-:W-:Y:S02]  /*27bd0*/  IMAD.MOV.U32 R65, RZ, RZ, R61 ;  /* 0x000000ffff417224 */ /* 0x000fe400078e003d */
[----:B------:R-:W-:Y:S01]  /*27be0*/  IMAD.MOV.U32 R61, RZ, RZ, R33 ;  /* 0x000000ffff3d7224 */ /* 0x000fe200078e0021 */
[C---:B0-----:R-:W-:Y:S02]  /*27bf0*/  @!P2 LEA R4, P4, R110.reuse, R35, 0x2 ;  /* 0x000000236e04a211 */ /* 0x041fe400078810ff */
[----:B------:R-:W-:Y:S02]  /*27c00*/  ISETP.GE.AND P1, PT, R115, UR4, PT ;  /* 0x0000000473007c0c */ /* 0x000fe4000bf26270 */
[----:B------:R-:W-:Y:S01]  /*27c10*/  @!P2 LEA.HI.X R5, R110, R40, R112, 0x2, P4 ;  /* 0x000000286e05a211 */ /* 0x000fe200020f1470 */
[----:B------:R-:W-:Y:S02]  /*27c20*/  IMAD.MOV.U32 R110, RZ, RZ, R72 ;  /* 0x000000ffff6e7224 */ /* 0x000fe400078e0048 */
[----:B------:R-:W-:Y:S01]  /*27c30*/  IMAD.MOV.U32 R72, RZ, RZ, R69 ;  /* 0x000000ffff487224 */ /* 0x000fe200078e0045 */
[----:B------:R-:W-:Y:S01]  /*27c40*/  MOV R69, R61 ;  /* 0x0000003d00457202 */ /* 0x000fe20000000f00 */
[----:B------:R-:W-:-:S02]  /*27c50*/  @!P3 IMAD.MOV.U32 R47, RZ, RZ, R48 ;  /* 0x000000ffff2fb224 */ /* 0x000fc400078e0030 */
[----:B------:R-:W-:Y:S02]  /*27c60*/  IMAD.MOV.U32 R112, RZ, RZ, R70 ;  /* 0x000000ffff707224 */ /* 0x000fe400078e0046 */
[----:B------:R-:W-:Y:S02]  /*27c70*/  IMAD.MOV.U32 R61, RZ, RZ, R58 ;  /* 0x000000ffff3d7224 */ /* 0x000fe400078e003a */
[----:B------:R-:W-:Y:S02]  /*27c80*/  IMAD.MOV.U32 R70, RZ, RZ, R65 ;  /* 0x000000ffff467224 */ /* 0x000fe400078e0041 */
[----:B------:R-:W-:Y:S02]  /*27c90*/  IMAD.MOV.U32 R58, RZ, RZ, R53 ;  /* 0x000000ffff3a7224 */ /* 0x000fe400078e0035 */
[----:B------:R-:W-:Y:S01]  /*27ca0*/  IMAD.MOV.U32 R65, RZ, RZ, R64 ;  /* 0x000000ffff417224 */ /* 0x000fe200078e0040 */
[----:B------:R-:W2:Y:S01]  /*27cb0*/  LDL R53, [R1+0x150] ;  /* 0x0001500001357983 */ /* 0x000ea20000100800 */
[----:B------:R-:W-:-:S02]  /*27cc0*/  @!P2 IMAD.MOV.U32 R6, RZ, RZ, R109 ;  /* 0x000000ffff06a224 */ /* 0x000fc400078e006d */
[----:B------:R-:W-:Y:S01]  /*27cd0*/  @!P2 IMAD.MOV.U32 R7, RZ, RZ, R85 ;  /* 0x000000ffff07a224 */ /* 0x000fe200078e0055 */
[----:B------:R0:W-:Y:S01]  /*27ce0*/  @!P3 ST.E.64 desc[UR40][R2.64], R46 ;  /* 0x0000002e0200b985 */ /* 0x0001e2000c101b28 */
[----:B------:R-:W-:Y:S01]  /*27cf0*/  MOV R124, R70 ;  /* 0x00000046007c7202 */ /* 0x000fe20000000f00 */
[----:B------:R-:W-:Y:S02]  /*27d00*/  IMAD.MOV.U32 R70, RZ, RZ, R61 ;  /* 0x000000ffff467224 */ /* 0x000fe400078e003d */
[----:B------:R1:W-:Y:S01]  /*27d10*/  @!P2 ST.E.64 desc[UR40][R4.64], R6 ;  /* 0x000000060400a985 */ /* 0x0003e2000c101b28 */
[----:B0-----:R-:W-:-:S04]  /*27d20*/  @!P0 LEA R2, P5, R103, R35, 0x2 ;  /* 0x0000002367028211 */ /* 0x001fc800078a10ff */
[-C--:B------:R-:W-:Y:S01]  /*27d30*/  @!P0 LEA.HI.X R3, R103, R40.reuse, R112, 0x2, P5 ;  /* 0x0000002867038211 */ /* 0x080fe200028f1470 */
[----:B------:R-:W-:Y:S01]  /*27d40*/  IMAD.MOV.U32 R112, RZ, RZ, R69 ;  /* 0x000000ffff707224 */ /* 0x000fe200078e0045 */
[C---:B-1----:R-:W-:Y:S01]  /*27d50*/  @!P1 LEA R4, P4, R115.reuse, R35, 0x2 ;  /* 0x0000002373049211 */ /* 0x042fe200078810ff */
[----:B------:R-:W-:Y:S02]  /*27d60*/  IMAD.MOV.U32 R69, RZ, RZ, R21 ;  /* 0x000000ffff457224 */ /* 0x000fe400078e0015 */
[----:B---3--:R-:W-:Y:S01]  /*27d70*/  IMAD.MOV.U32 R64, RZ, RZ, R59 ;  /* 0x000000ffff407224 */ /* 0x008fe200078e003b */
[----:B------:R-:W-:Y:S01]  /*27d80*/  @!P1 LEA.HI.X R5, R115, R40, R124, 0x2, P4 ;  /* 0x0000002873059211 */ /* 0x000fe200020f147c */
[----:B------:R-:W-:Y:S01]  /*27d90*/  IMAD.MOV.U32 R59, RZ, RZ, R13 ;  /* 0x000000ffff3b7224 */ /* 0x000fe200078e000d */
[----:B------:R-:W-:Y:S01]  /*27da0*/  ISETP.GE.AND P3, PT, R118, UR4, PT ;  /* 0x0000000476007c0c */ /* 0x000fe2000bf66270 */
[----:B------:R-:W-:Y:S02]  /*27db0*/  IMAD.MOV.U32 R103, RZ, RZ, R64 ;  /* 0x000000ffff677224 */ /* 0x000fe400078e0040 */
[----:B------:R-:W-:Y:S01]  /*27dc0*/  IMAD.MOV.U32 R26, RZ, RZ, R20 ;  /* 0x000000ffff1a7224 */ /* 0x000fe200078e0014 */
[----:B------:R-:W-:Y:S01]  /*27dd0*/  ISETP.GE.AND P2, PT, R122, UR4, PT ;  /* 0x000000047a007c0c */ /* 0x000fe2000bf46270 */
[----:B------:R-:W-:Y:S01]  /*27de0*/  IMAD.MOV.U32 R61, RZ, RZ, R59 ;  /* 0x000000ffff3d7224 */ /* 0x000fe200078e003b */
[----:B------:R-:W-:Y:S01]  /*27df0*/  MOV R124, R112 ;  /* 0x00000070007c7202 */ /* 0x000fe20000000f00 */
[----:B------:R-:W3:Y:S01]  /*27e00*/  LDL R59, [R1+0x164] ;  /* 0x00016400013b7983 */ /* 0x000ee20000100800 */
[----:B------:R-:W-:-:S02]  /*27e10*/  IMAD.MOV.U32 R115, RZ, RZ, R103 ;  /* 0x000000ffff737224 */ /* 0x000fc400078e0067 */
[----:B------:R-:W-:Y:S01]  /*27e20*/  IMAD.MOV.U32 R103, RZ, RZ, R69 ;  /* 0x000000ffff677224 */ /* 0x000fe200078e0045 */
[----:B------:R-:W5:Y:S01]  /*27e30*/  LDL R20, [R1+0x144] ;  /* 0x0001440001147983 */ /* 0x000f620000100800 */
[----:B------:R-:W-:Y:S02]  /*27e40*/  IMAD.MOV.U32 R69, RZ, RZ, R55 ;  /* 0x000000ffff457224 */ /* 0x000fe400078e0037 */
[----:B------:R-:W-:Y:S01]  /*27e50*/  IMAD.MOV.U32 R55, RZ, RZ, R41 ;  /* 0x000000ffff377224 */ /* 0x000fe200078e0029 */
[----:B------:R-:W4:Y:S04]  /*27e60*/  LDL R21, [R1+0xac] ;  /* 0x0000ac0001157983 */ /* 0x000f280000100800 */
[----:B------:R-:W5:Y:S01]  /*27e70*/  LDL R41, [R1+0x154] ;  /* 0x0001540001297983 */ /* 0x000f620000100800 */
[----:B------:R-:W-:-:S02]  /*27e80*/  IMAD.MOV.U32 R112, RZ, RZ, R70 ;  /* 0x000000ffff707224 */ /* 0x000fc400078e0046 */
[----:B--2---:R-:W-:Y:S02]  /*27e90*/  IMAD.MOV.U32 R64, RZ, RZ, R53 ;  /* 0x000000ffff407224 */ /* 0x004fe400078e0035 */
[----:B------:R-:W-:-:S05]  /*27ea0*/  @!P0 IMAD.MOV.U32 R53, RZ, RZ, R60 ;  /* 0x000000ffff358224 */ /* 0x000fca00078e003c */
[----:B------:R0:W-:Y:S02]  /*27eb0*/  @!P0 ST.E.64 desc[UR40][R2.64], R52 ;  /* 0x0000003402008985 */ /* 0x0001e4000c101b28 */
[----:B0-----:R-:W-:-:S04]  /*27ec0*/  @!P3 LEA R2, P5, R118, R35, 0x2 ;  /* 0x000000237602b211 */ /* 0x001fc800078a10ff */
[----:B------:R-:W-:Y:S01]  /*27ed0*/  @!P3 LEA.HI.X R3, R118, R40, R124, 0x2, P5 ;  /* 0x000000287603b211 */ /* 0x000fe200028f147c */
[----:B------:R-:W-:Y:S02]  /*27ee0*/  IMAD.MOV.U32 R118, RZ, RZ, R112 ;  /* 0x000000ffff767224 */ /* 0x000fe400078e0070 */
[----:B---3--:R-:W-:Y:S02]  /*27ef0*/  IMAD.MOV.U32 R70, RZ, RZ, R59 ;  /* 0x000000ffff467224 */ /* 0x008fe400078e003b */
[----:B------:R-:W-:Y:S01]  /*27f00*/  IMAD.MOV.U32 R59, RZ, RZ, R51 ;  /* 0x000000ffff3b7224 */ /* 0x000fe200078e0033 */
[----:B------:R-:W-:Y:S01]  /*27f10*/  MOV R51, R25 ;  /* 0x0000001900337202 */ /* 0x000fe20000000f00 */
[----:B------:R-:W-:Y:S01]  /*27f20*/  IMAD.MOV.U32 R112, RZ, RZ, R70 ;  /* 0x000000ffff707224 */ /* 0x000fe200078e0046 */
[----:B------:R-:W-:Y:S01]  /*27f30*/  ISETP.GE.AND P0, PT, R121, UR4, PT ;  /* 0x0000000479007c0c */ /* 0x000fe2000bf06270 */
[----:B------:R-:W-:Y:S01]  /*27f40*/  @!P1 IMAD.MOV.U32 R6, RZ, RZ, R89 ;  /* 0x000000ffff069224 */ /* 0x000fe200078e0059 */
[----:B------:R-:W-:Y:S01]  /*27f50*/  MOV R70, R59 ;  /* 0x0000003b00467202 */ /* 0x000fe20000000f00 */
[----:B------:R-:W-:Y:S01]  /*27f60*/  IMAD.MOV.U32 R59, RZ, RZ, R55 ;  /* 0x000000ffff3b7224 */ /* 0x000fe200078e0037 */
[----:B------:R-:W2:Y:S01]  /*27f70*/  LDL R25, [R1+0xb4] ;  /* 0x0000b40001197983 */ /* 0x000ea20000100800 */
[----:B------:R-:W-:-:S02]  /*27f80*/  IMAD.MOV.U32 R55, RZ, RZ, R51 ;  /* 0x000000ffff377224 */ /* 0x000fc400078e0033 */
[----:B-----5:R-:W-:Y:S02]  /*27f90*/  IMAD.MOV.U32 R51, RZ, RZ, R41 ;  /* 0x000000ffff337224 */ /* 0x020fe400078e0029 */
[----:B------:R-:W3:Y:S01]  /*27fa0*/  LDL R41, [R1+0x148] ;  /* 0x0001480001297983 */ /* 0x000ee20000100800 */
[----:B------:R-:W-:Y:S02]  /*27fb0*/  @!P1 IMAD.MOV.U32 R7, RZ, RZ, R63 ;  /* 0x000000ffff079224 */ /* 0x000fe400078e003f */
[----:B------:R-:W-:Y:S02]  /*27fc0*/  IMAD.MOV.U32 R124, RZ, RZ, R115 ;  /* 0x000000ffff7c7224 */ /* 0x000fe400078e0073 */
[----:B------:R-:W-:Y:S01]  /*27fd0*/  IMAD.MOV.U32 R115, RZ, RZ, R103 ;  /* 0x000000ffff737224 */ /* 0x000fe200078e0067 */
[----:B------:R0:W-:Y:S01]  /*27fe0*/  @!P1 ST.E.64 desc[UR40][R4.64], R6 ;  /* 0x0000000604009985 */ /* 0x0001e2000c101b28 */
[----:B------:R-:W-:Y:S02]  /*27ff0*/  IMAD.MOV.U32 R103, RZ, RZ, R69 ;  /* 0x000000ffff677224 */ /* 0x000fe400078e0045 */
[----:B------:R-:W-:-:S02]  /*28000*/  @!P3 IMAD.MOV.U32 R69, RZ, RZ, R67 ;  /* 0x000000ffff45b224 */ /* 0x000fc400078e0043 */
[----:B------:R-:W-:Y:S02]  /*28010*/  IMAD.MOV.U32 R13, RZ, RZ, R12 ;  /* 0x000000ffff0d7224 */ /* 0x000fe400078e000c */
[----:B------:R-:W5:Y:S01]  /*28020*/  LDL R12, [R1+0x140] ;  /* 0x00014000010c7983 */ /* 0x000f620000100800 */
[----:B0-----:R-:W-:-:S03]  /*28030*/  @!P2 LEA R4, P4, R122, R35, 0x2 ;  /* 0x000000237a04a211 */ /* 0x001fc600078810ff */
[----:B------:R0:W-:Y:S01]  /*28040*/  @!P3 ST.E.64 desc[UR40][R2.64], R68 ;  /* 0x000000440200b985 */ /* 0x0001e2000c101b28 */
[----:B------:R-:W-:Y:S01]  /*28050*/  @!P2 LEA.HI.X R5, R122, R40, R124, 0x2, P4 ;  /* 0x000000287a05a211 */ /* 0x000fe200020f147c */
[----:B------:R-:W-:Y:S02]  /*28060*/  IMAD.MOV.U32 R122, RZ, RZ, R118 ;  /* 0x000000ffff7a7224 */ /* 0x000fe400078e0076 */
[----:B------:R-:W-:Y:S01]  /*28070*/  IMAD.MOV.U32 R118, RZ, RZ, R115 ;  /* 0x000000ffff767224 */ /* 0x000fe200078e0073 */
[----:B------:R-:W-:Y:S01]  /*28080*/  MOV R33, R20 ;  /* 0x0000001400217202 */ /* 0x000fe20000000f00 */
[----:B------:R-:W-:Y:S01]  /*28090*/  IMAD.MOV.U32 R115, RZ, RZ, R112 ;  /* 0x000000ffff737224 */ /* 0x000fe200078e0070 */
[----:B------:R-:W-:Y:S01]  /*280a0*/  MOV R112, R103 ;  /* 0x0000006700707202 */ /* 0x000fe20000000f00 */
[----:B------:R-:W-:Y:S01]  /*280b0*/  IMAD.MOV.U32 R103, RZ, RZ, R70 ;  /* 0x000000ffff677224 */ /* 0x000fe200078e0046 */
[----:B0-----:R-:W-:Y:S01]  /*280c0*/  @!P0 LEA R2, P5, R121, R35, 0x2 ;  /* 0x0000002379028211 */ /* 0x001fe200078a10ff */
[----:B------:R-:W-:-:S02]  /*280d0*/  IMAD.MOV.U32 R70, RZ, RZ, R55 ;  /* 0x000000ffff467224 */ /* 0x000fc400078e0037 */
[----:B------:R-:W-:Y:S01]  /*280e0*/  IMAD.MOV.U32 R55, RZ, RZ, R51 ;  /* 0x000000ffff377224 */ /* 0x000fe200078e0033 */
[----:B------:R-:W-:Y:S02]  /*280f0*/  @!P0 LEA.HI.X R3, R121, R40, R122, 0x2, P5 ;  /* 0x0000002879038211 */ /* 0x000fe400028f147a */
[----:B------:R-:W-:Y:S01]  /*28100*/  MOV R121, R118 ;  /* 0x0000007600797202 */ /* 0x000fe20000000f00 */
[----:B------:R-:W-:Y:S02]  /*28110*/  IMAD.MOV.U32 R118, RZ, RZ, R115 ;  /* 0x000000ffff767224 */ /* 0x000fe400078e0073 */
[----:B------:R-:W-:Y:S02]  /*28120*/  IMAD.MOV.U32 R115, RZ, RZ, R112 ;  /* 0x000000ffff737224 */ /* 0x000fe400078e0070 */
[----:B------:R-:W-:Y:S02]  /*28130*/  IMAD.MOV.U32 R112, RZ, RZ, R70 ;  /* 0x000000ffff707224 */ /* 0x000fe400078e0046 */
[----:B------:R-:W-:-:S02]  /*28140*/  IMAD.MOV.U32 R70, RZ, RZ, R55 ;  /* 0x000000ffff467224 */ /* 0x000fc400078e0037 */
[----:B------:R-:W-:Y:S02]  /*28150*/  IMAD.MOV.U32 R20, RZ, RZ, R11 ;  /* 0x000000ffff147224 */ /* 0x000fe400078e000b */
[----:B------:R-:W4:Y:S01]  /*28160*/  LDL R11, [R1+0x130] ;  /* 0x00013000010b7983 */ /* 0x000f220000100800 */
[----:B------:R-:W-:-:S03]  /*28170*/  IMAD.MOV.U32 R32, RZ, RZ, R14 ;  /* 0x000000ffff207224 */ /* 0x000fc600078e000e */
[----:B------:R-:W4:Y:S01]  /*28180*/  LDL R14, [R1+0x124] ;  /* 0x00012400010e7983 */ /* 0x000f220000100800 */
[----:B------:R-:W-:Y:S01]  /*28190*/  ISETP.GE.AND P1, PT, R120, UR4, PT ;  /* 0x0000000478007c0c */ /* 0x000fe2000bf26270 */
[----:B------:R-:W-:Y:S01]  /*281a0*/  @!P2 IMAD.MOV.U32 R63, RZ, RZ, R66 ;  /* 0x000000ffff3fa224 */ /* 0x000fe200078e0042 */
[----:B------:R-:W-:Y:S01]  /*281b0*/  ISETP.GE.AND P3, PT, R116, UR4, PT ;  /* 0x0000000474007c0c */ /* 0x000fe2000bf66270 */
[----:B------:R-:W-:-:S03]  /*281c0*/  @!P0 IMAD.MOV.U32 R77, RZ, RZ, R76 ;  /* 0x000000ffff4d8224 */ /* 0x000fc600078e004c */
[----:B------:R0:W-:Y:S01]  /*281d0*/  @!P2 ST.E.64 desc[UR40][R4.64], R62 ;  /* 0x0000003e0400a985 */ /* 0x0001e2000c101b28 */
[----:B------:R-:W-:Y:S01]  /*281e0*/  ISETP.GE.AND P2, PT, R113, UR4, PT ;  /* 0x0000000471007c0c */ /* 0x000fe2000bf46270 */
[----:B------:R-:W-:-:S05]  /*281f0*/  @!P0 IMAD.MOV.U32 R76, RZ, RZ, R71 ;  /* 0x000000ffff4c8224 */ /* 0x000fca00078e0047 */
[----:B------:R-:W-:Y:S01]  /*28200*/  @!P1 LOP3.LUT R75, R75, R74, RZ, 0x3c, !PT ;  /* 0x0000004a4b4b9212 */ /* 0x000fe200078e3cff */
[----:B---3--:R-:W-:Y:S02]  /*28210*/  IMAD.MOV.U32 R51, RZ, RZ, R41 ;  /* 0x000000ffff337224 */ /* 0x008fe400078e0029 */
[----:B------:R-:W-:Y:S02]  /*28220*/  IMAD.MOV.U32 R41, RZ, RZ, R33 ;  /* 0x000000ffff297224 */ /* 0x000fe400078e0021 */
[----:B------:R-:W-:Y:S02]  /*28230*/  IMAD.MOV.U32 R33, RZ, RZ, R26 ;  /* 0x000000ffff217224 */ /* 0x000fe400078e001a */
[----:B------:R-:W-:Y:S01]  /*28240*/  IMAD.MOV.U32 R55, RZ, RZ, R51 ;  /* 0x000000ffff377224 */ /* 0x000fe200078e0033 */
[----:B------:R-:W3:Y:S01]  /*28250*/  LDL R26, [R1+0x134] ;  /* 0x00013400011a7983 */ /* 0x000ee20000100800 */
[----:B------:R-:W-:Y:S02]  /*28260*/  IMAD.MOV.U32 R51, RZ, RZ, R41 ;  /* 0x000000ffff337224 */ /* 0x000fe400078e0029 */
[----:B------:R-:W-:Y:S01]  /*28270*/  IMAD.MOV.U32 R41, RZ, RZ, R33 ;  /* 0x000000ffff297224 */ /* 0x000fe200078e0021 */
[----:B------:R-:W-:-:S02]  /*28280*/  MOV R33, R15 ;  /* 0x0000000f00217202 */ /* 0x000fc40000000f00 */
[----:B------:R-:W3:Y:S01]  /*28290*/  LDL R15, [R1+0xa8] ;  /* 0x0000a800010f7983 */ /* 0x000ee20000100800 */
[C---:B0-----:R-:W-:Y:S02]  /*282a0*/  @!P1 LEA R4, P4, R120.reuse, R35, 0x2 ;  /* 0x0000002378049211 */ /* 0x041fe400078810ff */
[C---:B------:R-:W-:Y:S01]  /*282b0*/  @!P1 LOP3.LUT R74, R75.reuse, R74, RZ, 0x3c, !PT ;  /* 0x0000004a4b4a9212 */ /* 0x040fe200078e3cff */
[----:B------:R0:W-:Y:S01]  /*282c0*/  @!P0 ST.E.64 desc[UR40][R2.64], R76 ;  /* 0x0000004c02008985 */ /* 0x0001e2000c101b28 */
[----:B------:R-:W-:Y:S02]  /*282d0*/  @!P1 LEA.HI.X R5, R120, R40, R121, 0x2, P4 ;  /* 0x0000002878059211 */ /* 0x000fe400020f1479 */
[----:B------:R-:W-:Y:S02]  /*282e0*/  @!P1 LOP3.LUT R75, R75, R74, RZ, 0x3c, !PT ;  /* 0x0000004a4b4b9212 */ /* 0x000fe400078e3cff */
[----:B------:R-:W-:Y:S01]  /*282f0*/  ISETP.GE.AND P0, PT, R110, UR4, PT ;  /* 0x000000046e007c0c */ /* 0x000fe2000bf06270 */
[----:B------:R-:W-:-:S02]  /*28300*/  @!P3 IMAD.MOV.U32 R85, RZ, RZ, R84 ;  /* 0x000000ffff55b224 */ /* 0x000fc400078e0054 */
[----:B------:R1:W-:Y:S01]  /*28310*/  @!P1 ST.E.64 desc[UR40][R4.64], R74 ;  /* 0x0000004a04009985 */ /* 0x0003e2000c101b28 */
[----:B------:R-:W-:Y:S01]  /*28320*/  ISETP.GE.AND P1, PT, R72, UR4, PT ;  /* 0x0000000448007c0c */ /* 0x000fe2000bf26270 */
[----:B------:R-:W-:Y:S01]  /*28330*/  @!P3 IMAD.MOV.U32 R84, RZ, RZ, R78 ;  /* 0x000000ffff54b224 */ /* 0x000fe200078e004e */
[----:B0-----:R-:W-:-:S04]  /*28340*/  @!P3 LEA R2, P5, R116, R35, 0x2 ;  /* 0x000000237402b211 */ /* 0x001fc800078a10ff */
[----:B------:R-:W-:Y:S02]  /*28350*/  @!P3 LEA.HI.X R3, R116, R40, R118, 0x2, P5 ;  /* 0x000000287403b211 */ /* 0x000fe400028f1476 */
[----:B-1----:R-:W-:-:S03]  /*28360*/  @!P2 LEA R4, P4, R113, R35, 0x2 ;  /* 0x000000237104a211 */ /* 0x002fc600078810ff */
[----:B------:R0:W-:Y:S01]  /*28370*/  @!P3 ST.E.64 desc[UR40][R2.64], R84 ;  /* 0x000000540200b985 */ /* 0x0001e2000c101b28 */
[----:B------:R-:W-:Y:S01]  /*28380*/  ISETP.GE.AND P3, PT, R65, UR4, PT ;  /* 0x0000000441007c0c */ /* 0x000fe2000bf66270 */
[----:B------:R-:W-:Y:S01]  /*28390*/  @!P2 IMAD.MOV.U32 R6, RZ, RZ, R117 ;  /* 0x000000ffff06a224 */ /* 0x000fe200078e0075 */
[----:B------:R-:W-:Y:S01]  /*283a0*/  @!P2 LEA.HI.X R5, R113, R40, R115, 0x2, P4 ;  /* 0x000000287105a211 */ /* 0x000fe200020f1473 */
[----:B------:R-:W-:Y:S02]  /*283b0*/  @!P2 IMAD.MOV.U32 R7, RZ, RZ, R79 ;  /* 0x000000ffff07a224 */ /* 0x000fe400078e004f */
[----:B------:R-:W-:Y:S01]  /*283c0*/  @!P0 IMAD.MOV.U32 R89, RZ, RZ, R88 ;  /* 0x000000ffff598224 */ /* 0x000fe200078e0058 */
[----:B------:R-:W-:Y:S02]  /*283d0*/  @!P0 MOV R88, R86 ;  /* 0x0000005600588202 */ /* 0x000fe40000000f00 */
[----:B------:R1:W-:Y:S01]  /*283e0*/  @!P2 ST.E.64 desc[UR40][R4.64], R6 ;  /* 0x000000060400a985 */ /* 0x0003e2000c101b28 */
[----:B------:R-:W-:-:S02]  /*283f0*/  ISETP.GE.AND P2, PT, R61, UR4, PT ;  /* 0x000000043d007c0c */ /* 0x000fc4000bf46270 */
[----:B0-----:R-:W-:-:S04]  /*28400*/  @!P0 LEA R2, P5, R110, R35, 0x2 ;  /* 0x000000236e028211 */ /* 0x001fc800078a10ff */
[-C--:B------:R-:W-:Y:S02]  /*28410*/  @!P0 LEA.HI.X R3, R110, R40.reuse, R112, 0x2, P5 ;  /* 0x000000286e038211 */ /* 0x080fe400028f1470 */
[C---:B-1----:R-:W-:Y:S01]  /*28420*/  @!P1 LEA R4, P4, R72.reuse, R35, 0x2 ;  /* 0x0000002348049211 */ /* 0x042fe200078810ff */
[----:B------:R-:W-:Y:S02]  /*28430*/  @!P1 IMAD.MOV.U32 R6, RZ, RZ, R125 ;  /* 0x000000ffff069224 */ /* 0x000fe400078e007d */
[----:B------:R0:W-:Y:S01]  /*28440*/  @!P0 ST.E.64 desc[UR40][R2.64], R88 ;  /* 0x0000005802008985 */ /* 0x0001e2000c101b28 */
[----:B------:R-:W-:Y:S01]  /*28450*/  @!P1 IMAD.MOV.U32 R7, RZ, RZ, R82 ;  /* 0x000000ffff079224 */ /* 0x000fe200078e0052 */
[----:B------:R-:W-:Y:S02]  /*28460*/  @!P1 LEA.HI.X R5, R72, R40, R103, 0x2, P4 ;  /* 0x0000002848059211 */ /* 0x000fe400020f1467 */
[----:B------:R-:W-:-:S03]  /*28470*/  ISETP.GE.AND P0, PT, R58, UR4, PT ;  /* 0x000000043a007c0c */ /* 0x000fc6000bf06270 */
[----:B------:R1:W-:Y:S01]  /*28480*/  @!P1 ST.E.64 desc[UR40][R4.64], R6 ;  /* 0x0000000604009985 */ /* 0x0003e2000c101b28 */
[----:B------:R-:W-:Y:S02]  /*28490*/  ISETP.GE.AND P1, PT, R54, UR4, PT ;  /* 0x0000000436007c0c */ /* 0x000fe4000bf26270 */
[----:B0-----:R-:W-:-:S04]  /*284a0*/  @!P3 LEA R2, P5, R65, R35, 0x2 ;  /* 0x000000234102b211 */ /* 0x001fc800078a10ff */
[----:B------:R-:W-:Y:S01]  /*284b0*/  @!P3 LEA.HI.X R3, R65, R40, R70, 0x2, P5 ;  /* 0x000000284103b211 */ /* 0x000fe200028f1446 */
[----:B-1----:R-:W-:Y:S02]  /*284c0*/  @!P3 IMAD.MOV.U32 R4, RZ, RZ, R91 ;  /* 0x000000ffff04b224 */ /* 0x002fe400078e005b */
[----:B------:R-:W-:Y:S01]  /*284d0*/  @!P3 IMAD.MOV.U32 R5, RZ, RZ, R92 ;  /* 0x000000ffff05b224 */ /* 0x000fe200078e005c */
[----:B------:R-:W-:-:S04]  /*284e0*/  @!P2 LEA R6, P4, R61, R35, 0x2 ;  /* 0x000000233d06a211 */ /* 0x000fc800078810ff */
[----:B------:R0:W-:Y:S01]  /*284f0*/  @!P3 ST.E.64 desc[UR40][R2.64], R4 ;  /* 0x000000040200b985 */ /* 0x0001e2000c101b28 */
[----:B------:R-:W-:Y:S02]  /*28500*/  ISETP.GE.AND P3, PT, R50, UR4, PT ;  /* 0x0000000432007c0c */ /* 0x000fe4000bf66270 */
[----:B------:R-:W-:Y:S01]  /*28510*/  @!P2 LEA.HI.X R7, R61, R40, R64, 0x2, P4 ;  /* 0x000000283d07a211 */ /* 0x000fe200020f1440 */
[----:B0-----:R-:W-:Y:S02]  /*28520*/  @!P2 IMAD.MOV.U32 R4, RZ, RZ, R83 ;  /* 0x000000ffff04a224 */ /* 0x001fe400078e0053 */
[----:B------:R-:W-:Y:S01]  /*28530*/  @!P2 IMAD.MOV.U32 R5, RZ, RZ, R87 ;  /* 0x000000ffff05a224 */ /* 0x000fe200078e0057 */
[----:B------:R-:W-:-:S04]  /*28540*/  @!P0 LEA R2, P5, R58, R35, 0x2 ;  /* 0x000000233a028211 */ /* 0x000fc800078a10ff */
[----:B------:R0:W-:Y:S01]  /*28550*/  @!P2 ST.E.64 desc[UR40][R6.64], R4 ;  /* 0x000000040600a985 */ /* 0x0001e2000c101b28 */
[----:B------:R-:W-:Y:S02]  /*28560*/  ISETP.GE.AND P2, PT, R9, UR4, PT ;  /* 0x0000000409007c0c */ /* 0x000fe4000bf46270 */
[----:B------:R-:W-:Y:S01]  /*28570*/  @!P0 LEA.HI.X R3, R58, R40, R59, 0x2, P5 ;  /* 0x000000283a038211 */ /* 0x000fe200028f143b */
[----:B------:R-:W-:Y:S02]  /*28580*/  @!P1 IMAD.MOV.U32 R91, RZ, RZ, R90 ;  /* 0x000000ffff5b9224 */ /* 0x000fe400078e005a */
[----:B------:R-:W-:Y:S02]  /*28590*/  @!P1 IMAD.MOV.U32 R90, RZ, RZ, R106 ;  /* 0x000000ffff5a9224 */ /* 0x000fe400078e006a */
[----:B0-----:R-:W-:Y:S01]  /*285a0*/  @!P0 IMAD.MOV.U32 R4, RZ, RZ, R94 ;  /* 0x000000ffff048224 */ /* 0x001fe200078e005e */
[----:B------:R-:W-:Y:S02]  /*285b0*/  @!P0 MOV R5, R96 ;  /* 0x0000006000058202 */ /* 0x000fe40000000f00 */
[----:B------:R-:W-:-:S03]  /*285c0*/  @!P1 LEA R6, P4, R54, R35, 0x2 ;  /* 0x0000002336069211 */ /* 0x000fc600078810ff */
[----:B------:R0:W-:Y:S01]  /*285d0*/  @!P0 ST.E.64 desc[UR40][R2.64], R4 ;  /* 0x0000000402008985 */ /* 0x0001e2000c101b28 */
[-C--:B------:R-:W-:Y:S02]  /*285e0*/  @!P1 LEA.HI.X R7, R54, R40.reuse, R55, 0x2, P4 ;  /* 0x0000002836079211 */ /* 0x080fe400020f1437 */
[----:B------:R-:W-:Y:S02]  /*285f0*/  ISETP.GE.AND P0, PT, R41, UR4, PT ;  /* 0x0000000429007c0c */ /* 0x000fe4000bf06270 */
[----:B------:R-:W-:Y:S01]  /*28600*/  ISETP.GE.AND P4, PT, R32, UR4, PT ;  /* 0x0000000420007c0c */ /* 0x000fe2000bf86270 */
[----:B------:R1:W-:Y:S01]  /*28610*/  @!P1 ST.E.64 desc[UR40][R6.64], R90 ;  /* 0x0000005a06009985 */ /* 0x0003e2000c101b28 */
[C---:B0-----:R-:W-:Y:S01]  /*28620*/  @!P3 LEA R2, P5, R50.reuse, R35, 0x2 ;  /* 0x000000233202b211 */ /* 0x041fe200078a10ff */
[----:B------:R-:W-:Y:S02]  /*28630*/  @!P3 IMAD.MOV.U32 R4, RZ, RZ, R98 ;  /* 0x000000ffff04b224 */ /* 0x000fe400078e0062 */
[----:B------:R-:W-:Y:S01]  /*28640*/  @!P3 IMAD.MOV.U32 R5, RZ, RZ, R93 ;  /* 0x000000ffff05b224 */ /* 0x000fe200078e005d */
[----:B------:R-:W-:-:S02]  /*28650*/  @!P3 LEA.HI.X R3, R50, R40, R51, 0x2, P5 ;  /* 0x000000283203b211 */ /* 0x000fc400028f1433 */
[----:B-1----:R-:W-:-:S03]  /*28660*/  @!P2 LEA R6, P1, R9, R35, 0x2 ;  /* 0x000000230906a211 */ /* 0x002fc600078210ff */
[----:B------:R0:W-:Y:S01]  /*28670*/  @!P3 ST.E.64 desc[UR40][R2.64], R4 ;  /* 0x000000040200b985 */ /* 0x0001e2000c101b28 */
[----:B-----5:R-:W-:Y:S02]  /*28680*/  @!P2 LEA.HI.X R7, R9, R40, R12, 0x2, P1 ;  /* 0x000000280907a211 */ /* 0x020fe400008f140c */
[----:B--2---:R-:W-:Y:S01]  /*28690*/  ISETP.GE.AND P1, PT, R25, UR4, PT ;  /* 0x0000000419007c0c */ /* 0x004fe2000bf26270 */
[----:B------:R-:W-:Y:S01]  /*286a0*/  IMAD.MOV.U32 R12, RZ, RZ, R8 ;  /* 0x000000ffff0c7224 */ /* 0x000fe200078e0008 */
[-C--:B------:R-:W-:Y:S02]  /*286b0*/  @!P4 LEA R8, P3, R32, R35.reuse, 0x2 ;  /* 0x000000232008c211 */ /* 0x080fe400078610ff */
[----:B------:R-:W-:Y:S01]  /*286c0*/  @!P0 MOV R103, R102 ;  /* 0x0000006600678202 */ /* 0x000fe20000000f00 */
[----:B0-----:R-:W-:Y:S02]  /*286d0*/  @!P2 IMAD.MOV.U32 R4, RZ, RZ, R111 ;  /* 0x000000ffff04a224 */ /* 0x001fe400078e006f */
[----:B------:R-:W-:Y:S01]  /*286e0*/  @!P2 IMAD.MOV.U32 R5, RZ, RZ, R95 ;  /* 0x000000ffff05a224 */ /* 0x000fe200078e005f */
[----:B------:R-:W-:Y:S01]  /*286f0*/  @!P0 LEA R2, P5, R41, R35, 0x2 ;  /* 0x0000002329028211 */ /* 0x000fe200078a10ff */
[----:B------:R-:W-:-:S03]  /*28700*/  @!P0 IMAD.MOV.U32 R102, RZ, RZ, R100 ;  /* 0x000000ffff668224 */ /* 0x000fc600078e0064 */
[----:B------:R-:W-:Y:S01]  /*28710*/  @!P2 ST.E.64 desc[UR40][R6.64], R4 ;  /* 0x000000040600a985 */ /* 0x000fe2000c101b28 */
[----:B------:R-:W-:Y:S02]  /*28720*/  ISETP.GE.AND P2, PT, R10, UR4, PT ;  /* 0x000000040a007c0c */ /* 0x000fe4000bf46270 */
[-C--:B------:R-:W-:Y:S01]  /*28730*/  @!P0 LEA.HI.X R3, R41, R40.reuse, R49, 0x2, P5 ;  /* 0x0000002829038211 */ /* 0x080fe200028f1431 */
[----:B------:R-:W-:Y:S01]  /*28740*/  @!P4 IMAD.MOV.U32 R115, RZ, RZ, R97 ;  /* 0x000000ffff73c224 */ /* 0x000fe200078e0061 */
[----:B------:R-:W-:Y:S02]  /*28750*/  @!P4 LEA.HI.X R9, R32, R40, R33, 0x2, P3 ;  /* 0x000000282009c211 */ /* 0x000fe400018f1421 */
[----:B----4-:R-:W-:Y:S01]  /*28760*/  ISETP.GE.AND P3, PT, R21, UR4, PT ;  /* 0x0000000415007c0c */ /* 0x010fe2000bf66270 */
[----:B------:R0:W-:Y:S04]  /*28770*/  @!P0 ST.E.64 desc[UR40][R2.64], R102 ;  /* 0x0000006602008985 */ /* 0x0001e8000c101b28 */
[----:B------:R1:W-:Y:S01]  /*28780*/  @!P4 ST.E.64 desc[UR40][R8.64], R114 ;  /* 0x000000720800c985 */ /* 0x0003e2000c101b28 */
[----:B------:R-:W-:-:S02]  /*28790*/  ISETP.GE.AND P4, PT, R13, UR4, PT ;  /* 0x000000040d007c0c */ /* 0x000fc4000bf86270 */
[----:B0-----:R-:W-:Y:S01]  /*287a0*/  @!P1 LEA R2, P0, R25, R35, 0x2 ;  /* 0x0000002319029211 */ /* 0x001fe200078010ff */
[----:B------:R-:W-:-:S04]  /*287b0*/  @!P2 IMAD.MOV.U32 R98, RZ, RZ, R119 ;  /* 0x000000ffff62a224 */ /* 0x000fc800078e0077 */
[----:B------:R-:W-:Y:S02]  /*287c0*/  @!P3 IMAD.MOV.U32 R109, RZ, RZ, R108 ;  /* 0x000000ffff6db224 */ /* 0x000fe400078e006c */
[----:B------:R-:W-:Y:S01]  /*287d0*/  @!P3 IMAD.MOV.U32 R108, RZ, RZ, R107 ;  /* 0x000000ffff6cb224 */ /* 0x000fe200078e006b */
[-C--:B---3--:R-:W-:Y:S02]  /*287e0*/  @!P1 LEA.HI.X R3, R25, R40.reuse, R26, 0x2, P0 ;  /* 0x0000002819039211 */ /* 0x088fe400000f141a */
[CC--:B------:R-:W-:Y:S02]  /*287f0*/  @!P2 LEA R4, P0, R10.reuse, R35.reuse, 0x2 ;  /* 0x000000230a04a211 */ /* 0x0c0fe400078010ff */
[----:B------:R-:W-:Y:S02]  /*28800*/  ISETP.GE.AND P5, PT, R15, UR4, PT ;  /* 0x000000040f007c0c */ /* 0x000fe4000bfa6270 */
[----:B------:R-:W-:Y:S01]  /*28810*/  @!P2 LEA.HI.X R5, R10, R40, R11, 0x2, P0 ;  /* 0x000000280a05a211 */ /* 0x000fe200000f140b */
[----:B------:R0:W-:Y:S01]  /*28820*/  @!P1 ST.E.64 desc[UR40][R2.64], R104 ;  /* 0x0000006802009985 */ /* 0x0001e2000c101b28 */
[----:B------:R-:W-:-:S03]  /*28830*/  @!P3 LEA R6, P0, R21, R35, 0x2 ;  /* 0x000000231506b211 */ /* 0x000fc600078010ff */
[----:B------:R0:W-:Y:S01]  /*28840*/  @!P2 ST.E.64 desc[UR40][R4.64], R98 ;  /* 0x000000620400a985 */ /* 0x0001e2000c101b28 */
[----:B-1----:R-:W-:Y:S02]  /*28850*/  @!P4 LEA R8, P2, R13, R35, 0x2 ;  /* 0x000000230d08c211 */ /* 0x002fe400078410ff */
[----:B------:R-:W-:-:S03]  /*28860*/  @!P3 LEA.HI.X R7, R21, R40, R24, 0x2, P0 ;  /* 0x000000281507b211 */ /* 0x000fc600000f1418 */
[----:B------:R-:W-:Y:S01]  /*28870*/  @!P5 LEA R10, P1, R15, R35, 0x2 ;  /* 0x000000230f0ad211 */ /* 0x000fe200078210ff */
[----:B------:R-:W-:Y:S01]  /*28880*/  @!P5 IMAD.MOV.U32 R100, RZ, RZ, R123 ;  /* 0x000000ffff64d224 */ /* 0x000fe200078e007b */
[-C--:B------:R-:W-:Y:S02]  /*28890*/  @!P4 LEA.HI.X R9, R13, R40.reuse, R14, 0x2, P2 ;  /* 0x000000280d09c211 */ /* 0x080fe400010f140e */
        /* <DEDUP_REMOVED lines=11> */
.L_x_2664:
        /* <DEDUP_REMOVED lines=13> */
[----:B------:R-:W-:Y:S02]  /*28a20*/  @P1 IADD3 R4, P2, R4, UR6, RZ ;  /* 0x0000000604041c10 */ /* 0x000fe4000ff5e0ff */
[----:B------:R-:W-:Y:S01]  /*28a30*/  MOV R20, UR4 ;  /* 0x0000000400147c02 */ /* 0x000fe20008000f00 */
[----:B------:R2:W5:Y:S01]  /*28a40*/  @P0 LDG.E R15, desc[UR40][R2.64] ;  /* 0x00000028020f0981 */ /* 0x000562000c1e1900 */
        /* <DEDUP_REMOVED lines=9> */
[----:B--2---:R-:W-:-:S07]  /*28ae0*/  IMAD.IADD R20, R20, 0x1, -R5 ;  /* 0x0000000114147824 */ /* 0x004fce00078e0a05 */
.L_x_2683:
        /* <DEDUP_REMOVED lines=9> */
[----:B-1----:R-:W-:Y:S01]  /*28b80*/  IMAD R0, R20, R29, RZ ;  /* 0x0000001d14007224 */ /* 0x002fe200078e02ff */
[----:B--2---:R-:W-:-:S04]  /*28b90*/  IADD3 R27, R2, -0x80, R28 ;  /* 0xffffff80021b7810 */ /* 0x004fc80007ffe01c */
[----:B------:R-:W-:-:S13]  /*28ba0*/  ISETP.GE.AND P0, PT, R27, R0, PT ;  /* 0x000000001b00720c */ /* 0x000fda0003f06270 */
[----:B------:R-:W-:Y:S05]  /*28bb0*/  @P0 BRA `(.L_x_2685) ;  /* 0x0000000000b40947 */ /* 0x000fea0003800000 */
[----:B------:R-:W2:Y:S01]  /*28bc0*/  LDL R12, [R1+0x60] ;  /* 0x00006000010c7983 */ /* 0x000ea20000100800 */
[----:B------:R-:W-:Y:S01]  /*28bd0*/  IMAD.MOV.U32 R0, RZ, RZ, 0x9b8 ;  /* 0x000009b8ff007424 */ /* 0x000fe200078e00ff */
[----:B------:R-:W-:Y:S01]  /*28be0*/  ISETP.GT.AND P3, PT, R223, 0x1, PT ;  /* 0x00000001df00780c */ /* 0x000fe20003f64270 */
[----:B------:R-:W1:Y:S01]  /*28bf0*/  LDC.64 R2, c[0x0][0xba8] ;  /* 0x0002ea00ff027b82 */ /* 0x000e620000000a00 */
[----:B------:R-:W3:Y:S01]  /*28c00*/  LDL.LU R30, [R1+0x9c] ;  /* 0x00009c00011e7983 */ /* 0x000ee20000300800 */
[----:B------:R-:W-:Y:S01]  /*28c10*/  ISETP.NE.AND P0, PT, R29, 0x1, PT ;  /* 0x000000011d00780c */ /* 0x000fe20003f05270 */
[----:B------:R-:W-:Y:S01]  /*28c20*/  IMAD.MOV.U32 R21, RZ, RZ, R27 ;  /* 0x000000ffff157224 */ /* 0x000fe200078e001b */
[----:B------:R-:W-:-:S04]  /*28c30*/  SEL R26, R0, 0x978, P3 ;  /* 0x00000978001a7807 */ /* 0x000fc80001800000 */
        /* <DEDUP_REMOVED lines=37> */
.L_x_2685:
[----:B------:R-:W-:Y:S05]  /*28e90*/  BSYNC B1 ;  /* 0x0000000000017941 */ /* 0x000fea0003800000 */
.L_x_2684:
        /* <DEDUP_REMOVED lines=11> */
[----:B------:R-:W-:Y:S02]  /*28f50*/  ULDC.64 UR4, c[0x0][0xae8] ;  /* 0x0002ba0000047ab9 */ /* 0x000fe40000000a00 */
[----:B------:R-:W-:Y:S01]  /*28f60*/  IMAD.IADD R3, R3, 0x1, R5 ;  /* 0x0000000103037824 */ /* 0x000fe200078e0205 */
[----:B------:R-:W-:-:S05]  /*28f70*/  LOP3.LUT R13, R0, 0xfffffff8, RZ, 0xc0, !PT ;  /* 0xfffffff8000d7812 */ /* 0x000fca00078ec0ff */
[----:B------:R-:W-:Y:S01]  /*28f80*/  IMAD.IADD R0, R4, 0x1, -R13 ;  /* 0x0000000104007824 */ /* 0x000fe200078e0a0d */
[----:B---3--:R-:W-:-:S03]  /*28f90*/  ISETP.NE.AND P0, PT, R9, 0x1, PT ;  /* 0x000000010900780c */ /* 0x008fc60003f05270 */
[----:B------:R-:W-:-:S10]  /*28fa0*/  IMAD R0, R0, 0x20, R19 ;  /* 0x0000002000007824 */ /* 0x000fd400078e0213 */
[----:B------:R-:W1:Y:S08]  /*28fb0*/  @P0 LDC R7, c[0x0][0xbec] ;  /* 0x0002fb00ff070b82 */ /* 0x000e700000000800 */
[----:B------:R-:W3:Y:S01]  /*28fc0*/  @P0 LDC R11, c[0x0][0xbf0] ;  /* 0x0002fc00ff0b0b82 */ /* 0x000ee20000000800 */
[----:B--2---:R-:W-:-:S04]  /*28fd0*/  IMAD.WIDE.U32 R2, R10, UR4, R2 ;  /* 0x000000040a027c25 */ /* 0x004fc8000f8e0002 */
[----:B----4-:R-:W-:Y:S02]  /*28fe0*/  IMAD.IADD R6, R8, 0x1, R0 ;  /* 0x0000000108067824 */ /* 0x010fe400078e0200 */
        /* <DEDUP_REMOVED lines=30> */
[----:B------:R1:W2:Y:S04]  /*291d0*/  SHFL.IDX PT, R0, R3, RZ, 0x181f ;  /* 0x00181fff03007589 */ /* 0x0002a800000e0000 */
[----:B------:R1:W3:Y:S02]  /*291e0*/  SHFL.IDX PT, R14, R2, RZ, 0x181f ;  /* 0x00181fff020e7589 */ /* 0x0002e400000e0000 */
.L_x_3041:
        /* <DEDUP_REMOVED lines=25> */
.L_x_2688:
[----:B------:R-:W-:Y:S05]  /*29380*/  BSYNC B1 ;  /* 0x0000000000017941 */ /* 0x000fea0003800000 */
.L_x_2687:
[----:B------:R-:W-:-:S03]  /*29390*/  UMOV UR4, 0xffffffff ;  /* 0xffffffff00047882 */ /* 0x000fc60000000000 */
[----:B------:R-:W-:Y:S05]  /*293a0*/  BRA.DIV UR4, `(.L_x_2689) ;  /* 0x000000e2041c7947 */ /* 0x000fea000b800000 */
[----:B--2---:R2:W4:Y:S04]  /*293b0*/  SHFL.IDX PT, R0, R3, 0x1, 0x181f ;  /* 0x00381f0003007f89 */ /* 0x00452800000e0000 */
[----:B---3--:R2:W3:Y:S02]  /*293c0*/  SHFL.IDX PT, R14, R2, 0x1, 0x181f ;  /* 0x00381f00020e7f89 */ /* 0x0084e400000e0000 */
.L_x_3045:
        /* <DEDUP_REMOVED lines=25> */
.L_x_2691:
[----:B------:R-:W-:Y:S05]  /*29560*/  BSYNC B1 ;  /* 0x0000000000017941 */ /* 0x000fea0003800000 */
.L_x_2690:
[----:B------:R-:W-:-:S03]  /*29570*/  UMOV UR4, 0xffffffff ;  /* 0xffffffff00047882 */ /* 0x000fc60000000000 */
[----:B------:R-:W-:Y:S05]  /*29580*/  BRA.DIV UR4, `(.L_x_2692) ;  /* 0x000000de04ec7947 */ /* 0x000fea000b800000 */
[----:B----4-:R4:W0:Y:S04]  /*29590*/  SHFL.IDX PT, R0, R3, 0x2, 0x181f ;  /* 0x00581f0003007f89 */ /* 0x01082800000e0000 */
[----:B---3--:R4:W3:Y:S02]  /*295a0*/  SHFL.IDX PT, R14, R2, 0x2, 0x181f ;  /* 0x00581f00020e7f89 */ /* 0x0088e400000e0000 */
.L_x_3049:
        /* <DEDUP_REMOVED lines=25> */
.L_x_2694:
[----:B------:R-:W-:Y:S05]  /*29740*/  BSYNC B1 ;  /* 0x0000000000017941 */ /* 0x000fea0003800000 */
.L_x_2693:
[----:B------:R-:W-:-:S03]  /*29750*/  UMOV UR4, 0xffffffff ;  /* 0xffffffff00047882 */ /* 0x000fc60000000000 */
[----:B------:R-:W-:Y:S05]  /*29760*/  BRA.DIV UR4, `(.L_x_2695) ;  /* 0x000000de04bc7947 */ /* 0x000fea000b800000 */
[----:B0-----:R0:W0:Y:S04]  /*29770*/  SHFL.IDX PT, R0, R3, 0x3, 0x181f ;  /* 0x00781f0003007f89 */ /* 0x00102800000e0000 */
[----:B---3--:R3:W0:Y:S02]  /*29780*/  SHFL.IDX PT, R14, R2, 0x3, 0x181f ;  /* 0x00781f00020e7f89 */ /* 0x00862400000e0000 */
.L_x_3053:
        /* <DEDUP_REMOVED lines=24> */
.L_x_2678:
[----:B------:R-:W-:Y:S05]  /*29910*/  BSYNC B0 ;  /* 0x0000000000007941 */ /* 0x000fea0003800000 */
.L_x_2663:
[----:B------:R-:W-:Y:S02]  /*29920*/  ULDC UR4, c[0x0][0xc3c] ;  /* 0x00030f0000047ab9 */ /* 0x000fe40000000800 */
[----:B------:R-:W-:-:S13]  /*29930*/  ISETP.GE.AND P0, PT, R39, UR4, PT ;  /* 0x0000000427007c0c */ /* 0x000fda000bf06270 */
[----:B------:R-:W-:Y:S05]  /*29940*/  @!P0 BRA `(.L_x_2696) ;  /* 0xfffffd8000588947 */ /* 0x000fea000383ffff */
[----:B------:R-:W-:Y:S05]  /*29950*/  BRA `(.L_x_2476) ;  /* 0x0000008000d87947 */ /* 0x000fea0003800000 */
.L_x_2474:
        /* <DEDUP_REMOVED lines=20> */
.L_x_2697:
        /* <DEDUP_REMOVED lines=44> */
.L_x_2701:
        /* <DEDUP_REMOVED lines=39> */
.L_x_2699:
[----:B------:R-:W-:Y:S02]  /*29fd0*/  IMAD.IADD R9, R7, 0x1, -R4 ;  /* 0x0000000107097824 */ /* 0x000fe400078e0a04 */
[----:B------:R-:W-:Y:S02]  /*29fe0*/  IMAD.MOV.U32 R8, RZ, RZ, RZ ;  /* 0x000000ffff087224 */ /* 0x000fe400078e00ff */
        /* <DEDUP_REMOVED lines=10> */
.L_x_2702:
[----:B----4-:R-:W-:Y:S01]  /*2a090*/  IMAD R2, R8, UR5, R9 ;  /* 0x0000000508027c24 */ /* 0x010fe2000f8e0209 */
[----:B------:R-:W-:Y:S02]  /*2a0a0*/  IADD3 R12, R10, UR4, RZ ;  /* 0x000000040a0c7c10 */ /* 0x000fe4000fffe0ff */
[----:B-1----:R-:W-:Y:S02]  /*2a0b0*/  ISETP.NE.AND P0, PT, R7, 0x1, PT ;  /* 0x000000010700780c */ /* 0x002fe40003f05270 */
[----:B------:R1:W-:Y:S01]  /*2a0c0*/  STL [R1], R2 ;  /* 0x0000000201007387 */ /* 0x0003e20000100800 */
[----:B0-----:R-:W-:-:S03]  /*2a0d0*/  IADD3 R5, -R2, UR6, RZ ;  /* 0x0000000602057c10 */ /* 0x001fc6000fffe1ff */
[----:B------:R1:W-:Y:S07]  /*2a0e0*/  STL [R1+0xc], R12 ;  /* 0x00000c0c01007387 */ /* 0x0003ee0000100800 */
        /* <DEDUP_REMOVED lines=17> */
[----:B------:R-:W-:Y:S01]  /*2a200*/  IMAD R11, R9, R11, R2 ;  /* 0x0000000b090b7224 */ /* 0x000fe200078e0202 */
[----:B------:R-:W-:Y:S01]  /*2a210*/  MOV R2, RZ ;  /* 0x000000ff00027202 */ /* 0x000fe20000000f00 */
[----:B------:R-:W-:-:S03]  /*2a220*/  VIADD R3, R10, 0xffffffe ;  /* 0x0ffffffe0a037836 */ /* 0x000fc60000000000 */
        /* <DEDUP_REMOVED lines=26> */
[----:B------:R-:W-:-:S05]  /*2a3d0*/  @P0 VIADD R6, R6, 0x1 ;  /* 0x0000000106060836 */ /* 0x000fca0000000000 */
[----:B------:R-:W-:Y:S02]  /*2a3e0*/  @!P2 IADD3 R6, -R6, RZ, RZ ;  /* 0x000000ff0606a210 */ /* 0x000fe40007ffe1ff */
        /* <DEDUP_REMOVED lines=9> */
.L_x_2703:
        /* <DEDUP_REMOVED lines=15> */
[----:B------:R-:W-:Y:S01]  /*2a570*/  IMAD.HI.U32 R2, R2, R11, RZ ;  /* 0x0000000b02027227 */ /* 0x000fe200078e00ff */
[----:B------:R-:W-:-:S05]  /*2a580*/  IADD3 R3, RZ, -R3, RZ ;  /* 0x80000003ff037210 */ /* 0x000fca0007ffe0ff */
        /* <DEDUP_REMOVED lines=23> */
[----:B0-----:R-:W-:-:S05]  /*2a700*/  IADD3 R2, RZ, -R3, RZ ;  /* 0x80000003ff027210 */ /* 0x001fca0007ffe0ff */
        /* <DEDUP_REMOVED lines=20> */
.L_x_2704:
[----:B01----:R-:W-:-:S04]  /*2a850*/  LOP3.LUT R3, RZ, R2, RZ, 0x33, !PT ;  /* 0x00000002ff037212 */ /* 0x003fc800078e33ff */
[----:B------:R-:W-:-:S05]  /*2a860*/  IADD3 R2, R4, R3, RZ ;  /* 0x0000000304027210 */ /* 0x000fca0007ffe0ff */
[----:B------:R1:W-:Y:S01]  /*2a870*/  STL [R1+0x4], R2 ;  /* 0x0000040201007387 */ /* 0x0003e20000100800 */
[----:B------:R-:W-:Y:S05]  /*2a880*/  BRA `(.L_x_2705) ;  /* 0x0000000000107947 */ /* 0x000fea0003800000 */
.L_x_2700:
[----:B------:R-:W-:Y:S01]  /*2a890*/  IMAD.U32 R2, RZ, RZ, UR6 ;  /* 0x00000006ff027e24 */ /* 0x000fe2000f8e00ff */
[----:B------:R0:W-:Y:S04]  /*2a8a0*/  STL [R1+0x4], RZ ;  /* 0x000004ff01007387 */ /* 0x0001e80000100800 */
[----:B------:R0:W-:Y:S04]  /*2a8b0*/  STL [R1+0x8], RZ ;  /* 0x000008ff01007387 */ /* 0x0001e80000100800 */
[----:B------:R0:W-:Y:S02]  /*2a8c0*/  STL [R1], R2 ;  /* 0x0000000201007387 */ /* 0x0001e40000100800 */
.L_x_2705:
        /* <DEDUP_REMOVED lines=10> */
.L_x_2698:
        /* <DEDUP_REMOVED lines=27> */
[----:B------:R-:W-:Y:S01]  /*2ab20*/  LOP3.LUT R5, R0, 0x10, R7, 0xf8, !PT ;  /* 0x0000001000057812 */ /* 0x000fe200078ef807 */
[----:B------:R-:W-:-:S05]  /*2ab30*/  IMAD.SHL.U32 R0, R7, 0x10, RZ ;  /* 0x0000001007007824 */ /* 0x000fca00078e00ff */
        /* <DEDUP_REMOVED lines=10> */
[----:B------:R-:W-:Y:S02]  /*2abe0*/  IMAD.SHL.U32 R2, R6, 0x10, RZ ;  /* 0x0000001006027824 */ /* 0x000fe400078e00ff */
[----:B-1----:R-:W-:-:S03]  /*2abf0*/  IMAD.MOV.U32 R4, RZ, RZ, 0x20 ;  /* 0x00000020ff047424 */ /* 0x002fc600078e00ff */
[----:B------:R-:W-:Y:S02]  /*2ac00*/  LOP3.LUT R3, R3, 0x400, R2, 0xf8, !PT ;  /* 0x0000040003037812 */ /* 0x000fe400078ef802 */
[----:B------:R-:W-:-:S03]  /*2ac10*/  MOV R2, 0x40 ;  /* 0x0000004000027802 */ /* 0x000fc60000000f00 */
        /* <DEDUP_REMOVED lines=16> */
.L_x_2820:
[----:B--2---:R-:W2:Y:S01]  /*2ad20*/  LDL R0, [R1+0xc] ;  /* 0x00000c0001007983 */ /* 0x004ea20000100800 */
        /* <DEDUP_REMOVED lines=21> */
[----:B------:R-:W-:Y:S01]  /*2ae80*/  IMAD.MOV.U32 R12, RZ, RZ, RZ ;  /* 0x000000ffff0c7224 */ /* 0x000fe200078e00ff */
[----:B------:R-:W-:Y:S01]  /*2ae90*/  ISETP.NE.AND.EX P2, PT, RZ, UR5, PT, P2 ;  /* 0x00000005ff007c0c */ /* 0x000fe2000bf45320 */
[----:B------:R-:W-:Y:S01]  /*2aea0*/  STL [R1+0x30], R15 ;  /* 0x0000300f01007387 */ /* 0x000fe20000100800 */
[----:B------:R-:W-:-:S02]  /*2aeb0*/  ISETP.NE.U32.AND P1, PT, RZ, UR8, PT ;  /* 0x00000008ff007c0c */ /* 0x000fc4000bf25070 */
[C---:B------:R-:W-:Y:S01]  /*2aec0*/  IADD3 R6, P5, R15.reuse, UR6, RZ ;  /* 0x000000060f067c10 */ /* 0x040fe2000ffbe0ff */
[----:B------:R-:W-:Y:S01]  /*2aed0*/  STL [R1+0x44], R14 ;  /* 0x0000440e01007387 */ /* 0x000fe20000100800 */
[----:B0-----:R-:W-:Y:S02]  /*2aee0*/  MOV R0, RZ ;  /* 0x000000ff00007202 */ /* 0x001fe40000000f00 */
[C---:B-1----:R-:W-:Y:S02]  /*2aef0*/  IADD3 R2, P4, R15.reuse, UR4, RZ ;  /* 0x000000040f027c10 */ /* 0x042fe4000ff9e0ff */
[----:B------:R-:W-:Y:S02]  /*2af00*/  ISETP.NE.AND.EX P3, PT, RZ, UR11, PT, P3 ;  /* 0x0000000bff007c0c */ /* 0x000fe4000bf65330 */
[----:B------:R-:W-:Y:S02]  /*2af10*/  IADD3.X R3, R14, UR5, RZ, P4, !PT ;  /* 0x000000050e037c10 */ /* 0x000fe4000a7fe4ff */
[----:B------:R-:W-:-:S02]  /*2af20*/  IADD3 R4, P4, R15, UR8, RZ ;  /* 0x000000080f047c10 */ /* 0x000fc4000ff9e0ff */
[----:B------:R-:W-:Y:S01]  /*2af30*/  ISETP.NE.U32.AND P0, PT, RZ, UR6, PT ;  /* 0x00000006ff007c0c */ /* 0x000fe2000bf05070 */
[----:B------:R-:W2:Y:S01]  /*2af40*/  @P2 LDG.E R8, desc[UR40][R2.64] ;  /* 0x0000002802082981 */ /* 0x000ea2000c1e1900 */
[C---:B------:R-:W-:Y:S01]  /*2af50*/  IADD3.X R5, R14.reuse, UR9, RZ, P4, !PT ;  /* 0x000000090e057c10 */ /* 0x040fe2000a7fe4ff */
[----:B------:R-:W-:Y:S01]  /*2af60*/  ULDC UR4, c[0x0][0x288] ;  /* 0x0000a20000047ab9 */ /* 0x000fe20000000800 */
[----:B------:R-:W-:Y:S02]  /*2af70*/  ISETP.NE.AND.EX P0, PT, RZ, UR7, PT, P0 ;  /* 0x00000007ff007c0c */ /* 0x000fe4000bf05300 */
[----:B------:R-:W-:Y:S02]  /*2af80*/  ISETP.NE.AND.EX P1, PT, RZ, UR9, PT, P1 ;  /* 0x00000009ff007c0c */ /* 0x000fe4000bf25310 */
[----:B------:R-:W-:Y:S02]  /*2af90*/  @P3 IADD3 R10, P4, R15, UR10, RZ ;  /* 0x0000000a0f0a3c10 */ /* 0x000fe4000ff9e0ff */
[----:B------:R-:W-:-:S02]  /*2afa0*/  IADD3.X R7, R14, UR7, RZ, P5, !PT ;  /* 0x000000070e077c10 */ /* 0x000fc4000affe4ff */
[----:B------:R-:W-:-:S05]  /*2afb0*/  @P3 IADD3.X R11, R14, UR11, RZ, P4, !PT ;  /* 0x0000000b0e0b3c10 */ /* 0x000fca000a7fe4ff */
[----:B------:R0:W5:Y:S04]  /*2afc0*/  @P0 LDG.E R12, desc[UR40][R6.64] ;  /* 0x00000028060c0981 */ /* 0x000168000c1e1900 */
[----:B------:R0:W5:Y:S04]  /*2afd0*/  @P1 LDG.E R0, desc[UR40][R4.64] ;  /* 0x0000002804001981 */ /* 0x000168000c1e1900 */
[----:B--2---:R1:W-:Y:S02]  /*2afe0*/  STL [R1+0x48], R8 ;  /* 0x0000480801007387 */ /* 0x0043e40000100800 */
[----:B-1----:R-:W-:Y:S01]  /*2aff0*/  IMAD.U32 R8, RZ, RZ, UR4 ;  /* 0x00000004ff087e24 */ /* 0x002fe2000f8e00ff */
[----:B------:R-:W-:-:S05]  /*2b000*/  ULDC.64 UR4, c[0x0][0x418] ;  /* 0x0001060000047ab9 */ /* 0x000fca0000000a00 */
[----:B------:R-:W2:Y:S01]  /*2b010*/  @P3 LDG.E R8, desc[UR40][R10.64] ;  /* 0x000000280a083981 */ /* 0x000ea2000c1e1900 */
[----:B------:R-:W-:-:S03]  /*2b020*/  UISETP.NE.U32.AND UP0, UPT, UR4, URZ, UPT ;  /* 0x0000003f0400728c */ /* 0x000fc6000bf05070 */
[----:B------:R-:W-:Y:S01]  /*2b030*/  ULDC UR4, c[0x0][0x424] ;  /* 0x0001090000047ab9 */ /* 0x000fe20000000800 */
[----:B------:R-:W-:-:S03]  /*2b040*/  UISETP.NE.AND.EX UP0, UPT, UR5, URZ, UPT, UP0 ;  /* 0x0000003f0500728c */ /* 0x000fc6000bf05300 */
[----:B------:R-:W-:Y:S01]  /*2b050*/  ULDC UR5, c[0x0][0x2f0] ;  /* 0x0000bc0000057ab9 */ /* 0x000fe20000000800 */
[----:B------:R-:W-:Y:S01]  /*2b060*/  USEL UR4, UR4, 0x1, UP0 ;  /* 0x0000000104047887 */ /* 0x000fe20008000000 */
[----:B--2---:R1:W-:Y:S04]  /*2b070*/  STL [R1+0x4c], R8 ;  /* 0x00004c0801007387 */ /* 0x0043e80000100800 */
[----:B------:R0:W5:Y:S01]  /*2b080*/  LDL R13, [R1+0x4c] ;  /* 0x00004c00010d7983 */ /* 0x0001620000100800 */
[----:B------:R-:W-:-:S03]  /*2b090*/  UIMAD UR4, UR4, UR5, URZ ;  /* 0x00000005040472a4 */ /* 0x000fc6000f8e023f */
[----:B------:R-:W-:Y:S02]  /*2b0a0*/  ULDC UR5, c[0x0][0x348] ;  /* 0x0000d20000057ab9 */ /* 0x000fe40000000800 */
[----:B------:R-:W-:Y:S02]  /*2b0b0*/  IMAD.U32 R10, RZ, RZ, UR5 ;  /* 0x00000005ff0a7e24 */ /* 0x000fe4000f8e00ff */
[----:B-1----:R-:W-:Y:S01]  /*2b0c0*/  IMAD.U32 R8, RZ, RZ, UR4 ;  /* 0x00000004ff087e24 */ /* 0x002fe2000f8e00ff */
[----:B0-----:R-:W-:Y:S06]  /*2b0d0*/  @P3 BRA `(.L_x_2707) ;  /* 0x0000000000143947 */ /* 0x001fec0003800000 */
[----:B------:R-:W-:Y:S05]  /*2b0e0*/  @!P2 BRA `(.L_x_2707) ;  /* 0x000000000010a947 */ /* 0x000fea0003800000 */
[----:B------:R-:W2:Y:S04]  /*2b0f0*/  LDG.E R11, desc[UR40][R2.64] ;  /* 0x00000028020b7981 */ /* 0x000ea8000c1e1900 */
[----:B------:R-:W2:Y:S02]  /*2b100*/  LDG.E R2, desc[UR40][R2.64+0x4] ;  /* 0x0000042802027981 */ /* 0x000ea4000c1e1900 */
[----:B--2--5:R-:W-:-:S05]  /*2b110*/  IMAD.IADD R13, R2, 0x1, -R11 ;  /* 0x00000001020d7824 */ /* 0x024fca00078e0a0b */
[----:B------:R0:W-:Y:S02]  /*2b120*/  STL [R1+0x4c], R13 ;  /* 0x00004c0d01007387 */ /* 0x0001e40000100800 */
.L_x_2707:
[----:B------:R-:W2:Y:S01]  /*2b130*/  LDL.LU R3, [R1+0x8] ;  /* 0x0000080001037983 */ /* 0x000ea20000300800 */
[----:B------:R-:W-:Y:S01]  /*2b140*/  IMAD.MOV.U32 R11, RZ, RZ, R19 ;  /* 0x000000ffff0b7224 */ /* 0x000fe200078e0013 */
        /* <DEDUP_REMOVED lines=8> */
[----:B------:R-:W-:Y:S01]  /*2b1d0*/  LEA.HI R17, R2, R17, RZ, 0x10 ;  /* 0x0000001102117211 */ /* 0x000fe200078f80ff */
[----:B-----5:R-:W-:-:S05]  /*2b1e0*/  IMAD.IADD R2, R12, 0x1, R9 ;  /* 0x000000010c027824 */ /* 0x020fca00078e0209 */
[----:B------:R1:W-:Y:S01]  /*2b1f0*/  STL [R1+0x34], R2 ;  /* 0x0000340201007387 */ /* 0x0003e20000100800 */
[----:B------:R-:W-:Y:S05]  /*2b200*/  @!P2 BRA `(.L_x_2708) ;  /* 0x000000000010a947 */ /* 0x000fea0003800000 */
[----:B-1----:R-:W-:-:S04]  /*2b210*/  IADD3 R2, P0, R15, UR4, RZ ;  /* 0x000000040f027c10 */ /* 0x002fc8000ff1e0ff */
[----:B------:R-:W-:-:S05]  /*2b220*/  IADD3.X R3, R14, UR5, RZ, P0, !PT ;  /* 0x000000050e037c10 */ /* 0x000fca00087fe4ff */
[----:B------:R2:W5:Y:S01]  /*2b230*/  LDG.E R8, desc[UR40][R2.64] ;  /* 0x0000002802087981 */ /* 0x000562000c1e1900 */
[----:B------:R-:W-:Y:S05]  /*2b240*/  BRA `(.L_x_2709) ;  /* 0x0000000000107947 */ /* 0x000fea0003800000 */
.L_x_2708:
[----:B------:R-:W-:Y:S05]  /*2b250*/  @!P0 BRA `(.L_x_2709) ;  /* 0x00000000000c8947 */ /* 0x000fea0003800000 */
[----:B------:R-:W2:Y:S04]  /*2b260*/  LDG.E R8, desc[UR40][R6.64] ;  /* 0x0000002806087981 */ /* 0x000ea8000c1e1900 */
[----:B------:R-:W2:Y:S02]  /*2b270*/  LDG.E R6, desc[UR40][R6.64+0x4] ;  /* 0x0000042806067981 */ /* 0x000ea4000c1e1900 */
[----:B--2---:R-:W-:-:S07]  /*2b280*/  IMAD.IADD R8, R6, 0x1, -R8 ;  /* 0x0000000106087824 */ /* 0x004fce00078e0a08 */
.L_x_2709:
[----:B------:R-:W3:Y:S01]  /*2b290*/  LDL R7, [R1+0x4] ;  /* 0x0000040001077983 */ /* 0x000ee20000100800 */
[----:B--2---:R-:W2:Y:S03]  /*2b2a0*/  LDC R3, c[0x0][0x448] ;  /* 0x00011200ff037b82 */ /* 0x004ea60000000800 */
[----:B-1----:R-:W4:Y:S04]  /*2b2b0*/  @P1 LDG.E R2, desc[UR40][R4.64] ;  /* 0x0000002804021981 */ /* 0x002f28000c1e1900 */
[----:B------:R1:W4:Y:S01]  /*2b2c0*/  @P1 LDG.E R4, desc[UR40][R4.64+0x4] ;  /* 0x0000042804041981 */ /* 0x000322000c1e1900 */
[----:B-----5:R-:W-:Y:S01]  /*2b2d0*/  IMAD.IADD R9, R8, 0x1, -R9 ;  /* 0x0000000108097824 */ /* 0x020fe200078e0a09 */
[----:B------:R-:W-:Y:S01]  /*2b2e0*/  LOP3.LUT R12, R17, 0xff, RZ, 0xc0, !PT ;  /* 0x000000ff110c7812 */ /* 0x000fe200078ec0ff */
[----:B------:R-:W-:Y:S01]  /*2b2f0*/  BSSY B0, `(.L_x_2710) ;  /* 0x0000036000007945 */ /* 0x000fe20003800000 */
[----:B------:R-:W-:-:S03]  /*2b300*/  SHF.R.U32.HI R17, RZ, 0x10, R17 ;  /* 0x00000010ff117819 */ /* 0x000fc60000011611 */
[----:B------:R0:W-:Y:S01]  /*2b310*/  STL [R1+0x2c], R12 ;  /* 0x00002c0c01007387 */ /* 0x0001e20000100800 */
[----:B--2---:R-:W-:-:S13]  /*2b320*/  ISETP.NE.AND P0, PT, R3, 0x1, PT ;  /* 0x000000010300780c */ /* 0x004fda0003f05270 */
[----:B-1----:R-:W1:Y:S08]  /*2b330*/  @P0 LDC R5, c[0x0][0x44c] ;  /* 0x00011300ff050b82 */ /* 0x002e700000000800 */
[----:B------:R-:W2:Y:S01]  /*2b340*/  @P0 LDC R6, c[0x0][0x450] ;  /* 0x00011400ff060b82 */ /* 0x000ea20000000800 */
[----:B---3--:R-:W-:-:S04]  /*2b350*/  IMAD.SHL.U32 R3, R7, 0x80, RZ ;  /* 0x0000008007037824 */ /* 0x008fc800078e00ff */
[----:B------:R-:W-:Y:S01]  /*2b360*/  VIADD R3, R3, 0x7f ;  /* 0x0000007f03037836 */ /* 0x000fe20000000000 */
[----:B----4-:R-:W-:-:S03]  /*2b370*/  @P1 IADD3 R10, -R2, R4, RZ ;  /* 0x00000004020a1210 */ /* 0x010fc60007ffe1ff */
[----:B-1----:R-:W-:-:S05]  /*2b380*/  @P0 IMAD.HI.U32 R2, R3, R5, RZ ;  /* 0x0000000503020227 */ /* 0x002fca00078e00ff */
[----:B--2---:R-:W-:Y:S01]  /*2b390*/  @P0 SHF.R.U32.HI R3, RZ, R6, R2 ;  /* 0x00000006ff030219 */ /* 0x004fe20000011602 */
[----:B------:R-:W-:-:S04]  /*2b3a0*/  IMAD.IADD R2, R9, 0x1, R10 ;  /* 0x0000000109027824 */ /* 0x000fc800078e020a */
[C---:B------:R-:W-:Y:S01]  /*2b3b0*/  VIADD R4, R2.reuse, 0x7f ;  /* 0x0000007f02047836 */ /* 0x040fe20000000000 */
[----:B------:R-:W-:-:S05]  /*2b3c0*/  IADD3 R21, R2, 0x80, -R13 ;  /* 0x0000008002157810 */ /* 0x000fca0007ffe80d */
[----:B------:R-:W-:Y:S01]  /*2b3d0*/  IMAD.IADD R2, R21, 0x1, R3 ;  /* 0x0000000115027824 */ /* 0x000fe200078e0203 */
[----:B------:R-:W-:-:S04]  /*2b3e0*/  SHF.R.S32.HI R3, RZ, 0x1f, R4 ;  /* 0x0000001fff037819 */ /* 0x000fc80000011404 */
[----:B------:R-:W-:Y:S02]  /*2b3f0*/  SHF.R.S32.HI R8, RZ, 0x1f, R2 ;  /* 0x0000001fff087819 */ /* 0x000fe40000011402 */
[----:B------:R-:W-:Y:S02]  /*2b400*/  LEA.HI R3, R3, R4, RZ, 0x7 ;  /* 0x0000000403037211 */ /* 0x000fe400078f38ff */
[----:B------:R-:W-:Y:S01]  /*2b410*/  LEA.HI R8, R8, R2, RZ, 0x7 ;  /* 0x0000000208087211 */ /* 0x000fe200078f38ff */
[----:B------:R-:W-:Y:S01]  /*2b420*/  IMAD.MOV.U32 R2, RZ, RZ, RZ ;  /* 0x000000ffff027224 */ /* 0x000fe200078e00ff */
[----:B------:R-:W-:Y:S02]  /*2b430*/  SHF.R.S32.HI R20, RZ, 0x7, R3 ;  /* 0x00000007ff147819 */ /* 0x000fe40000011403 */
[----:B------:R-:W-:-:S04]  /*2b440*/  SHF.R.S32.HI R8, RZ, 0x7, R8 ;  /* 0x00000007ff087819 */ /* 0x000fc80000011408 */
[----:B------:R-:W-:-:S04]  /*2b450*/  VIMNMX R8, R20, R8, PT ;  /* 0x0000000814087248 */ /* 0x000fc80003fe0100 */
[----:B------:R-:W-:-:S13]  /*2b460*/  ISETP.GE.AND P0, PT, R8, 0x1, PT ;  /* 0x000000010800780c */ /* 0x000fda0003f06270 */
[----:B0-----:R-:W-:Y:S05]  /*2b470*/  @!P0 BRA `(.L_x_2711) ;  /* 0x0000000000748947 */ /* 0x001fea0003800000 */
        /* <DEDUP_REMOVED lines=29> */
.L_x_2711:
[----:B------:R-:W-:Y:S05]  /*2b650*/  BSYNC B0 ;  /* 0x0000000000007941 */ /* 0x000fea0003800000 */
.L_x_2710:
        /* <DEDUP_REMOVED lines=24> */
.L_x_3056:
[----:B-1----:R-:W-:Y:S02]  /*2b7e0*/  ISETP.NE.AND P0, PT, R14, RZ, PT ;  /* 0x000000ff0e00720c */ /* 0x002fe40003f05270 */
[----:B------:R-:W-:-:S11]  /*2b7f0*/  PLOP3.LUT P6, PT, PT, PT, PT, 0x8, 0x0 ;  /* 0x000000000000781c */ /* 0x000fd60003fce170 */
[----:B------:R-:W-:Y:S05]  /*2b800*/  @P0 BRA `(.L_x_2715) ;  /* 0x00000000000c0947 */ /* 0x000fea0003800000 */
[----:B------:R-:W-:-:S03]  /*2b810*/  UMOV UR4, 0xffffffff ;  /* 0xffffffff00047882 */ /* 0x000fc60000000000 */
[----:B------:R-:W-:Y:S05]  /*2b820*/  BRA.DIV UR4, `(.L_x_2716) ;  /* 0x000000c204087947 */ /* 0x000fea000b800000 */
[----:B------:R-:W-:-:S13]  /*2b830*/  ELECT P6, URZ, PT ;  /* 0x00000000003f782f */ /* 0x000fda00038c0000 */
.L_x_2715:
        /* <DEDUP_REMOVED lines=9> */
.L_x_3059:
[----:B------:R-:W-:Y:S05]  /*2b8d0*/  BSYNC B1 ;  /* 0x0000000000017941 */ /* 0x000fea0003800000 */
.L_x_2717:
        /* <DEDUP_REMOVED lines=12> */
.L_x_3060:
[----:B------:R-:W-:Y:S05]  /*2b9a0*/  BSYNC B2 ;  /* 0x0000000000027941 */ /* 0x000fea0003800000 */
.L_x_2721:
        /* <DEDUP_REMOVED lines=9> */
.L_x_2724:
[----:B------:R-:W-:Y:S05]  /*2ba40*/  BSYNC B2 ;  /* 0x0000000000027941 */ /* 0x000fea0003800000 */
.L_x_2723:
[----:B0-----:R-:W2:Y:S01]  /*2ba50*/  LDL R4, [R1+0x18] ;  /* 0x0000180001047983 */ /* 0x001ea20000100800 */
[----:B------:R-:W-:Y:S01]  /*2ba60*/  IMAD.MOV.U32 R13, RZ, RZ, RZ ;  /* 0x000000ffff0d7224 */ /* 0x000fe200078e00ff */
        /* <DEDUP_REMOVED lines=8> */
[----:B--2---:R-:W-:-:S02]  /*2baf0*/  IMAD R9, R4, 0x8000, R18 ;  /* 0x0000800004097824 */ /* 0x004fc400078e0212 */
[----:B------:R-:W-:Y:S02]  /*2bb00*/  VIADD R4, R7, 0x38890 ;  /* 0x0003889007047836 */ /* 0x000fe40000000000 */
[----:B------:R-:W-:-:S07]  /*2bb10*/  VIADD R6, R9, 0x28400 ;  /* 0x0002840009067836 */ /* 0x000fce0000000000 */
.L_x_2725:
        /* <DEDUP_REMOVED lines=16> */
.L_x_2726:
        /* <DEDUP_REMOVED lines=13> */
.L_x_3061:
[----:B------:R-:W-:Y:S05]  /*2bcf0*/  BSYNC B2 ;  /* 0x0000000000027941 */ /* 0x000fea0003800000 */
.L_x_2727:
        /* <DEDUP_REMOVED lines=11> */
.L_x_2730:
[----:B------:R-:W-:Y:S05]  /*2bdb0*/  BSYNC B2 ;  /* 0x0000000000027941 */ /* 0x000fea0003800000 */
.L_x_2729:
        /* <DEDUP_REMOVED lines=8> */
.L_x_2731:
        /* <DEDUP_REMOVED lines=15> */
.L_x_2732:
        /* <DEDUP_REMOVED lines=10> */
.L_x_2720:
[----:B------:R-:W-:Y:S05]  /*2bfd0*/  BSYNC B1 ;  /* 0x0000000000017941 */ /* 0x000fea0003800000 */
.L_x_2719:
        /* <DEDUP_REMOVED lines=13> */
.L_x_2747:
        /* <DEDUP_REMOVED lines=13> */
.L_x_3062:
[----:B------:R-:W-:Y:S05]  /*2c180*/  BSYNC B2 ;  /* 0x0000000000027941 */ /* 0x000fea0003800000 */
.L_x_2735:
        /* <DEDUP_REMOVED lines=9> */
.L_x_2738:
[----:B------:R-:W-:Y:S05]  /*2c220*/  BSYNC B2 ;  /* 0x0000000000027941 */ /* 0x000fea0003800000 */
.L_x_2737:
        /* <DEDUP_REMOVED lines=12> */
.L_x_2739:
        /* <DEDUP_REMOVED lines=16> */
.L_x_2740:
        /* <DEDUP_REMOVED lines=13> */
.L_x_3063:
[----:B------:R-:W-:Y:S05]  /*2c4c0*/  BSYNC B2 ;  /* 0x0000000000027941 */ /* 0x000fea0003800000 */
.L_x_2741:
        /* <DEDUP_REMOVED lines=11> */
.L_x_2744:
[----:B------:R-:W-:Y:S05]  /*2c580*/  BSYNC B2 ;  /* 0x0000000000027941 */ /* 0x000fea0003800000 */
.L_x_2743:
        /* <DEDUP_REMOVED lines=8> */
.L_x_2745:
        /* <DEDUP_REMOVED lines=15> */
.L_x_2746:
        /* <DEDUP_REMOVED lines=10> */
.L_x_2734:
[----:B------:R-:W-:Y:S05]  /*2c7a0*/  BSYNC B1 ;  /* 0x0000000000017941 */ /* 0x000fea0003800000 */
.L_x_2733:
        /* <DEDUP_REMOVED lines=12> */
.L_x_2713:
[----:B------:R-:W-:Y:S05]  /*2c870*/  BSYNC B0 ;  /* 0x0000000000007941 */ /* 0x000fea0003800000 */
.L_x_2712:
[----:B01----:R-:W2:Y:S01]  /*2c880*/  LDL R4, [R1+0x4] ;  /* 0x0000040001047983 */ /* 0x003ea20000100800 */
[----:B------:R-:W0:Y:S01]  /*2c890*/  LDC R0, c[0x0][0x448] ;  /* 0x00011200ff007b82 */ /* 0x000e220000000800 */
[----:B------:R-:W-:Y:S01]  /*2c8a0*/  ISETP.NE.AND P2, PT, R17, RZ, PT ;  /* 0x000000ff1100720c */ /* 0x000fe20003f45270 */
[----:B------:R-:W-:Y:S05]  /*2c8b0*/  @!P0 WARPSYNC.ALL ;  /* 0x0000000000008948 */ /* 0x000fea0003800000 */
[----:B------:R-:W-:Y:S07]  /*2c8c0*/  BSSY B0, `(.L_x_2748) ;  /* 0x000002b000007945 */ /* 0x000fee0003800000 */
[----:B------:R-:W1:Y:S08]  /*2c8d0*/  @!P2 LDC R17, c[0x0][0x9f0] ;  /* 0x00027c00ff11ab82 */ /* 0x000e700000000800 */
[----:B------:R-:W-:Y:S01]  /*2c8e0*/  @!P0 BAR.SYNC.DEFER_BLOCKING 0xc, 0x180 ;  /* 0x0306000000008b1d */ /* 0x000fe20000010000 */
[----:B0-----:R-:W-:-:S13]  /*2c8f0*/  ISETP.NE.AND P1, PT, R0, 0x1, PT ;  /* 0x000000010000780c */ /* 0x001fda0003f25270 */
[----:B------:R-:W0:Y:S08]  /*2c900*/  @P1 LDC R2, c[0x0][0x44c] ;  /* 0x00011300ff021b82 */ /* 0x000e300000000800 */
[----:B------:R-:W3:Y:S01]  /*2c910*/  @P1 LDC R3, c[0x0][0x450] ;  /* 0x00011400ff031b82 */ /* 0x000ee20000000800 */
[----:B--2---:R-:W-:-:S05]  /*2c920*/  LEA R0, R4, 0x7f, 0x7 ;  /* 0x0000007f04007811 */ /* 0x004fca00078e38ff */
[----:B0-----:R-:W-:-:S05]  /*2c930*/  @P1 IMAD.HI.U32 R2, R0, R2, RZ ;  /* 0x0000000200021227 */ /* 0x001fca00078e00ff */
[----:B---3--:R-:W-:-:S05]  /*2c940*/  @P1 SHF.R.U32.HI R0, RZ, R3, R2 ;  /* 0x00000003ff001219 */ /* 0x008fca0000011602 */
[----:B------:R-:W-:-:S05]  /*2c950*/  IMAD.IADD R0, R21, 0x1, R0 ;  /* 0x0000000115007824 */ /* 0x000fca00078e0200 */
[----:B------:R-:W-:-:S04]  /*2c960*/  SHF.R.S32.HI R6, RZ, 0x1f, R0 ;  /* 0x0000001fff067819 */ /* 0x000fc80000011400 */
[----:B------:R-:W-:Y:S01]  /*2c970*/  LEA.HI R6, R6, R0, RZ, 0x7 ;  /* 0x0000000006067211 */ /* 0x000fe200078f38ff */
[----:B------:R-:W-:-:S03]  /*2c980*/  IMAD.MOV.U32 R0, RZ, RZ, RZ ;  /* 0x000000ffff007224 */ /* 0x000fc600078e00ff */
[----:B------:R-:W-:-:S04]  /*2c990*/  SHF.R.S32.HI R6, RZ, 0x7, R6 ;  /* 0x00000007ff067819 */ /* 0x000fc80000011406 */
[----:B------:R-:W-:-:S04]  /*2c9a0*/  VIMNMX R6, R20, R6, PT ;  /* 0x0000000614067248 */ /* 0x000fc80003fe0100 */
[----:B------:R-:W-:-:S13]  /*2c9b0*/  ISETP.GE.AND P1, PT, R6, 0x1, PT ;  /* 0x000000010600780c */ /* 0x000fda0003f26270 */
[----:B-1----:R-:W-:Y:S05]  /*2c9c0*/  @!P1 BRA `(.L_x_2749) ;  /* 0x0000000000689947 */ /* 0x002fea0003800000 */
[----:B------:R-:W-:-:S04]  /*2c9d0*/  IABS R2, R17 ;  /* 0x0000001100027213 */ /* 0x000fc80000000000 */
[----:B------:R-:W0:Y:S08]  /*2c9e0*/  I2F.RP R4, R2 ;  /* 0x0000000200047306 */ /* 0x000e300000209400 */
[----:B0-----:R-:W0:Y:S02]  /*2c9f0*/  MUFU.RCP R4, R4 ;  /* 0x0000000400047308 */ /* 0x001e240000001000 */
[----:B0-----:R-:W-:-:S06]  /*2ca00*/  VIADD R4, R4, 0xffffffe ;  /* 0x0ffffffe04047836 */ /* 0x001fcc0000000000 */
[----:B------:R0:W1:Y:S02]  /*2ca10*/  F2I.FTZ.U32.TRUNC.NTZ R5, R4 ;  /* 0x0000000400057305 */ /* 0x000064000021f000 */
[----:B0-----:R-:W-:Y:S02]  /*2ca20*/  IMAD.MOV.U32 R4, RZ, RZ, RZ ;  /* 0x000000ffff047224 */ /* 0x001fe400078e00ff */
[----:B-1----:R-:W-:-:S04]  /*2ca30*/  IMAD.MOV R0, RZ, RZ, -R5 ;  /* 0x000000ffff007224 */ /* 0x002fc800078e0a05 */
[----:B------:R-:W-:-:S04]  /*2ca40*/  IMAD R0, R0, R2, RZ ;  /* 0x0000000200007224 */ /* 0x000fc800078e02ff */
[----:B------:R-:W-:Y:S01]  /*2ca50*/  IMAD.HI.U32 R7, R5, R0, R4 ;  /* 0x0000000005077227 */ /* 0x000fe200078e0004 */
[----:B------:R-:W-:Y:S02]  /*2ca60*/  IABS R0, R17 ;  /* 0x0000001100007213 */ /* 0x000fe40000000000 */
[----:B------:R-:W-:-:S03]  /*2ca70*/  IADD3 R4, R17, -0x1, R6 ;  /* 0xffffffff11047810 */ /* 0x000fc60007ffe006 */
[----:B------:R-:W-:Y:S01]  /*2ca80*/  IMAD.MOV R0, RZ, RZ, -R0 ;  /* 0x000000ffff007224 */ /* 0x000fe200078e0a00 */
[----:B------:R-:W-:Y:S02]  /*2ca90*/  IABS R3, R4 ;  /* 0x0000000400037213 */ /* 0x000fe40000000000 */
[----:B------:R-:W-:Y:S02]  /*2caa0*/  LOP3.LUT R4, R4, R17, RZ, 0x3c, !PT ;  /* 0x0000001104047212 */ /* 0x000fe400078e3cff */
[----:B------:R-:W-:Y:S01]  /*2cab0*/  MOV R5, R0 ;  /* 0x0000000000057202 */ /* 0x000fe20000000f00 */
        /* <DEDUP_REMOVED lines=11> */
.L_x_2749:
[----:B------:R-:W-:Y:S05]  /*2cb70*/  BSYNC B0 ;  /* 0x0000000000007941 */ /* 0x000fea0003800000 */
.L_x_2748:
[----:B------:R-:W2:Y:S02]  /*2cb80*/  LDL.LU R2, [R1+0x2c] ;  /* 0x00002c0001027983 */ /* 0x000ea40000300800 */
[----:B--2---:R-:W-:-:S05]  /*2cb90*/  IMAD R3, R2, R0, RZ ;  /* 0x0000000002037224 */ /* 0x004fca00078e02ff */
[----:B------:R-:W-:Y:S01]  /*2cba0*/  VIADDMNMX R2, R3, R0, R6, PT ;  /* 0x0000000003027246 */ /* 0x000fe20003800106 */
[----:B------:R0:W-:Y:S03]  /*2cbb0*/  STL [R1+0x2c], R3 ;  /* 0x00002c0301007387 */ /* 0x0001e60000100800 */
[----:B------:R-:W-:Y:S01]  /*2cbc0*/  ISETP.GT.AND P0, PT, R2, R3, PT ;  /* 0x000000030200720c */ /* 0x000fe20003f04270 */
[----:B------:R0:W-:-:S12]  /*2cbd0*/  STL [R1+0x50], R2 ;  /* 0x0000500201007387 */ /* 0x0001d80000100800 */
[----:B0-----:R-:W-:Y:S05]  /*2cbe0*/  @P0 BRA `(.L_x_2750) ;  /* 0x0000000000480947 */ /* 0x001fea0003800000 */
[----:B------:R-:W0:Y:S02]  /*2cbf0*/  S2R R2, SR_TID.X ;  /* 0x0000000000027919 */ /* 0x000e240000002100 */
[----:B0-----:R-:W-:-:S04]  /*2cc00*/  LOP3.LUT R2, R2, 0x7f, RZ, 0xc0, !PT ;  /* 0x0000007f02027812 */ /* 0x001fc800078ec0ff */
[----:B------:R-:W-:-:S13]  /*2cc10*/  ISETP.NE.AND P0, PT, R2, RZ, PT ;  /* 0x000000ff0200720c */ /* 0x000fda0003f05270 */
[----:B------:R-:W-:Y:S05]  /*2cc20*/  @P0 BRA `(.L_x_2751) ;  /* 0x0000003800940947 */ /* 0x000fea0003800000 */
[----:B------:R-:W0:Y:S01]  /*2cc30*/  S2R R2, SR_LANEID ;  /* 0x0000000000027919 */ /* 0x000e220000000000 */
[----:B------:R-:W-:Y:S01]  /*2cc40*/  VOTEU.ANY UR4, UPT, PT ;  /* 0x0000000000047886 */ /* 0x000fe200038e0100 */
[----:B------:R-:W1:Y:S01]  /*2cc50*/  LDC.64 R4, c[0x0][0xc60] ;  /* 0x00031800ff047b82 */ /* 0x000e620000000a00 */
[----:B------:R-:W0:Y:S02]  /*2cc60*/  FLO.U32 R0, UR4 ;  /* 0x0000000400007d00 */ /* 0x000e2400080e0000 */
[----:B0-----:R-:W-:-:S06]  /*2cc70*/  ISETP.EQ.U32.AND P0, PT, R0, R2, PT ;  /* 0x000000020000720c */ /* 0x001fcc0003f02070 */
[----:B------:R-:W1:Y:S07]  /*2cc80*/  POPC R2, UR4 ;  /* 0x0000000400027d09 */ /* 0x000e6e0008000000 */
[----:B-1----:R-:W2:Y:S04]  /*2cc90*/  @P0 ATOMG.E.ADD.STRONG.GPU PT, R2, desc[UR40][R4.64], R2 ;  /* 0x00000002040209a8 */ /* 0x002ea800081ee1e8 */
[----:B--2---:R0:W1:Y:S02]  /*2cca0*/  SHFL.IDX PT, R2, R2, R0, 0x1f ;  /* 0x00001f0002027589 */ /* 0x00406400000e0000 */
[----:B0-----:R-:W0:Y:S02]  /*2ccb0*/  S2R R0, SR_LTMASK ;  /* 0x0000000000007919 */ /* 0x001e240000003900 */
[----:B0-----:R-:W-:-:S06]  /*2ccc0*/  LOP3.LUT R0, R0, UR4, RZ, 0xc0, !PT ;  /* 0x0000000400007c12 */ /* 0x001fcc000f8ec0ff */
[----:B------:R-:W1:Y:S02]  /*2ccd0*/  POPC R0, R0 ;  /* 0x0000000000007309 */ /* 0x000e640000000000 */
[----:B-1----:R-:W-:-:S05]  /*2cce0*/  IADD3 R0, R2, UR38, R0 ;  /* 0x0000002602007c10 */ /* 0x002fca000fffe000 */
[----:B------:R0:W-:Y:S01]  /*2ccf0*/  STL [R1], R0 ;  /* 0x0000000001007387 */ /* 0x0001e20000100800 */
[----:B------:R-:W-:Y:S05]  /*2cd00*/  BRA `(.L_x_2751) ;  /* 0x00000038005c7947 */ /* 0x000fea0003800000 */
.L_x_2750:
        /* <DEDUP_REMOVED lines=8> */
[----:B------:R-:W-:Y:S01]  /*2cd90*/  IMAD.U32 R4, RZ, RZ, UR6 ;  /* 0x00000006ff047e24 */ /* 0x000fe2000f8e00ff */
[----:B------:R-:W-:Y:S01]  /*2cda0*/  MOV R6, UR8 ;  /* 0x0000000800067c02 */ /* 0x000fe20008000f00 */
[----:B------:R-:W0:Y:S01]  /*2cdb0*/  LDC.64 R2, c[0x4][R2] ;  /* 0x0100000002027b82 */ /* 0x000e220000000a00 */
        /* <DEDUP_REMOVED lines=8> */
[----:B0-----:R-:W-:Y:S05]  /*2ce40*/  CALL.ABS.NOINC R2 ;  /* 0x0000000002007343 */ /* 0x001fea0003c00000 */
.L_x_2753:
[----:B------:R-:W-:Y:S05]  /*2ce50*/  BSYNC B6 ;  /* 0x0000000000067941 */ /* 0x000fea0003800000 */
.L_x_2752:
        /* <DEDUP_REMOVED lines=12> */
[----:B------:R-:W-:Y:S01]  /*2cf20*/  MOV R4, UR6 ;  /* 0x0000000600047c02 */ /* 0x000fe20008000f00 */
[----:B------:R-:W-:Y:S01]  /*2cf30*/  IMAD.U32 R5, RZ, RZ, UR7 ;  /* 0x00000007ff057e24 */ /* 0x000fe2000f8e00ff */
[----:B------:R-:W1:Y:S01]  /*2cf40*/  LDC.64 R2, c[0x4][R2] ;  /* 0x0100000002027b82 */ /* 0x000e620000000a00 */
[----:B------:R-:W-:Y:S01]  /*2cf50*/  IMAD.U32 R6, RZ, RZ, UR8 ;  /* 0x00000008ff067e24 */ /* 0x000fe2000f8e00ff */
[----:B------:R-:W-:Y:S01]  /*2cf60*/  MOV R13, RZ ;  /* 0x000000ff000d7202 */ /* 0x000fe20000000f00 */
[----:B------:R-:W-:Y:S02]  /*2cf70*/  IMAD.U32 R7, RZ, RZ, UR9 ;  /* 0x00000009ff077e24 */ /* 0x000fe4000f8e00ff */
[----:B------:R-:W-:-:S02]  /*2cf80*/  IMAD.U32 R10, RZ, RZ, UR4 ;  /* 0x00000004ff0a7e24 */ /* 0x000fc4000f8e00ff */
[----:B------:R-:W-:Y:S02]  /*2cf90*/  IMAD.U32 R11, RZ, RZ, UR5 ;  /* 0x00000005ff0b7e24 */ /* 0x000fe4000f8e00ff */
[----:B------:R-:W-:Y:S02]  /*2cfa0*/  IMAD.MOV.U32 R8, RZ, RZ, 0x70 ;  /* 0x00000070ff087424 */ /* 0x000fe400078e00ff */
[----:B------:R-:W-:-:S07]  /*2cfb0*/  IMAD.MOV.U32 R12, RZ, RZ, 0x1 ;  /* 0x00000001ff0c7424 */ /* 0x000fce00078e00ff */
[----:B------:R-:W-:-:S07]  /*2cfc0*/  LEPC R20, `(.L_x_2755) ;  /* 0x000000001014794e */ /* 0x000fce0000000000 */
[----:B01----:R-:W-:Y:S05]  /*2cfd0*/  CALL.ABS.NOINC R2 ;  /* 0x0000000002007343 */ /* 0x003fea0003c00000 */
.L_x_2755:
[----:B------:R-:W-:Y:S05]  /*2cfe0*/  BSYNC B6 ;  /* 0x0000000000067941 */ /* 0x000fea0003800000 */
.L_x_2754:
        /* <DEDUP_REMOVED lines=9> */
[----:B------:R-:W-:Y:S01]  /*2d080*/  MOV R8, 0x70 ;  /* 0x0000007000087802 */ /* 0x000fe20000000f00 */
[----:B------:R-:W1:Y:S01]  /*2d090*/  LDC.64 R2, c[0x4][R2] ;  /* 0x0100000002027b82 */ /* 0x000e620000000a00 */
[----:B------:R-:W-:Y:S02]  /*2d0a0*/  IMAD.U32 R5, RZ, RZ, UR7 ;  /* 0x00000007ff057e24 */ /* 0x000fe4000f8e00ff */
[----:B------:R-:W-:Y:S02]  /*2d0b0*/  IMAD.U32 R6, RZ, RZ, UR8 ;  /* 0x00000008ff067e24 */ /* 0x000fe4000f8e00ff */
[----:B------:R-:W-:-:S02]  /*2d0c0*/  IMAD.U32 R7, RZ, RZ, UR9 ;  /* 0x00000009ff077e24 */ /* 0x000fc4000f8e00ff */
[----:B------:R-:W-:Y:S02]  /*2d0d0*/  IMAD.U32 R10, RZ, RZ, UR4 ;  /* 0x00000004ff0a7e24 */ /* 0x000fe4000f8e00ff */
[----:B------:R-:W-:Y:S02]  /*2d0e0*/  IMAD.U32 R11, RZ, RZ, UR5 ;  /* 0x00000005ff0b7e24 */ /* 0x000fe4000f8e00ff */
[----:B------:R-:W-:Y:S02]  /*2d0f0*/  IMAD.MOV.U32 R12, RZ, RZ, 0x1 ;  /* 0x00000001ff0c7424 */ /* 0x000fe400078e00ff */
[----:B------:R-:W-:-:S07]  /*2d100*/  IMAD.MOV.U32 R13, RZ, RZ, RZ ;  /* 0x000000ffff0d7224 */ /* 0x000fce00078e00ff */
[----:B------:R-:W-:-:S07]  /*2d110*/  LEPC R20, `(.L_x_2757) ;  /* 0x000000001014794e */ /* 0x000fce0000000000 */
[----:B01----:R-:W-:Y:S05]  /*2d120*/  CALL.ABS.NOINC R2 ;  /* 0x0000000002007343 */ /* 0x003fea0003c00000 */
.L_x_2757:
[----:B------:R-:W-:Y:S05]  /*2d130*/  BSYNC B6 ;  /* 0x0000000000067941 */ /* 0x000fea0003800000 */
.L_x_2756:
[----:B------:R-:W-:Y:S01]  /*2d140*/  LOP3.LUT P6, RZ, R17, 0x1, RZ, 0xc0, !PT ;  /* 0x0000000111ff7812 */ /* 0x000fe200078cc0ff */
[----:B------:R-:W-:-:S12]  /*2d150*/  BSSY B6, `(.L_x_2758) ;  /* 0x0000012000067945 */ /* 0x000fd80003800000 */
[----:B------:R-:W-:Y:S05]  /*2d160*/  @!P6 BRA `(.L_x_2759) ;  /* 0x000000000040e947 */ /* 0x000fea0003800000 */
[----:B------:R-:W-:Y:S01]  /*2d170*/  MOV R2, 0x0 ;  /* 0x0000000000027802 */ /* 0x000fe20000000f00 */
[----:B------:R-:W-:Y:S01]  /*2d180*/  ULDC.64 UR4, c[0x4][0xc0] ;  /* 0x0100300000047ab9 */ /* 0x000fe20000000a00 */
[----:B------:R-:W-:Y:S01]  /*2d190*/  ULDC.64 UR6, c[0x4][0xc8] ;  /* 0x0100320000067ab9 */ /* 0x000fe20000000a00 */
[----:B------:R-:W-:Y:S01]  /*2d1a0*/  ULDC.64 UR8, c[0x4][0x20] ;  /* 0x0100080000087ab9 */ /* 0x000fe20000000a00 */
[----:B------:R-:W-:Y:S01]  /*2d1b0*/  IMAD.U32 R4, RZ, RZ, UR4 ;  /* 0x00000004ff047e24 */ /* 0x000fe2000f8e00ff */
        /* <DEDUP_REMOVED lines=11> */
.L_x_2759:
[----:B------:R-:W-:Y:S05]  /*2d270*/  BSYNC B6 ;  /* 0x0000000000067941 */ /* 0x000fea0003800000 */
.L_x_2758:
[----:B------:R-:W2:Y:S01]  /*2d280*/  LDL.LU R2, [R1+0x30] ;  /* 0x0000300001027983 */ /* 0x000ea20000300800 */
[----:B------:R-:W-:-:S03]  /*2d290*/  ULDC.64 UR4, c[0x0][0x9f8] ;  /* 0x00027e0000047ab9 */ /* 0x000fc60000000a00 */
[----:B0-----:R-:W3:Y:S04]  /*2d2a0*/  LDL.LU R17, [R1+0x44] ;  /* 0x0000440001117983 */ /* 0x001ee80000300800 */
[----:B------:R-:W4:Y:S01]  /*2d2b0*/  LDL R9, [R1+0x8] ;  /* 0x0000080001097983 */ /* 0x000f220000100800 */
[----:B------:R-:W-:-:S04]  /*2d2c0*/  ISETP.NE.U32.AND P0, PT, RZ, UR4, PT ;  /* 0x00000004ff007c0c */ /* 0x000fc8000bf05070 */
[----:B------:R-:W-:-:S13]  /*2d2d0*/  ISETP.NE.AND.EX P0, PT, RZ, UR5, PT, P0 ;  /* 0x00000005ff007c0c */ /* 0x000fda000bf05300 */
[----:B--2---:R-:W-:-:S04]  /*2d2e0*/  @P0 IADD3 R2, P1, R2, UR4, RZ ;  /* 0x0000000402020c10 */ /* 0x004fc8000ff3e0ff */
[----:B---3--:R-:W-:Y:S01]  /*2d2f0*/  @P0 IADD3.X R3, R17, UR5, RZ, P1, !PT ;  /* 0x0000000511030c10 */ /* 0x008fe20008ffe4ff */
[----:B------:R-:W-:-:S04]  /*2d300*/  ULDC.64 UR4, c[0x0][0xa08] ;  /* 0x0002820000047ab9 */ /* 0x000fc80000000a00 */
[----:B----4-:R0:W2:Y:S02]  /*2d310*/  @P0 LDG.E R9, desc[UR40][R2.64] ;  /* 0x0000002802090981 */ /* 0x0100a4000c1e1900 */
[----:B0-----:R-:W0:Y:S01]  /*2d320*/  LDC.64 R2, c[0x0][0x418] ;  /* 0x00010600ff027b82 */ /* 0x001e220000000a00 */
[----:B--2---:R-:W-:Y:S01]  /*2d330*/  SHF.R.S32.HI R10, RZ, 0x1f, R9 ;  /* 0x0000001fff0a7819 */ /* 0x004fe20000011409 */
[----:B------:R1:W-:Y:S01]  /*2d340*/  @P0 STL [R1+0x8], R9 ;  /* 0x0000080901000387 */ /* 0x0003e20000100800 */
[----:B0-----:R-:W-:Y:S01]  /*2d350*/  LOP3.LUT P0, RZ, R2, UR4, RZ, 0xfc, !PT ;  /* 0x0000000402ff7c12 */ /* 0x001fe2000f80fcff */
[----:B------:R-:W-:Y:S02]  /*2d360*/  UMOV UR4, 0xffffffff ;  /* 0xffffffff00047882 */ /* 0x000fe40000000000 */
[----:B------:R1:W-:Y:S01]  /*2d370*/  STL [R1+0x30], R10 ;  /* 0x0000300a01007387 */ /* 0x0003e20000100800 */
[----:B------:R-:W-:-:S04]  /*2d380*/  LOP3.LUT P0, RZ, R3, UR5, RZ, 0xfc, P0 ;  /* 0x0000000503ff7c12 */ /* 0x000fc8000800fcff */
[----:B------:R-:W-:Y:S01]  /*2d390*/  SEL R17, R9, RZ, !P0 ;  /* 0x000000ff09117207 */ /* 0x000fe20004000000 */
[----:B------:R-:W-:Y:S08]  /*2d3a0*/  BRA.DIV UR4, `(.L_x_2760) ;  /* 0x000000a604ac7947 */ /* 0x000ff0000b800000 */
[----:B------:R-:W0:Y:S02]  /*2d3b0*/  S2R R0, SR_TID.X ;  /* 0x0000000000007919 */ /* 0x000e240000002100 */
[----:B0-----:R-:W-:-:S04]  /*2d3c0*/  SHF.R.U32.HI R0, RZ, 0x5, R0 ;  /* 0x00000005ff007819 */ /* 0x001fc80000011600 */
[----:B------:R-:W-:-:S05]  /*2d3d0*/  LOP3.LUT R0, R0, 0x3, RZ, 0xc0, !PT ;  /* 0x0000000300007812 */ /* 0x000fca00078ec0ff */
[----:B------:R0:W2:Y:S02]  /*2d3e0*/  SHFL.IDX PT, R14, R0, RZ, 0x1f ;  /* 0x00001fff000e7589 */ /* 0x0000a400000e0000 */
.L_x_3066:
[----:B0-----:R-:W3:Y:S01]  /*2d3f0*/  LDL.LU R0, [R1+0x10] ;  /* 0x0000100001007983 */ /* 0x001ee20000300800 */
[----:B------:R-:W-:Y:S02]  /*2d400*/  PLOP3.LUT P1, PT, PT, PT, PT, 0x8, 0x0 ;  /* 0x000000000000781c */ /* 0x000fe40003f2e170 */
[----:B--2---:R-:W-:Y:S02]  /*2d410*/  ISETP.NE.AND P0, PT, R14, RZ, PT ;  /* 0x000000ff0e00720c */ /* 0x004fe40003f05270 */
[----:B---3--:R-:W-:-:S09]  /*2d420*/  LOP3.LUT R0, R0, 0xfffffffe, RZ, 0xc0, !PT ;  /* 0xfffffffe00007812 */ /* 0x008fd200078ec0ff */
[----:B------:R-:W-:-:S05]  /*2d430*/  @P1 LOP3.LUT R0, R0, 0x1, RZ, 0xfc, !PT ;  /* 0x0000000100001812 */ /* 0x000fca00078efcff */
[----:B------:R0:W-:Y:S01]  /*2d440*/  STL [R1+0x10], R0 ;  /* 0x0000100001007387 */ /* 0x0001e20000100800 */
[----:B------:R-:W-:Y:S05]  /*2d450*/  @P0 BRA `(.L_x_2761) ;  /* 0x0000000400900947 */ /* 0x000fea0003800000 */
[----:B------:R-:W-:-:S03]  /*2d460*/  UMOV UR4, 0xffffffff ;  /* 0xffffffff00047882 */ /* 0x000fc60000000000 */
[----:B------:R-:W-:Y:S05]  /*2d470*/  BRA.DIV UR4, `(.L_x_2762) ;  /* 0x000000a604ac7947 */ /* 0x000fea000b800000 */
[----:B------:R-:W-:-:S13]  /*2d480*/  ELECT P6, URZ, PT ;  /* 0x00000000003f782f */ /* 0x000fda00038c0000 */
.L_x_3069:
[----:B------:R-:W-:Y:S05]  /*2d490*/  @!P6 BRA `(.L_x_2761) ;  /* 0x000000040080e947 */ /* 0x000fea0003800000 */
[----:B0-----:R-:W2:Y:S01]  /*2d4a0*/  LDL R0, [R1+0x50] ;  /* 0x0000500001007983 */ /* 0x001ea20000100800 */
[----:B------:R-:W-:-:S04]  /*2d4b0*/  ISETP.NE.U32.AND P0, PT, R2, RZ, PT ;  /* 0x000000ff0200720c */ /* 0x000fc80003f05070 */
[----:B------:R-:W-:Y:S01]  /*2d4c0*/  ISETP.NE.AND.EX P0, PT, R3, RZ, PT, P0 ;  /* 0x000000ff0300720c */ /* 0x000fe20003f05300 */
[----:B--2---:R-:W-:-:S12]  /*2d4d0*/  VIADD R4, R0, 0xffffffff ;  /* 0xffffffff00047836 */ /* 0x004fd80000000000 */
[----:B------:R-:W-:Y:S05]  /*2d4e0*/  @!P0 BRA `(.L_x_2763) ;  /* 0x0000000000488947 */ /* 0x000fea0003800000 */
[----:B------:R-:W0:Y:S01]  /*2d4f0*/  LDC R8, c[0x0][0x43c] ;  /* 0x00010f00ff087b82 */ /* 0x000e220000000800 */
[----:B------:R-:W-:Y:S01]  /*2d500*/  IMAD.MOV.U32 R0, RZ, RZ, R4 ;  /* 0x000000ffff007224 */ /* 0x000fe200078e0004 */
        /* <DEDUP_REMOVED lines=12> */
[----:B------:R-:W-:-:S04]  /*2d5d0*/  LEA R2, P0, R6, R2, 0x2 ;  /* 0x0000000206027211 */ /* 0x000fc800078010ff */
[----:B------:R-:W-:-:S04]  /*2d5e0*/  IADD3 R0, R7, R0, RZ ;  /* 0x0000000007007210 */ /* 0x000fc80007ffe0ff */
[----:B------:R-:W-:-:S05]  /*2d5f0*/  LEA.HI.X R3, R6, R3, R0, 0x2, P0 ;  /* 0x0000000306037211 */ /* 0x000fca00000f1400 */
[----:B------:R0:W5:Y:S02]  /*2d600*/  LDG.E R17, desc[UR40][R2.64] ;  /* 0x0000002802117981 */ /* 0x000164000c1e1900 */
.L_x_2763:
[----:B------:R-:W2:Y:S04]  /*2d610*/  LDL R0, [R1+0x14] ;  /* 0x0000140001007983 */ /* 0x000ea80000100800 */
[----:B0-----:R-:W3:Y:S01]  /*2d620*/  LDL R2, [R1+0x1c] ;  /* 0x00001c0001027983 */ /* 0x001ee20000100800 */
[----:B-1----:R-:W0:Y:S02]  /*2d630*/  S2R R9, SR_TID.X ;  /* 0x0000000000097919 */ /* 0x002e240000002100 */
[----:B0-----:R-:W-:-:S04]  /*2d640*/  LOP3.LUT R9, R9, 0x7f, RZ, 0xc0, !PT ;  /* 0x0000007f09097812 */ /* 0x001fc800078ec0ff */
[----:B------:R-:W-:Y:S01]  /*2d650*/  ISETP.NE.AND P1, PT, R9, RZ, PT ;  /* 0x000000ff0900720c */ /* 0x000fe20003f25270 */
[----:B--2---:R-:W-:Y:S01]  /*2d660*/  IMAD R0, R0, 0x8, R18 ;  /* 0x0000000800007824 */ /* 0x004fe200078e0212 */
[----:B---3--:R-:W-:-:S04]  /*2d670*/  SHF.L.U32 R3, R2, 0x1f, RZ ;  /* 0x0000001f02037819 */ /* 0x008fc800000006ff */
[----:B------:R-:W0:Y:S02]  /*2d680*/  SYNCS.PHASECHK.TRANS64.TRYWAIT P0, [R0+URZ+0x38880], R3 ;  /* 0x03888003000075a7 */ /* 0x000e24000800017f */
[----:B0-----:R-:W-:Y:S05]  /*2d690*/  @!P0 BRA `(.L_x_2764) ;  /* 0x000000a400448947 */ /* 0x001fea0003800000 */
.L_x_3070:
        /* <DEDUP_REMOVED lines=8> */
.L_x_2765:
        /* <DEDUP_REMOVED lines=24> */
.L_x_3071:
        /* <DEDUP_REMOVED lines=8> */
.L_x_2767:
        /* <DEDUP_REMOVED lines=24> */
.L_x_2761:
[----:B---3--:R-:W0:Y:S04]  /*2daa0*/  LDL.LU R3, [R1+0x48] ;  /* 0x0000480001037983 */ /* 0x008e280000300800 */
[----:B------:R-:W2:Y:S01]  /*2dab0*/  LDL.LU R4, [R1+0x54] ;  /* 0x0000540001047983 */ /* 0x000ea20000300800 */
        /* <DEDUP_REMOVED lines=10> */
[----:B0-----:R-:W-:Y:S02]  /*2db60*/  SHF.R.S32.HI R0, RZ, 0x1f, R3 ;  /* 0x0000001fff007819 */ /* 0x001fe40000011403 */
[----:B--2---:R-:W-:-:S03]  /*2db70*/  SEL R4, R4, RZ, !P0 ;  /* 0x000000ff04047207 */ /* 0x004fc60004000000 */
        /* <DEDUP_REMOVED lines=12> */
[----:B------:R-:W-:Y:S01]  /*2dc40*/  MOV R4, UR4 ;  /* 0x0000000400047c02 */ /* 0x000fe20008000f00 */
[----:B------:R-:W-:Y:S01]  /*2dc50*/  IMAD.U32 R5, RZ, RZ, UR5 ;  /* 0x00000005ff057e24 */ /* 0x000fe2000f8e00ff */
[----:B------:R-:W0:Y:S01]  /*2dc60*/  LDC.64 R2, c[0x4][R2] ;  /* 0x0100000002027b82 */ /* 0x000e220000000a00 */
[----:B------:R-:W-:Y:S01]  /*2dc70*/  IMAD.U32 R6, RZ, RZ, UR6 ;  /* 0x00000006ff067e24 */ /* 0x000fe2000f8e00ff */
[----:B------:R-:W-:Y:S01]  /*2dc80*/  MOV R13, RZ ;  /* 0x000000ff000d7202 */ /* 0x000fe20000000f00 */
[----:B------:R-:W-:Y:S02]  /*2dc90*/  IMAD.U32 R7, RZ, RZ, UR7 ;  /* 0x00000007ff077e24 */ /* 0x000fe4000f8e00ff */
[----:B-1----:R-:W-:-:S02]  /*2dca0*/  IMAD.U32 R10, RZ, RZ, UR8 ;  /* 0x00000008ff0a7e24 */ /* 0x002fc4000f8e00ff */
[----:B------:R-:W-:Y:S02]  /*2dcb0*/  IMAD.U32 R11, RZ, RZ, UR9 ;  /* 0x00000009ff0b7e24 */ /* 0x000fe4000f8e00ff */
[----:B------:R-:W-:Y:S02]  /*2dcc0*/  IMAD.MOV.U32 R8, RZ, RZ, 0x70 ;  /* 0x00000070ff087424 */ /* 0x000fe400078e00ff */
[----:B------:R-:W-:-:S07]  /*2dcd0*/  IMAD.MOV.U32 R12, RZ, RZ, 0x1 ;  /* 0x00000001ff0c7424 */ /* 0x000fce00078e00ff */
[----:B------:R-:W-:-:S07]  /*2dce0*/  LEPC R20, `(.L_x_2769) ;  /* 0x000000001014794e */ /* 0x000fce0000000000 */
[----:B0-----:R-:W-:Y:S05]  /*2dcf0*/  CALL.ABS.NOINC R2 ;  /* 0x0000000002007343 */ /* 0x001fea0003c00000 */
.L_x_2769:
[----:B------:R-:W-:Y:S05]  /*2dd00*/  BSYNC B6 ;  /* 0x0000000000067941 */ /* 0x000fea0003800000 */
.L_x_2768:
[----:B0-----:R-:W2:Y:S01]  /*2dd10*/  LDL.LU R0, [R1+0x48] ;  /* 0x0000480001007983 */ /* 0x001ea20000300800 */
[----:B------:R-:W0:Y:S01]  /*2dd20*/  LDC R7, c[0x0][0x448] ;  /* 0x00011200ff077b82 */ /* 0x000e220000000800 */
[----:B------:R-:W-:Y:S01]  /*2dd30*/  ULDC.64 UR4, c[0x0][0x2d8] ;  /* 0x0000b60000047ab9 */ /* 0x000fe20000000a00 */
[----:B------:R-:W-:Y:S01]  /*2dd40*/  ULDC.64 UR6, c[0x0][0x280] ;  /* 0x0000a00000067ab9 */ /* 0x000fe20000000a00 */
[----:B------:R-:W3:Y:S04]  /*2dd50*/  LDL.LU R4, [R1+0x44] ;  /* 0x0000440001047983 */ /* 0x000ee80000300800 */
[----:B------:R-:W3:Y:S04]  /*2dd60*/  LDL.LU.64 R2, [R1+0x58] ;  /* 0x0000580001027983 */ /* 0x000ee80000300a00 */
[----:B------:R-:W4:Y:S01]  /*2dd70*/  LDL R8, [R1+0x4] ;  /* 0x0000040001087983 */ /* 0x000f220000100800 */
[----:B0-----:R-:W-:Y:S01]  /*2dd80*/  ISETP.NE.AND P0, PT, R7, 0x1, PT ;  /* 0x000000010700780c */ /* 0x001fe20003f05270 */
[----:B-1----:R-:W0:-:S12]  /*2dd90*/  S2R R9, SR_TID.X ;  /* 0x0000000000097919 */ /* 0x002e180000002100 */
[----:B------:R-:W1:Y:S01]  /*2dda0*/  @P0 LDC R6, c[0x0][0x450] ;  /* 0x00011400ff060b82 */ /* 0x000e620000000800 */
[----:B0-----:R-:W-:-:S04]  /*2ddb0*/  SHF.L.U32 R9, R9, 0x4, RZ ;  /* 0x0000000409097819 */ /* 0x001fc800000006ff */
[----:B------:R-:W-:-:S04]  /*2ddc0*/  LOP3.LUT R9, R9, 0x70, RZ, 0xc0, !PT ;  /* 0x0000007009097812 */ /* 0x000fc800078ec0ff */
[----:B------:R-:W-:Y:S01]  /*2ddd0*/  LOP3.LUT R9, R9, 0x80, RZ, 0xfc, !PT ;  /* 0x0000008009097812 */ /* 0x000fe200078efcff */
[----:B---3--:R-:W-:Y:S02]  /*2dde0*/  IMAD.MOV.U32 R3, RZ, RZ, R4 ;  /* 0x000000ffff037224 */ /* 0x008fe400078e0004 */
[----:B------:R-:W0:Y:S01]  /*2ddf0*/  S2R R4, SR_TID.X ;  /* 0x0000000000047919 */ /* 0x000e220000002100 */
[----:B------:R-:W-:-:S04]  /*2de00*/  IMAD.WIDE.U32 R2, R16, UR4, R2 ;  /* 0x0000000410027c25 */ /* 0x000fc8000f8e0002 */
[----:B------:R-:W-:Y:S01]  /*2de10*/  IMAD R3, R16, UR5, R3 ;  /* 0x0000000510037c24 */ /* 0x000fe2000f8e0203 */
[----:B------:R-:W-:Y:S02]  /*2de20*/  ULDC.64 UR4, c[0x0][0x2e0] ;  /* 0x0000b80000047ab9 */ /* 0x000fe40000000a00 */
[----:B--2---:R-:W-:Y:S02]  /*2de30*/  IMAD R0, R0, UR4, RZ ;  /* 0x0000000400007c24 */ /* 0x004fe4000f8e02ff */
[----:B------:R-:W-:-:S04]  /*2de40*/  IMAD.WIDE.U32 R2, R19, UR4, R2 ;  /* 0x0000000413027c25 */ /* 0x000fc8000f8e0002 */
[----:B------:R-:W-:Y:S01]  /*2de50*/  IMAD R0, R19, UR5, R0 ;  /* 0x0000000513007c24 */ /* 0x000fe2000f8e0200 */
[----:B------:R-:W-:Y:S01]  /*2de60*/  ULDC.64 UR4, c[0x0][0x2d0] ;  /* 0x0000b40000047ab9 */ /* 0x000fe20000000a00 */
[----:B------:R2:W5:Y:S02]  /*2de70*/  LDL R19, [R1+0x4c] ;  /* 0x00004c0001137983 */ /* 0x0005640000100800 */
[----:B------:R-:W-:Y:S01]  /*2de80*/  IMAD.IADD R3, R3, 0x1, R0 ;  /* 0x0000000103037824 */ /* 0x000fe200078e0200 */
[C---:B0-----:R-:W-:Y:S01]  /*2de90*/  LOP3.LUT R5, R4.reuse, 0x7f, RZ, 0xc0, !PT ;  /* 0x0000007f04057812 */ /* 0x041fe200078ec0ff */
[----:B------:R-:W-:-:S03]  /*2dea0*/  IMAD.SHL.U32 R4, R4, 0x10, RZ ;  /* 0x0000001004047824 */ /* 0x000fc600078e00ff */
[----:B------:R-:W-:-:S04]  /*2deb0*/  SHF.R.U32.HI R5, RZ, 0x3, R5 ;  /* 0x00000003ff057819 */ /* 0x000fc80000011605 */
[----:B------:R-:W-:Y:S02]  /*2dec0*/  LOP3.LUT R4, R5, 0x70, R4, 0xf8, !PT ;  /* 0x0000007005047812 */ /* 0x000fe400078ef804 */
[----:B------:R-:W0:Y:S03]  /*2ded0*/  @P0 LDC R5, c[0x0][0x44c] ;  /* 0x00011300ff050b82 */ /* 0x000e260000000800 */
[----:B----4-:R-:W-:-:S04]  /*2dee0*/  IMAD R4, R8, 0x80, R4 ;  /* 0x0000008008047824 */ /* 0x010fc800078e0204 */
[----:B------:R-:W-:Y:S02]  /*2def0*/  IMAD.MOV.U32 R0, RZ, RZ, R4 ;  /* 0x000000ffff007224 */ /* 0x000fe400078e0004 */
        /* <DEDUP_REMOVED lines=19> */
[----:B------:R-:W-:Y:S01]  /*2e030*/  IADD3.X R3, R3, UR7, R0, P2, !PT ;  /* 0x0000000703037c10 */ /* 0x000fe200097fe400 */
[----:B0-----:R-:W-:-:S05]  /*2e040*/  IMAD.SHL.U32 R10, R5, 0x10, RZ ;  /* 0x00000010050a7824 */ /* 0x001fca00078e00ff */
[----:B------:R-:W-:-:S04]  /*2e050*/  LOP3.LUT R10, R10, 0x70, RZ, 0xc0, !PT ;  /* 0x000000700a0a7812 */ /* 0x000fc800078ec0ff */
[----:B------:R-:W-:Y:S01]  /*2e060*/  ISETP.GE.AND P0, PT, R10, UR4, PT ;  /* 0x000000040a007c0c */ /* 0x000fe2000bf06270 */
[----:B------:R-:W-:-:S03]  /*2e070*/  UMOV UR4, 0xffffffff ;  /* 0xffffffff00047882 */ /* 0x000fc60000000000 */
[----:B--2---:R-:W-:Y:S09]  /*2e080*/  BRA.DIV UR4, `(.L_x_2770) ;  /* 0x0000009a04f07947 */ /* 0x004ff2000b800000 */
[----:B------:R-:W0:Y:S02]  /*2e090*/  S2R R6, SR_TID.X ;  /* 0x0000000000067919 */ /* 0x000e240000002100 */
[----:B0-----:R-:W-:-:S04]  /*2e0a0*/  LOP3.LUT R6, R6, 0x7f, RZ, 0xc0, !PT ;  /* 0x0000007f06067812 */ /* 0x001fc800078ec0ff */
[----:B------:R-:W-:Y:S02]  /*2e0b0*/  SHF.R.U32.HI R8, RZ, 0x3, R6 ;  /* 0x00000003ff087819 */ /* 0x000fe40000011606 */
[----:B------:R-:W2:Y:S01]  /*2e0c0*/  LDL.LU R6, [R1+0x4] ;  /* 0x0000040001067983 */ /* 0x000ea20000300800 */
[----:B-----5:R-:W-:-:S03]  /*2e0d0*/  IMAD R2, R19, R7, RZ ;  /* 0x0000000713027224 */ /* 0x020fc600078e02ff */
[----:B------:R-:W0:Y:S01]  /*2e0e0*/  SHFL.IDX PT, R7, R4, RZ, 0x181f ;  /* 0x00181fff04077589 */ /* 0x000e2200000e0000 */
[----:B--2---:R-:W-:-:S03]  /*2e0f0*/  IMAD R0, R6, 0x80, R8 ;  /* 0x0000008006007824 */ /* 0x004fc600078e0208 */
[----:B------:R-:W1:Y:S01]  /*2e100*/  SHFL.IDX PT, R6, R3, RZ, 0x181f ;  /* 0x00181fff03067589 */ /* 0x000e6200000e0000 */
[C---:B------:R-:W-:Y:S01]  /*2e110*/  VIADD R5, R0.reuse, 0x10 ;  /* 0x0000001000057836 */ /* 0x040fe20000000000 */
[-C--:B------:R-:W-:Y:S02]  /*2e120*/  ISETP.GE.AND P4, PT, R0, R2.reuse, PT ;  /* 0x000000020000720c */ /* 0x080fe40003f86270 */
[----:B------:R-:W-:Y:S02]  /*2e130*/  SHFL.IDX PT, R8, R3, 0x1, 0x181f ;  /* 0x00381f0003087f89 */ /* 0x000fe400000e0000 */
[----:B------:R-:W-:Y:S02]  /*2e140*/  ISETP.GE.AND P2, PT, R5, R2, PT ;  /* 0x000000020500720c */ /* 0x000fe40003f46270 */
[----:B------:R-:W2:Y:S07]  /*2e150*/  SHFL.IDX PT, R5, R4, 0x1, 0x181f ;  /* 0x00381f0004057f89 */ /* 0x000eae00000e0000 */
[----:B0-----:R-:W-:-:S05]  /*2e160*/  @!P4 IADD3 R7, P3, R10, R7, RZ ;  /* 0x000000070a07c210 */ /* 0x001fca0007f7e0ff */
[----:B-1----:R-:W-:-:S05]  /*2e170*/  @!P4 IMAD.X R6, RZ, RZ, R6, P3 ;  /* 0x000000ffff06c224 */ /* 0x002fca00018e0606 */
[----:B------:R-:W-:-:S04]  /*2e180*/  @!P4 LOP3.LUT R7, R7, R6, RZ, 0x3c, !PT ;  /* 0x000000060707c212 */ /* 0x000fc800078e3cff */
[----:B------:R-:W-:-:S04]  /*2e190*/  @!P4 LOP3.LUT R6, R7, R6, RZ, 0x3c, !PT ;  /* 0x000000060706c212 */ /* 0x000fc800078e3cff */
[----:B------:R-:W-:-:S05]  /*2e1a0*/  @!P4 LOP3.LUT R7, R7, R6, RZ, 0x3c, !PT ;  /* 0x000000060707c212 */ /* 0x000fca00078e3cff */
[----:B------:R-:W-:Y:S04]  /*2e1b0*/  @!P4 LDGSTS.E.BYPASS.LTC128B.128 [R9+0x20400], desc[UR40][R6.64], !P0 ;  /* 0x204000000609cfae */ /* 0x000fe8000c101d68 */
        /* <DEDUP_REMOVED lines=13> */
[----:B0-----:R-:W-:-:S05]  /*2e290*/  @!P2 IMAD.X R6, RZ, RZ, R6, P3 ;  /* 0x000000ffff06a224 */ /* 0x001fca00018e0606 */
[----:B------:R-:W-:Y:S01]  /*2e2a0*/  @!P2 MOV R7, R6 ;  /* 0x000000060007a202 */ /* 0x000fe20000000f00 */
[----:B------:R-:W-:Y:S02]  /*2e2b0*/  @!P2 IMAD.MOV.U32 R6, RZ, RZ, R5 ;  /* 0x000000ffff06a224 */ /* 0x000fe400078e0005 */
[----:B------:R-:W-:-:S03]  /*2e2c0*/  VIADD R5, R0, 0x30 ;  /* 0x0000003000057836 */ /* 0x000fc60000000000 */
[----:B------:R-:W-:Y:S04]  /*2e2d0*/  @!P2 LDGSTS.E.BYPASS.LTC128B.128 [R9+0x21400], desc[UR40][R6.64], !P0 ;  /* 0x214000000609afae */ /* 0x000fe8000c101d68 */
[----:B------:R0:W-:Y:S01]  /*2e2e0*/  @!P2 LDGSTS.E.BYPASS.LTC128B.128 [R9+0x25400], desc[UR40][R6.64+0x80], !P1 ;  /* 0x254000800609afae */ /* 0x0001e2000c901d68 */
[----:B------:R-:W-:-:S03]  /*2e2f0*/  ISETP.GE.AND P2, PT, R5, R2, PT ;  /* 0x000000020500720c */ /* 0x000fc60003f46270 */
[----:B------:R-:W1:Y:S04]  /*2e300*/  SHFL.IDX PT, R5, R4, 0x3, 0x181f ;  /* 0x00781f0004057f89 */ /* 0x000e6800000e0000 */
[----:B0-----:R-:W0:Y:S06]  /*2e310*/  SHFL.IDX PT, R6, R3, 0x3, 0x181f ;  /* 0x00781f0003067f89 */ /* 0x001e2c00000e0000 */
[----:B-1----:R-:W-:-:S05]  /*2e320*/  @!P2 IADD3 R5, P3, R10, R5, RZ ;  /* 0x000000050a05a210 */ /* 0x002fca0007f7e0ff */
[----:B0-----:R-:W-:-:S04]  /*2e330*/  @!P2 IMAD.X R6, RZ, RZ, R6, P3 ;  /* 0x000000ffff06a224 */ /* 0x001fc800018e0606 */
[----:B------:R-:W-:Y:S02]  /*2e340*/  @!P2 IMAD.MOV.U32 R7, RZ, RZ, R6 ;  /* 0x000000ffff07a224 */ /* 0x000fe400078e0006 */
        /* <DEDUP_REMOVED lines=31> */
[----:B------:R0:W1:Y:S04]  /*2e540*/  SHFL.IDX PT, R5, R3, 0x7, 0x181f ;  /* 0x00f81f0003057f89 */ /* 0x00006800000e0000 */
[----:B------:R0:W-:Y:S04]  /*2e550*/  @!P2 LDGSTS.E.BYPASS.LTC128B.128 [R9+0x23400], desc[UR40][R6.64], !P0 ;  /* 0x234000000609afae */ /* 0x0001e8000c101d68 */
[----:B------:R0:W-:Y:S04]  /*2e560*/  @!P2 LDGSTS.E.BYPASS.LTC128B.128 [R9+0x27400], desc[UR40][R6.64+0x80], !P1 ;  /* 0x274000800609afae */ /* 0x0001e8000c901d68 */
[----:B------:R0:W2:Y:S02]  /*2e570*/  SHFL.IDX PT, R3, R4, 0x7, 0x181f ;  /* 0x00f81f0004037f89 */ /* 0x0000a400000e0000 */
.L_x_3088:
        /* <DEDUP_REMOVED lines=11> */
.L_x_2772:
[----:B------:R-:W-:Y:S05]  /*2e630*/  BSYNC B0 ;  /* 0x0000000000007941 */ /* 0x000fea0003800000 */
.L_x_2771:
[----:B------:R-:W-:Y:S01]  /*2e640*/  NOP ;  /* 0x0000000000007918 */ /* 0x000fe20000000000 */
[----:B------:R-:W-:-:S13]  /*2e650*/  PLOP3.LUT P0, PT, PT, PT, PT, 0x80, 0x0 ;  /* 0x000000000000781c */ /* 0x000fda0003f0f070 */
.L_x_2773:
        /* <DEDUP_REMOVED lines=18> */
.L_x_3089:
[----:B------:R-:W-:Y:S05]  /*2e780*/  BSYNC B0 ;  /* 0x0000000000007941 */ /* 0x000fea0003800000 */
.L_x_2774:
[----:B0-2---:R-:W2:Y:S04]  /*2e790*/  LDL.LU R3, [R1+0x50] ;  /* 0x0000500001037983 */ /* 0x005ea80000300800 */
[----:B------:R-:W4:Y:S01]  /*2e7a0*/  LDL R2, [R1+0x2c] ;  /* 0x00002c0001027983 */ /* 0x000f220000100800 */
[----:B--2---:R-:W-:-:S05]  /*2e7b0*/  VIADD R3, R3, 0xfffffffe ;  /* 0xfffffffe03037836 */ /* 0x004fca0000000000 */
[----:B----4-:R-:W-:-:S13]  /*2e7c0*/  ISETP.GE.AND P0, PT, R3, R2, PT ;  /* 0x000000020300720c */ /* 0x010fda0003f06270 */
[----:B------:R-:W-:Y:S05]  /*2e7d0*/  @!P0 BRA `(.L_x_2776) ;  /* 0x0000001000d48947 */ /* 0x000fea0003800000 */
[----:B---3--:R0:W5:Y:S04]  /*2e7e0*/  LDL.LU R0, [R1+0x14] ;  /* 0x0000140001007983 */ /* 0x0081680000300800 */
[----:B------:R0:W5:Y:S02]  /*2e7f0*/  LDL.LU R2, [R1+0x1c] ;  /* 0x00001c0001027983 */ /* 0x0001640000300800 */
.L_x_2798:
        /* <DEDUP_REMOVED lines=13> */
[----:B------:R-:W-:Y:S02]  /*2e8d0*/  MOV R8, R3 ;  /* 0x0000000300087202 */ /* 0x000fe40000000f00 */
        /* <DEDUP_REMOVED lines=9> */
[----:B---3--:R-:W-:-:S04]  /*2e970*/  @P0 IMAD.HI.U32 R6, R3, R4, RZ ;  /* 0x0000000403060227 */ /* 0x008fc800078e00ff */
[----:B------:R-:W-:Y:S01]  /*2e980*/  IMAD.MOV.U32 R4, RZ, RZ, R3 ;  /* 0x000000ffff047224 */ /* 0x000fe200078e0003 */
        /* <DEDUP_REMOVED lines=11> */
.L_x_2779:
        /* <DEDUP_REMOVED lines=8> */
.L_x_3090:
[----:B------:R-:W-:Y:S05]  /*2eac0*/  BSYNC B1 ;  /* 0x0000000000017941 */ /* 0x000fea0003800000 */
.L_x_2780:
        /* <DEDUP_REMOVED lines=9> */
.L_x_2783:
[----:B------:R-:W-:Y:S05]  /*2eb60*/  BSYNC B1 ;  /* 0x0000000000017941 */ /* 0x000fea0003800000 */
.L_x_2782:
        /* <DEDUP_REMOVED lines=9> */
[----:B---3--:R-:W-:Y:S01]  /*2ec00*/  IMAD R4, R4, 0x8000, R18 ;  /* 0x0000800004047824 */ /* 0x008fe200078e0212 */
[----:B----4-:R-:W-:Y:S01]  /*2ec10*/  LEA R8, R8, R7, 0x7 ;  /* 0x0000000708087211 */ /* 0x010fe200078e38ff */
[----:B------:R-:W-:-:S02]  /*2ec20*/  VIADD R7, R6, 0x38870 ;  /* 0x0003887006077836 */ /* 0x000fc40000000000 */
[----:B-1----:R-:W-:-:S09]  /*2ec30*/  VIADD R9, R4, 0x10400 ;  /* 0x0001040004097836 */ /* 0x002fd20000000000 */
.L_x_2784:
        /* <DEDUP_REMOVED lines=16> */
.L_x_2785:
        /* <DEDUP_REMOVED lines=13> */
.L_x_3091:
[----:B------:R-:W-:Y:S05]  /*2ee10*/  BSYNC B1 ;  /* 0x0000000000017941 */ /* 0x000fea0003800000 */
.L_x_2786:
[----:B------:R-:W-:Y:S01]  /*2ee20*/  BSSY B1, `(.L_x_2788) ;  /* 0x000000b000017945 */ /* 0x000fe20003800000 */
[----:B------:R-:W-:Y:S02]  /*2ee30*/  IMAD.MOV.U32 R10, RZ, RZ, 0x0 ;  /* 0x00000000ff0a7424 */ /* 0x000fe400078e00ff */
[----:B------:R-:W-:Y:S01]  /*2ee40*/  IMAD.MOV.U32 R11, RZ, RZ, 0x14f00000 ;  /* 0x14f00000ff0b7424 */ /* 0x000fe200078e00ff */
[----:B------:R-:W-:Y:S06]  /*2ee50*/  @P1 BRA `(.L_x_2789) ;  /* 0x00000000001c1947 */ /* 0x000fec0003800000 */
[----:B------:R-:W3:Y:S01]  /*2ee60*/  S2R R7, SR_TID.X ;  /* 0x0000000000077919 */ /* 0x000ee20000002100 */
[----:B-12---:R-:W-:-:S04]  /*2ee70*/  IMAD.MOV.U32 R5, RZ, RZ, 0x8000 ;  /* 0x00008000ff057424 */ /* 0x006fc800078e00ff */
[----:B------:R4:W-:Y:S01]  /*2ee80*/  SYNCS.ARRIVE.TRANS64 RZ, [R6+URZ+0x38830], R5 ;  /* 0x0388300506ff79a7 */ /* 0x0009e2000800003f */
[----:B---3--:R-:W-:-:S04]  /*2ee90*/  LOP3.LUT R7, R7, 0x1f, RZ, 0xc0, !PT ;  /* 0x0000001f07077812 */ /* 0x008fc800078ec0ff */
[----:B------:R-:W-:-:S13]  /*2eea0*/  ISETP.NE.AND P0, PT, R7, RZ, PT ;  /* 0x000000ff0700720c */ /* 0x000fda0003f05270 */
[----:B----4-:R-:W-:Y:S05]  /*2eeb0*/  @!P0 BRA `(.L_x_2789) ;  /* 0x0000000000048947 */ /* 0x010fea0003800000 */
[----:B------:R-:W-:Y:S01]  /*2eec0*/  BPT.TRAP 0x1 ;  /* 0x000000040000795c */ /* 0x000fe20000300000 */
.L_x_2789:
[----:B------:R-:W-:Y:S05]  /*2eed0*/  BSYNC B1 ;  /* 0x0000000000017941 */ /* 0x000fea0003800000 */
.L_x_2788:
        /* <DEDUP_REMOVED lines=8> */
.L_x_2790:
        /* <DEDUP_REMOVED lines=15> */
.L_x_2791:
        /* <DEDUP_REMOVED lines=10> */
.L_x_2778:
[----:B------:R-:W-:Y:S05]  /*2f0f0*/  BSYNC B0 ;  /* 0x0000000000007941 */ /* 0x000fea0003800000 */
.L_x_2777:
[----:B------:R-:W-:-:S06]  /*2f100*/  UISETP.NE.AND UP0, UPT, UR36, 0x3, UPT ;  /* 0x000000032400788c */ /* 0x000fcc000bf05270 */
[----:B------:R-:W-:-:S13]  /*2f110*/  PLOP3.LUT P0, PT, PT, PT, UP0, 0x80, 0x0 ;  /* 0x000000000000781c */ /* 0x000fda0003f0f008 */
[----:B------:R-:W-:Y:S05]  /*2f120*/  @!P0 BRA `(.L_x_2792) ;  /* 0x0000000000048947 */ /* 0x000fea0003800000 */
[----:B------:R-:W-:Y:S01]  /*2f130*/  BPT.TRAP 0x1 ;  /* 0x000000040000795c */ /* 0x000fe20000300000 */
.L_x_2792:
        /* <DEDUP_REMOVED lines=8> */
.L_x_3092:
[----:B------:R-:W-:Y:S05]  /*2f1c0*/  BSYNC B0 ;  /* 0x0000000000007941 */ /* 0x000fea0003800000 */
.L_x_2793:
[----:B------:R-:W-:Y:S05]  /*2f1d0*/  @!P1 BRA `(.L_x_2795) ;  /* 0x0000000000049947 */ /* 0x000fea0003800000 */
[----:B------:R-:W-:Y:S01]  /*2f1e0*/  BPT.TRAP 0x1 ;  /* 0x000000040000795c */ /* 0x000fe20000300000 */
.L_x_2795:
[----:B------:R-:W-:Y:S01]  /*2f1f0*/  SHF.L.U32 R2, R2, 0x1f, RZ ;  /* 0x0000001f02027819 */ /* 0x000fe200000006ff */
[----:B------:R-:W-:-:S03]  /*2f200*/  IMAD.SHL.U32 R12, R0, 0x8000, RZ ;  /* 0x00008000000c7824 */ /* 0x000fc600078e00ff */
[----:B------:R-:W3:Y:S02]  /*2f210*/  SYNCS.PHASECHK.TRANS64.TRYWAIT P0, [R20+URZ+0x38860], R2 ;  /* 0x03886002140075a7 */ /* 0x000ee4000800017f */
[----:B---3--:R-:W-:Y:S05]  /*2f220*/  @!P0 BRA `(.L_x_2796) ;  /* 0x0000009400988947 */ /* 0x008fea0003800000 */
.L_x_3093:
        /* <DEDUP_REMOVED lines=14> */
[----:B------:R-:W-:-:S05]  /*2f310*/  IADD3 R21, R18, R21, RZ ;  /* 0x0000001512157210 */ /* 0x000fca0007ffe0ff */
        /* <DEDUP_REMOVED lines=52> */
[----:B-1----:R-:W-:Y:S01]  /*2f660*/  MOV R19, R14 ;  /* 0x0000000e00137202 */ /* 0x002fe20000000f00 */
[----:B------:R-:W-:Y:S01]  /*2f670*/  IMAD.MOV.U32 R11, RZ, RZ, R15 ;  /* 0x000000ffff0b7224 */ /* 0x000fe200078e000f */
[C-C-:B--2---:R-:W-:Y:S02]  /*2f680*/  PRMT R12, R4.reuse, 0x6420, R5.reuse ;  /* 0x00006420040c7816 */ /* 0x144fe40000000005 */
[----:B------:R-:W-:Y:S02]  /*2f690*/  PRMT R13, R4, 0x7531, R5 ;  /* 0x00007531040d7816 */ /* 0x000fe40000000005 */
[----:B------:R-:W-:-:S02]  /*2f6a0*/  PRMT R14, R6, 0x6420, R7 ;  /* 0x00006420060e7816 */ /* 0x000fc40000000007 */
        /* <DEDUP_REMOVED lines=58> */
.L_x_2797:
        /* <DEDUP_REMOVED lines=10> */
[C---:B---3--:R-:W-:Y:S02]  /*2faf0*/  ISETP.GT.AND P0, PT, R3.reuse, R0, PT ;  /* 0x000000000300720c */ /* 0x048fe40003f04270 */
[----:B------:R4:W5:Y:S01]  /*2fb00*/  LDL R0, [R1+0x14] ;  /* 0x0000140001007983 */ /* 0x0009620000100800 */
[----:B------:R-:W-:-:S10]  /*2fb10*/  IADD3 R3, R3, -0x1, RZ ;  /* 0xffffffff03037810 */ /* 0x000fd40007ffe0ff */
[----:B----4-:R-:W-:Y:S05]  /*2fb20*/  @P0 BRA `(.L_x_2798) ;  /* 0xffffffec00340947 */ /* 0x010fea000383ffff */
.L_x_2776:
        /* <DEDUP_REMOVED lines=18> */
.L_x_2800:
[----:B------:R-:W-:Y:S05]  /*2fc50*/  BSYNC B0 ;  /* 0x0000000000007941 */ /* 0x000fea0003800000 */
.L_x_2799:
[----:B------:R-:W-:-:S06]  /*2fc60*/  UISETP.NE.AND UP0, UPT, UR36, 0x3, UPT ;  /* 0x000000032400788c */ /* 0x000fcc000bf05270 */
[----:B------:R-:W-:-:S13]  /*2fc70*/  PLOP3.LUT P1, PT, PT, PT, UP0, 0x80, 0x0 ;  /* 0x000000000000781c */ /* 0x000fda0003f2f008 */
[----:B------:R-:W-:Y:S05]  /*2fc80*/  @!P1 BRA `(.L_x_2801) ;  /* 0x0000000000049947 */ /* 0x000fea0003800000 */
[----:B------:R-:W-:Y:S01]  /*2fc90*/  BPT.TRAP 0x1 ;  /* 0x000000040000795c */ /* 0x000fe20000300000 */
.L_x_2801:
[----:B------:R-:W2:Y:S04]  /*2fca0*/  LDL R3, [R1+0x1c] ;  /* 0x00001c0001037983 */ /* 0x000ea80000100800 */
[----:B-----5:R-:W2:Y:S01]  /*2fcb0*/  LDL R2, [R1+0x14] ;  /* 0x0000140001027983 */ /* 0x020ea20000100800 */
[----:B---34-:R-:W-:Y:S01]  /*2fcc0*/  IMAD.U32 R0, RZ, RZ, UR39 ;  /* 0x00000027ff007e24 */ /* 0x018fe2000f8e00ff */
[----:B------:R-:W-:Y:S04]  /*2fcd0*/  BSSY B0, `(.L_x_2802) ;  /* 0x0000007000007945 */ /* 0x000fe80003800000 */
[----:B------:R-:W-:-:S02]  /*2fce0*/  ISETP.NE.AND P2, PT, R0, 0x3, PT ;  /* 0x000000030000780c */ /* 0x000fc40003f45270 */
[----:B--2---:R-:W-:-:S04]  /*2fcf0*/  LOP3.LUT R0, R3, 0x1, RZ, 0x3c, !PT ;  /* 0x0000000103007812 */ /* 0x004fc800078e3cff */
[----:B------:R-:W-:Y:S01]  /*2fd00*/  SHF.L.U32 R0, R0, 0x1f, RZ ;  /* 0x0000001f00007819 */ /* 0x000fe200000006ff */
[----:B------:R-:W-:-:S04]  /*2fd10*/  IMAD R17, R2, 0x8, R18 ;  /* 0x0000000802117824 */ /* 0x000fc800078e0212 */
[----:B------:R-:W2:Y:S02]  /*2fd20*/  SYNCS.PHASECHK.TRANS64.TRYWAIT P1, [R17+URZ+0x38870], R0 ;  /* 0x03887000110075a7 */ /* 0x000ea4000802017f */
[----:B--2---:R-:W-:Y:S05]  /*2fd30*/  @!P1 BRA `(.L_x_2803) ;  /* 0x0000008800e89947 */ /* 0x004fea0003800000 */
.L_x_3094:
[----:B------:R-:W-:Y:S05]  /*2fd40*/  BSYNC B0 ;  /* 0x0000000000007941 */ /* 0x000fea0003800000 */
.L_x_2802:
[----:B------:R-:W-:Y:S05]  /*2fd50*/  @!P2 BRA `(.L_x_2804) ;  /* 0x000000000004a947 */ /* 0x000fea0003800000 */
[----:B------:R-:W-:Y:S01]  /*2fd60*/  BPT.TRAP 0x1 ;  /* 0x000000040000795c */ /* 0x000fe20000300000 */
.L_x_2804:
[----:B--2---:R-:W2:Y:S02]  /*2fd70*/  LDL R0, [R1+0x1c] ;  /* 0x00001c0001007983 */ /* 0x004ea40000100800 */
[----:B--2---:R-:W-:-:S04]  /*2fd80*/  SHF.L.U32 R0, R0, 0x1f, RZ ;  /* 0x0000001f00007819 */ /* 0x004fc800000006ff */
[----:B------:R-:W2:Y:S02]  /*2fd90*/  SYNCS.PHASECHK.TRANS64.TRYWAIT P1, [R17+URZ+0x38860], R0 ;  /* 0x03886000110075a7 */ /* 0x000ea4000802017f */
[----:B--2---:R-:W-:Y:S05]  /*2fda0*/  @!P1 BRA `(.L_x_2805) ;  /* 0x0000008800e09947 */ /* 0x004fea0003800000 */
.L_x_3095:
        /* <DEDUP_REMOVED lines=9> */
[----:B----4-:R-:W-:Y:S01]  /*2fe40*/  IMAD.IADD R2, R16, 0x1, R0 ;  /* 0x0000000110027824 */ /* 0x010fe200078e0200 */
        /* <DEDUP_REMOVED lines=37> */
[----:B-1----:R-:W-:Y:S01]  /*300a0*/  MOV R14, R10 ;  /* 0x0000000a000e7202 */ /* 0x002fe20000000f00 */
[----:B------:R-:W-:Y:S01]  /*300b0*/  IMAD.MOV.U32 R15, RZ, RZ, R11 ;  /* 0x000000ffff0f7224 */ /* 0x000fe200078e000b */
        /* <DEDUP_REMOVED lines=52> */
[----:B------:R-:W-:-:S05]  /*30400*/  IADD3 R3, R16, R3, RZ ;  /* 0x0000000310037210 */ /* 0x000fca0007ffe0ff */
        /* <DEDUP_REMOVED lines=26> */
.L_x_2806:
[----:B--2---:R-:W2:Y:S01]  /*305b0*/  LDL.LU R3, [R1+0x1c] ;  /* 0x00001c0001037983 */ /* 0x004ea20000300800 */
[----:B-1----:R1:W-:Y:S01]  /*305c0*/  SYNCS.ARRIVE.TRANS64.A1T0 RZ, [R17+URZ+0x38850], RZ ;  /* 0x038850ff11ff79a7 */ /* 0x0023e2000810003f */
[----:B------:R-:W-:Y:S02]  /*305d0*/  VIADD R0, R19, 0x1 ;  /* 0x0000000113007836 */ /* 0x000fe40000000000 */
[----:B-1----:R-:W-:-:S05]  /*305e0*/  @!P0 VIADD R17, R17, 0x38880 ;  /* 0x0003888011118836 */ /* 0x002fca0000000000 */
        /* <DEDUP_REMOVED lines=9> */
.L_x_2751:
[----:B01----:R-:W2:Y:S02]  /*30680*/  LDL R0, [R1+0x10] ;  /* 0x0000100001007983 */ /* 0x003ea40000100800 */
[----:B--2---:R-:W-:-:S13]  /*30690*/  LOP3.LUT P0, RZ, R0, 0x2, RZ, 0xc0, !PT ;  /* 0x0000000200ff7812 */ /* 0x004fda000780c0ff */
[----:B------:R-:W-:Y:S05]  /*306a0*/  @!P0 BRA `(.L_x_2807) ;  /* 0x00000000002c8947 */ /* 0x000fea0003800000 */
[----:B------:R-:W-:Y:S05]  /*306b0*/  WARPSYNC.ALL ;  /* 0x0000000000007948 */ /* 0x000fea0003800000 */
[----:B------:R-:W0:Y:S08]  /*306c0*/  S2UR UR5, SR_CgaCtaId ;  /* 0x00000000000579c3 */ /* 0x000e300000008800 */
[----:B------:R-:W-:Y:S06]  /*306d0*/  BAR.SYNC.DEFER_BLOCKING 0x5, 0x180 ;  /* 0x0146000000007b1d */ /* 0x000fec0000010000 */
[----:B------:R-:W-:-:S02]  /*306e0*/  UMOV UR4, 0x400 ;  /* 0x0000040000047882 */ /* 0x000fc40000000000 */
[----:B0-----:R-:W-:-:S06]  /*306f0*/  ULEA UR4, UR5, UR4, 0x18 ;  /* 0x0000000405047291 */ /* 0x001fcc000f8ec03f */
[----:B------:R-:W-:-:S05]  /*30700*/  IMAD.U32 R18, RZ, RZ, UR4 ;  /* 0x00000004ff127e24 */ /* 0x000fca000f8e00ff */
[----:B------:R-:W0:Y:S04]  /*30710*/  LDS.128 R4, [R18+0x388d0] ;  /* 0x0388d00012047984 */ /* 0x000e280000000c00 */
[----:B0-----:R0:W-:Y:S04]  /*30720*/  STL.64 [R1], R4 ;  /* 0x0000000401007387 */ /* 0x0011e80000100a00 */
[----:B------:R0:W-:Y:S01]  /*30730*/  STL.64 [R1+0x8], R6 ;  /* 0x0000080601007387 */ /* 0x0001e20000100a00 */
[----:B------:R-:W-:Y:S06]  /*30740*/  BAR.ARV 0x4, 0x180 ;  /* 0x0106000000007b1d */ /* 0x000fec0000002000 */
[----:B------:R-:W-:Y:S05]  /*30750*/  BRA `(.L_x_2808) ;  /* 0x0000001000407947 */ /* 0x000fea0003800000 */
.L_x_2807:
[----:B------:R-:W0:Y:S01]  /*30760*/  S2R R0, SR_TID.X ;  /* 0x0000000000007919 */ /* 0x000e220000002100 */
[----:B------:R-:W-:Y:S01]  /*30770*/  UMOV UR4, 0xffffffff ;  /* 0xffffffff00047882 */ /* 0x000fe20000000000 */
[----:B0-----:R-:W-:-:S04]  /*30780*/  LOP3.LUT R16, R0, 0x1f, RZ, 0xc0, !PT ;  /* 0x0000001f00107812 */ /* 0x001fc800078ec0ff */
[----:B------:R-:W-:Y:S01]  /*30790*/  ISETP.NE.AND P0, PT, R16, 0x1f, PT ;  /* 0x0000001f1000780c */ /* 0x000fe20003f05270 */
[----:B------:R-:W-:-:S12]  /*307a0*/  BRA.DIV UR4, `(.L_x_2809) ;  /* 0x0000008204747947 */ /* 0x000fd8000b800000 */
[----:B------:R-:W2:Y:S01]  /*307b0*/  LDL.LU R0, [R1] ;  /* 0x0000000001007983 */ /* 0x000ea20000300800 */
[----:B------:R-:W-:-:S03]  /*307c0*/  ULDC UR4, c[0x0][0xc3c] ;  /* 0x00030f0000047ab9 */ /* 0x000fc60000000800 */
[----:B------:R-:W3:Y:S01]  /*307d0*/  LDL R2, [R1+0xc] ;  /* 0x00000c0001027983 */ /* 0x000ee20000100800 */
[----:B--2---:R-:W-:Y:S02]  /*307e0*/  IMAD.MOV.U32 R11, RZ, RZ, R0 ;  /* 0x000000ffff0b7224 */ /* 0x004fe400078e0000 */
[----:B---3--:R-:W-:-:S05]  /*307f0*/  IMAD.IADD R4, R2, 0x1, R16 ;  /* 0x0000000102047824 */ /* 0x008fca00078e0210 */
        /* <DEDUP_REMOVED lines=8> */
[----:B------:R-:W-:Y:S01]  /*30880*/  MOV R6, RZ ;  /* 0x000000ff00067202 */ /* 0x000fe20000000f00 */
[----:B------:R-:W-:Y:S01]  /*30890*/  IMAD.MOV.U32 R8, RZ, RZ, RZ ;  /* 0x000000ffff087224 */ /* 0x000fe200078e00ff */
[C---:B------:R-:W-:Y:S01]  /*308a0*/  ISETP.GE.U32.AND P2, PT, R16.reuse, 0x2, PT ;  /* 0x000000021000780c */ /* 0x040fe20003f46070 */
[----:B------:R-:W-:Y:S01]  /*308b0*/  SHFL.IDX PT, R5, R11, RZ, 0x1f ;  /* 0x00001fff0b057589 */ /* 0x000fe200000e0000 */
[C---:B------:R-:W-:Y:S02]  /*308c0*/  ISETP.GE.U32.AND P3, PT, R16.reuse, 0x4, PT ;  /* 0x000000041000780c */ /* 0x040fe40003f66070 */
[C---:B------:R-:W-:Y:S01]  /*308d0*/  ISETP.GE.U32.AND P4, PT, R16.reuse, 0x8, PT ;  /* 0x000000081000780c */ /* 0x040fe20003f86070 */
[----:B------:R-:W-:Y:S01]  /*308e0*/  SHFL.IDX PT, R10, R11, 0x1, 0x1f ;  /* 0x00201f000b0a7f89 */ /* 0x000fe200000e0000 */
[----:B------:R-:W-:Y:S01]  /*308f0*/  ISETP.GE.U32.AND P5, PT, R16, 0x10, PT ;  /* 0x000000101000780c */ /* 0x000fe20003fa6070 */
[----:B--2---:R-:W-:-:S02]  /*30900*/  @!P1 IMAD.MOV.U32 R4, RZ, RZ, R0 ;  /* 0x000000ffff049224 */ /* 0x004fc400078e0000 */
[----:B---3--:R-:W-:Y:S01]  /*30910*/  @!P1 IMAD.MOV.U32 R6, RZ, RZ, R2 ;  /* 0x000000ffff069224 */ /* 0x008fe200078e0002 */
        /* <DEDUP_REMOVED lines=17> */
[----:B------:R0:W1:Y:S02]  /*30a30*/  SHFL.IDX PT, R9, R3, 0x1f, 0x1f ;  /* 0x03e01f0003097f89 */ /* 0x00006400000e0000 */
.L_x_3105:
[----:B------:R-:W-:Y:S01]  /*30a40*/  ULDC UR4, c[0x0][0xc38] ;  /* 0x00030e0000047ab9 */ /* 0x000fe20000000800 */
[----:B------:R-:W-:Y:S01]  /*30a50*/  IMAD.MOV.U32 R7, RZ, RZ, R3 ;  /* 0x000000ffff077224 */ /* 0x000fe200078e0003 */
[----:B------:R-:W-:-:S05]  /*30a60*/  MOV R2, UR4 ;  /* 0x0000000400027c02 */ /* 0x000fca0008000f00 */
[----:B-1----:R-:W-:-:S04]  /*30a70*/  IMAD R9, R9, R2, RZ ;  /* 0x0000000209097224 */ /* 0x002fc800078e02ff */
[----:B------:R-:W-:-:S05]  /*30a80*/  IMAD.IADD R0, R10, 0x1, R9 ;  /* 0x000000010a007824 */ /* 0x000fca00078e0209 */
[----:B------:R-:W-:-:S13]  /*30a90*/  ISETP.GT.AND P6, PT, R0, R5, PT ;  /* 0x000000050000720c */ /* 0x000fda0003fc4270 */
[----:B------:R-:W-:Y:S05]  /*30aa0*/  @P6 BRA `(.L_x_2810) ;  /* 0x0000000000b06947 */ /* 0x000fea0003800000 */
.L_x_2813:
        /* <DEDUP_REMOVED lines=8> */
[----:B------:R-:W-:Y:S02]  /*30b30*/  IMAD.IADD R6, R3, 0x1, R4 ;  /* 0x0000000103067824 */ /* 0x000fe400078e0204 */
[----:B------:R-:W-:-:S03]  /*30b40*/  IMAD.MOV.U32 R4, RZ, RZ, RZ ;  /* 0x000000ffff047224 */ /* 0x000fc600078e00ff */
        /* <DEDUP_REMOVED lines=27> */
.L_x_3113:
[----:B------:R-:W-:Y:S02]  /*30d00*/  ULDC UR4, c[0x0][0xc38] ;  /* 0x00030e0000047ab9 */ /* 0x000fe40000000800 */
[----:B------:R-:W-:-:S04]  /*30d10*/  IMAD.U32 R2, RZ, RZ, UR4 ;  /* 0x00000004ff027e24 */ /* 0x000fc8000f8e00ff */
[----:B-1----:R-:W-:-:S04]  /*30d20*/  IMAD R9, R9, R2, RZ ;  /* 0x0000000209097224 */ /* 0x002fc800078e02ff */
[----:B------:R-:W-:-:S05]  /*30d30*/  IMAD.IADD R0, R9, 0x1, R0 ;  /* 0x0000000109007824 */ /* 0x000fca00078e0200 */
[----:B------:R-:W-:-:S13]  /*30d40*/  ISETP.GT.AND P6, PT, R0, R5, PT ;  /* 0x000000050000720c */ /* 0x000fda0003fc4270 */
[----:B------:R-:W-:Y:S05]  /*30d50*/  @!P6 BRA `(.L_x_2813) ;  /* 0xfffffffc0054e947 */ /* 0x000fea000383ffff */
[----:B------:R-:W-:-:S07]  /*30d60*/  IMAD.MOV.U32 R7, RZ, RZ, R3 ;  /* 0x000000ffff077224 */ /* 0x000fce00078e0003 */
.L_x_2810:
[----:B------:R-:W-:Y:S01]  /*30d70*/  IMAD.IADD R9, R0, 0x1, -R9 ;  /* 0x0000000100097824 */ /* 0x000fe200078e0a09 */
[----:B------:R-:W-:-:S03]  /*30d80*/  UMOV UR4, 0xffffffff ;  /* 0xffffffff00047882 */ /* 0x000fc60000000000 */
[----:B------:R-:W-:-:S05]  /*30d90*/  IMAD R0, R7, R2, R9 ;  /* 0x0000000207007224 */ /* 0x000fca00078e0209 */
[----:B------:R-:W-:Y:S01]  /*30da0*/  ISETP.GT.AND P6, PT, R0, R5, PT ;  /* 0x000000050000720c */ /* 0x000fe20003fc4270 */
[----:B------:R-:W-:-:S12]  /*30db0*/  BRA.DIV UR4, `(.L_x_2814) ;  /* 0x0000008604287947 */ /* 0x000fd8000b800000 */
[----:B------:R-:W2:Y:S01]  /*30dc0*/  LDL.LU R10, [R1+0xc] ;  /* 0x00000c00010a7983 */ /* 0x000ea20000300800 */
[----:B0-----:R-:W-:-:S04]  /*30dd0*/  VOTE.ANY R3, PT, !P6 ;  /* 0x0000000000037806 */ /* 0x001fc800070e0100 */
[----:B------:R-:W0:Y:S02]  /*30de0*/  POPC R0, R3 ;  /* 0x0000000300007309 */ /* 0x000e240000000000 */
[----:B0-----:R0:W1:Y:S04]  /*30df0*/  SHFL.IDX PT, R4, R4, R0, 0x1f ;  /* 0x00001f0004047589 */ /* 0x00106800000e0000 */
[----:B------:R0:W3:Y:S01]  /*30e00*/  SHFL.IDX PT, R6, R6, R0, 0x1f ;  /* 0x00001f0006067589 */ /* 0x0000e200000e0000 */
[----:B--2---:R-:W-:-:S05]  /*30e10*/  IADD3 R10, R0, R10, RZ ;  /* 0x0000000a000a7210 */ /* 0x004fca0007ffe0ff */
[----:B-1-3--:R0:W-:Y:S02]  /*30e20*/  STL [R1+0xc], R10 ;  /* 0x00000c0a01007387 */ /* 0x00a1e40000100800 */
.L_x_3118:
[----:B------:R-:W-:-:S13]  /*30e30*/  ISETP.NE.AND P0, PT, R3, RZ, PT ;  /* 0x000000ff0300720c */ /* 0x000fda0003f05270 */
[----:B------:R-:W-:Y:S05]  /*30e40*/  @!P0 BRA `(.L_x_2815) ;  /* 0x0000000000148947 */ /* 0x000fea0003800000 */
[----:B------:R-:W-:Y:S01]  /*30e50*/  UMOV UR4, 0xffffffff ;  /* 0xffffffff00047882 */ /* 0x000fe20000000000 */
[----:B0-----:R-:W-:Y:S02]  /*30e60*/  VIADD R0, R0, 0xffffffff ;  /* 0xffffffff00007836 */ /* 0x001fe40000000000 */
[----:B------:R-:W-:Y:S05]  /*30e70*/  BRA.DIV UR4, `(.L_x_2816) ;  /* 0x0000008604607947 */ /* 0x000fea000b800000 */
[----:B------:R0:W2:Y:S02]  /*30e80*/  SHFL.IDX PT, R0, R7, R0, 0x1f ;  /* 0x00001f0007007589 */ /* 0x0000a400000e0000 */
.L_x_3121:
[----:B--2---:R-:W-:-:S07]  /*30e90*/  IMAD.MOV.U32 R8, RZ, RZ, R0 ;  /* 0x000000ffff087224 */ /* 0x004fce00078e0000 */
.L_x_2815:
[----:B------:R-:W-:Y:S01]  /*30ea0*/  ISETP.NE.AND P0, PT, R6, 0x1, PT ;  /* 0x000000010600780c */ /* 0x000fe20003f05270 */
[----:B0-----:R-:W-:-:S05]  /*30eb0*/  IMAD R0, R8, R2, R9 ;  /* 0x0000000208007224 */ /* 0x001fca00078e0209 */
[----:B------:R0:W-:Y:S02]  /*30ec0*/  STL [R1], R0 ;  /* 0x0000000001007387 */ /* 0x0001e40000100800 */
[----:B0-----:R-:W-:-:S05]  /*30ed0*/  IMAD.IADD R0, R5, 0x1, -R0 ;  /* 0x0000000105007824 */ /* 0x001fca00078e0a00 */
[----:B------:R-:W-:Y:S05]  /*30ee0*/  @!P0 BRA `(.L_x_2817) ;  /* 0x0000000000e48947 */ /* 0x000fea0003800000 */
        /* <DEDUP_REMOVED lines=32> */
[----:B------:R-:W-:-:S04]  /*310f0*/  IABS R8, R6 ;  /* 0x0000000600087213 */ /* 0x000fc80000000000 */
[----:B------:R-:W-:-:S07]  /*31100*/  IADD3 R8, RZ, -R8, RZ ;  /* 0x80000008ff087210 */ /* 0x000fce0007ffe0ff */
        /* <DEDUP_REMOVED lines=19> */
[----:B------:R-:W-:-:S05]  /*31240*/  IMAD R6, R6, 0x1000000, R7 ;  /* 0x0100000006067824 */ /* 0x000fca00078e0207 */
[----:B------:R-:W-:-:S05]  /*31250*/  LEA R2, R2, R6, 0x10 ;  /* 0x0000000602027211 */ /* 0x000fca00078e80ff */
[----:B------:R0:W-:Y:S01]  /*31260*/  STL [R1+0x8], R2 ;  /* 0x0000080201007387 */ /* 0x0001e20000100800 */
[----:B------:R-:W-:Y:S05]  /*31270*/  BRA `(.L_x_2818) ;  /* 0x0000000400007947 */ /* 0x000fea0003800000 */
.L_x_2817:
[----:B------:R-:W2:Y:S01]  /*31280*/  LDL R3, [R1+0xc] ;  /* 0x00000c0001037983 */ /* 0x000ea20000100800 */
[----:B------:R-:W2:Y:S02]  /*31290*/  LDC.64 R6, c[0x0][0xc90] ;  /* 0x00032400ff067b82 */ /* 0x000ea40000000a00 */
[----:B--2---:R-:W-:-:S05]  /*312a0*/  IMAD.WIDE R6, R3, 0x4, R6 ;  /* 0x0000000403067825 */ /* 0x004fca00078e0206 */
        /* <DEDUP_REMOVED lines=23> */
[----:B------:R-:W-:-:S05]  /*31420*/  @P0 VIADD R8, R8, 0x1 ;  /* 0x0000000108080836 */ /* 0x000fca0000000000 */
[----:B------:R-:W-:-:S05]  /*31430*/  MOV R5, R8 ;  /* 0x0000000800057202 */ /* 0x000fca0000000f00 */
        /* <DEDUP_REMOVED lines=11> */
[----:B------:R0:W2:Y:S02]  /*314f0*/  F2I.FTZ.U32.TRUNC.NTZ R3, R2 ;  /* 0x0000000200037305 */ /* 0x0000a4000021f000 */
[----:B0-----:R-:W-:Y:S02]  /*31500*/  IMAD.MOV.U32 R2, RZ, RZ, RZ ;  /* 0x000000ffff027224 */ /* 0x001fe400078e00ff */
        /* <DEDUP_REMOVED lines=23> */
.L_x_2818:
[----:B------:R-:W-:-:S05]  /*31680*/  LOP3.LUT R0, RZ, R0, RZ, 0x33, !PT ;  /* 0x00000000ff007212 */ /* 0x000fca00078e33ff */
[----:B------:R-:W-:-:S05]  /*31690*/  IMAD.IADD R0, R4, 0x1, R0 ;  /* 0x0000000104007824 */ /* 0x000fca00078e0200 */
[----:B------:R3:W-:Y:S01]  /*316a0*/  STL [R1+0x4], R0 ;  /* 0x0000040001007387 */ /* 0x0007e20000100800 */
[----:B------:R-:W-:Y:S05]  /*316b0*/  BRA `(.L_x_2819) ;  /* 0x0000000000287947 */ /* 0x000fea0003800000 */
.L_x_2811:
        /* <DEDUP_REMOVED lines=10> */
.L_x_2819:
[----:B0-2---:R-:W2:Y:S04]  /*31760*/  LDL R2, [R1+0xc] ;  /* 0x00000c0001027983 */ /* 0x005ea80000100800 */
[----:B------:R-:W4:Y:S04]  /*31770*/  LDL R3, [R1+0x8] ;  /* 0x0000080001037983 */ /* 0x000f280000100800 */
[----:B------:R-:W5:Y:S04]  /*31780*/  LDL R4, [R1] ;  /* 0x0000000001047983 */ /* 0x000f680000100800 */
[----:B------:R-:W5:Y:S01]  /*31790*/  LDL R5, [R1+0x4] ;  /* 0x0000040001057983 */ /* 0x000f620000100800 */
[----:B---3--:R-:W0:Y:S01]  /*317a0*/  S2R R0, SR_TID.X ;  /* 0x0000000000007919 */ /* 0x008e220000002100 */
        /* <DEDUP_REMOVED lines=11> */
.L_x_2808:
[----:B------:R-:W3:Y:S01]  /*31860*/  LDL R0, [R1+0xc] ;  /* 0x00000c0001007983 */ /* 0x000ee20000100800 */
[----:B------:R-:W-:Y:S02]  /*31870*/  ULDC UR4, c[0x0][0xc3c] ;  /* 0x00030f0000047ab9 */ /* 0x000fe40000000800 */
[----:B---3--:R-:W-:-:S13]  /*31880*/  ISETP.GE.AND P0, PT, R0, UR4, PT ;  /* 0x0000000400007c0c */ /* 0x008fda000bf06270 */
[----:B------:R-:W-:Y:S05]  /*31890*/  @!P0 BRA `(.L_x_2820) ;  /* 0xffffff9400208947 */ /* 0x000fea000383ffff */
[----:B------:R-:W-:Y:S05]  /*318a0*/  BSYNC B7 ;  /* 0x0000000000077941 */ /* 0x000fea0003800000 */
.L_x_2706:
[----:B---3--:R-:W3:Y:S01]  /*318b0*/  LDL.LU R0, [R1+0x64] ;  /* 0x0000640001007983 */ /* 0x008ee20000300800 */
        /* <DEDUP_REMOVED lines=11> */
.L_x_3122:
[----:B------:R-:W-:Y:S05]  /*31970*/  BSYNC B0 ;  /* 0x0000000000007941 */ /* 0x000fea0003800000 */
.L_x_2821:
[----:B------:R-:W-:-:S03]  /*31980*/  UMOV UR4, 0xffffffff ;  /* 0xffffffff00047882 */ /* 0x000fc60000000000 */
[----:B------:R-:W-:Y:S05]  /*31990*/  BRA.DIV UR4, `(.L_x_2823) ;  /* 0x0000007a04d87947 */ /* 0x000fea000b800000 */
[----:B------:R-:W1:Y:S02]  /*319a0*/  S2R R2, SR_TID.X ;  /* 0x0000000000027919 */ /* 0x000e640000002100 */
[----:B-1----:R-:W-:-:S04]  /*319b0*/  SHF.R.U32.HI R2, RZ, 0x5, R2 ;  /* 0x00000005ff027819 */ /* 0x002fc80000011602 */
[----:B------:R-:W-:-:S05]  /*319c0*/  LOP3.LUT R2, R2, 0x3, RZ, 0xc0, !PT ;  /* 0x0000000302027812 */ /* 0x000fca00078ec0ff */
[----:B------:R1:W2:Y:S02]  /*319d0*/  SHFL.IDX PT, R14, R2, RZ, 0x1f ;  /* 0x00001fff020e7589 */ /* 0x0002a400000e0000 */
.L_x_3125:
[----:B--2---:R-:W-:-:S13]  /*319e0*/  ISETP.NE.AND P0, PT, R14, RZ, PT ;  /* 0x000000ff0e00720c */ /* 0x004fda0003f05270 */
[----:B------:R-:W-:Y:S05]  /*319f0*/  @P0 BRA `(.L_x_2476) ;  /* 0x0000000000b00947 */ /* 0x000fea0003800000 */
[----:B------:R-:W-:-:S03]  /*31a00*/  UMOV UR4, 0xffffffff ;  /* 0xffffffff00047882 */ /* 0x000fc60000000000 */
[----:B------:R-:W-:Y:S05]  /*31a10*/  BRA.DIV UR4, `(.L_x_2824) ;  /* 0x0000007a04ec7947 */ /* 0x000fea000b800000 */
[----:B------:R-:W-:-:S13]  /*31a20*/  ELECT P6, URZ, PT ;  /* 0x00000000003f782f */ /* 0x000fda00038c0000 */
.L_x_3128:
[----:B------:R-:W-:Y:S05]  /*31a30*/  @!P6 BRA `(.L_x_2476) ;  /* 0x0000000000a0e947 */ /* 0x000fea0003800000 */
[----:B------:R-:W-:-:S06]  /*31a40*/  ULOP3.LUT UR4, UR37, 0x2, URZ, 0xfc, !UPT ;  /* 0x0000000225047892 */ /* 0x000fcc000f8efc3f */
[----:B-1----:R-:W-:-:S05]  /*31a50*/  IMAD.U32 R2, RZ, RZ, UR4 ;  /* 0x00000004ff027e24 */ /* 0x002fca000f8e00ff */
[----:B------:R-:W-:-:S13]  /*31a60*/  ISETP.NE.AND P0, PT, R2, 0x3, PT ;  /* 0x000000030200780c */ /* 0x000fda0003f05270 */
[----:B------:R-:W-:Y:S05]  /*31a70*/  @!P0 BRA `(.L_x_2825) ;  /* 0x0000000000048947 */ /* 0x000fea0003800000 */
[----:B------:R-:W-:Y:S01]  /*31a80*/  BPT.TRAP 0x1 ;  /* 0x000000040000795c */ /* 0x000fe20000300000 */
.L_x_2825:
        /* <DEDUP_REMOVED lines=14> */
.L_x_3129:
[----:B------:R-:W1:Y:S02]  /*31b70*/  SYNCS.PHASECHK.TRANS64.TRYWAIT P1, [R7+URZ], R2 ;  /* 0x00000002070075a7 */ /* 0x000e64000802017f */
[----:B-1----:R-:W-:Y:S05]  /*31b80*/  @!P1 BRA `(.L_x_2827) ;  /* 0x0000007800c49947 */ /* 0x002fea0003800000 */
.L_x_3130:
[----:B------:R-:W-:Y:S05]  /*31b90*/  @!P0 BRA `(.L_x_2828) ;  /* 0x0000000000048947 */ /* 0x000fea0003800000 */
[----:B------:R-:W-:Y:S01]  /*31ba0*/  BPT.TRAP 0x1 ;  /* 0x000000040000795c */ /* 0x000fe20000300000 */
.L_x_2828:
[----:B------:R-:W2:Y:S02]  /*31bb0*/  LDL.LU R4, [R1+0x14] ;  /* 0x0000140001047983 */ /* 0x000ea40000300800 */
[----:B--2---:R-:W-:-:S04]  /*31bc0*/  IMAD R4, R4, 0x8, R0 ;  /* 0x0000000804047824 */ /* 0x004fc800078e0200 */
[----:B------:R-:W2:Y:S02]  /*31bd0*/  SYNCS.PHASECHK.TRANS64.TRYWAIT P1, [R4+URZ+0x38860], R5 ;  /* 0x03886005040075a7 */ /* 0x000ea4000802017f */
[----:B--2---:R-:W-:Y:S05]  /*31be0*/  @!P1 BRA `(.L_x_2829) ;  /* 0x0000007800c09947 */ /* 0x004fea0003800000 */
.L_x_3131:
[----:B------:R-:W-:Y:S05]  /*31bf0*/  @!P0 BRA `(.L_x_2830) ;  /* 0x0000000000048947 */ /* 0x000fea0003800000 */
[----:B------:R-:W-:Y:S01]  /*31c00*/  BPT.TRAP 0x1 ;  /* 0x000000040000795c */ /* 0x000fe20000300000 */
.L_x_2830:
[----:B------:R-:W-:-:S04]  /*31c10*/  IMAD R3, R3, 0x8, R0 ;  /* 0x0000000803037824 */ /* 0x000fc800078e0200 */
[----:B------:R-:W3:Y:S02]  /*31c20*/  SYNCS.PHASECHK.TRANS64.TRYWAIT P1, [R3+URZ+0x38860], R2 ;  /* 0x03886002030075a7 */ /* 0x000ee4000802017f */
[----:B---3--:R-:W-:Y:S05]  /*31c30*/  @!P1 BRA `(.L_x_2831) ;  /* 0x0000007800c09947 */ /* 0x008fea0003800000 */
.L_x_3132:
[----:B------:R-:W-:Y:S05]  /*31c40*/  @!P0 BRA `(.L_x_2832) ;  /* 0x0000000000048947 */ /* 0x000fea0003800000 */
[----:B------:R-:W-:Y:S01]  /*31c50*/  BPT.TRAP 0x1 ;  /* 0x000000040000795c */ /* 0x000fe20000300000 */
.L_x_2832:
[----:B------:R-:W4:Y:S02]  /*31c60*/  SYNCS.PHASECHK.TRANS64.TRYWAIT P0, [R4+URZ+0x38880], R5 ;  /* 0x03888005040075a7 */ /* 0x000f24000800017f */
[----:B----4-:R-:W-:Y:S05]  /*31c70*/  @!P0 BRA `(.L_x_2833) ;  /* 0x0000007800c48947 */ /* 0x010fea0003800000 */
.L_x_2834:
[----:B------:R0:W0:Y:S02]  /*31c80*/  SYNCS.PHASECHK.TRANS64.TRYWAIT P0, [R3+URZ+0x38880], R2 ;  /* 0x03888002030075a7 */ /* 0x000024000800017f */
[----:B0-----:R-:W-:Y:S05]  /*31c90*/  @!P0 NANOSLEEP.SYNCS 0x989680 ;  /* 0x009896800000895d */ /* 0x001fea0003900000 */
[----:B------:R-:W0:Y:S02]  /*31ca0*/  @!P0 SYNCS.PHASECHK.TRANS64 P0, [R3+URZ+0x38880], R2 ;  /* 0x03888002030085a7 */ /* 0x000e24000800007f */
[----:B0-----:R-:W-:Y:S05]  /*31cb0*/  @!P0 BRA `(.L_x_2834) ;  /* 0xfffffffc00f08947 */ /* 0x001fea000383ffff */
.L_x_2476:
[----:B------:R-:W-:Y:S05]  /*31cc0*/  BSYNC B8 ;  /* 0x0000000000087941 */ /* 0x000fea0003800000 */
.L_x_2473:
[----:B------:R-:W-:Y:S05]  /*31cd0*/  EXIT ;  /* 0x000000000000794d */ /* 0x000fea0003800000 */
.L_x_2500:
[----:B-1----:R1:W2:Y:S02]  /*31ce0*/  SYNCS.PHASECHK.TRANS64.TRYWAIT P6, [R111+URZ+0x38890], R119 ;  /* 0x038890776f0075a7 */ /* 0x0022a400080c017f */
[----:B--2---:R-:W-:Y:S05]  /*31cf0*/  @!P6 NANOSLEEP.SYNCS 0x989680 ;  /* 0x009896800000e95d */ /* 0x004fea0003900000 */
[----:B------:R-:W2:Y:S02]  /*31d00*/  @!P6 SYNCS.PHASECHK.TRANS64 P6, [R111+URZ+0x38890], R119 ;  /* 0x038890776f00e5a7 */ /* 0x000ea400080c007f */
[----:B--2---:R-:W-:Y:S05]  /*31d10*/  @!P6 BRA `(.L_x_2500) ;  /* 0xfffffffc00f0e947 */ /* 0x004fea000383ffff */
[----:B------:R-:W-:Y:S05]  /*31d20*/  BRA `(.L_x_2835) ;  /* 0xfffffd2000207947 */ /* 0x000fea000383ffff */
.L_x_2534:
[----:B-1----:R1:W2:Y:S02]  /*31d30*/  SYNCS.PHASECHK.TRANS64.TRYWAIT P3, [R111+URZ+0x38890], R119 ;  /* 0x038890776f0075a7 */ /* 0x0022a4000806017f */
[----:B--2---:R-:W-:Y:S05]  /*31d40*/  @!P3 NANOSLEEP.SYNCS 0x989680 ;  /* 0x009896800000b95d */ /* 0x004fea0003900000 */
[----:B------:R-:W2:Y:S02]  /*31d50*/  @!P3 SYNCS.PHASECHK.TRANS64 P3, [R111+URZ+0x38890], R119 ;  /* 0x038890776f00b5a7 */ /* 0x000ea4000806007f */
[----:B--2---:R-:W-:Y:S05]  /*31d60*/  @!P3 BRA `(.L_x_2534) ;  /* 0xfffffffc00f0b947 */ /* 0x004fea000383ffff */
[----:B------:R-:W-:Y:S05]  /*31d70*/  BRA `(.L_x_2836) ;  /* 0xfffffd6000ac7947 */ /* 0x000fea000383ffff */
.L_x_2551:
[----:B-1----:R1:W2:Y:S02]  /*31d80*/  SYNCS.PHASECHK.TRANS64.TRYWAIT P2, [R111+URZ+0x38890], R119 ;  /* 0x038890776f0075a7 */ /* 0x0022a4000804017f */
[----:B--2---:R-:W-:Y:S05]  /*31d90*/  @!P2 NANOSLEEP.SYNCS 0x989680 ;  /* 0x009896800000a95d */ /* 0x004fea0003900000 */
[----:B------:R-:W2:Y:S02]  /*31da0*/  @!P2 SYNCS.PHASECHK.TRANS64 P2, [R111+URZ+0x38890], R119 ;  /* 0x038890776f00a5a7 */ /* 0x000ea4000804007f */
[----:B--2---:R-:W-:Y:S05]  /*31db0*/  @!P2 BRA `(.L_x_2551) ;  /* 0xfffffffc00f0a947 */ /* 0x004fea000383ffff */
[----:B------:R-:W-:Y:S05]  /*31dc0*/  BRA `(.L_x_2837) ;  /* 0xfffffda400547947 */ /* 0x000fea000383ffff */
.L_x_2561:
[----:B--2---:R2:W3:Y:S02]  /*31dd0*/  SYNCS.PHASECHK.TRANS64.TRYWAIT P3, [R111+URZ+0x388b0], R119 ;  /* 0x0388b0776f0075a7 */ /* 0x0044e4000806017f */
[----:B---3--:R-:W-:Y:S05]  /*31de0*/  @!P3 NANOSLEEP.SYNCS 0x989680 ;  /* 0x009896800000b95d */ /* 0x008fea0003900000 */
[----:B------:R-:W3:Y:S02]  /*31df0*/  @!P3 SYNCS.PHASECHK.TRANS64 P3, [R111+URZ+0x388b0], R119 ;  /* 0x0388b0776f00b5a7 */ /* 0x000ee4000806007f */
[----:B---3--:R-:W-:Y:S05]  /*31e00*/  @!P3 BRA `(.L_x_2561) ;  /* 0xfffffffc00f0b947 */ /* 0x008fea000383ffff */
[----:B------:R-:W-:Y:S05]  /*31e10*/  BRA `(.L_x_2838) ;  /* 0xfffffda800c07947 */ /* 0x000fea000383ffff */
.L_x_2575:
[----:B------:R-:W-:Y:S01]  /*31e20*/  BSSY B0, `(.L_x_2839) ;  /* 0x0000007000007945 */ /* 0x000fe20003800000 */
[----:B------:R-:W-:Y:S02]  /*31e30*/  IMAD.MOV.U32 R12, RZ, RZ, RZ ;  /* 0x000000ffff0c7224 */ /* 0x000fe400078e00ff */
[----:B------:R-:W-:Y:S02]  /*31e40*/  IMAD.MOV.U32 R11, RZ, RZ, 0x1f ;  /* 0x0000001fff0b7424 */ /* 0x000fe400078e00ff */
[----:B------:R-:W-:-:S07]  /*31e50*/  IMAD.MOV.U32 R15, RZ, RZ, -0x1 ;  /* 0xffffffffff0f7424 */ /* 0x000fce00078e00ff */
[----:B-----5:R-:W-:Y:S05]  /*31e60*/  WARPSYNC.COLLECTIVE R15, `(.L_x_2840) ;  /* 0x000000000f087348 */ /* 0x020fea0003c00000 */
[----:B------:R0:W1:Y:S02]  /*31e70*/  SHFL.IDX P6, R14, R13, R12, R11 ;  /* 0x0000000c0d0e7389 */ /* 0x00006400000c000b */
[----:B01---5:R-:W-:Y:S01]  /*31e80*/  ENDCOLLECTIVE ;  /* 0x000000000000791b */ /* 0x023fe20003800000 */
.L_x_2840:
[----:B------:R-:W-:Y:S05]  /*31e90*/  BSYNC B0 ;  /* 0x0000000000007941 */ /* 0x000fea0003800000 */
.L_x_2839:
[----:B------:R-:W-:Y:S01]  /*31ea0*/  MOV R237, R14 ;  /* 0x0000000e00ed7202 */ /* 0x000fe20000000f00 */
[----:B------:R-:W-:Y:S06]  /*31eb0*/  BRA `(.L_x_2841) ;  /* 0xfffffdb800547947 */ /* 0x000fec000383ffff */
.L_x_2587:
        /* <DEDUP_REMOVED lines=8> */
.L_x_2843:
[----:B------:R-:W-:Y:S05]  /*31f40*/  BSYNC B1 ;  /* 0x0000000000017941 */ /* 0x000fea0003800000 */
.L_x_2842:
[----:B------:R-:W-:Y:S01]  /*31f50*/  IMAD.MOV.U32 R13, RZ, RZ, R0 ;  /* 0x000000ffff0d7224 */ /* 0x000fe200078e0000 */
[----:B------:R-:W-:Y:S01]  /*31f60*/  MOV R11, 0x181f ;  /* 0x0000181f000b7802 */ /* 0x000fe20000000f00 */
[----:B------:R-:W-:Y:S02]  /*31f70*/  IMAD.MOV.U32 R12, RZ, RZ, RZ ;  /* 0x000000ffff0c7224 */ /* 0x000fe400078e00ff */
[----:B------:R-:W-:Y:S02]  /*31f80*/  IMAD.MOV.U32 R15, RZ, RZ, -0x1 ;  /* 0xffffffffff0f7424 */ /* 0x000fe400078e00ff */
[----:B------:R-:W-:-:S07]  /*31f90*/  IMAD.MOV.U32 R5, RZ, RZ, R14 ;  /* 0x000000ffff057224 */ /* 0x000fce00078e000e */
[----:B------:R-:W-:Y:S05]  /*31fa0*/  WARPSYNC.COLLECTIVE R15, `(.L_x_2844) ;  /* 0x000000000f087348 */ /* 0x000fea0003c00000 */
[----:B------:R0:W1:Y:S02]  /*31fb0*/  SHFL.IDX P6, R14, R13, R12, R11 ;  /* 0x0000000c0d0e7389 */ /* 0x00006400000c000b */
[----:B01----:R-:W-:Y:S01]  /*31fc0*/  ENDCOLLECTIVE ;  /* 0x000000000000791b */ /* 0x003fe20003800000 */
.L_x_2844:
[----:B------:R-:W-:Y:S02]  /*31fd0*/  IMAD.MOV.U32 R13, RZ, RZ, R37 ;  /* 0x000000ffff0d7224 */ /* 0x000fe400078e0025 */
[----:B------:R-:W-:-:S07]  /*31fe0*/  IMAD.MOV.U32 R4, RZ, RZ, R14 ;  /* 0x000000ffff047224 */ /* 0x000fce00078e000e */
[----:B------:R-:W-:Y:S05]  /*31ff0*/  WARPSYNC.COLLECTIVE R15, `(.L_x_2845) ;  /* 0x000000000f087348 */ /* 0x000fea0003c00000 */
[----:B------:R0:W1:Y:S02]  /*32000*/  SHFL.IDX P6, R14, R13, R12, R11 ;  /* 0x0000000c0d0e7389 */ /* 0x00006400000c000b */
[----:B01----:R-:W-:Y:S01]  /*32010*/  ENDCOLLECTIVE ;  /* 0x000000000000791b */ /* 0x003fe20003800000 */
.L_x_2845:
[----:B------:R-:W-:Y:S02]  /*32020*/  IMAD.MOV.U32 R13, RZ, RZ, R48 ;  /* 0x000000ffff0d7224 */ /* 0x000fe400078e0030 */
[----:B------:R-:W-:-:S07]  /*32030*/  IMAD.MOV.U32 R9, RZ, RZ, R14 ;  /* 0x000000ffff097224 */ /* 0x000fce00078e000e */
[----:B------:R-:W-:Y:S05]  /*32040*/  WARPSYNC.COLLECTIVE R15, `(.L_x_2846) ;  /* 0x000000000f087348 */ /* 0x000fea0003c00000 */
[----:B------:R0:W1:Y:S02]  /*32050*/  SHFL.IDX P6, R14, R13, R12, R11 ;  /* 0x0000000c0d0e7389 */ /* 0x00006400000c000b */
[----:B01----:R-:W-:Y:S01]  /*32060*/  ENDCOLLECTIVE ;  /* 0x000000000000791b */ /* 0x003fe20003800000 */
.L_x_2846:
[----:B------:R-:W-:Y:S05]  /*32070*/  BRA `(.L_x_2847) ;  /* 0xfffffdc000487947 */ /* 0x000fea000383ffff */
.L_x_2590:
        /* <DEDUP_REMOVED lines=8> */
.L_x_2849:
[----:B------:R-:W-:Y:S05]  /*32100*/  BSYNC B1 ;  /* 0x0000000000017941 */ /* 0x000fea0003800000 */
.L_x_2848:
        /* <DEDUP_REMOVED lines=8> */
.L_x_2850:
[----:B------:R-:W-:Y:S01]  /*32190*/  MOV R13, R37 ;  /* 0x00000025000d7202 */ /* 0x000fe20000000f00 */
[----:B------:R-:W-:-:S07]  /*321a0*/  IMAD.MOV.U32 R4, RZ, RZ, R14 ;  /* 0x000000ffff047224 */ /* 0x000fce00078e000e */
[----:B------:R-:W-:Y:S05]  /*321b0*/  WARPSYNC.COLLECTIVE R15, `(.L_x_2851) ;  /* 0x000000000f087348 */ /* 0x000fea0003c00000 */
[----:B------:R0:W1:Y:S02]  /*321c0*/  SHFL.IDX P6, R14, R13, R12, R11 ;  /* 0x0000000c0d0e7389 */ /* 0x00006400000c000b */
[----:B01----:R-:W-:Y:S01]  /*321d0*/  ENDCOLLECTIVE ;  /* 0x000000000000791b */ /* 0x003fe20003800000 */
.L_x_2851:
[----:B------:R-:W-:Y:S02]  /*321e0*/  IMAD.MOV.U32 R13, RZ, RZ, R48 ;  /* 0x000000ffff0d7224 */ /* 0x000fe400078e0030 */
[----:B------:R-:W-:-:S07]  /*321f0*/  IMAD.MOV.U32 R9, RZ, RZ, R14 ;  /* 0x000000ffff097224 */ /* 0x000fce00078e000e */
[----:B------:R-:W-:Y:S05]  /*32200*/  WARPSYNC.COLLECTIVE R15, `(.L_x_2852) ;  /* 0x000000000f087348 */ /* 0x000fea0003c00000 */
[----:B------:R0:W1:Y:S02]  /*32210*/  SHFL.IDX P6, R14, R13, R12, R11 ;  /* 0x0000000c0d0e7389 */ /* 0x00006400000c000b */
[----:B01----:R-:W-:Y:S01]  /*32220*/  ENDCOLLECTIVE ;  /* 0x000000000000791b */ /* 0x003fe20003800000 */
.L_x_2852:
[----:B------:R-:W-:Y:S05]  /*32230*/  BRA `(.L_x_2853) ;  /* 0xfffffdc000687947 */ /* 0x000fea000383ffff */
.L_x_2593:
        /* <DEDUP_REMOVED lines=8> */
.L_x_2855:
[----:B------:R-:W-:Y:S05]  /*322c0*/  BSYNC B1 ;  /* 0x0000000000017941 */ /* 0x000fea0003800000 */
.L_x_2854:
        /* <DEDUP_REMOVED lines=8> */
.L_x_2856:
[----:B------:R-:W-:Y:S02]  /*32350*/  IMAD.MOV.U32 R13, RZ, RZ, R37 ;  /* 0x000000ffff0d7224 */ /* 0x000fe400078e0025 */
[----:B------:R-:W-:-:S07]  /*32360*/  IMAD.MOV.U32 R4, RZ, RZ, R14 ;  /* 0x000000ffff047224 */ /* 0x000fce00078e000e */
[----:B------:R-:W-:Y:S05]  /*32370*/  WARPSYNC.COLLECTIVE R15, `(.L_x_2857) ;  /* 0x000000000f087348 */ /* 0x000fea0003c00000 */
[----:B------:R0:W1:Y:S02]  /*32380*/  SHFL.IDX P6, R14, R13, R12, R11 ;  /* 0x0000000c0d0e7389 */ /* 0x00006400000c000b */
[----:B01----:R-:W-:Y:S01]  /*32390*/  ENDCOLLECTIVE ;  /* 0x000000000000791b */ /* 0x003fe20003800000 */
.L_x_2857:
[----:B------:R-:W-:Y:S02]  /*323a0*/  IMAD.MOV.U32 R13, RZ, RZ, R48 ;  /* 0x000000ffff0d7224 */ /* 0x000fe400078e0030 */
[----:B------:R-:W-:-:S07]  /*323b0*/  IMAD.MOV.U32 R9, RZ, RZ, R14 ;  /* 0x000000ffff097224 */ /* 0x000fce00078e000e */
[----:B------:R-:W-:Y:S05]  /*323c0*/  WARPSYNC.COLLECTIVE R15, `(.L_x_2858) ;  /* 0x000000000f087348 */ /* 0x000fea0003c00000 */
[----:B------:R0:W1:Y:S02]  /*323d0*/  SHFL.IDX P6, R14, R13, R12, R11 ;  /* 0x0000000c0d0e7389 */ /* 0x00006400000c000b */
[----:B01----:R-:W-:Y:S01]  /*323e0*/  ENDCOLLECTIVE ;  /* 0x000000000000791b */ /* 0x003fe20003800000 */
.L_x_2858:
[----:B------:R-:W-:Y:S05]  /*323f0*/  BRA `(.L_x_2859) ;  /* 0xfffffdc0007c7947 */ /* 0x000fea000383ffff */
.L_x_2596:
[----:B------:R-:W-:Y:S01]  /*32400*/  BSSY B1, `(.L_x_2860) ;  /* 0x0000008000017945 */ /* 0x000fe20003800000 */
[----:B------:R-:W-:Y:S01]  /*32410*/  MOV R13, R10 ;  /* 0x0000000a000d7202 */ /* 0x000fe20000000f00 */
[----:B------:R-:W-:Y:S02]  /*32420*/  IMAD.MOV.U32 R12, RZ, RZ, 0x3 ;  /* 0x00000003ff0c7424 */ /* 0x000fe400078e00ff */
[----:B------:R-:W-:Y:S02]  /*32430*/  IMAD.MOV.U32 R11, RZ, RZ, 0x181f ;  /* 0x0000181fff0b7424 */ /* 0x000fe400078e00ff */
[----:B------:R-:W-:-:S07]  /*32440*/  IMAD.MOV.U32 R15, RZ, RZ, -0x1 ;  /* 0xffffffffff0f7424 */ /* 0x000fce00078e00ff */
[----:B0-2-45:R-:W-:Y:S05]  /*32450*/  WARPSYNC.COLLECTIVE R15, `(.L_x_2861) ;  /* 0x000000000f087348 */ /* 0x035fea0003c00000 */
[----:B----4-:R1:W3:Y:S02]  /*32460*/  SHFL.IDX P6, R14, R13, R12, R11 ;  /* 0x0000000c0d0e7389 */ /* 0x0102e400000c000b */
[----:B0123-5:R-:W-:Y:S01]  /*32470*/  ENDCOLLECTIVE ;  /* 0x000000000000791b */ /* 0x02ffe20003800000 */
.L_x_2861:
[----:B------:R-:W-:Y:S05]  /*32480*/  BSYNC B1 ;  /* 0x0000000000017941 */ /* 0x000fea0003800000 */
.L_x_2860:
        /* <DEDUP_REMOVED lines=8> */
.L_x_2862:
[----:B------:R-:W-:Y:S02]  /*32510*/  IMAD.MOV.U32 R13, RZ, RZ, R37 ;  /* 0x000000ffff0d7224 */ /* 0x000fe400078e0025 */
[----:B------:R-:W-:-:S07]  /*32520*/  IMAD.MOV.U32 R4, RZ, RZ, R14 ;  /* 0x000000ffff047224 */ /* 0x000fce00078e000e */
[----:B------:R-:W-:Y:S05]  /*32530*/  WARPSYNC.COLLECTIVE R15, `(.L_x_2863) ;  /* 0x000000000f087348 */ /* 0x000fea0003c00000 */
[----:B------:R0:W1:Y:S02]  /*32540*/  SHFL.IDX P6, R14, R13, R12, R11 ;  /* 0x0000000c0d0e7389 */ /* 0x00006400000c000b */
[----:B01----:R-:W-:Y:S01]  /*32550*/  ENDCOLLECTIVE ;  /* 0x000000000000791b */ /* 0x003fe20003800000 */
.L_x_2863:
[----:B------:R-:W-:Y:S02]  /*32560*/  IMAD.MOV.U32 R13, RZ, RZ, R48 ;  /* 0x000000ffff0d7224 */ /* 0x000fe400078e0030 */
[----:B------:R-:W-:-:S07]  /*32570*/  IMAD.MOV.U32 R37, RZ, RZ, R14 ;  /* 0x000000ffff257224 */ /* 0x000fce00078e000e */
[----:B------:R-:W-:Y:S05]  /*32580*/  WARPSYNC.COLLECTIVE R15, `(.L_x_2864) ;  /* 0x000000000f087348 */ /* 0x000fea0003c00000 */
[----:B------:R0:W1:Y:S02]  /*32590*/  SHFL.IDX P6, R14, R13, R12, R11 ;  /* 0x0000000c0d0e7389 */ /* 0x00006400000c000b */
[----:B01----:R-:W-:Y:S01]  /*325a0*/  ENDCOLLECTIVE ;  /* 0x000000000000791b */ /* 0x003fe20003800000 */
.L_x_2864:
[----:B------:R-:W-:Y:S01]  /*325b0*/  IMAD.MOV.U32 R48, RZ, RZ, R14 ;  /* 0x000000ffff307224 */ /* 0x000fe200078e000e */
[----:B------:R-:W-:Y:S06]  /*325c0*/  BRA `(.L_x_2865) ;  /* 0xfffffdc000947947 */ /* 0x000fec000383ffff */
.L_x_2600:
[----:B----4-:R4:W0:Y:S02]  /*325d0*/  SYNCS.PHASECHK.TRANS64.TRYWAIT P0, [R18+URZ+0x38800], R3 ;  /* 0x03880003120075a7 */ /* 0x010824000800017f */
[----:B0-----:R-:W-:Y:S05]  /*325e0*/  @!P0 NANOSLEEP.SYNCS 0x989680 ;  /* 0x009896800000895d */ /* 0x001fea0003900000 */
[----:B------:R-:W0:Y:S02]  /*325f0*/  @!P0 SYNCS.PHASECHK.TRANS64 P0, [R18+URZ+0x38800], R3 ;  /* 0x03880003120085a7 */ /* 0x000e24000800007f */
[----:B0-----:R-:W-:Y:S05]  /*32600*/  @!P0 BRA `(.L_x_2600) ;  /* 0xfffffffc00f08947 */ /* 0x001fea000383ffff */
[----:B------:R-:W-:Y:S05]  /*32610*/  BRA `(.L_x_2866) ;  /* 0xfffffdc400147947 */ /* 0x000fea000383ffff */
.L_x_2616:
[----:B------:R-:W0:Y:S01]  /*32620*/  LDC R37, c[0x0][0x3f4] ;  /* 0x0000fd00ff257b82 */ /* 0x000e220000000800 */
[----:B------:R-:W-:Y:S01]  /*32630*/  BSSY B1, `(.L_x_2867) ;  /* 0x0000008000017945 */ /* 0x000fe20003800000 */
[----:B------:R-:W-:Y:S01]  /*32640*/  IMAD.MOV.U32 R13, RZ, RZ, R53 ;  /* 0x000000ffff0d7224 */ /* 0x000fe200078e0035 */
[----:B------:R-:W-:Y:S01]  /*32650*/  MOV R11, 0x181f ;  /* 0x0000181f000b7802 */ /* 0x000fe20000000f00 */
[----:B------:R-:W-:Y:S02]  /*32660*/  IMAD.MOV.U32 R12, RZ, RZ, RZ ;  /* 0x000000ffff0c7224 */ /* 0x000fe400078e00ff */
[----:B------:R-:W-:-:S07]  /*32670*/  IMAD.MOV.U32 R15, RZ, RZ, -0x1 ;  /* 0xffffffffff0f7424 */ /* 0x000fce00078e00ff */
[----:B0-----:R-:W-:Y:S05]  /*32680*/  WARPSYNC.COLLECTIVE R15, `(.L_x_2868) ;  /* 0x000000000f087348 */ /* 0x001fea0003c00000 */
[----:B------:R1:W2:Y:S02]  /*32690*/  SHFL.IDX P6, R14, R13, R12, R11 ;  /* 0x0000000c0d0e7389 */ /* 0x0002a400000c000b */
[----:B012---:R-:W-:Y:S01]  /*326a0*/  ENDCOLLECTIVE ;  /* 0x000000000000791b */ /* 0x007fe20003800000 */
.L_x_2868:
[----:B------:R-:W-:Y:S05]  /*326b0*/  BSYNC B1 ;  /* 0x0000000000017941 */ /* 0x000fea0003800000 */
.L_x_2867:
[----:B------:R0:W5:Y:S01]  /*326c0*/  LDL R8, [R1+0x38] ;  /* 0x0000380001087983 */ /* 0x0001620000100800 */
[----:B------:R-:W-:Y:S01]  /*326d0*/  IMAD.MOV.U32 R13, RZ, RZ, R55 ;  /* 0x000000ffff0d7224 */ /* 0x000fe200078e0037 */
[----:B------:R-:W-:Y:S01]  /*326e0*/  ISETP.GE.AND P0, PT, R16, R37, PT ;  /* 0x000000251000720c */ /* 0x000fe20003f06270 */
[----:B------:R-:W-:Y:S02]  /*326f0*/  IMAD.MOV.U32 R12, RZ, RZ, RZ ;  /* 0x000000ffff0c7224 */ /* 0x000fe400078e00ff */
[----:B------:R-:W-:Y:S02]  /*32700*/  IMAD.MOV.U32 R11, RZ, RZ, 0x181f ;  /* 0x0000181fff0b7424 */ /* 0x000fe400078e00ff */
[----:B------:R-:W-:Y:S02]  /*32710*/  IMAD.MOV.U32 R15, RZ, RZ, -0x1 ;  /* 0xffffffffff0f7424 */ /* 0x000fe400078e00ff */
[----:B0-----:R-:W-:-:S07]  /*32720*/  IMAD.MOV.U32 R5, RZ, RZ, R14 ;  /* 0x000000ffff057224 */ /* 0x001fce00078e000e */
[----:B-----5:R-:W-:Y:S05]  /*32730*/  WARPSYNC.COLLECTIVE R15, `(.L_x_2869) ;  /* 0x000000000f087348 */ /* 0x020fea0003c00000 */
[----:B------:R0:W1:Y:S02]  /*32740*/  SHFL.IDX P6, R14, R13, R12, R11 ;  /* 0x0000000c0d0e7389 */ /* 0x00006400000c000b */
[----:B01---5:R-:W-:Y:S01]  /*32750*/  ENDCOLLECTIVE ;  /* 0x000000000000791b */ /* 0x023fe20003800000 */
.L_x_2869:
[----:B------:R-:W-:Y:S01]  /*32760*/  MOV R13, R57 ;  /* 0x00000039000d7202 */ /* 0x000fe20000000f00 */
[----:B------:R-:W-:-:S07]  /*32770*/  IMAD.MOV.U32 R7, RZ, RZ, R14 ;  /* 0x000000ffff077224 */ /* 0x000fce00078e000e */
[----:B------:R-:W-:Y:S05]  /*32780*/  WARPSYNC.COLLECTIVE R15, `(.L_x_2870) ;  /* 0x000000000f087348 */ /* 0x000fea0003c00000 */
[----:B------:R0:W1:Y:S02]  /*32790*/  SHFL.IDX P6, R14, R13, R12, R11 ;  /* 0x0000000c0d0e7389 */ /* 0x00006400000c000b */
[----:B01----:R-:W-:Y:S01]  /*327a0*/  ENDCOLLECTIVE ;  /* 0x000000000000791b */ /* 0x003fe20003800000 */
.L_x_2870:
[----:B------:R-:W-:Y:S02]  /*327b0*/  IMAD.MOV.U32 R13, RZ, RZ, R59 ;  /* 0x000000ffff0d7224 */ /* 0x000fe400078e003b */
[----:B------:R-:W-:-:S07]  /*327c0*/  IMAD.MOV.U32 R9, RZ, RZ, R14 ;  /* 0x000000ffff097224 */ /* 0x000fce00078e000e */
[----:B------:R-:W-:Y:S05]  /*327d0*/  WARPSYNC.COLLECTIVE R15, `(.L_x_2871) ;  /* 0x000000000f087348 */ /* 0x000fea0003c00000 */
[----:B------:R0:W1:Y:S02]  /*327e0*/  SHFL.IDX P6, R14, R13, R12, R11 ;  /* 0x0000000c0d0e7389 */ /* 0x00006400000c000b */
[----:B01----:R-:W-:Y:S01]  /*327f0*/  ENDCOLLECTIVE ;  /* 0x000000000000791b */ /* 0x003fe20003800000 */
.L_x_2871:
[----:B------:R-:W-:-:S05]  /*32800*/  IMAD R52, R8, R52, RZ ;  /* 0x0000003408347224 */ /* 0x000fca00078e02ff */
[----:B------:R-:W-:-:S13]  /*32810*/  ISETP.GE.OR P1, PT, R3, R52, P0 ;  /* 0x000000340300720c */ /* 0x000fda0000726670 */
[C---:B------:R-:W-:Y:S02]  /*32820*/  @!P1 IADD3 R4, P2, R16.reuse, R7, RZ ;  /* 0x0000000710049210 */ /* 0x040fe40007f5e0ff */
[----:B------:R-:W-:-:S03]  /*32830*/  @!P1 IADD3 R24, P3, R16, R14, RZ ;  /* 0x0000000e10189210 */ /* 0x000fc60007f7e0ff */
[--C-:B------:R-:W-:Y:S02]  /*32840*/  @!P1 IMAD.X R5, R5, 0x1, R17.reuse, P2 ;  /* 0x0000000105059824 */ /* 0x100fe400010e0611 */
[----:B------:R-:W-:-:S04]  /*32850*/  @!P1 IMAD.X R25, R9, 0x1, R17, P3 ;  /* 0x0000000109199824 */ /* 0x000fc800018e0611 */
[----:B------:R-:W5:Y:S04]  /*32860*/  @!P1 LD.E.128 R4, desc[UR40][R4.64] ;  /* 0x0000002804049980 */ /* 0x000f68000c101d00 */
[----:B------:R-:W5:Y:S01]  /*32870*/  @!P1 LD.E.128 R24, desc[UR40][R24.64] ;  /* 0x0000002818189980 */ /* 0x000f62000c101d00 */
[----:B------:R-:W-:Y:S01]  /*32880*/  IMAD.MOV.U32 R13, RZ, RZ, R53 ;  /* 0x000000ffff0d7224 */ /* 0x000fe200078e0035 */
[----:B------:R-:W-:Y:S01]  /*32890*/  CS2R R44, SRZ ;  /* 0x00000000002c7805 */ /* 0x000fe2000001ff00 */
[----:B------:R-:W-:Y:S01]  /*328a0*/  IMAD.MOV.U32 R12, RZ, RZ, 0x1 ;  /* 0x00000001ff0c7424 */ /* 0x000fe200078e00ff */
[----:B------:R-:W-:Y:S02]  /*328b0*/  CS2R R46, SRZ ;  /* 0x00000000002e7805 */ /* 0x000fe4000001ff00 */
[----:B------:R-:W-:-:S02]  /*328c0*/  CS2R R48, SRZ ;  /* 0x0000000000307805 */ /* 0x000fc4000001ff00 */
[----:B------:R-:W-:-:S07]  /*328d0*/  CS2R R50, SRZ ;  /* 0x0000000000327805 */ /* 0x000fce000001ff00 */
[----:B-----5:R-:W-:Y:S05]  /*328e0*/  WARPSYNC.COLLECTIVE R15, `(.L_x_2872) ;  /* 0x000000000f087348 */ /* 0x020fea0003c00000 */
[----:B------:R0:W1:Y:S02]  /*328f0*/  SHFL.IDX P6, R14, R13, R12, R11 ;  /* 0x0000000c0d0e7389 */ /* 0x00006400000c000b */
[----:B01---5:R-:W-:Y:S01]  /*32900*/  ENDCOLLECTIVE ;  /* 0x000000000000791b */ /* 0x023fe20003800000 */
.L_x_2872:
[----:B------:R-:W-:Y:S01]  /*32910*/  MOV R13, R55 ;  /* 0x00000037000d7202 */ /* 0x000fe20000000f00 */
[----:B------:R-:W-:-:S07]  /*32920*/  IMAD.MOV.U32 R9, RZ, RZ, R14 ;  /* 0x000000ffff097224 */ /* 0x000fce00078e000e */
[----:B------:R-:W-:Y:S05]  /*32930*/  WARPSYNC.COLLECTIVE R15, `(.L_x_2873) ;  /* 0x000000000f087348 */ /* 0x000fea0003c00000 */
[----:B------:R0:W1:Y:S02]  /*32940*/  SHFL.IDX P6, R14, R13, R12, R11 ;  /* 0x0000000c0d0e7389 */ /* 0x00006400000c000b */
[----:B01----:R-:W-:Y:S01]  /*32950*/  ENDCOLLECTIVE ;  /* 0x000000000000791b */ /* 0x003fe20003800000 */
.L_x_2873:
[----:B------:R-:W-:Y:S02]  /*32960*/  IMAD.MOV.U32 R13, RZ, RZ, R57 ;  /* 0x000000ffff0d7224 */ /* 0x000fe400078e0039 */
[----:B------:R-:W-:-:S07]  /*32970*/  IMAD.MOV.U32 R21, RZ, RZ, R14 ;  /* 0x000000ffff157224 */ /* 0x000fce00078e000e */
[----:B------:R-:W-:Y:S05]  /*32980*/  WARPSYNC.COLLECTIVE R15, `(.L_x_2874) ;  /* 0x000000000f087348 */ /* 0x000fea0003c00000 */
[----:B------:R0:W1:Y:S02]  /*32990*/  SHFL.IDX P6, R14, R13, R12, R11 ;  /* 0x0000000c0d0e7389 */ /* 0x00006400000c000b */
[----:B01----:R-:W-:Y:S01]  /*329a0*/  ENDCOLLECTIVE ;  /* 0x000000000000791b */ /* 0x003fe20003800000 */
.L_x_2874:
[----:B------:R-:W-:Y:S02]  /*329b0*/  IMAD.MOV.U32 R13, RZ, RZ, R59 ;  /* 0x000000ffff0d7224 */ /* 0x000fe400078e003b */
[----:B------:R-:W-:-:S07]  /*329c0*/  IMAD.MOV.U32 R33, RZ, RZ, R14 ;  /* 0x000000ffff217224 */ /* 0x000fce00078e000e */
[----:B------:R-:W-:Y:S05]  /*329d0*/  WARPSYNC.COLLECTIVE R15, `(.L_x_2875) ;  /* 0x000000000f087348 */ /* 0x000fea0003c00000 */
[----:B------:R0:W1:Y:S02]  /*329e0*/  SHFL.IDX P6, R14, R13, R12, R11 ;  /* 0x0000000c0d0e7389 */ /* 0x00006400000c000b */
[----:B01----:R-:W-:Y:S01]  /*329f0*/  ENDCOLLECTIVE ;  /* 0x000000000000791b */ /* 0x003fe20003800000 */
.L_x_2875:
[----:B------:R-:W-:Y:S01]  /*32a00*/  @!P1 IMAD.MOV.U32 R44, RZ, RZ, R4 ;  /* 0x000000ffff2c9224 */ /* 0x000fe200078e0004 */
[----:B------:R-:W-:Y:S01]  /*32a10*/  @!P1 MOV R47, R7 ;  /* 0x00000007002f9202 */ /* 0x000fe20000000f00 */
[----:B------:R-:W-:Y:S01]  /*32a20*/  @!P1 IMAD.MOV.U32 R45, RZ, RZ, R5 ;  /* 0x000000ffff2d9224 */ /* 0x000fe200078e0005 */
[----:B------:R-:W-:Y:S01]  /*32a30*/  CS2R R4, SRZ ;  /* 0x0000000000047805 */ /* 0x000fe2000001ff00 */
[----:B------:R-:W-:Y:S02]  /*32a40*/  @!P1 IMAD.MOV.U32 R46, RZ, RZ, R6 ;  /* 0x000000ffff2e9224 */ /* 0x000fe400078e0006 */
[----:B------:R-:W-:Y:S02]  /*32a50*/  @!P1 IMAD.MOV.U32 R48, RZ, RZ, R24 ;  /* 0x000000ffff309224 */ /* 0x000fe400078e0018 */
[----:B------:R-:W-:Y:S02]  /*32a60*/  @!P1 IMAD.MOV.U32 R49, RZ, RZ, R25 ;  /* 0x000000ffff319224 */ /* 0x000fe400078e0019 */
[----:B------:R-:W-:-:S02]  /*32a70*/  @!P1 IMAD.MOV.U32 R50, RZ, RZ, R26 ;  /* 0x000000ffff329224 */ /* 0x000fc400078e001a */
[----:B------:R-:W-:Y:S01]  /*32a80*/  @!P1 IMAD.MOV.U32 R51, RZ, RZ, R27 ;  /* 0x000000ffff339224 */ /* 0x000fe200078e001b */
[----:B------:R-:W-:Y:S06]  /*32a90*/  BRA `(.L_x_2876) ;  /* 0xfffffe0000a07947 */ /* 0x000fec000383ffff */
.L_x_2619:
[----:B------:R-:W-:Y:S01]  /*32aa0*/  BSSY B1, `(.L_x_2877) ;  /* 0x0000008000017945 */ /* 0x000fe20003800000 */
[----:B------:R-:W-:Y:S01]  /*32ab0*/  IMAD.MOV.U32 R13, RZ, RZ, R53 ;  /* 0x000000ffff0d7224 */ /* 0x000fe200078e0035 */
[----:B------:R-:W-:Y:S01]  /*32ac0*/  MOV R15, 0xffffffff ;  /* 0xffffffff000f7802 */ /* 0x000fe20000000f00 */
[----:B------:R-:W-:Y:S02]  /*32ad0*/  IMAD.MOV.U32 R12, RZ, RZ, 0x2 ;  /* 0x00000002ff0c7424 */ /* 0x000fe400078e00ff */
[----:B------:R-:W-:-:S07]  /*32ae0*/  IMAD.MOV.U32 R11, RZ, RZ, 0x181f ;  /* 0x0000181fff0b7424 */ /* 0x000fce00078e00ff */
[----:B-----5:R-:W-:Y:S05]  /*32af0*/  WARPSYNC.COLLECTIVE R15, `(.L_x_2878) ;  /* 0x000000000f087348 */ /* 0x020fea0003c00000 */
[----:B------:R0:W1:Y:S02]  /*32b00*/  SHFL.IDX P6, R14, R13, R12, R11 ;  /* 0x0000000c0d0e7389 */ /* 0x00006400000c000b */
[----:B01---5:R-:W-:Y:S01]  /*32b10*/  ENDCOLLECTIVE ;  /* 0x000000000000791b */ /* 0x023fe20003800000 */
.L_x_2878:
[----:B------:R-:W-:Y:S05]  /*32b20*/  BSYNC B1 ;  /* 0x0000000000017941 */ /* 0x000fea0003800000 */
.L_x_2877:
        /* <DEDUP_REMOVED lines=9> */
.L_x_2879:
[----:B------:R-:W-:Y:S01]  /*32bc0*/  ISETP.GE.OR P1, PT, R27, R52, P0 ;  /* 0x000000341b00720c */ /* 0x000fe20000726670 */
[----:B------:R-:W-:Y:S02]  /*32bd0*/  IMAD.MOV.U32 R13, RZ, RZ, R57 ;  /* 0x000000ffff0d7224 */ /* 0x000fe400078e0039 */
[----:B------:R-:W-:-:S10]  /*32be0*/  IMAD.MOV.U32 R21, RZ, RZ, R14 ;  /* 0x000000ffff157224 */ /* 0x000fd400078e000e */
[----:B------:R-:W-:Y:S05]  /*32bf0*/  WARPSYNC.COLLECTIVE R15, `(.L_x_2880) ;  /* 0x000000000f087348 */ /* 0x000fea0003c00000 */
[----:B------:R0:W1:Y:S02]  /*32c00*/  SHFL.IDX P6, R14, R13, R12, R11 ;  /* 0x0000000c0d0e7389 */ /* 0x00006400000c000b */
[----:B01----:R-:W-:Y:S01]  /*32c10*/  ENDCOLLECTIVE ;  /* 0x000000000000791b */ /* 0x003fe20003800000 */
.L_x_2880:
[----:B------:R-:W-:-:S05]  /*32c20*/  @!P1 IADD3 R24, P2, R16, R21, RZ ;  /* 0x0000001510189210 */ /* 0x000fca0007f5e0ff */
[----:B------:R-:W-:Y:S02]  /*32c30*/  @!P1 IMAD.X R9, R9, 0x1, R17, P2 ;  /* 0x0000000109099824 */ /* 0x000fe400010e0611 */
[----:B------:R-:W-:Y:S01]  /*32c40*/  IMAD.MOV.U32 R13, RZ, RZ, R59 ;  /* 0x000000ffff0d7224 */ /* 0x000fe200078e003b */
[----:B------:R-:W-:-:S07]  /*32c50*/  MOV R25, R14 ;  /* 0x0000000e00197202 */ /* 0x000fce0000000f00 */
[----:B------:R-:W-:Y:S05]  /*32c60*/  WARPSYNC.COLLECTIVE R15, `(.L_x_2881) ;  /* 0x000000000f087348 */ /* 0x000fea0003c00000 */
[----:B------:R0:W1:Y:S02]  /*32c70*/  SHFL.IDX P6, R14, R13, R12, R11 ;  /* 0x0000000c0d0e7389 */ /* 0x00006400000c000b */
[----:B01----:R-:W-:Y:S01]  /*32c80*/  ENDCOLLECTIVE ;  /* 0x000000000000791b */ /* 0x003fe20003800000 */
.L_x_2881:
[----:B------:R-:W-:-:S05]  /*32c90*/  @!P1 IADD3 R32, P3, R16, R14, RZ ;  /* 0x0000000e10209210 */ /* 0x000fca0007f7e0ff */
[----:B------:R-:W-:Y:S02]  /*32ca0*/  @!P1 IMAD.X R33, R25, 0x1, R17, P3 ;  /* 0x0000000119219824 */ /* 0x000fe400018e0611 */
[----:B------:R-:W-:-:S04]  /*32cb0*/  @!P1 IMAD.MOV.U32 R25, RZ, RZ, R9 ;  /* 0x000000ffff199224 */ /* 0x000fc800078e0009 */
[----:B------:R-:W5:Y:S04]  /*32cc0*/  @!P1 LD.E.128 R32, desc[UR40][R32.64] ;  /* 0x0000002820209980 */ /* 0x000f68000c101d00 */
[----:B------:R-:W5:Y:S01]  /*32cd0*/  @!P1 LD.E.128 R24, desc[UR40][R24.64] ;  /* 0x0000002818189980 */ /* 0x000f62000c101d00 */
[----:B------:R-:W-:Y:S02]  /*32ce0*/  IMAD.MOV.U32 R13, RZ, RZ, R53 ;  /* 0x000000ffff0d7224 */ /* 0x000fe400078e0035 */
[----:B------:R-:W-:-:S07]  /*32cf0*/  IMAD.MOV.U32 R12, RZ, RZ, 0x3 ;  /* 0x00000003ff0c7424 */ /* 0x000fce00078e00ff */
[----:B-----5:R-:W-:Y:S05]  /*32d00*/  WARPSYNC.COLLECTIVE R15, `(.L_x_2882) ;  /* 0x000000000f087348 */ /* 0x020fea0003c00000 */
[----:B------:R0:W1:Y:S02]  /*32d10*/  SHFL.IDX P6, R14, R13, R12, R11 ;  /* 0x0000000c0d0e7389 */ /* 0x00006400000c000b */
[----:B01---5:R-:W-:Y:S01]  /*32d20*/  ENDCOLLECTIVE ;  /* 0x000000000000791b */ /* 0x023fe20003800000 */
.L_x_2882:
[----:B------:R-:W-:Y:S01]  /*32d30*/  IMAD.MOV.U32 R13, RZ, RZ, R55 ;  /* 0x000000ffff0d7224 */ /* 0x000fe200078e0037 */
[----:B------:R-:W-:-:S07]  /*32d40*/  MOV R53, R14 ;  /* 0x0000000e00357202 */ /* 0x000fce0000000f00 */
[----:B------:R-:W-:Y:S05]  /*32d50*/  WARPSYNC.COLLECTIVE R15, `(.L_x_2883) ;  /* 0x000000000f087348 */ /* 0x000fea0003c00000 */
[----:B------:R0:W1:Y:S02]  /*32d60*/  SHFL.IDX P6, R14, R13, R12, R11 ;  /* 0x0000000c0d0e7389 */ /* 0x00006400000c000b */
[----:B01----:R-:W-:Y:S01]  /*32d70*/  ENDCOLLECTIVE ;  /* 0x000000000000791b */ /* 0x003fe20003800000 */
.L_x_2883:
[----:B------:R-:W-:Y:S02]  /*32d80*/  IMAD.MOV.U32 R13, RZ, RZ, R57 ;  /* 0x000000ffff0d7224 */ /* 0x000fe400078e0039 */
[----:B------:R-:W-:-:S07]  /*32d90*/  IMAD.MOV.U32 R55, RZ, RZ, R14 ;  /* 0x000000ffff377224 */ /* 0x000fce00078e000e */
[----:B------:R-:W-:Y:S05]  /*32da0*/  WARPSYNC.COLLECTIVE R15, `(.L_x_2884) ;  /* 0x000000000f087348 */ /* 0x000fea0003c00000 */
[----:B------:R0:W1:Y:S02]  /*32db0*/  SHFL.IDX P6, R14, R13, R12, R11 ;  /* 0x0000000c0d0e7389 */ /* 0x00006400000c000b */
[----:B01----:R-:W-:Y:S01]  /*32dc0*/  ENDCOLLECTIVE ;  /* 0x000000000000791b */ /* 0x003fe20003800000 */
.L_x_2884:
[----:B------:R-:W-:Y:S02]  /*32dd0*/  IMAD.MOV.U32 R13, RZ, RZ, R59 ;  /* 0x000000ffff0d7224 */ /* 0x000fe400078e003b */
[----:B------:R-:W-:-:S07]  /*32de0*/  IMAD.MOV.U32 R57, RZ, RZ, R14 ;  /* 0x000000ffff397224 */ /* 0x000fce00078e000e */
[----:B------:R-:W-:Y:S05]  /*32df0*/  WARPSYNC.COLLECTIVE R15, `(.L_x_2885) ;  /* 0x000000000f087348 */ /* 0x000fea0003c00000 */
[----:B------:R0:W1:Y:S02]  /*32e00*/  SHFL.IDX P6, R14, R13, R12, R11 ;  /* 0x0000000c0d0e7389 */ /* 0x00006400000c000b */
[----:B01----:R-:W-:Y:S01]  /*32e10*/  ENDCOLLECTIVE ;  /* 0x000000000000791b */ /* 0x003fe20003800000 */
.L_x_2885:
        /* <DEDUP_REMOVED lines=8> */
[----:B------:R-:W-:Y:S01]  /*32ea0*/  @!P1 IMAD.MOV.U32 R20, RZ, RZ, R24 ;  /* 0x000000ffff149224 */ /* 0x000fe200078e0018 */
[----:B------:R-:W-:Y:S01]  /*32eb0*/  @!P1 MOV R21, R25 ;  /* 0x0000001900159202 */ /* 0x000fe20000000f00 */
[----:B------:R-:W-:Y:S02]  /*32ec0*/  @!P1 IMAD.MOV.U32 R38, RZ, RZ, R26 ;  /* 0x000000ffff269224 */ /* 0x000fe400078e001a */
[----:B------:R-:W-:Y:S02]  /*32ed0*/  @!P1 IMAD.MOV.U32 R39, RZ, RZ, R27 ;  /* 0x000000ffff279224 */ /* 0x000fe400078e001b */
[----:B------:R-:W-:Y:S02]  /*32ee0*/  @!P1 IMAD.MOV.U32 R42, RZ, RZ, R34 ;  /* 0x000000ffff2a9224 */ /* 0x000fe400078e0022 */
[----:B------:R-:W-:Y:S01]  /*32ef0*/  @!P1 IMAD.MOV.U32 R43, RZ, RZ, R35 ;  /* 0x000000ffff2b9224 */ /* 0x000fe200078e0023 */
[----:B------:R-:W-:Y:S06]  /*32f00*/  BRA `(.L_x_2886) ;  /* 0xfffffe00004c7947 */ /* 0x000fec000383ffff */
.L_x_2623:
[----:B0-----:R0:W1:Y:S02]  /*32f10*/  SYNCS.PHASECHK.TRANS64.TRYWAIT P4, [R18+URZ+0x38800], R3 ;  /* 0x03880003120075a7 */ /* 0x001064000808017f */
[----:B-1----:R-:W-:Y:S05]  /*32f20*/  @!P4 NANOSLEEP.SYNCS 0x989680 ;  /* 0x009896800000c95d */ /* 0x002fea0003900000 */
[----:B------:R-:W1:Y:S02]  /*32f30*/  @!P4 SYNCS.PHASECHK.TRANS64 P4, [R18+URZ+0x38800], R3 ;  /* 0x038800031200c5a7 */ /* 0x000e64000808007f */
[----:B-1----:R-:W-:Y:S05]  /*32f40*/  @!P4 BRA `(.L_x_2623) ;  /* 0xfffffffc00f0c947 */ /* 0x002fea000383ffff */
[----:B------:R-:W-:Y:S05]  /*32f50*/  BRA `(.L_x_2887) ;  /* 0xfffffe0000c47947 */ /* 0x000fea000383ffff */
.L_x_2633:
[----:B-1----:R1:W2:Y:S02]  /*32f60*/  SYNCS.PHASECHK.TRANS64.TRYWAIT P0, [R0+URZ+0x38830], R3 ;  /* 0x03883003000075a7 */ /* 0x0022a4000800017f */
[----:B--2---:R-:W-:Y:S05]  /*32f70*/  @!P0 NANOSLEEP.SYNCS 0x989680 ;  /* 0x009896800000895d */ /* 0x004fea0003900000 */
[----:B------:R-:W2:Y:S02]  /*32f80*/  @!P0 SYNCS.PHASECHK.TRANS64 P0, [R0+URZ+0x38830], R3 ;  /* 0x03883003000085a7 */ /* 0x000ea4000800007f */
[----:B--2---:R-:W-:Y:S05]  /*32f90*/  @!P0 BRA `(.L_x_2633) ;  /* 0xfffffffc00f08947 */ /* 0x004fea000383ffff */
[----:B------:R-:W-:Y:S05]  /*32fa0*/  BRA `(.L_x_2632) ;  /* 0xfffffe4400647947 */ /* 0x000fea000383ffff */
.L_x_2639:
[----:B-1----:R1:W2:Y:S02]  /*32fb0*/  SYNCS.PHASECHK.TRANS64.TRYWAIT P3, [R7+URZ+0x38830], R8 ;  /* 0x03883008070075a7 */ /* 0x0022a4000806017f */
[----:B--2---:R-:W-:Y:S05]  /*32fc0*/  @!P3 NANOSLEEP.SYNCS 0x989680 ;  /* 0x009896800000b95d */ /* 0x004fea0003900000 */
[----:B------:R-:W2:Y:S02]  /*32fd0*/  @!P3 SYNCS.PHASECHK.TRANS64 P3, [R7+URZ+0x38830], R8 ;  /* 0x038830080700b5a7 */ /* 0x000ea4000806007f */
[----:B--2---:R-:W-:Y:S05]  /*32fe0*/  @!P3 BRA `(.L_x_2639) ;  /* 0xfffffffc00f0b947 */ /* 0x004fea000383ffff */
[----:B------:R-:W-:Y:S05]  /*32ff0*/  BRA `(.L_x_2638) ;  /* 0xfffffe7800907947 */ /* 0x000fea000383ffff */
.L_x_2643:
[----:B-1----:R1:W2:Y:S02]  /*33000*/  SYNCS.PHASECHK.TRANS64.TRYWAIT P2, [R7+URZ+0x38850], R6 ;  /* 0x03885006070075a7 */ /* 0x0022a4000804017f */
[----:B--2---:R-:W-:Y:S05]  /*33010*/  @!P2 NANOSLEEP.SYNCS 0x989680 ;  /* 0x009896800000a95d */ /* 0x004fea0003900000 */
[----:B------:R-:W2:Y:S02]  /*33020*/  @!P2 SYNCS.PHASECHK.TRANS64 P2, [R7+URZ+0x38850], R6 ;  /* 0x038850060700a5a7 */ /* 0x000ea4000804007f */
[----:B--2---:R-:W-:Y:S05]  /*33030*/  @!P2 BRA `(.L_x_2643) ;  /* 0xfffffffc00f0a947 */ /* 0x004fea000383ffff */
[----:B------:R-:W-:Y:S05]  /*33040*/  BRA `(.L_x_2640) ;  /* 0xfffffe8000147947 */ /* 0x000fea000383ffff */
.L_x_2651:
[----:B-1----:R1:W2:Y:S02]  /*33050*/  SYNCS.PHASECHK.TRANS64.TRYWAIT P0, [R7+URZ+0x38830], R8 ;  /* 0x03883008070075a7 */ /* 0x0022a4000800017f */
[----:B--2---:R-:W-:Y:S05]  /*33060*/  @!P0 NANOSLEEP.SYNCS 0x989680 ;  /* 0x009896800000895d */ /* 0x004fea0003900000 */
[----:B------:R-:W2:Y:S02]  /*33070*/  @!P0 SYNCS.PHASECHK.TRANS64 P0, [R7+URZ+0x38830], R8 ;  /* 0x03883008070085a7 */ /* 0x000ea4000800007f */
[----:B--2---:R-:W-:Y:S05]  /*33080*/  @!P0 BRA `(.L_x_2651) ;  /* 0xfffffffc00f08947 */ /* 0x004fea000383ffff */
[----:B------:R-:W-:Y:S05]  /*33090*/  BRA `(.L_x_2650) ;  /* 0xfffffeb000c07947 */ /* 0x000fea000383ffff */
.L_x_2655:
[----:B-1----:R1:W2:Y:S02]  /*330a0*/  SYNCS.PHASECHK.TRANS64.TRYWAIT P0, [R7+URZ+0x38850], R6 ;  /* 0x03885006070075a7 */ /* 0x0022a4000800017f */
[----:B--2---:R-:W-:Y:S05]  /*330b0*/  @!P0 NANOSLEEP.SYNCS 0x989680 ;  /* 0x009896800000895d */ /* 0x004fea0003900000 */
[----:B------:R-:W2:Y:S02]  /*330c0*/  @!P0 SYNCS.PHASECHK.TRANS64 P0, [R7+URZ+0x38850], R6 ;  /* 0x03885006070085a7 */ /* 0x000ea4000800007f */
[----:B--2---:R-:W-:Y:S05]  /*330d0*/  @!P0 BRA `(.L_x_2655) ;  /* 0xfffffffc00f08947 */ /* 0x004fea000383ffff */
[----:B------:R-:W-:Y:S05]  /*330e0*/  BRA `(.L_x_2652) ;  /* 0xfffffeb800387947 */ /* 0x000fea000383ffff */
.L_x_2661:
[----:B-1----:R1:W2:Y:S02]  /*330f0*/  SYNCS.PHASECHK.TRANS64.TRYWAIT P0, [R10+URZ+0x38850], R2 ;  /* 0x038850020a0075a7 */ /* 0x0022a4000800017f */
[----:B--2---:R-:W-:Y:S05]  /*33100*/  @!P0 NANOSLEEP.SYNCS 0x989680 ;  /* 0x009896800000895d */ /* 0x004fea0003900000 */
[----:B------:R-:W2:Y:S02]  /*33110*/  @!P0 SYNCS.PHASECHK.TRANS64 P0, [R10+URZ+0x38850], R2 ;  /* 0x038850020a0085a7 */ /* 0x000ea4000800007f */
[----:B--2---:R-:W-:Y:S05]  /*33120*/  @!P0 BRA `(.L_x_2661) ;  /* 0xfffffffc00f08947 */ /* 0x004fea000383ffff */
[----:B------:R-:W-:Y:S05]  /*33130*/  BRA `(.L_x_2660) ;  /* 0xfffffee000447947 */ /* 0x000fea000383ffff */
.L_x_2665:
[----:B------:R-:W-:Y:S01]  /*33140*/  SEL R21, R44, R45, P0 ;  /* 0x0000002d2c157207 */ /* 0x000fe20000000000 */
[----:B------:R-:W-:Y:S01]  /*33150*/  IMAD.MOV.U32 R15, RZ, RZ, -0x1 ;  /* 0xffffffffff0f7424 */ /* 0x000fe200078e00ff */
[----:B------:R-:W-:Y:S02]  /*33160*/  SEL R47, R45, R44, P0 ;  /* 0x0000002c2d2f7207 */ /* 0x000fe40000000000 */
[----:B------:R-:W-:Y:S02]  /*33170*/  SEL R44, R76, R77, P0 ;  /* 0x0000004d4c2c7207 */ /* 0x000fe40000000000 */
[----:B------:R-:W-:Y:S02]  /*33180*/  SEL R76, R77, R76, P0 ;  /* 0x0000004c4d4c7207 */ /* 0x000fe40000000000 */
[----:B------:R-:W-:Y:S02]  /*33190*/  SEL R77, R13, R158, P0 ;  /* 0x0000009e0d4d7207 */ /* 0x000fe40000000000 */
[----:B------:R-:W-:-:S02]  /*331a0*/  SEL R20, R11, R12, P0 ;  /* 0x0000000c0b147207 */ /* 0x000fc40000000000 */
[----:B-----5:R-:W-:Y:S01]  /*331b0*/  SEL R24, R12, R11, P0 ;  /* 0x0000000b0c187207 */ /* 0x020fe20000000000 */
[----:B------:R-:W-:Y:S01]  /*331c0*/  IMAD.MOV.U32 R11, RZ, RZ, 0x1c1f ;  /* 0x00001c1fff0b7424 */ /* 0x000fe200078e00ff */
[----:B------:R-:W-:Y:S01]  /*331d0*/  SEL R158, R158, R13, P0 ;  /* 0x0000000d9e9e7207 */ /* 0x000fe20000000000 */
[----:B------:R-:W-:Y:S01]  /*331e0*/  IMAD.MOV.U32 R13, RZ, RZ, R14 ;  /* 0x000000ffff0d7224 */ /* 0x000fe200078e000e */
[----:B------:R-:W-:Y:S02]  /*331f0*/  MOV R12, R0 ;  /* 0x00000000000c7202 */ /* 0x000fe40000000f00 */
[----:B-1----:R-:W-:Y:S02]  /*33200*/  LOP3.LUT R2, R0, 0x2, RZ, 0x3c, !PT ;  /* 0x0000000200027812 */ /* 0x002fe400078e3cff */
[----:B------:R-:W-:-:S07]  /*33210*/  SEL R25, R10, R7, P0 ;  /* 0x000000070a197207 */ /* 0x000fce0000000000 */
[----:B0-----:R-:W-:Y:S05]  /*33220*/  WARPSYNC.COLLECTIVE R15, `(.L_x_2888) ;  /* 0x000000000f087348 */ /* 0x001fea0003c00000 */
[----:B------:R1:W2:Y:S02]  /*33230*/  SHFL.IDX P6, R14, R13, R12, R11 ;  /* 0x0000000c0d0e7389 */ /* 0x0002a400000c000b */
[----:B012---:R-:W-:Y:S01]  /*33240*/  ENDCOLLECTIVE ;  /* 0x000000000000791b */ /* 0x007fe20003800000 */
.L_x_2888:
        /* <DEDUP_REMOVED lines=18> */
.L_x_2889:
        /* <DEDUP_REMOVED lines=19> */
.L_x_2890:
        /* <DEDUP_REMOVED lines=17> */
.L_x_2891:
        /* <DEDUP_REMOVED lines=19> */
.L_x_2892:
        /* <DEDUP_REMOVED lines=18> */
.L_x_2893:
        /* <DEDUP_REMOVED lines=18> */
.L_x_2894:
        /* <DEDUP_REMOVED lines=18> */
.L_x_2895:
        /* <DEDUP_REMOVED lines=19> */
.L_x_2896:
        /* <DEDUP_REMOVED lines=17> */
.L_x_2897:
        /* <DEDUP_REMOVED lines=10> */
[----:B------:R-:W-:Y:S01]  /*33d20*/  SEL R198, R10, R7, P0 ;  /* 0x000000070ac67207 */ /* 0x000fe20000000000 */
[----:B------:R-:W-:-:S07]  /*33d30*/  IMAD.MOV.U32 R20, RZ, RZ, R14 ;  /* 0x000000ffff147224 */ /* 0x000fce00078e000e */
[----:B------:R-:W-:Y:S05]  /*33d40*/  WARPSYNC.COLLECTIVE R15, `(.L_x_2898) ;  /* 0x000000000f087348 */ /* 0x000fea0003c00000 */
[----:B------:R0:W1:Y:S02]  /*33d50*/  SHFL.IDX P6, R14, R13, R12, R11 ;  /* 0x0000000c0d0e7389 */ /* 0x00006400000c000b */
[----:B01----:R-:W-:Y:S01]  /*33d60*/  ENDCOLLECTIVE ;  /* 0x000000000000791b */ /* 0x003fe20003800000 */
.L_x_2898:
[----:B------:R-:W-:Y:S02]  /*33d70*/  IMAD.MOV.U32 R13, RZ, RZ, R24 ;  /* 0x000000ffff0d7224 */ /* 0x000fe400078e0018 */
[----:B------:R-:W-:-:S07]  /*33d80*/  IMAD.MOV.U32 R25, RZ, RZ, R14 ;  /* 0x000000ffff197224 */ /* 0x000fce00078e000e */
[----:B------:R-:W-:Y:S05]  /*33d90*/  WARPSYNC.COLLECTIVE R15, `(.L_x_2899) ;  /* 0x000000000f087348 */ /* 0x000fea0003c00000 */
[----:B------:R0:W1:Y:S02]  /*33da0*/  SHFL.IDX P6, R14, R13, R12, R11 ;  /* 0x0000000c0d0e7389 */ /* 0x00006400000c000b */
[----:B01----:R-:W-:Y:S01]  /*33db0*/  ENDCOLLECTIVE ;  /* 0x000000000000791b */ /* 0x003fe20003800000 */
.L_x_2899:
        /* <DEDUP_REMOVED lines=8> */
.L_x_2900:
[----:B------:R-:W-:Y:S02]  /*33e40*/  SEL R195, R20, R24, P0 ;  /* 0x0000001814c37207 */ /* 0x000fe40000000000 */
[----:B------:R-:W-:Y:S01]  /*33e50*/  SEL R196, R24, R20, P0 ;  /* 0x0000001418c47207 */ /* 0x000fe20000000000 */
[----:B------:R-:W-:Y:S02]  /*33e60*/  IMAD.MOV.U32 R13, RZ, RZ, R35 ;  /* 0x000000ffff0d7224 */ /* 0x000fe400078e0023 */
[----:B------:R-:W-:-:S07]  /*33e70*/  IMAD.MOV.U32 R36, RZ, RZ, R14 ;  /* 0x000000ffff247224 */ /* 0x000fce00078e000e */
[----:B------:R-:W-:Y:S05]  /*33e80*/  WARPSYNC.COLLECTIVE R15, `(.L_x_2901) ;  /* 0x000000000f087348 */ /* 0x000fea0003c00000 */
[----:B------:R0:W1:Y:S02]  /*33e90*/  SHFL.IDX P6, R14, R13, R12, R11 ;  /* 0x0000000c0d0e7389 */ /* 0x00006400000c000b */
[----:B01----:R-:W-:Y:S01]  /*33ea0*/  ENDCOLLECTIVE ;  /* 0x000000000000791b */ /* 0x003fe20003800000 */
.L_x_2901:
[----:B------:R-:W-:Y:S02]  /*33eb0*/  IMAD.MOV.U32 R13, RZ, RZ, R52 ;  /* 0x000000ffff0d7224 */ /* 0x000fe400078e0034 */
[----:B------:R-:W-:Y:S02]  /*33ec0*/  IMAD.MOV.U32 R12, RZ, RZ, R2 ;  /* 0x000000ffff0c7224 */ /* 0x000fe400078e0002 */
[----:B------:R-:W-:-:S07]  /*33ed0*/  IMAD.MOV.U32 R35, RZ, RZ, R14 ;  /* 0x000000ffff237224 */ /* 0x000fce00078e000e */
[----:B------:R-:W-:Y:S05]  /*33ee0*/  WARPSYNC.COLLECTIVE R15, `(.L_x_2902) ;  /* 0x000000000f087348 */ /* 0x000fea0003c00000 */
[----:B------:R0:W1:Y:S02]  /*33ef0*/  SHFL.IDX P6, R14, R13, R12, R11 ;  /* 0x0000000c0d0e7389 */ /* 0x00006400000c000b */
[----:B01----:R-:W-:Y:S01]  /*33f00*/  ENDCOLLECTIVE ;  /* 0x000000000000791b */ /* 0x003fe20003800000 */
.L_x_2902:
[----:B------:R-:W-:Y:S02]  /*33f10*/  IMAD.MOV.U32 R13, RZ, RZ, R34 ;  /* 0x000000ffff0d7224 */ /* 0x000fe400078e0022 */
[----:B------:R-:W-:-:S07]  /*33f20*/  IMAD.MOV.U32 R52, RZ, RZ, R14 ;  /* 0x000000ffff347224 */ /* 0x000fce00078e000e */
[----:B------:R-:W-:Y:S05]  /*33f30*/  WARPSYNC.COLLECTIVE R15, `(.L_x_2903) ;  /* 0x000000000f087348 */ /* 0x000fea0003c00000 */
[----:B------:R0:W1:Y:S02]  /*33f40*/  SHFL.IDX P6, R14, R13, R12, R11 ;  /* 0x0000000c0d0e7389 */ /* 0x00006400000c000b */
[----:B01----:R-:W-:Y:S01]  /*33f50*/  ENDCOLLECTIVE ;  /* 0x000000000000791b */ /* 0x003fe20003800000 */
.L_x_2903:
        /* <DEDUP_REMOVED lines=8> */
.L_x_2904:
[----:B------:R-:W-:Y:S02]  /*33fe0*/  SEL R191, R35, R34, P0 ;  /* 0x0000002223bf7207 */ /* 0x000fe40000000000 */
[----:B------:R-:W-:Y:S01]  /*33ff0*/  SEL R192, R34, R35, P0 ;  /* 0x0000002322c07207 */ /* 0x000fe20000000000 */
[----:B------:R-:W-:Y:S02]  /*34000*/  IMAD.MOV.U32 R13, RZ, RZ, R33 ;  /* 0x000000ffff0d7224 */ /* 0x000fe400078e0021 */
[----:B------:R-:W-:-:S07]  /*34010*/  IMAD.MOV.U32 R46, RZ, RZ, R14 ;  /* 0x000000ffff2e7224 */ /* 0x000fce00078e000e */
[----:B------:R-:W-:Y:S05]  /*34020*/  WARPSYNC.COLLECTIVE R15, `(.L_x_2905) ;  /* 0x000000000f087348 */ /* 0x000fea0003c00000 */
[----:B------:R0:W1:Y:S02]  /*34030*/  SHFL.IDX P6, R14, R13, R12, R11 ;  /* 0x0000000c0d0e7389 */ /* 0x00006400000c000b */
[----:B01----:R-:W-:Y:S01]  /*34040*/  ENDCOLLECTIVE ;  /* 0x000000000000791b */ /* 0x003fe20003800000 */
.L_x_2905:
[----:B------:R-:W-:Y:S02]  /*34050*/  IMAD.MOV.U32 R13, RZ, RZ, R60 ;  /* 0x000000ffff0d7224 */ /* 0x000fe400078e003c */
[----:B------:R-:W-:Y:S02]  /*34060*/  IMAD.MOV.U32 R12, RZ, RZ, R2 ;  /* 0x000000ffff0c7224 */ /* 0x000fe400078e0002 */
[----:B------:R-:W-:-:S07]  /*34070*/  IMAD.MOV.U32 R33, RZ, RZ, R14 ;  /* 0x000000ffff217224 */ /* 0x000fce00078e000e */
[----:B------:R-:W-:Y:S05]  /*34080*/  WARPSYNC.COLLECTIVE R15, `(.L_x_2906) ;  /* 0x000000000f087348 */ /* 0x000fea0003c00000 */
[----:B------:R0:W1:Y:S02]  /*34090*/  SHFL.IDX P6, R14, R13, R12, R11 ;  /* 0x0000000c0d0e7389 */ /* 0x00006400000c000b */
[----:B01----:R-:W-:Y:S01]  /*340a0*/  ENDCOLLECTIVE ;  /* 0x000000000000791b */ /* 0x003fe20003800000 */
.L_x_2906:
[----:B------:R-:W-:Y:S01]  /*340b0*/  IMAD.MOV.U32 R13, RZ, RZ, R32 ;  /* 0x000000ffff0d7224 */ /* 0x000fe200078e0020 */
[----:B------:R-:W-:-:S07]  /*340c0*/  MOV R60, R14 ;  /* 0x0000000e003c7202 */ /* 0x000fce0000000f00 */
[----:B------:R-:W-:Y:S05]  /*340d0*/  WARPSYNC.COLLECTIVE R15, `(.L_x_2907) ;  /* 0x000000000f087348 */ /* 0x000fea0003c00000 */
[----:B------:R0:W1:Y:S02]  /*340e0*/  SHFL.IDX P6, R14, R13, R12, R11 ;  /* 0x0000000c0d0e7389 */ /* 0x00006400000c000b */
[----:B01----:R-:W-:Y:S01]  /*340f0*/  ENDCOLLECTIVE ;  /* 0x000000000000791b */ /* 0x003fe20003800000 */
.L_x_2907:
        /* <DEDUP_REMOVED lines=8> */
.L_x_2908:
[----:B------:R-:W-:Y:S02]  /*34180*/  SEL R187, R33, R32, P0 ;  /* 0x0000002021bb7207 */ /* 0x000fe40000000000 */
[----:B------:R-:W-:Y:S01]  /*34190*/  SEL R188, R32, R33, P0 ;  /* 0x0000002120bc7207 */ /* 0x000fe20000000000 */
[----:B------:R-:W-:Y:S02]  /*341a0*/  IMAD.MOV.U32 R13, RZ, RZ, R31 ;  /* 0x000000ffff0d7224 */ /* 0x000fe400078e001f */
[----:B------:R-:W-:-:S07]  /*341b0*/  IMAD.MOV.U32 R45, RZ, RZ, R14 ;  /* 0x000000ffff2d7224 */ /* 0x000fce00078e000e */
[----:B------:R-:W-:Y:S05]  /*341c0*/  WARPSYNC.COLLECTIVE R15, `(.L_x_2909) ;  /* 0x000000000f087348 */ /* 0x000fea0003c00000 */
[----:B------:R0:W1:Y:S02]  /*341d0*/  SHFL.IDX P6, R14, R13, R12, R11 ;  /* 0x0000000c0d0e7389 */ /* 0x00006400000c000b */
[----:B01----:R-:W-:Y:S01]  /*341e0*/  ENDCOLLECTIVE ;  /* 0x000000000000791b */ /* 0x003fe20003800000 */
.L_x_2909:
[----:B------:R-:W-:Y:S01]  /*341f0*/  MOV R13, R68 ;  /* 0x00000044000d7202 */ /* 0x000fe20000000f00 */
[----:B------:R-:W-:Y:S02]  /*34200*/  IMAD.MOV.U32 R12, RZ, RZ, R2 ;  /* 0x000000ffff0c7224 */ /* 0x000fe400078e0002 */
[----:B------:R-:W-:-:S07]  /*34210*/  IMAD.MOV.U32 R31, RZ, RZ, R14 ;  /* 0x000000ffff1f7224 */ /* 0x000fce00078e000e */
[----:B------:R-:W-:Y:S05]  /*34220*/  WARPSYNC.COLLECTIVE R15, `(.L_x_2910) ;  /* 0x000000000f087348 */ /* 0x000fea0003c00000 */
[----:B------:R0:W1:Y:S02]  /*34230*/  SHFL.IDX P6, R14, R13, R12, R11 ;  /* 0x0000000c0d0e7389 */ /* 0x00006400000c000b */
[----:B01----:R-:W-:Y:S01]  /*34240*/  ENDCOLLECTIVE ;  /* 0x000000000000791b */ /* 0x003fe20003800000 */
.L_x_2910:
[----:B------:R-:W-:Y:S02]  /*34250*/  IMAD.MOV.U32 R13, RZ, RZ, R30 ;  /* 0x000000ffff0d7224 */ /* 0x000fe400078e001e */
[----:B------:R-:W-:-:S07]  /*34260*/  IMAD.MOV.U32 R68, RZ, RZ, R14 ;  /* 0x000000ffff447224 */ /* 0x000fce00078e000e */
[----:B------:R-:W-:Y:S05]  /*34270*/  WARPSYNC.COLLECTIVE R15, `(.L_x_2911) ;  /* 0x000000000f087348 */ /* 0x000fea0003c00000 */
[----:B------:R0:W1:Y:S02]  /*34280*/  SHFL.IDX P6, R14, R13, R12, R11 ;  /* 0x0000000c0d0e7389 */ /* 0x00006400000c000b */
[----:B01----:R-:W-:Y:S01]  /*34290*/  ENDCOLLECTIVE ;  /* 0x000000000000791b */ /* 0x003fe20003800000 */
.L_x_2911:
        /* <DEDUP_REMOVED lines=8> */
.L_x_2912:
[----:B------:R-:W-:Y:S02]  /*34320*/  SEL R184, R31, R30, P0 ;  /* 0x0000001e1fb87207 */ /* 0x000fe40000000000 */
[----:B------:R-:W-:Y:S02]  /*34330*/  SEL R183, R30, R31, P0 ;  /* 0x0000001f1eb77207 */ /* 0x000fe40000000000 */
[----:B------:R-:W-:Y:S01]  /*34340*/  MOV R13, R29 ;  /* 0x0000001d000d7202 */ /* 0x000fe20000000f00 */
[----:B------:R-:W-:-:S07]  /*34350*/  IMAD.MOV.U32 R44, RZ, RZ, R14 ;  /* 0x000000ffff2c7224 */ /* 0x000fce00078e000e */
[----:B------:R-:W-:Y:S05]  /*34360*/  WARPSYNC.COLLECTIVE R15, `(.L_x_2913) ;  /* 0x000000000f087348 */ /* 0x000fea0003c00000 */
[----:B------:R0:W1:Y:S02]  /*34370*/  SHFL.IDX P6, R14, R13, R12, R11 ;  /* 0x0000000c0d0e7389 */ /* 0x00006400000c000b */
[----:B01----:R-:W-:Y:S01]  /*34380*/  ENDCOLLECTIVE ;  /* 0x000000000000791b */ /* 0x003fe20003800000 */
.L_x_2913:
[----:B------:R-:W-:Y:S02]  /*34390*/  IMAD.MOV.U32 R13, RZ, RZ, R76 ;  /* 0x000000ffff0d7224 */ /* 0x000fe400078e004c */
[----:B------:R-:W-:Y:S02]  /*343a0*/  IMAD.MOV.U32 R12, RZ, RZ, R2 ;  /* 0x000000ffff0c7224 */ /* 0x000fe400078e0002 */
[----:B------:R-:W-:-:S07]  /*343b0*/  IMAD.MOV.U32 R29, RZ, RZ, R14 ;  /* 0x000000ffff1d7224 */ /* 0x000fce00078e000e */
[----:B------:R-:W-:Y:S05]  /*343c0*/  WARPSYNC.COLLECTIVE R15, `(.L_x_2914) ;  /* 0x000000000f087348 */ /* 0x000fea0003c00000 */
[----:B------:R0:W1:Y:S02]  /*343d0*/  SHFL.IDX P6, R14, R13, R12, R11 ;  /* 0x0000000c0d0e7389 */ /* 0x00006400000c000b */
[----:B01----:R-:W-:Y:S01]  /*343e0*/  ENDCOLLECTIVE ;  /* 0x000000000000791b */ /* 0x003fe20003800000 */
.L_x_2914:
[----:B------:R-:W-:Y:S02]  /*343f0*/  IMAD.MOV.U32 R13, RZ, RZ, R28 ;  /* 0x000000ffff0d7224 */ /* 0x000fe400078e001c */
[----:B------:R-:W-:-:S07]  /*34400*/  IMAD.MOV.U32 R76, RZ, RZ, R14 ;  /* 0x000000ffff4c7224 */ /* 0x000fce00078e000e */
[----:B------:R-:W-:Y:S05]  /*34410*/  WARPSYNC.COLLECTIVE R15, `(.L_x_2915) ;  /* 0x000000000f087348 */ /* 0x000fea0003c00000 */
[----:B------:R0:W1:Y:S02]  /*34420*/  SHFL.IDX P6, R14, R13, R12, R11 ;  /* 0x0000000c0d0e7389 */ /* 0x00006400000c000b */
[----:B01----:R-:W-:Y:S01]  /*34430*/  ENDCOLLECTIVE ;  /* 0x000000000000791b */ /* 0x003fe20003800000 */
.L_x_2915:
        /* <DEDUP_REMOVED lines=8> */
.L_x_2916:
[----:B------:R-:W-:Y:S02]  /*344c0*/  SEL R180, R29, R28, P0 ;  /* 0x0000001c1db47207 */ /* 0x000fe40000000000 */
[----:B------:R-:W-:Y:S01]  /*344d0*/  SEL R179, R28, R29, P0 ;  /* 0x0000001d1cb37207 */ /* 0x000fe20000000000 */
[----:B------:R-:W-:Y:S02]  /*344e0*/  IMAD.MOV.U32 R13, RZ, RZ, R27 ;  /* 0x000000ffff0d7224 */ /* 0x000fe400078e001b */
[----:B------:R-:W-:-:S07]  /*344f0*/  IMAD.MOV.U32 R43, RZ, RZ, R14 ;  /* 0x000000ffff2b7224 */ /* 0x000fce00078e000e */
[----:B------:R-:W-:Y:S05]  /*34500*/  WARPSYNC.COLLECTIVE R15, `(.L_x_2917) ;  /* 0x000000000f087348 */ /* 0x000fea0003c00000 */
[----:B------:R0:W1:Y:S02]  /*34510*/  SHFL.IDX P6, R14, R13, R12, R11 ;  /* 0x0000000c0d0e7389 */ /* 0x00006400000c000b */
[----:B01----:R-:W-:Y:S01]  /*34520*/  ENDCOLLECTIVE ;  /* 0x000000000000791b */ /* 0x003fe20003800000 */
.L_x_2917:
[----:B------:R-:W-:Y:S02]  /*34530*/  IMAD.MOV.U32 R13, RZ, RZ, R84 ;  /* 0x000000ffff0d7224 */ /* 0x000fe400078e0054 */
[----:B------:R-:W-:Y:S02]  /*34540*/  IMAD.MOV.U32 R12, RZ, RZ, R2 ;  /* 0x000000ffff0c7224 */ /* 0x000fe400078e0002 */
[----:B------:R-:W-:-:S07]  /*34550*/  IMAD.MOV.U32 R27, RZ, RZ, R14 ;  /* 0x000000ffff1b7224 */ /* 0x000fce00078e000e */
[----:B------:R-:W-:Y:S05]  /*34560*/  WARPSYNC.COLLECTIVE R15, `(.L_x_2918) ;  /* 0x000000000f087348 */ /* 0x000fea0003c00000 */
[----:B------:R0:W1:Y:S02]  /*34570*/  SHFL.IDX P6, R14, R13, R12, R11 ;  /* 0x0000000c0d0e7389 */ /* 0x00006400000c000b */
[----:B01----:R-:W-:Y:S01]  /*34580*/  ENDCOLLECTIVE ;  /* 0x000000000000791b */ /* 0x003fe20003800000 */
.L_x_2918:
[----:B------:R-:W-:Y:S02]  /*34590*/  IMAD.MOV.U32 R13, RZ, RZ, R26 ;  /* 0x000000ffff0d7224 */ /* 0x000fe400078e001a */
[----:B------:R-:W-:-:S07]  /*345a0*/  IMAD.MOV.U32 R84, RZ, RZ, R14 ;  /* 0x000000ffff547224 */ /* 0x000fce00078e000e */
[----:B------:R-:W-:Y:S05]  /*345b0*/  WARPSYNC.COLLECTIVE R15, `(.L_x_2919) ;  /* 0x000000000f087348 */ /* 0x000fea0003c00000 */
[----:B------:R0:W1:Y:S02]  /*345c0*/  SHFL.IDX P6, R14, R13, R12, R11 ;  /* 0x0000000c0d0e7389 */ /* 0x00006400000c000b */
[----:B01----:R-:W-:Y:S01]  /*345d0*/  ENDCOLLECTIVE ;  /* 0x000000000000791b */ /* 0x003fe20003800000 */
.L_x_2919:
        /* <DEDUP_REMOVED lines=8> */
.L_x_2920:
[----:B------:R-:W-:Y:S02]  /*34660*/  SEL R176, R27, R26, P0 ;  /* 0x0000001a1bb07207 */ /* 0x000fe40000000000 */
[----:B------:R-:W-:Y:S01]  /*34670*/  SEL R175, R26, R27, P0 ;  /* 0x0000001b1aaf7207 */ /* 0x000fe20000000000 */
[----:B------:R-:W-:Y:S02]  /*34680*/  IMAD.MOV.U32 R13, RZ, RZ, R42 ;  /* 0x000000ffff0d7224 */ /* 0x000fe400078e002a */
[----:B------:R-:W-:-:S07]  /*34690*/  IMAD.MOV.U32 R48, RZ, RZ, R14 ;  /* 0x000000ffff307224 */ /* 0x000fce00078e000e */
[----:B------:R-:W-:Y:S05]  /*346a0*/  WARPSYNC.COLLECTIVE R15, `(.L_x_2921) ;  /* 0x000000000f087348 */ /* 0x000fea0003c00000 */
[----:B------:R0:W1:Y:S02]  /*346b0*/  SHFL.IDX P6, R14, R13, R12, R11 ;  /* 0x0000000c0d0e7389 */ /* 0x00006400000c000b */
[----:B01----:R-:W-:Y:S01]  /*346c0*/  ENDCOLLECTIVE ;  /* 0x000000000000791b */ /* 0x003fe20003800000 */
.L_x_2921:
[----:B------:R-:W-:Y:S02]  /*346d0*/  IMAD.MOV.U32 R13, RZ, RZ, R92 ;  /* 0x000000ffff0d7224 */ /* 0x000fe400078e005c */
[----:B------:R-:W-:Y:S02]  /*346e0*/  IMAD.MOV.U32 R12, RZ, RZ, R2 ;  /* 0x000000ffff0c7224 */ /* 0x000fe400078e0002 */
[----:B------:R-:W-:-:S07]  /*346f0*/  IMAD.MOV.U32 R42, RZ, RZ, R14 ;  /* 0x000000ffff2a7224 */ /* 0x000fce00078e000e */
[----:B------:R-:W-:Y:S05]  /*34700*/  WARPSYNC.COLLECTIVE R15, `(.L_x_2922) ;  /* 0x000000000f087348 */ /* 0x000fea0003c00000 */
[----:B------:R0:W1:Y:S02]  /*34710*/  SHFL.IDX P6, R14, R13, R12, R11 ;  /* 0x0000000c0d0e7389 */ /* 0x00006400000c000b */
[----:B01----:R-:W-:Y:S01]  /*34720*/  ENDCOLLECTIVE ;  /* 0x000000000000791b */ /* 0x003fe20003800000 */
.L_x_2922:
[----:B------:R-:W-:Y:S01]  /*34730*/  IMAD.MOV.U32 R13, RZ, RZ, R88 ;  /* 0x000000ffff0d7224 */ /* 0x000fe200078e0058 */
[----:B------:R-:W-:-:S07]  /*34740*/  MOV R92, R14 ;  /* 0x0000000e005c7202 */ /* 0x000fce0000000f00 */
[----:B------:R-:W-:Y:S05]  /*34750*/  WARPSYNC.COLLECTIVE R15, `(.L_x_2923) ;  /* 0x000000000f087348 */ /* 0x000fea0003c00000 */
[----:B------:R0:W1:Y:S02]  /*34760*/  SHFL.IDX P6, R14, R13, R12, R11 ;  /* 0x0000000c0d0e7389 */ /* 0x00006400000c000b */
[----:B01----:R-:W-:Y:S01]  /*34770*/  ENDCOLLECTIVE ;  /* 0x000000000000791b */ /* 0x003fe20003800000 */
.L_x_2923:
        /* <DEDUP_REMOVED lines=8> */
.L_x_2924:
[----:B------:R-:W-:Y:S02]  /*34800*/  SEL R172, R42, R88, P0 ;  /* 0x000000582aac7207 */ /* 0x000fe40000000000 */
[----:B------:R-:W-:Y:S01]  /*34810*/  SEL R171, R88, R42, P0 ;  /* 0x0000002a58ab7207 */ /* 0x000fe20000000000 */
[----:B------:R-:W-:Y:S02]  /*34820*/  IMAD.MOV.U32 R13, RZ, RZ, R49 ;  /* 0x000000ffff0d7224 */ /* 0x000fe400078e0031 */
[----:B------:R-:W-:-:S07]  /*34830*/  IMAD.MOV.U32 R50, RZ, RZ, R14 ;  /* 0x000000ffff327224 */ /* 0x000fce00078e000e */
[----:B------:R-:W-:Y:S05]  /*34840*/  WARPSYNC.COLLECTIVE R15, `(.L_x_2925) ;  /* 0x000000000f087348 */ /* 0x000fea0003c00000 */
[----:B------:R0:W1:Y:S02]  /*34850*/  SHFL.IDX P6, R14, R13, R12, R11 ;  /* 0x0000000c0d0e7389 */ /* 0x00006400000c000b */
[----:B01----:R-:W-:Y:S01]  /*34860*/  ENDCOLLECTIVE ;  /* 0x000000000000791b */ /* 0x003fe20003800000 */
.L_x_2925:
[----:B------:R-:W-:Y:S01]  /*34870*/  MOV R13, R100 ;  /* 0x00000064000d7202 */ /* 0x000fe20000000f00 */
[----:B------:R-:W-:Y:S02]  /*34880*/  IMAD.MOV.U32 R12, RZ, RZ, R2 ;  /* 0x000000ffff0c7224 */ /* 0x000fe400078e0002 */
[----:B------:R-:W-:-:S07]  /*34890*/  IMAD.MOV.U32 R49, RZ, RZ, R14 ;  /* 0x000000ffff317224 */ /* 0x000fce00078e000e */
[----:B------:R-:W-:Y:S05]  /*348a0*/  WARPSYNC.COLLECTIVE R15, `(.L_x_2926) ;  /* 0x000000000f087348 */ /* 0x000fea0003c00000 */
[----:B------:R0:W1:Y:S02]  /*348b0*/  SHFL.IDX P6, R14, R13, R12, R11 ;  /* 0x0000000c0d0e7389 */ /* 0x00006400000c000b */
[----:B01----:R-:W-:Y:S01]  /*348c0*/  ENDCOLLECTIVE ;  /* 0x000000000000791b */ /* 0x003fe20003800000 */
.L_x_2926:
[----:B------:R-:W-:Y:S02]  /*348d0*/  IMAD.MOV.U32 R13, RZ, RZ, R96 ;  /* 0x000000ffff0d7224 */ /* 0x000fe400078e0060 */
[----:B------:R-:W-:-:S07]  /*348e0*/  IMAD.MOV.U32 R100, RZ, RZ, R14 ;  /* 0x000000ffff647224 */ /* 0x000fce00078e000e */
[----:B------:R-:W-:Y:S05]  /*348f0*/  WARPSYNC.COLLECTIVE R15, `(.L_x_2927) ;  /* 0x000000000f087348 */ /* 0x000fea0003c00000 */
[----:B------:R0:W1:Y:S02]  /*34900*/  SHFL.IDX P6, R14, R13, R12, R11 ;  /* 0x0000000c0d0e7389 */ /* 0x00006400000c000b */
[----:B01----:R-:W-:Y:S01]  /*34910*/  ENDCOLLECTIVE ;  /* 0x000000000000791b */ /* 0x003fe20003800000 */
.L_x_2927:
        /* <DEDUP_REMOVED lines=8> */
.L_x_2928:
[----:B------:R-:W-:Y:S02]  /*349a0*/  SEL R147, R49, R96, P0 ;  /* 0x0000006031937207 */ /* 0x000fe40000000000 */
[----:B------:R-:W-:Y:S02]  /*349b0*/  SEL R49, R96, R49, P0 ;  /* 0x0000003160317207 */ /* 0x000fe40000000000 */
[----:B------:R-:W-:Y:S01]  /*349c0*/  MOV R13, R51 ;  /* 0x00000033000d7202 */ /* 0x000fe20000000f00 */
[----:B------:R-:W-:-:S07]  /*349d0*/  IMAD.MOV.U32 R53, RZ, RZ, R14 ;  /* 0x000000ffff357224 */ /* 0x000fce00078e000e */
[----:B------:R-:W-:Y:S05]  /*349e0*/  WARPSYNC.COLLECTIVE R15, `(.L_x_2929) ;  /* 0x000000000f087348 */ /* 0x000fea0003c00000 */
[----:B------:R0:W1:Y:S02]  /*349f0*/  SHFL.IDX P6, R14, R13, R12, R11 ;  /* 0x0000000c0d0e7389 */ /* 0x00006400000c000b */
[----:B01----:R-:W-:Y:S01]  /*34a00*/  ENDCOLLECTIVE ;  /* 0x000000000000791b */ /* 0x003fe20003800000 */
.L_x_2929:
[----:B------:R-:W-:Y:S02]  /*34a10*/  IMAD.MOV.U32 R13, RZ, RZ, R108 ;  /* 0x000000ffff0d7224 */ /* 0x000fe400078e006c */
[----:B------:R-:W-:Y:S02]  /*34a20*/  IMAD.MOV.U32 R12, RZ, RZ, R2 ;  /* 0x000000ffff0c7224 */ /* 0x000fe400078e0002 */
[----:B------:R-:W-:-:S07]  /*34a30*/  IMAD.MOV.U32 R51, RZ, RZ, R14 ;  /* 0x000000ffff337224 */ /* 0x000fce00078e000e */
[----:B------:R-:W-:Y:S05]  /*34a40*/  WARPSYNC.COLLECTIVE R15, `(.L_x_2930) ;  /* 0x000000000f087348 */ /* 0x000fea0003c00000 */
[----:B------:R0:W1:Y:S02]  /*34a50*/  SHFL.IDX P6, R14, R13, R12, R11 ;  /* 0x0000000c0d0e7389 */ /* 0x00006400000c000b */
[----:B01----:R-:W-:Y:S01]  /*34a60*/  ENDCOLLECTIVE ;  /* 0x000000000000791b */ /* 0x003fe20003800000 */
.L_x_2930:
[----:B------:R-:W-:Y:S02]  /*34a70*/  IMAD.MOV.U32 R13, RZ, RZ, R104 ;  /* 0x000000ffff0d7224 */ /* 0x000fe400078e0068 */
[----:B------:R-:W-:-:S07]  /*34a80*/  IMAD.MOV.U32 R108, RZ, RZ, R14 ;  /* 0x000000ffff6c7224 */ /* 0x000fce00078e000e */
[----:B------:R-:W-:Y:S05]  /*34a90*/  WARPSYNC.COLLECTIVE R15, `(.L_x_2931) ;  /* 0x000000000f087348 */ /* 0x000fea0003c00000 */
[----:B------:R0:W1:Y:S02]  /*34aa0*/  SHFL.IDX P6, R14, R13, R12, R11 ;  /* 0x0000000c0d0e7389 */ /* 0x00006400000c000b */
[----:B01----:R-:W-:Y:S01]  /*34ab0*/  ENDCOLLECTIVE ;  /* 0x000000000000791b */ /* 0x003fe20003800000 */
.L_x_2931:
        /* <DEDUP_REMOVED lines=8> */
.L_x_2932:
[----:B------:R-:W-:Y:S02]  /*34b40*/  SEL R4, R51, R104, P0 ;  /* 0x0000006833047207 */ /* 0x000fe40000000000 */
[----:B------:R-:W-:Y:S01]  /*34b50*/  SEL R51, R104, R51, P0 ;  /* 0x0000003368337207 */ /* 0x000fe20000000000 */
[----:B------:R-:W-:Y:S02]  /*34b60*/  IMAD.MOV.U32 R13, RZ, RZ, R54 ;  /* 0x000000ffff0d7224 */ /* 0x000fe400078e0036 */
[----:B------:R-:W-:-:S07]  /*34b70*/  IMAD.MOV.U32 R55, RZ, RZ, R14 ;  /* 0x000000ffff377224 */ /* 0x000fce00078e000e */
[----:B------:R-:W-:Y:S05]  /*34b80*/  WARPSYNC.COLLECTIVE R15, `(.L_x_2933) ;  /* 0x000000000f087348 */ /* 0x000fea0003c00000 */
[----:B------:R0:W1:Y:S02]  /*34b90*/  SHFL.IDX P6, R14, R13, R12, R11 ;  /* 0x0000000c0d0e7389 */ /* 0x00006400000c000b */
[----:B01----:R-:W-:Y:S01]  /*34ba0*/  ENDCOLLECTIVE ;  /* 0x000000000000791b */ /* 0x003fe20003800000 */
.L_x_2933:
[----:B------:R-:W-:Y:S02]  /*34bb0*/  IMAD.MOV.U32 R13, RZ, RZ, R116 ;  /* 0x000000ffff0d7224 */ /* 0x000fe400078e0074 */
[----:B------:R-:W-:Y:S02]  /*34bc0*/  IMAD.MOV.U32 R12, RZ, RZ, R2 ;  /* 0x000000ffff0c7224 */ /* 0x000fe400078e0002 */
[----:B------:R-:W-:-:S07]  /*34bd0*/  IMAD.MOV.U32 R54, RZ, RZ, R14 ;  /* 0x000000ffff367224 */ /* 0x000fce00078e000e */
[----:B------:R-:W-:Y:S05]  /*34be0*/  WARPSYNC.COLLECTIVE R15, `(.L_x_2934) ;  /* 0x000000000f087348 */ /* 0x000fea0003c00000 */
[----:B------:R0:W1:Y:S02]  /*34bf0*/  SHFL.IDX P6, R14, R13, R12, R11 ;  /* 0x0000000c0d0e7389 */ /* 0x00006400000c000b */
[----:B01----:R-:W-:Y:S01]  /*34c00*/  ENDCOLLECTIVE ;  /* 0x000000000000791b */ /* 0x003fe20003800000 */
.L_x_2934:
[----:B------:R-:W-:Y:S02]  /*34c10*/  IMAD.MOV.U32 R13, RZ, RZ, R112 ;  /* 0x000000ffff0d7224 */ /* 0x000fe400078e0070 */
[----:B------:R-:W-:-:S07]  /*34c20*/  IMAD.MOV.U32 R116, RZ, RZ, R14 ;  /* 0x000000ffff747224 */ /* 0x000fce00078e000e */
[----:B------:R-:W-:Y:S05]  /*34c30*/  WARPSYNC.COLLECTIVE R15, `(.L_x_2935) ;  /* 0x000000000f087348 */ /* 0x000fea0003c00000 */
[----:B------:R0:W1:Y:S02]  /*34c40*/  SHFL.IDX P6, R14, R13, R12, R11 ;  /* 0x0000000c0d0e7389 */ /* 0x00006400000c000b */
[----:B01----:R-:W-:Y:S01]  /*34c50*/  ENDCOLLECTIVE ;  /* 0x000000000000791b */ /* 0x003fe20003800000 */
.L_x_2935:
        /* <DEDUP_REMOVED lines=8> */
.L_x_2936:
[----:B------:R-:W-:Y:S02]  /*34ce0*/  SEL R6, R54, R112, P0 ;  /* 0x0000007036067207 */ /* 0x000fe40000000000 */
[----:B------:R-:W-:Y:S01]  /*34cf0*/  SEL R54, R112, R54, P0 ;  /* 0x0000003670367207 */ /* 0x000fe20000000000 */
[----:B------:R-:W-:Y:S02]  /*34d00*/  IMAD.MOV.U32 R13, RZ, RZ, R57 ;  /* 0x000000ffff0d7224 */ /* 0x000fe400078e0039 */
[----:B------:R-:W-:-:S07]  /*34d10*/  IMAD.MOV.U32 R58, RZ, RZ, R14 ;  /* 0x000000ffff3a7224 */ /* 0x000fce00078e000e */
[----:B------:R-:W-:Y:S05]  /*34d20*/  WARPSYNC.COLLECTIVE R15, `(.L_x_2937) ;  /* 0x000000000f087348 */ /* 0x000fea0003c00000 */
[----:B------:R0:W1:Y:S02]  /*34d30*/  SHFL.IDX P6, R14, R13, R12, R11 ;  /* 0x0000000c0d0e7389 */ /* 0x00006400000c000b */
[----:B01----:R-:W-:Y:S01]  /*34d40*/  ENDCOLLECTIVE ;  /* 0x000000000000791b */ /* 0x003fe20003800000 */
.L_x_2937:
[----:B------:R-:W-:Y:S02]  /*34d50*/  IMAD.MOV.U32 R13, RZ, RZ, R124 ;  /* 0x000000ffff0d7224 */ /* 0x000fe400078e007c */
[----:B------:R-:W-:Y:S02]  /*34d60*/  IMAD.MOV.U32 R12, RZ, RZ, R2 ;  /* 0x000000ffff0c7224 */ /* 0x000fe400078e0002 */
[----:B------:R-:W-:-:S07]  /*34d70*/  IMAD.MOV.U32 R57, RZ, RZ, R14 ;  /* 0x000000ffff397224 */ /* 0x000fce00078e000e */
[----:B------:R-:W-:Y:S05]  /*34d80*/  WARPSYNC.COLLECTIVE R15, `(.L_x_2938) ;  /* 0x000000000f087348 */ /* 0x000fea0003c00000 */
[----:B------:R0:W1:Y:S02]  /*34d90*/  SHFL.IDX P6, R14, R13, R12, R11 ;  /* 0x0000000c0d0e7389 */ /* 0x00006400000c000b */
[----:B01----:R-:W-:Y:S01]  /*34da0*/  ENDCOLLECTIVE ;  /* 0x000000000000791b */ /* 0x003fe20003800000 */
.L_x_2938:
[----:B------:R-:W-:Y:S01]  /*34db0*/  IMAD.MOV.U32 R13, RZ, RZ, R120 ;  /* 0x000000ffff0d7224 */ /* 0x000fe200078e0078 */
[----:B------:R-:W-:-:S07]  /*34dc0*/  MOV R124, R14 ;  /* 0x0000000e007c7202 */ /* 0x000fce0000000f00 */
[----:B------:R-:W-:Y:S05]  /*34dd0*/  WARPSYNC.COLLECTIVE R15, `(.L_x_2939) ;  /* 0x000000000f087348 */ /* 0x000fea0003c00000 */
[----:B------:R0:W1:Y:S02]  /*34de0*/  SHFL.IDX P6, R14, R13, R12, R11 ;  /* 0x0000000c0d0e7389 */ /* 0x00006400000c000b */
[----:B01----:R-:W-:Y:S01]  /*34df0*/  ENDCOLLECTIVE ;  /* 0x000000000000791b */ /* 0x003fe20003800000 */
.L_x_2939:
        /* <DEDUP_REMOVED lines=8> */
.L_x_2940:
[----:B------:R-:W-:Y:S02]  /*34e80*/  SEL R8, R57, R120, P0 ;  /* 0x0000007839087207 */ /* 0x000fe40000000000 */
[----:B------:R-:W-:Y:S01]  /*34e90*/  SEL R57, R120, R57, P0 ;  /* 0x0000003978397207 */ /* 0x000fe20000000000 */
[----:B------:R-:W-:Y:S02]  /*34ea0*/  IMAD.MOV.U32 R13, RZ, RZ, R59 ;  /* 0x000000ffff0d7224 */ /* 0x000fe400078e003b */
[----:B------:R-:W-:-:S07]  /*34eb0*/  IMAD.MOV.U32 R61, RZ, RZ, R14 ;  /* 0x000000ffff3d7224 */ /* 0x000fce00078e000e */
[----:B------:R-:W-:Y:S05]  /*34ec0*/  WARPSYNC.COLLECTIVE R15, `(.L_x_2941) ;  /* 0x000000000f087348 */ /* 0x000fea0003c00000 */
[----:B------:R0:W1:Y:S02]  /*34ed0*/  SHFL.IDX P6, R14, R13, R12, R11 ;  /* 0x0000000c0d0e7389 */ /* 0x00006400000c000b */
[----:B01----:R-:W-:Y:S01]  /*34ee0*/  ENDCOLLECTIVE ;  /* 0x000000000000791b */ /* 0x003fe20003800000 */
.L_x_2941:
[----:B------:R-:W-:Y:S01]  /*34ef0*/  MOV R13, R132 ;  /* 0x00000084000d7202 */ /* 0x000fe20000000f00 */
[----:B------:R-:W-:Y:S02]  /*34f00*/  IMAD.MOV.U32 R12, RZ, RZ, R2 ;  /* 0x000000ffff0c7224 */ /* 0x000fe400078e0002 */
[----:B------:R-:W-:-:S07]  /*34f10*/  IMAD.MOV.U32 R59, RZ, RZ, R14 ;  /* 0x000000ffff3b7224 */ /* 0x000fce00078e000e */
[----:B------:R-:W-:Y:S05]  /*34f20*/  WARPSYNC.COLLECTIVE R15, `(.L_x_2942) ;  /* 0x000000000f087348 */ /* 0x000fea0003c00000 */
[----:B------:R0:W1:Y:S02]  /*34f30*/  SHFL.IDX P6, R14, R13, R12, R11 ;  /* 0x0000000c0d0e7389 */ /* 0x00006400000c000b */
[----:B01----:R-:W-:Y:S01]  /*34f40*/  ENDCOLLECTIVE ;  /* 0x000000000000791b */ /* 0x003fe20003800000 */
.L_x_2942:
[----:B------:R-:W-:Y:S02]  /*34f50*/  IMAD.MOV.U32 R13, RZ, RZ, R128 ;  /* 0x000000ffff0d7224 */ /* 0x000fe400078e0080 */
[----:B------:R-:W-:-:S07]  /*34f60*/  IMAD.MOV.U32 R132, RZ, RZ, R14 ;  /* 0x000000ffff847224 */ /* 0x000fce00078e000e */
[----:B------:R-:W-:Y:S05]  /*34f70*/  WARPSYNC.COLLECTIVE R15, `(.L_x_2943) ;  /* 0x000000000f087348 */ /* 0x000fea0003c00000 */
[----:B------:R0:W1:Y:S02]  /*34f80*/  SHFL.IDX P6, R14, R13, R12, R11 ;  /* 0x0000000c0d0e7389 */ /* 0x00006400000c000b */
[----:B01----:R-:W-:Y:S01]  /*34f90*/  ENDCOLLECTIVE ;  /* 0x000000000000791b */ /* 0x003fe20003800000 */
.L_x_2943:
        /* <DEDUP_REMOVED lines=8> */
.L_x_2944:
[----:B------:R-:W-:Y:S02]  /*35020*/  SEL R10, R59, R128, P0 ;  /* 0x000000803b0a7207 */ /* 0x000fe40000000000 */
[----:B------:R-:W-:Y:S02]  /*35030*/  SEL R59, R128, R59, P0 ;  /* 0x0000003b803b7207 */ /* 0x000fe40000000000 */
[----:B------:R-:W-:Y:S01]  /*35040*/  MOV R13, R64 ;  /* 0x00000040000d7202 */ /* 0x000fe20000000f00 */
[----:B------:R-:W-:-:S07]  /*35050*/  IMAD.MOV.U32 R65, RZ, RZ, R14 ;  /* 0x000000ffff417224 */ /* 0x000fce00078e000e */
[----:B------:R-:W-:Y:S05]  /*35060*/  WARPSYNC.COLLECTIVE R15, `(.L_x_2945) ;  /* 0x000000000f087348 */ /* 0x000fea0003c00000 */
[----:B------:R0:W1:Y:S02]  /*35070*/  SHFL.IDX P6, R14, R13, R12, R11 ;  /* 0x0000000c0d0e7389 */ /* 0x00006400000c000b */
[----:B01----:R-:W-:Y:S01]  /*35080*/  ENDCOLLECTIVE ;  /* 0x000000000000791b */ /* 0x003fe20003800000 */
.L_x_2945:
[----:B------:R-:W-:Y:S02]  /*35090*/  IMAD.MOV.U32 R13, RZ, RZ, R140 ;  /* 0x000000ffff0d7224 */ /* 0x000fe400078e008c */
[----:B------:R-:W-:Y:S02]  /*350a0*/  IMAD.MOV.U32 R12, RZ, RZ, R2 ;  /* 0x000000ffff0c7224 */ /* 0x000fe400078e0002 */
[----:B------:R-:W-:-:S07]  /*350b0*/  IMAD.MOV.U32 R64, RZ, RZ, R14 ;  /* 0x000000ffff407224 */ /* 0x000fce00078e000e */
[----:B------:R-:W-:Y:S05]  /*350c0*/  WARPSYNC.COLLECTIVE R15, `(.L_x_2946) ;  /* 0x000000000f087348 */ /* 0x000fea0003c00000 */
[----:B------:R0:W1:Y:S02]  /*350d0*/  SHFL.IDX P6, R14, R13, R12, R11 ;  /* 0x0000000c0d0e7389 */ /* 0x00006400000c000b */
[----:B01----:R-:W-:Y:S01]  /*350e0*/  ENDCOLLECTIVE ;  /* 0x000000000000791b */ /* 0x003fe20003800000 */
.L_x_2946:
[----:B------:R-:W-:Y:S02]  /*350f0*/  IMAD.MOV.U32 R13, RZ, RZ, R136 ;  /* 0x000000ffff0d7224 */ /* 0x000fe400078e0088 */
[----:B------:R-:W-:-:S07]  /*35100*/  IMAD.MOV.U32 R140, RZ, RZ, R14 ;  /* 0x000000ffff8c7224 */ /* 0x000fce00078e000e */
[----:B------:R-:W-:Y:S05]  /*35110*/  WARPSYNC.COLLECTIVE R15, `(.L_x_2947) ;  /* 0x000000000f087348 */ /* 0x000fea0003c00000 */
[----:B------:R0:W1:Y:S02]  /*35120*/  SHFL.IDX P6, R14, R13, R12, R11 ;  /* 0x0000000c0d0e7389 */ /* 0x00006400000c000b */
[----:B01----:R-:W-:Y:S01]  /*35130*/  ENDCOLLECTIVE ;  /* 0x000000000000791b */ /* 0x003fe20003800000 */
.L_x_2947:
        /* <DEDUP_REMOVED lines=8> */
.L_x_2948:
[----:B------:R-:W-:Y:S02]  /*351c0*/  SEL R21, R64, R136, P0 ;  /* 0x0000008840157207 */ /* 0x000fe40000000000 */
[----:B------:R-:W-:Y:S01]  /*351d0*/  SEL R64, R136, R64, P0 ;  /* 0x0000004088407207 */ /* 0x000fe20000000000 */
[----:B------:R-:W-:Y:S02]  /*351e0*/  IMAD.MOV.U32 R13, RZ, RZ, R69 ;  /* 0x000000ffff0d7224 */ /* 0x000fe400078e0045 */
[----:B------:R-:W-:-:S07]  /*351f0*/  IMAD.MOV.U32 R72, RZ, RZ, R14 ;  /* 0x000000ffff487224 */ /* 0x000fce00078e000e */
[----:B------:R-:W-:Y:S05]  /*35200*/  WARPSYNC.COLLECTIVE R15, `(.L_x_2949) ;  /* 0x000000000f087348 */ /* 0x000fea0003c00000 */
[----:B------:R0:W1:Y:S02]  /*35210*/  SHFL.IDX P6, R14, R13, R12, R11 ;  /* 0x0000000c0d0e7389 */ /* 0x00006400000c000b */
[----:B01----:R-:W-:Y:S01]  /*35220*/  ENDCOLLECTIVE ;  /* 0x000000000000791b */ /* 0x003fe20003800000 */
.L_x_2949:
[----:B------:R-:W-:Y:S02]  /*35230*/  IMAD.MOV.U32 R13, RZ, RZ, R148 ;  /* 0x000000ffff0d7224 */ /* 0x000fe400078e0094 */
[----:B------:R-:W-:Y:S02]  /*35240*/  IMAD.MOV.U32 R12, RZ, RZ, R2 ;  /* 0x000000ffff0c7224 */ /* 0x000fe400078e0002 */
[----:B------:R-:W-:-:S07]  /*35250*/  IMAD.MOV.U32 R69, RZ, RZ, R14 ;  /* 0x000000ffff457224 */ /* 0x000fce00078e000e */
[----:B------:R-:W-:Y:S05]  /*35260*/  WARPSYNC.COLLECTIVE R15, `(.L_x_2950) ;  /* 0x000000000f087348 */ /* 0x000fea0003c00000 */
[----:B------:R0:W1:Y:S02]  /*35270*/  SHFL.IDX P6, R14, R13, R12, R11 ;  /* 0x0000000c0d0e7389 */ /* 0x00006400000c000b */
[----:B01----:R-:W-:Y:S01]  /*35280*/  ENDCOLLECTIVE ;  /* 0x000000000000791b */ /* 0x003fe20003800000 */
.L_x_2950:
[----:B------:R-:W-:Y:S02]  /*35290*/  IMAD.MOV.U32 R13, RZ, RZ, R144 ;  /* 0x000000ffff0d7224 */ /* 0x000fe400078e0090 */
[----:B------:R-:W-:-:S07]  /*352a0*/  IMAD.MOV.U32 R148, RZ, RZ, R14 ;  /* 0x000000ffff947224 */ /* 0x000fce00078e000e */
[----:B------:R-:W-:Y:S05]  /*352b0*/  WARPSYNC.COLLECTIVE R15, `(.L_x_2951) ;  /* 0x000000000f087348 */ /* 0x000fea0003c00000 */
[----:B------:R0:W1:Y:S02]  /*352c0*/  SHFL.IDX P6, R14, R13, R12, R11 ;  /* 0x0000000c0d0e7389 */ /* 0x00006400000c000b */
[----:B01----:R-:W-:Y:S01]  /*352d0*/  ENDCOLLECTIVE ;  /* 0x000000000000791b */ /* 0x003fe20003800000 */
.L_x_2951:
        /* <DEDUP_REMOVED lines=8> */
.L_x_2952:
[----:B------:R-:W-:Y:S02]  /*35360*/  SEL R25, R69, R144, P0 ;  /* 0x0000009045197207 */ /* 0x000fe40000000000 */
[----:B------:R-:W-:Y:S01]  /*35370*/  SEL R69, R144, R69, P0 ;  /* 0x0000004590457207 */ /* 0x000fe20000000000 */
[----:B------:R-:W-:Y:S02]  /*35380*/  IMAD.MOV.U32 R13, RZ, RZ, R77 ;  /* 0x000000ffff0d7224 */ /* 0x000fe400078e004d */
[----:B------:R-:W-:-:S07]  /*35390*/  IMAD.MOV.U32 R80, RZ, RZ, R14 ;  /* 0x000000ffff507224 */ /* 0x000fce00078e000e */
[----:B------:R-:W-:Y:S05]  /*353a0*/  WARPSYNC.COLLECTIVE R15, `(.L_x_2953) ;  /* 0x000000000f087348 */ /* 0x000fea0003c00000 */
[----:B------:R0:W1:Y:S02]  /*353b0*/  SHFL.IDX P6, R14, R13, R12, R11 ;  /* 0x0000000c0d0e7389 */ /* 0x00006400000c000b */
[----:B01----:R-:W-:Y:S01]  /*353c0*/  ENDCOLLECTIVE ;  /* 0x000000000000791b */ /* 0x003fe20003800000 */
.L_x_2953:
[----:B------:R-:W-:Y:S02]  /*353d0*/  IMAD.MOV.U32 R13, RZ, RZ, R146 ;  /* 0x000000ffff0d7224 */ /* 0x000fe400078e0092 */
[----:B------:R-:W-:Y:S02]  /*353e0*/  IMAD.MOV.U32 R12, RZ, RZ, R2 ;  /* 0x000000ffff0c7224 */ /* 0x000fe400078e0002 */
[----:B------:R-:W-:-:S07]  /*353f0*/  IMAD.MOV.U32 R77, RZ, RZ, R14 ;  /* 0x000000ffff4d7224 */ /* 0x000fce00078e000e */
[----:B------:R-:W-:Y:S05]  /*35400*/  WARPSYNC.COLLECTIVE R15, `(.L_x_2954) ;  /* 0x000000000f087348 */ /* 0x000fea0003c00000 */
[----:B------:R0:W1:Y:S02]  /*35410*/  SHFL.IDX P6, R14, R13, R12, R11 ;  /* 0x0000000c0d0e7389 */ /* 0x00006400000c000b */
[----:B01----:R-:W-:Y:S01]  /*35420*/  ENDCOLLECTIVE ;  /* 0x000000000000791b */ /* 0x003fe20003800000 */
.L_x_2954:
[----:B------:R-:W-:Y:S01]  /*35430*/  IMAD.MOV.U32 R13, RZ, RZ, R158 ;  /* 0x000000ffff0d7224 */ /* 0x000fe200078e009e */
[----:B------:R-:W-:-:S07]  /*35440*/  MOV R146, R14 ;  /* 0x0000000e00927202 */ /* 0x000fce0000000f00 */
[----:B------:R-:W-:Y:S05]  /*35450*/  WARPSYNC.COLLECTIVE R15, `(.L_x_2955) ;  /* 0x000000000f087348 */ /* 0x000fea0003c00000 */
[----:B------:R0:W1:Y:S02]  /*35460*/  SHFL.IDX P6, R14, R13, R12, R11 ;  /* 0x0000000c0d0e7389 */ /* 0x00006400000c000b */
[----:B01----:R-:W-:Y:S01]  /*35470*/  ENDCOLLECTIVE ;  /* 0x000000000000791b */ /* 0x003fe20003800000 */
.L_x_2955:
        /* <DEDUP_REMOVED lines=8> */
.L_x_2956:
[----:B------:R-:W-:Y:S02]  /*35500*/  SEL R27, R77, R158, P0 ;  /* 0x0000009e4d1b7207 */ /* 0x000fe40000000000 */
[----:B------:R-:W-:Y:S01]  /*35510*/  SEL R77, R158, R77, P0 ;  /* 0x0000004d9e4d7207 */ /* 0x000fe20000000000 */
[----:B------:R-:W-:Y:S02]  /*35520*/  IMAD.MOV.U32 R13, RZ, RZ, R56 ;  /* 0x000000ffff0d7224 */ /* 0x000fe400078e0038 */
[----:B------:R-:W-:-:S07]  /*35530*/  IMAD.MOV.U32 R73, RZ, RZ, R14 ;  /* 0x000000ffff497224 */ /* 0x000fce00078e000e */
[----:B------:R-:W-:Y:S05]  /*35540*/  WARPSYNC.COLLECTIVE R15, `(.L_x_2957) ;  /* 0x000000000f087348 */ /* 0x000fea0003c00000 */
[----:B------:R0:W1:Y:S02]  /*35550*/  SHFL.IDX P6, R14, R13, R12, R11 ;  /* 0x0000000c0d0e7389 */ /* 0x00006400000c000b */
[----:B01----:R-:W-:Y:S01]  /*35560*/  ENDCOLLECTIVE ;  /* 0x000000000000791b */ /* 0x003fe20003800000 */
.L_x_2957:
[----:B------:R-:W-:Y:S01]  /*35570*/  MOV R13, R152 ;  /* 0x00000098000d7202 */ /* 0x000fe20000000f00 */
[----:B------:R-:W-:Y:S02]  /*35580*/  IMAD.MOV.U32 R12, RZ, RZ, R2 ;  /* 0x000000ffff0c7224 */ /* 0x000fe400078e0002 */
[----:B------:R-:W-:-:S07]  /*35590*/  IMAD.MOV.U32 R56, RZ, RZ, R14 ;  /* 0x000000ffff387224 */ /* 0x000fce00078e000e */
[----:B------:R-:W-:Y:S05]  /*355a0*/  WARPSYNC.COLLECTIVE R15, `(.L_x_2958) ;  /* 0x000000000f087348 */ /* 0x000fea0003c00000 */
[----:B------:R0:W1:Y:S02]  /*355b0*/  SHFL.IDX P6, R14, R13, R12, R11 ;  /* 0x0000000c0d0e7389 */ /* 0x00006400000c000b */
[----:B01----:R-:W-:Y:S01]  /*355c0*/  ENDCOLLECTIVE ;  /* 0x000000000000791b */ /* 0x003fe20003800000 */
.L_x_2958:
[----:B------:R-:W-:Y:S02]  /*355d0*/  IMAD.MOV.U32 R13, RZ, RZ, R160 ;  /* 0x000000ffff0d7224 */ /* 0x000fe400078e00a0 */
[----:B------:R-:W-:-:S07]  /*355e0*/  IMAD.MOV.U32 R152, RZ, RZ, R14 ;  /* 0x000000ffff987224 */ /* 0x000fce00078e000e */
[----:B------:R-:W-:Y:S05]  /*355f0*/  WARPSYNC.COLLECTIVE R15, `(.L_x_2959) ;  /* 0x000000000f087348 */ /* 0x000fea0003c00000 */
[----:B------:R0:W1:Y:S02]  /*35600*/  SHFL.IDX P6, R14, R13, R12, R11 ;  /* 0x0000000c0d0e7389 */ /* 0x00006400000c000b */
[----:B01----:R-:W-:Y:S01]  /*35610*/  ENDCOLLECTIVE ;  /* 0x000000000000791b */ /* 0x003fe20003800000 */
.L_x_2959:
        /* <DEDUP_REMOVED lines=8> */
.L_x_2960:
[----:B------:R-:W-:Y:S02]  /*356a0*/  SEL R42, R56, R160, P0 ;  /* 0x000000a0382a7207 */ /* 0x000fe40000000000 */
[----:B------:R-:W-:Y:S02]  /*356b0*/  SEL R56, R160, R56, P0 ;  /* 0x00000038a0387207 */ /* 0x000fe40000000000 */
[----:B------:R-:W-:Y:S01]  /*356c0*/  MOV R13, R105 ;  /* 0x00000069000d7202 */ /* 0x000fe20000000f00 */
[----:B------:R-:W-:-:S07]  /*356d0*/  IMAD.MOV.U32 R81, RZ, RZ, R14 ;  /* 0x000000ffff517224 */ /* 0x000fce00078e000e */
[----:B------:R-:W-:Y:S05]  /*356e0*/  WARPSYNC.COLLECTIVE R15, `(.L_x_2961) ;  /* 0x000000000f087348 */ /* 0x000fea0003c00000 */
[----:B------:R0:W1:Y:S02]  /*356f0*/  SHFL.IDX P6, R14, R13, R12, R11 ;  /* 0x0000000c0d0e7389 */ /* 0x00006400000c000b */
[----:B01----:R-:W-:Y:S01]  /*35700*/  ENDCOLLECTIVE ;  /* 0x000000000000791b */ /* 0x003fe20003800000 */
.L_x_2961:
[----:B------:R-:W-:Y:S02]  /*35710*/  IMAD.MOV.U32 R13, RZ, RZ, R154 ;  /* 0x000000ffff0d7224 */ /* 0x000fe400078e009a */
[----:B------:R-:W-:Y:S02]  /*35720*/  IMAD.MOV.U32 R12, RZ, RZ, R2 ;  /* 0x000000ffff0c7224 */ /* 0x000fe400078e0002 */
[----:B------:R-:W-:-:S07]  /*35730*/  IMAD.MOV.U32 R105, RZ, RZ, R14 ;  /* 0x000000ffff697224 */ /* 0x000fce00078e000e */
[----:B------:R-:W-:Y:S05]  /*35740*/  WARPSYNC.COLLECTIVE R15, `(.L_x_2962) ;  /* 0x000000000f087348 */ /* 0x000fea0003c00000 */
[----:B------:R0:W1:Y:S02]  /*35750*/  SHFL.IDX P6, R14, R13, R12, R11 ;  /* 0x0000000c0d0e7389 */ /* 0x00006400000c000b */
[----:B01----:R-:W-:Y:S01]  /*35760*/  ENDCOLLECTIVE ;  /* 0x000000000000791b */ /* 0x003fe20003800000 */
.L_x_2962:
[----:B------:R-:W-:Y:S02]  /*35770*/  IMAD.MOV.U32 R13, RZ, RZ, R153 ;  /* 0x000000ffff0d7224 */ /* 0x000fe400078e0099 */
[----:B------:R-:W-:-:S07]  /*35780*/  IMAD.MOV.U32 R154, RZ, RZ, R14 ;  /* 0x000000ffff9a7224 */ /* 0x000fce00078e000e */
[----:B------:R-:W-:Y:S05]  /*35790*/  WARPSYNC.COLLECTIVE R15, `(.L_x_2963) ;  /* 0x000000000f087348 */ /* 0x000fea0003c00000 */
[----:B------:R0:W1:Y:S02]  /*357a0*/  SHFL.IDX P6, R14, R13, R12, R11 ;  /* 0x0000000c0d0e7389 */ /* 0x00006400000c000b */
[----:B01----:R-:W-:Y:S01]  /*357b0*/  ENDCOLLECTIVE ;  /* 0x000000000000791b */ /* 0x003fe20003800000 */
.L_x_2963:
        /* <DEDUP_REMOVED lines=8> */
.L_x_2964:
[----:B------:R-:W-:Y:S02]  /*35840*/  SEL R44, R105, R47, P0 ;  /* 0x0000002f692c7207 */ /* 0x000fe40000000000 */
[----:B------:R-:W-:Y:S01]  /*35850*/  SEL R47, R47, R105, P0 ;  /* 0x000000692f2f7207 */ /* 0x000fe20000000000 */
[----:B------:R-:W-:Y:S02]  /*35860*/  IMAD.MOV.U32 R13, RZ, RZ, R109 ;  /* 0x000000ffff0d7224 */ /* 0x000fe400078e006d */
[----:B------:R-:W-:-:S07]  /*35870*/  IMAD.MOV.U32 R85, RZ, RZ, R14 ;  /* 0x000000ffff557224 */ /* 0x000fce00078e000e */
[----:B------:R-:W-:Y:S05]  /*35880*/  WARPSYNC.COLLECTIVE R15, `(.L_x_2965) ;  /* 0x000000000f087348 */ /* 0x000fea0003c00000 */
[----:B------:R0:W1:Y:S02]  /*35890*/  SHFL.IDX P6, R14, R13, R12, R11 ;  /* 0x0000000c0d0e7389 */ /* 0x00006400000c000b */
[----:B01----:R-:W-:Y:S01]  /*358a0*/  ENDCOLLECTIVE ;  /* 0x000000000000791b */ /* 0x003fe20003800000 */
.L_x_2965:
[----:B------:R-:W-:Y:S02]  /*358b0*/  IMAD.MOV.U32 R13, RZ, RZ, R156 ;  /* 0x000000ffff0d7224 */ /* 0x000fe400078e009c */
[----:B------:R-:W-:Y:S02]  /*358c0*/  IMAD.MOV.U32 R12, RZ, RZ, R2 ;  /* 0x000000ffff0c7224 */ /* 0x000fe400078e0002 */
[----:B------:R-:W-:-:S07]  /*358d0*/  IMAD.MOV.U32 R109, RZ, RZ, R14 ;  /* 0x000000ffff6d7224 */ /* 0x000fce00078e000e */
[----:B------:R-:W-:Y:S05]  /*358e0*/  WARPSYNC.COLLECTIVE R15, `(.L_x_2966) ;  /* 0x000000000f087348 */ /* 0x000fea0003c00000 */
[----:B------:R0:W1:Y:S02]  /*358f0*/  SHFL.IDX P6, R14, R13, R12, R11 ;  /* 0x0000000c0d0e7389 */ /* 0x00006400000c000b */
[----:B01----:R-:W-:Y:S01]  /*35900*/  ENDCOLLECTIVE ;  /* 0x000000000000791b */ /* 0x003fe20003800000 */
.L_x_2966:
[----:B------:R-:W-:Y:S02]  /*35910*/  IMAD.MOV.U32 R13, RZ, RZ, R155 ;  /* 0x000000ffff0d7224 */ /* 0x000fe400078e009b */
[----:B------:R-:W-:-:S07]  /*35920*/  IMAD.MOV.U32 R156, RZ, RZ, R14 ;  /* 0x000000ffff9c7224 */ /* 0x000fce00078e000e */
[----:B------:R-:W-:Y:S05]  /*35930*/  WARPSYNC.COLLECTIVE R15, `(.L_x_2967) ;  /* 0x000000000f087348 */ /* 0x000fea0003c00000 */
[----:B------:R0:W1:Y:S02]  /*35940*/  SHFL.IDX P6, R14, R13, R12, R11 ;  /* 0x0000000c0d0e7389 */ /* 0x00006400000c000b */
[----:B01----:R-:W-:Y:S01]  /*35950*/  ENDCOLLECTIVE ;  /* 0x000000000000791b */ /* 0x003fe20003800000 */
.L_x_2967:
        /* <DEDUP_REMOVED lines=8> */
.L_x_2968:
[----:B------:R-:W-:Y:S02]  /*359e0*/  SEL R46, R109, R155, P0 ;  /* 0x0000009b6d2e7207 */ /* 0x000fe40000000000 */
[----:B------:R-:W-:Y:S01]  /*359f0*/  SEL R109, R155, R109, P0 ;  /* 0x0000006d9b6d7207 */ /* 0x000fe20000000000 */
[----:B------:R-:W-:Y:S02]  /*35a00*/  IMAD.MOV.U32 R13, RZ, RZ, R89 ;  /* 0x000000ffff0d7224 */ /* 0x000fe400078e0059 */
[----:B------:R-:W-:-:S07]  /*35a10*/  IMAD.MOV.U32 R91, RZ, RZ, R14 ;  /* 0x000000ffff5b7224 */ /* 0x000fce00078e000e */
[----:B------:R-:W-:Y:S05]  /*35a20*/  WARPSYNC.COLLECTIVE R15, `(.L_x_2969) ;  /* 0x000000000f087348 */ /* 0x000fea0003c00000 */
[----:B------:R0:W1:Y:S02]  /*35a30*/  SHFL.IDX P6, R14, R13, R12, R11 ;  /* 0x0000000c0d0e7389 */ /* 0x00006400000c000b */
[----:B01----:R-:W-:Y:S01]  /*35a40*/  ENDCOLLECTIVE ;  /* 0x000000000000791b */ /* 0x003fe20003800000 */
.L_x_2969:
[----:B------:R-:W-:Y:S02]  /*35a50*/  IMAD.MOV.U32 R13, RZ, RZ, R63 ;  /* 0x000000ffff0d7224 */ /* 0x000fe400078e003f */
[----:B------:R-:W-:Y:S02]  /*35a60*/  IMAD.MOV.U32 R12, RZ, RZ, R2 ;  /* 0x000000ffff0c7224 */ /* 0x000fe400078e0002 */
[----:B------:R-:W-:-:S07]  /*35a70*/  IMAD.MOV.U32 R89, RZ, RZ, R14 ;  /* 0x000000ffff597224 */ /* 0x000fce00078e000e */
[----:B------:R-:W-:Y:S05]  /*35a80*/  WARPSYNC.COLLECTIVE R15, `(.L_x_2970) ;  /* 0x000000000f087348 */ /* 0x000fea0003c00000 */
[----:B------:R0:W1:Y:S02]  /*35a90*/  SHFL.IDX P6, R14, R13, R12, R11 ;  /* 0x0000000c0d0e7389 */ /* 0x00006400000c000b */
[----:B01----:R-:W-:Y:S01]  /*35aa0*/  ENDCOLLECTIVE ;  /* 0x000000000000791b */ /* 0x003fe20003800000 */
.L_x_2970:
[----:B------:R-:W-:Y:S01]  /*35ab0*/  IMAD.MOV.U32 R13, RZ, RZ, R157 ;  /* 0x000000ffff0d7224 */ /* 0x000fe200078e009d */
[----:B------:R-:W-:-:S07]  /*35ac0*/  MOV R63, R14 ;  /* 0x0000000e003f7202 */ /* 0x000fce0000000f00 */
[----:B------:R-:W-:Y:S05]  /*35ad0*/  WARPSYNC.COLLECTIVE R15, `(.L_x_2971) ;  /* 0x000000000f087348 */ /* 0x000fea0003c00000 */
[----:B------:R0:W1:Y:S02]  /*35ae0*/  SHFL.IDX P6, R14, R13, R12, R11 ;  /* 0x0000000c0d0e7389 */ /* 0x00006400000c000b */
[----:B01----:R-:W-:Y:S01]  /*35af0*/  ENDCOLLECTIVE ;  /* 0x000000000000791b */ /* 0x003fe20003800000 */
.L_x_2971:
        /* <DEDUP_REMOVED lines=8> */
.L_x_2972:
[----:B------:R-:W-:Y:S02]  /*35b80*/  SEL R52, R89, R157, P0 ;  /* 0x0000009d59347207 */ /* 0x000fe40000000000 */
[----:B------:R-:W-:Y:S01]  /*35b90*/  SEL R89, R157, R89, P0 ;  /* 0x000000599d597207 */ /* 0x000fe20000000000 */
[----:B------:R-:W-:Y:S02]  /*35ba0*/  IMAD.MOV.U32 R13, RZ, RZ, R62 ;  /* 0x000000ffff0d7224 */ /* 0x000fe400078e003e */
[----:B------:R-:W-:-:S07]  /*35bb0*/  IMAD.MOV.U32 R66, RZ, RZ, R14 ;  /* 0x000000ffff427224 */ /* 0x000fce00078e000e */
[----:B------:R-:W-:Y:S05]  /*35bc0*/  WARPSYNC.COLLECTIVE R15, `(.L_x_2973) ;  /* 0x000000000f087348 */ /* 0x000fea0003c00000 */
[----:B------:R0:W1:Y:S02]  /*35bd0*/  SHFL.IDX P6, R14, R13, R12, R11 ;  /* 0x0000000c0d0e7389 */ /* 0x00006400000c000b */
[----:B01----:R-:W-:Y:S01]  /*35be0*/  ENDCOLLECTIVE ;  /* 0x000000000000791b */ /* 0x003fe20003800000 */
.L_x_2973:
[----:B------:R-:W-:Y:S01]  /*35bf0*/  MOV R13, R71 ;  /* 0x00000047000d7202 */ /* 0x000fe20000000f00 */
[----:B------:R-:W-:Y:S02]  /*35c00*/  IMAD.MOV.U32 R12, RZ, RZ, R2 ;  /* 0x000000ffff0c7224 */ /* 0x000fe400078e0002 */
[----:B------:R-:W-:-:S07]  /*35c10*/  IMAD.MOV.U32 R62, RZ, RZ, R14 ;  /* 0x000000ffff3e7224 */ /* 0x000fce00078e000e */
[----:B------:R-:W-:Y:S05]  /*35c20*/  WARPSYNC.COLLECTIVE R15, `(.L_x_2974) ;  /* 0x000000000f087348 */ /* 0x000fea0003c00000 */
[----:B------:R0:W1:Y:S02]  /*35c30*/  SHFL.IDX P6, R14, R13, R12, R11 ;  /* 0x0000000c0d0e7389 */ /* 0x00006400000c000b */
[----:B01----:R-:W-:Y:S01]  /*35c40*/  ENDCOLLECTIVE ;  /* 0x000000000000791b */ /* 0x003fe20003800000 */
.L_x_2974:
[----:B------:R-:W-:Y:S02]  /*35c50*/  IMAD.MOV.U32 R13, RZ, RZ, R67 ;  /* 0x000000ffff0d7224 */ /* 0x000fe400078e0043 */
[----:B------:R-:W-:-:S07]  /*35c60*/  IMAD.MOV.U32 R71, RZ, RZ, R14 ;  /* 0x000000ffff477224 */ /* 0x000fce00078e000e */
[----:B------:R-:W-:Y:S05]  /*35c70*/  WARPSYNC.COLLECTIVE R15, `(.L_x_2975) ;  /* 0x000000000f087348 */ /* 0x000fea0003c00000 */
[----:B------:R0:W1:Y:S02]  /*35c80*/  SHFL.IDX P6, R14, R13, R12, R11 ;  /* 0x0000000c0d0e7389 */ /* 0x00006400000c000b */
[----:B01----:R-:W-:Y:S01]  /*35c90*/  ENDCOLLECTIVE ;  /* 0x000000000000791b */ /* 0x003fe20003800000 */
.L_x_2975:
[----:B------:R-:W-:Y:S02]  /*35ca0*/  IMAD.MOV.U32 R13, RZ, RZ, R74 ;  /* 0x000000ffff0d7224 */ /* 0x000fe400078e004a */
[----:B------:R-:W-:Y:S02]  /*35cb0*/  IMAD.MOV.U32 R12, RZ, RZ, R0 ;  /* 0x000000ffff0c7224 */ /* 0x000fe400078e0000 */
[----:B------:R-:W-:-:S07]  /*35cc0*/  IMAD.MOV.U32 R67, RZ, RZ, R14 ;  /* 0x000000ffff437224 */ /* 0x000fce00078e000e */
[----:B------:R-:W-:Y:S05]  /*35cd0*/  WARPSYNC.COLLECTIVE R15, `(.L_x_2976) ;  /* 0x000000000f087348 */ /* 0x000fea0003c00000 */
[----:B------:R0:W1:Y:S02]  /*35ce0*/  SHFL.IDX P6, R14, R13, R12, R11 ;  /* 0x0000000c0d0e7389 */ /* 0x00006400000c000b */
[----:B01----:R-:W-:Y:S01]  /*35cf0*/  ENDCOLLECTIVE ;  /* 0x000000000000791b */ /* 0x003fe20003800000 */
.L_x_2976:
[----:B------:R-:W-:Y:S02]  /*35d00*/  SEL R68, R62, R67, P0 ;  /* 0x000000433e447207 */ /* 0x000fe40000000000 */
[----:B------:R-:W-:Y:S02]  /*35d10*/  SEL R62, R67, R62, P0 ;  /* 0x0000003e433e7207 */ /* 0x000fe40000000000 */
[----:B------:R-:W-:Y:S02]  /*35d20*/  SEL R67, R66, R71, P0 ;  /* 0x0000004742437207 */ /* 0x000fe40000000000 */
[----:B------:R-:W-:Y:S02]  /*35d30*/  SEL R66, R71, R66, P0 ;  /* 0x0000004247427207 */ /* 0x000fe40000000000 */
[----:B------:R-:W-:Y:S01]  /*35d40*/  MOV R13, R70 ;  /* 0x00000046000d7202 */ /* 0x000fe20000000f00 */
[----:B------:R-:W-:-:S07]  /*35d50*/  IMAD.MOV.U32 R74, RZ, RZ, R14 ;  /* 0x000000ffff4a7224 */ /* 0x000fce00078e000e */
[----:B------:R-:W-:Y:S05]  /*35d60*/  WARPSYNC.COLLECTIVE R15, `(.L_x_2977) ;  /* 0x000000000f087348 */ /* 0x000fea0003c00000 */
[----:B------:R0:W1:Y:S02]  /*35d70*/  SHFL.IDX P6, R14, R13, R12, R11 ;  /* 0x0000000c0d0e7389 */ /* 0x00006400000c000b */
[----:B01----:R-:W-:Y:S01]  /*35d80*/  ENDCOLLECTIVE ;  /* 0x000000000000791b */ /* 0x003fe20003800000 */
.L_x_2977:
[----:B------:R-:W-:Y:S02]  /*35d90*/  IMAD.MOV.U32 R13, RZ, RZ, R78 ;  /* 0x000000ffff0d7224 */ /* 0x000fe400078e004e */
[----:B------:R-:W-:Y:S02]  /*35da0*/  IMAD.MOV.U32 R12, RZ, RZ, R2 ;  /* 0x000000ffff0c7224 */ /* 0x000fe400078e0002 */
[----:B------:R-:W-:-:S07]  /*35db0*/  IMAD.MOV.U32 R113, RZ, RZ, R14 ;  /* 0x000000ffff717224 */ /* 0x000fce00078e000e */
[----:B------:R-:W-:Y:S05]  /*35dc0*/  WARPSYNC.COLLECTIVE R15, `(.L_x_2978) ;  /* 0x000000000f087348 */ /* 0x000fea0003c00000 */
[----:B------:R0:W1:Y:S02]  /*35dd0*/  SHFL.IDX P6, R14, R13, R12, R11 ;  /* 0x0000000c0d0e7389 */ /* 0x00006400000c000b */
[----:B01----:R-:W-:Y:S01]  /*35de0*/  ENDCOLLECTIVE ;  /* 0x000000000000791b */ /* 0x003fe20003800000 */
.L_x_2978:
[----:B------:R-:W-:Y:S02]  /*35df0*/  IMAD.MOV.U32 R13, RZ, RZ, R75 ;  /* 0x000000ffff0d7224 */ /* 0x000fe400078e004b */
[----:B------:R-:W-:-:S07]  /*35e00*/  IMAD.MOV.U32 R78, RZ, RZ, R14 ;  /* 0x000000ffff4e7224 */ /* 0x000fce00078e000e */
[----:B------:R-:W-:Y:S05]  /*35e10*/  WARPSYNC.COLLECTIVE R15, `(.L_x_2979) ;  /* 0x000000000f087348 */ /* 0x000fea0003c00000 */
[----:B------:R0:W1:Y:S02]  /*35e20*/  SHFL.IDX P6, R14, R13, R12, R11 ;  /* 0x0000000c0d0e7389 */ /* 0x00006400000c000b */
[----:B01----:R-:W-:Y:S01]  /*35e30*/  ENDCOLLECTIVE ;  /* 0x000000000000791b */ /* 0x003fe20003800000 */
.L_x_2979:
        /* <DEDUP_REMOVED lines=8> */
.L_x_2980:
[----:B------:R-:W-:Y:S02]  /*35ec0*/  SEL R71, R113, R75, P0 ;  /* 0x0000004b71477207 */ /* 0x000fe40000000000 */
[----:B------:R-:W-:Y:S01]  /*35ed0*/  SEL R75, R75, R113, P0 ;  /* 0x000000714b4b7207 */ /* 0x000fe20000000000 */
[----:B------:R-:W-:Y:S02]  /*35ee0*/  IMAD.MOV.U32 R13, RZ, RZ, R117 ;  /* 0x000000ffff0d7224 */ /* 0x000fe400078e0075 */
[----:B------:R-:W-:-:S07]  /*35ef0*/  IMAD.MOV.U32 R79, RZ, RZ, R14 ;  /* 0x000000ffff4f7224 */ /* 0x000fce00078e000e */
[----:B------:R-:W-:Y:S05]  /*35f00*/  WARPSYNC.COLLECTIVE R15, `(.L_x_2981) ;  /* 0x000000000f087348 */ /* 0x000fea0003c00000 */
[----:B------:R0:W1:Y:S02]  /*35f10*/  SHFL.IDX P6, R14, R13, R12, R11 ;  /* 0x0000000c0d0e7389 */ /* 0x00006400000c000b */
[----:B01----:R-:W-:Y:S01]  /*35f20*/  ENDCOLLECTIVE ;  /* 0x000000000000791b */ /* 0x003fe20003800000 */
.L_x_2981:
[----:B------:R-:W-:Y:S02]  /*35f30*/  IMAD.MOV.U32 R13, RZ, RZ, R86 ;  /* 0x000000ffff0d7224 */ /* 0x000fe400078e0056 */
[----:B------:R-:W-:Y:S02]  /*35f40*/  IMAD.MOV.U32 R12, RZ, RZ, R2 ;  /* 0x000000ffff0c7224 */ /* 0x000fe400078e0002 */
[----:B------:R-:W-:-:S07]  /*35f50*/  IMAD.MOV.U32 R117, RZ, RZ, R14 ;  /* 0x000000ffff757224 */ /* 0x000fce00078e000e */
[----:B------:R-:W-:Y:S05]  /*35f60*/  WARPSYNC.COLLECTIVE R15, `(.L_x_2982) ;  /* 0x000000000f087348 */ /* 0x000fea0003c00000 */
[----:B------:R0:W1:Y:S02]  /*35f70*/  SHFL.IDX P6, R14, R13, R12, R11 ;  /* 0x0000000c0d0e7389 */ /* 0x00006400000c000b */
[----:B01----:R-:W-:Y:S01]  /*35f80*/  ENDCOLLECTIVE ;  /* 0x000000000000791b */ /* 0x003fe20003800000 */
.L_x_2982:
[----:B------:R-:W-:Y:S02]  /*35f90*/  IMAD.MOV.U32 R13, RZ, RZ, R121 ;  /* 0x000000ffff0d7224 */ /* 0x000fe400078e0079 */
[----:B------:R-:W-:-:S07]  /*35fa0*/  IMAD.MOV.U32 R86, RZ, RZ, R14 ;  /* 0x000000ffff567224 */ /* 0x000fce00078e000e */
[----:B------:R-:W-:Y:S05]  /*35fb0*/  WARPSYNC.COLLECTIVE R15, `(.L_x_2983) ;  /* 0x000000000f087348 */ /* 0x000fea0003c00000 */
[----:B------:R0:W1:Y:S02]  /*35fc0*/  SHFL.IDX P6, R14, R13, R12, R11 ;  /* 0x0000000c0d0e7389 */ /* 0x00006400000c000b */
[----:B01----:R-:W-:Y:S01]  /*35fd0*/  ENDCOLLECTIVE ;  /* 0x000000000000791b */ /* 0x003fe20003800000 */
.L_x_2983:
        /* <DEDUP_REMOVED lines=8> */
.L_x_2984:
[----:B------:R-:W-:Y:S02]  /*36060*/  SEL R78, R117, R121, P0 ;  /* 0x00000079754e7207 */ /* 0x000fe40000000000 */
[----:B------:R-:W-:Y:S01]  /*36070*/  SEL R117, R121, R117, P0 ;  /* 0x0000007579757207 */ /* 0x000fe20000000000 */
[----:B------:R-:W-:Y:S02]  /*36080*/  IMAD.MOV.U32 R13, RZ, RZ, R129 ;  /* 0x000000ffff0d7224 */ /* 0x000fe400078e0081 */
[----:B------:R-:W-:-:S07]  /*36090*/  IMAD.MOV.U32 R82, RZ, RZ, R14 ;  /* 0x000000ffff527224 */ /* 0x000fce00078e000e */
[----:B------:R-:W-:Y:S05]  /*360a0*/  WARPSYNC.COLLECTIVE R15, `(.L_x_2985) ;  /* 0x000000000f087348 */ /* 0x000fea0003c00000 */
[----:B------:R0:W1:Y:S02]  /*360b0*/  SHFL.IDX P6, R14, R13, R12, R11 ;  /* 0x0000000c0d0e7389 */ /* 0x00006400000c000b */
[----:B01----:R-:W-:Y:S01]  /*360c0*/  ENDCOLLECTIVE ;  /* 0x000000000000791b */ /* 0x003fe20003800000 */
.L_x_2985:
[----:B------:R-:W-:Y:S02]  /*360d0*/  IMAD.MOV.U32 R13, RZ, RZ, R94 ;  /* 0x000000ffff0d7224 */ /* 0x000fe400078e005e */
[----:B------:R-:W-:Y:S02]  /*360e0*/  IMAD.MOV.U32 R12, RZ, RZ, R2 ;  /* 0x000000ffff0c7224 */ /* 0x000fe400078e0002 */
[----:B------:R-:W-:-:S07]  /*360f0*/  IMAD.MOV.U32 R129, RZ, RZ, R14 ;  /* 0x000000ffff817224 */ /* 0x000fce00078e000e */
[----:B------:R-:W-:Y:S05]  /*36100*/  WARPSYNC.COLLECTIVE R15, `(.L_x_2986) ;  /* 0x000000000f087348 */ /* 0x000fea0003c00000 */
[----:B------:R0:W1:Y:S02]  /*36110*/  SHFL.IDX P6, R14, R13, R12, R11 ;  /* 0x0000000c0d0e7389 */ /* 0x00006400000c000b */
[----:B01----:R-:W-:Y:S01]  /*36120*/  ENDCOLLECTIVE ;  /* 0x000000000000791b */ /* 0x003fe20003800000 */
.L_x_2986:
[----:B------:R-:W-:Y:S01]  /*36130*/  IMAD.MOV.U32 R13, RZ, RZ, R167 ;  /* 0x000000ffff0d7224 */ /* 0x000fe200078e00a7 */
[----:B------:R-:W-:-:S07]  /*36140*/  MOV R94, R14 ;  /* 0x0000000e005e7202 */ /* 0x000fce0000000f00 */
[----:B------:R-:W-:Y:S05]  /*36150*/  WARPSYNC.COLLECTIVE R15, `(.L_x_2987) ;  /* 0x000000000f087348 */ /* 0x000fea0003c00000 */
[----:B------:R0:W1:Y:S02]  /*36160*/  SHFL.IDX P6, R14, R13, R12, R11 ;  /* 0x0000000c0d0e7389 */ /* 0x00006400000c000b */
[----:B01----:R-:W-:Y:S01]  /*36170*/  ENDCOLLECTIVE ;  /* 0x000000000000791b */ /* 0x003fe20003800000 */
.L_x_2987:
        /* <DEDUP_REMOVED lines=8> */
.L_x_2988:
[----:B------:R-:W-:Y:S02]  /*36200*/  SEL R86, R129, R125, P0 ;  /* 0x0000007d81567207 */ /* 0x000fe40000000000 */
[----:B------:R-:W-:Y:S01]  /*36210*/  SEL R125, R125, R129, P0 ;  /* 0x000000817d7d7207 */ /* 0x000fe20000000000 */
[----:B------:R-:W-:Y:S02]  /*36220*/  IMAD.MOV.U32 R13, RZ, RZ, R83 ;  /* 0x000000ffff0d7224 */ /* 0x000fe400078e0053 */
[----:B------:R-:W-:-:S07]  /*36230*/  IMAD.MOV.U32 R87, RZ, RZ, R14 ;  /* 0x000000ffff577224 */ /* 0x000fce00078e000e */
[----:B------:R-:W-:Y:S05]  /*36240*/  WARPSYNC.COLLECTIVE R15, `(.L_x_2989) ;  /* 0x000000000f087348 */ /* 0x000fea0003c00000 */
[----:B------:R0:W1:Y:S02]  /*36250*/  SHFL.IDX P6, R14, R13, R12, R11 ;  /* 0x0000000c0d0e7389 */ /* 0x00006400000c000b */
[----:B01----:R-:W-:Y:S01]  /*36260*/  ENDCOLLECTIVE ;  /* 0x000000000000791b */ /* 0x003fe20003800000 */
.L_x_2989:
[----:B------:R-:W-:Y:S01]  /*36270*/  MOV R13, R102 ;  /* 0x00000066000d7202 */ /* 0x000fe20000000f00 */
[----:B------:R-:W-:Y:S02]  /*36280*/  IMAD.MOV.U32 R12, RZ, RZ, R2 ;  /* 0x000000ffff0c7224 */ /* 0x000fe400078e0002 */
[----:B------:R-:W-:-:S07]  /*36290*/  IMAD.MOV.U32 R83, RZ, RZ, R14 ;  /* 0x000000ffff537224 */ /* 0x000fce00078e000e */
[----:B------:R-:W-:Y:S05]  /*362a0*/  WARPSYNC.COLLECTIVE R15, `(.L_x_2990) ;  /* 0x000000000f087348 */ /* 0x000fea0003c00000 */
[----:B------:R0:W1:Y:S02]  /*362b0*/  SHFL.IDX P6, R14, R13, R12, R11 ;  /* 0x0000000c0d0e7389 */ /* 0x00006400000c000b */
[----:B01----:R-:W-:Y:S01]  /*362c0*/  ENDCOLLECTIVE ;  /* 0x000000000000791b */ /* 0x003fe20003800000 */
.L_x_2990:
[----:B------:R-:W-:Y:S02]  /*362d0*/  IMAD.MOV.U32 R13, RZ, RZ, R98 ;  /* 0x000000ffff0d7224 */ /* 0x000fe400078e0062 */
[----:B------:R-:W-:-:S07]  /*362e0*/  IMAD.MOV.U32 R102, RZ, RZ, R14 ;  /* 0x000000ffff667224 */ /* 0x000fce00078e000e */
[----:B------:R-:W-:Y:S05]  /*362f0*/  WARPSYNC.COLLECTIVE R15, `(.L_x_2991) ;  /* 0x000000000f087348 */ /* 0x000fea0003c00000 */
[----:B------:R0:W1:Y:S02]  /*36300*/  SHFL.IDX P6, R14, R13, R12, R11 ;  /* 0x0000000c0d0e7389 */ /* 0x00006400000c000b */
[----:B01----:R-:W-:Y:S01]  /*36310*/  ENDCOLLECTIVE ;  /* 0x000000000000791b */ /* 0x003fe20003800000 */
.L_x_2991:
        /* <DEDUP_REMOVED lines=8> */
.L_x_2992:
[----:B------:R-:W-:Y:S02]  /*363a0*/  SEL R91, R83, R98, P0 ;  /* 0x00000062535b7207 */ /* 0x000fe40000000000 */
[----:B------:R-:W-:Y:S02]  /*363b0*/  SEL R83, R98, R83, P0 ;  /* 0x0000005362537207 */ /* 0x000fe40000000000 */
[----:B------:R-:W-:Y:S01]  /*363c0*/  MOV R13, R133 ;  /* 0x00000085000d7202 */ /* 0x000fe20000000f00 */
[----:B------:R-:W-:-:S07]  /*363d0*/  IMAD.MOV.U32 R90, RZ, RZ, R14 ;  /* 0x000000ffff5a7224 */ /* 0x000fce00078e000e */
[----:B------:R-:W-:Y:S05]  /*363e0*/  WARPSYNC.COLLECTIVE R15, `(.L_x_2993) ;  /* 0x000000000f087348 */ /* 0x000fea0003c00000 */
[----:B------:R0:W1:Y:S02]  /*363f0*/  SHFL.IDX P6, R14, R13, R12, R11 ;  /* 0x0000000c0d0e7389 */ /* 0x00006400000c000b */
[----:B01----:R-:W-:Y:S01]  /*36400*/  ENDCOLLECTIVE ;  /* 0x000000000000791b */ /* 0x003fe20003800000 */
.L_x_2993:
[----:B------:R-:W-:Y:S02]  /*36410*/  IMAD.MOV.U32 R13, RZ, RZ, R110 ;  /* 0x000000ffff0d7224 */ /* 0x000fe400078e006e */
[----:B------:R-:W-:Y:S02]  /*36420*/  IMAD.MOV.U32 R12, RZ, RZ, R2 ;  /* 0x000000ffff0c7224 */ /* 0x000fe400078e0002 */
[----:B------:R-:W-:-:S07]  /*36430*/  IMAD.MOV.U32 R106, RZ, RZ, R14 ;  /* 0x000000ffff6a7224 */ /* 0x000fce00078e000e */
[----:B------:R-:W-:Y:S05]  /*36440*/  WARPSYNC.COLLECTIVE R15, `(.L_x_2994) ;  /* 0x000000000f087348 */ /* 0x000fea0003c00000 */
[----:B------:R0:W1:Y:S02]  /*36450*/  SHFL.IDX P6, R14, R13, R12, R11 ;  /* 0x0000000c0d0e7389 */ /* 0x00006400000c000b */
[----:B01----:R-:W-:Y:S01]  /*36460*/  ENDCOLLECTIVE ;  /* 0x000000000000791b */ /* 0x003fe20003800000 */
.L_x_2994:
[----:B------:R-:W-:Y:S02]  /*36470*/  IMAD.MOV.U32 R13, RZ, RZ, R107 ;  /* 0x000000ffff0d7224 */ /* 0x000fe400078e006b */
[----:B------:R-:W-:-:S07]  /*36480*/  IMAD.MOV.U32 R110, RZ, RZ, R14 ;  /* 0x000000ffff6e7224 */ /* 0x000fce00078e000e */
[----:B------:R-:W-:Y:S05]  /*36490*/  WARPSYNC.COLLECTIVE R15, `(.L_x_2995) ;  /* 0x000000000f087348 */ /* 0x000fea0003c00000 */
[----:B------:R0:W1:Y:S02]  /*364a0*/  SHFL.IDX P6, R14, R13, R12, R11 ;  /* 0x0000000c0d0e7389 */ /* 0x00006400000c000b */
[----:B01----:R-:W-:Y:S01]  /*364b0*/  ENDCOLLECTIVE ;  /* 0x000000000000791b */ /* 0x003fe20003800000 */
.L_x_2995:
        /* <DEDUP_REMOVED lines=8> */
.L_x_2996:
[----:B------:R-:W-:Y:S02]  /*36540*/  SEL R94, R106, R107, P0 ;  /* 0x0000006b6a5e7207 */ /* 0x000fe40000000000 */
[----:B------:R-:W-:Y:S01]  /*36550*/  SEL R106, R107, R106, P0 ;  /* 0x0000006a6b6a7207 */ /* 0x000fe20000000000 */
[----:B------:R-:W-:Y:S02]  /*36560*/  IMAD.MOV.U32 R13, RZ, RZ, R93 ;  /* 0x000000ffff0d7224 */ /* 0x000fe400078e005d */
[----:B------:R-:W-:-:S07]  /*36570*/  IMAD.MOV.U32 R95, RZ, RZ, R14 ;  /* 0x000000ffff5f7224 */ /* 0x000fce00078e000e */
[----:B------:R-:W-:Y:S05]  /*36580*/  WARPSYNC.COLLECTIVE R15, `(.L_x_2997) ;  /* 0x000000000f087348 */ /* 0x000fea0003c00000 */
[----:B------:R0:W1:Y:S02]  /*36590*/  SHFL.IDX P6, R14, R13, R12, R11 ;  /* 0x0000000c0d0e7389 */ /* 0x00006400000c000b */
[----:B01----:R-:W-:Y:S01]  /*365a0*/  ENDCOLLECTIVE ;  /* 0x000000000000791b */ /* 0x003fe20003800000 */
.L_x_2997:
[----:B------:R-:W-:Y:S02]  /*365b0*/  IMAD.MOV.U32 R13, RZ, RZ, R118 ;  /* 0x000000ffff0d7224 */ /* 0x000fe400078e0076 */
[----:B------:R-:W-:Y:S02]  /*365c0*/  IMAD.MOV.U32 R12, RZ, RZ, R2 ;  /* 0x000000ffff0c7224 */ /* 0x000fe400078e0002 */
[----:B------:R-:W-:-:S07]  /*365d0*/  IMAD.MOV.U32 R111, RZ, RZ, R14 ;  /* 0x000000ffff6f7224 */ /* 0x000fce00078e000e */
[----:B------:R-:W-:Y:S05]  /*365e0*/  WARPSYNC.COLLECTIVE R15, `(.L_x_2998) ;  /* 0x000000000f087348 */ /* 0x000fea0003c00000 */
[----:B------:R0:W1:Y:S02]  /*365f0*/  SHFL.IDX P6, R14, R13, R12, R11 ;  /* 0x0000000c0d0e7389 */ /* 0x00006400000c000b */
[----:B01----:R-:W-:Y:S01]  /*36600*/  ENDCOLLECTIVE ;  /* 0x000000000000791b */ /* 0x003fe20003800000 */
.L_x_2998:
[----:B------:R-:W-:Y:S02]  /*36610*/  IMAD.MOV.U32 R13, RZ, RZ, R114 ;  /* 0x000000ffff0d7224 */ /* 0x000fe400078e0072 */
[----:B------:R-:W-:-:S07]  /*36620*/  IMAD.MOV.U32 R118, RZ, RZ, R14 ;  /* 0x000000ffff767224 */ /* 0x000fce00078e000e */
[----:B------:R-:W-:Y:S05]  /*36630*/  WARPSYNC.COLLECTIVE R15, `(.L_x_2999) ;  /* 0x000000000f087348 */ /* 0x000fea0003c00000 */
[----:B------:R0:W1:Y:S02]  /*36640*/  SHFL.IDX P6, R14, R13, R12, R11 ;  /* 0x0000000c0d0e7389 */ /* 0x00006400000c000b */
[----:B01----:R-:W-:Y:S01]  /*36650*/  ENDCOLLECTIVE ;  /* 0x000000000000791b */ /* 0x003fe20003800000 */
.L_x_2999:
[----:B------:R-:W-:Y:S02]  /*36660*/  IMAD.MOV.U32 R13, RZ, RZ, R97 ;  /* 0x000000ffff0d7224 */ /* 0x000fe400078e0061 */
[----:B------:R-:W-:Y:S01]  /*36670*/  IMAD.MOV.U32 R12, RZ, RZ, R0 ;  /* 0x000000ffff0c7224 */ /* 0x000fe200078e0000 */
[----:B------:R-:W-:-:S07]  /*36680*/  MOV R93, R14 ;  /* 0x0000000e005d7202 */ /* 0x000fce0000000f00 */
[----:B------:R-:W-:Y:S05]  /*36690*/  WARPSYNC.COLLECTIVE R15, `(.L_x_3000) ;  /* 0x000000000f087348 */ /* 0x000fea0003c00000 */
[----:B------:R0:W1:Y:S02]  /*366a0*/  SHFL.IDX P6, R14, R13, R12, R11 ;  /* 0x0000000c0d0e7389 */ /* 0x00006400000c000b */
[----:B01----:R-:W-:Y:S01]  /*366b0*/  ENDCOLLECTIVE ;  /* 0x000000000000791b */ /* 0x003fe20003800000 */
.L_x_3000:
[----:B------:R-:W-:Y:S02]  /*366c0*/  SEL R98, R111, R93, P0 ;  /* 0x0000005d6f627207 */ /* 0x000fe40000000000 */
[----:B------:R-:W-:Y:S02]  /*366d0*/  SEL R111, R93, R111, P0 ;  /* 0x0000006f5d6f7207 */ /* 0x000fe40000000000 */
[----:B------:R-:W-:Y:S02]  /*366e0*/  SEL R93, R95, R118, P0 ;  /* 0x000000765f5d7207 */ /* 0x000fe40000000000 */
[----:B------:R-:W-:Y:S01]  /*366f0*/  SEL R95, R118, R95, P0 ;  /* 0x0000005f765f7207 */ /* 0x000fe20000000000 */
[----:B------:R-:W-:Y:S02]  /*36700*/  IMAD.MOV.U32 R13, RZ, RZ, R115 ;  /* 0x000000ffff0d7224 */ /* 0x000fe400078e0073 */
[----:B------:R-:W-:-:S07]  /*36710*/  IMAD.MOV.U32 R97, RZ, RZ, R14 ;  /* 0x000000ffff617224 */ /* 0x000fce00078e000e */
[----:B------:R-:W-:Y:S05]  /*36720*/  WARPSYNC.COLLECTIVE R15, `(.L_x_3001) ;  /* 0x000000000f087348 */ /* 0x000fea0003c00000 */
[----:B------:R0:W1:Y:S02]  /*36730*/  SHFL.IDX P6, R14, R13, R12, R11 ;  /* 0x0000000c0d0e7389 */ /* 0x00006400000c000b */
[----:B01----:R-:W-:Y:S01]  /*36740*/  ENDCOLLECTIVE ;  /* 0x000000000000791b */ /* 0x003fe20003800000 */
.L_x_3001:
[----:B------:R-:W-:Y:S02]  /*36750*/  IMAD.MOV.U32 R13, RZ, RZ, R126 ;  /* 0x000000ffff0d7224 */ /* 0x000fe400078e007e */
[----:B------:R-:W-:Y:S02]  /*36760*/  IMAD.MOV.U32 R12, RZ, RZ, R2 ;  /* 0x000000ffff0c7224 */ /* 0x000fe400078e0002 */
[----:B------:R-:W-:-:S07]  /*36770*/  IMAD.MOV.U32 R114, RZ, RZ, R14 ;  /* 0x000000ffff727224 */ /* 0x000fce00078e000e */
[----:B------:R-:W-:Y:S05]  /*36780*/  WARPSYNC.COLLECTIVE R15, `(.L_x_3002) ;  /* 0x000000000f087348 */ /* 0x000fea0003c00000 */
[----:B------:R0:W1:Y:S02]  /*36790*/  SHFL.IDX P6, R14, R13, R12, R11 ;  /* 0x0000000c0d0e7389 */ /* 0x00006400000c000b */
[----:B01----:R-:W-:Y:S01]  /*367a0*/  ENDCOLLECTIVE ;  /* 0x000000000000791b */ /* 0x003fe20003800000 */
.L_x_3002:
[----:B------:R-:W-:Y:S01]  /*367b0*/  IMAD.MOV.U32 R13, RZ, RZ, R122 ;  /* 0x000000ffff0d7224 */ /* 0x000fe200078e007a */
[----:B------:R-:W-:-:S07]  /*367c0*/  MOV R126, R14 ;  /* 0x0000000e007e7202 */ /* 0x000fce0000000f00 */
[----:B------:R-:W-:Y:S05]  /*367d0*/  WARPSYNC.COLLECTIVE R15, `(.L_x_3003) ;  /* 0x000000000f087348 */ /* 0x000fea0003c00000 */
[----:B------:R0:W1:Y:S02]  /*367e0*/  SHFL.IDX P6, R14, R13, R12, R11 ;  /* 0x0000000c0d0e7389 */ /* 0x00006400000c000b */
[----:B01----:R-:W-:Y:S01]  /*367f0*/  ENDCOLLECTIVE ;  /* 0x000000000000791b */ /* 0x003fe20003800000 */
.L_x_3003:
        /* <DEDUP_REMOVED lines=8> */
.L_x_3004:
[----:B------:R-:W-:Y:S02]  /*36880*/  SEL R100, R114, R115, P0 ;  /* 0x0000007372647207 */ /* 0x000fe40000000000 */
[----:B------:R-:W-:Y:S01]  /*36890*/  SEL R114, R115, R114, P0 ;  /* 0x0000007273727207 */ /* 0x000fe20000000000 */
[----:B------:R-:W-:Y:S02]  /*368a0*/  IMAD.MOV.U32 R13, RZ, RZ, R119 ;  /* 0x000000ffff0d7224 */ /* 0x000fe400078e0077 */
[----:B------:R-:W-:-:S07]  /*368b0*/  IMAD.MOV.U32 R99, RZ, RZ, R14 ;  /* 0x000000ffff637224 */ /* 0x000fce00078e000e */
[----:B------:R-:W-:Y:S05]  /*368c0*/  WARPSYNC.COLLECTIVE R15, `(.L_x_3005) ;  /* 0x000000000f087348 */ /* 0x000fea0003c00000 */
[----:B------:R0:W1:Y:S02]  /*368d0*/  SHFL.IDX P6, R14, R13, R12, R11 ;  /* 0x0000000c0d0e7389 */ /* 0x00006400000c000b */
[----:B01----:R-:W-:Y:S01]  /*368e0*/  ENDCOLLECTIVE ;  /* 0x000000000000791b */ /* 0x003fe20003800000 */
.L_x_3005:
[----:B------:R-:W-:Y:S01]  /*368f0*/  MOV R13, R134 ;  /* 0x00000086000d7202 */ /* 0x000fe20000000f00 */
[----:B------:R-:W-:Y:S02]  /*36900*/  IMAD.MOV.U32 R12, RZ, RZ, R2 ;  /* 0x000000ffff0c7224 */ /* 0x000fe400078e0002 */
[----:B------:R-:W-:-:S07]  /*36910*/  IMAD.MOV.U32 R122, RZ, RZ, R14 ;  /* 0x000000ffff7a7224 */ /* 0x000fce00078e000e */
[----:B------:R-:W-:Y:S05]  /*36920*/  WARPSYNC.COLLECTIVE R15, `(.L_x_3006) ;  /* 0x000000000f087348 */ /* 0x000fea0003c00000 */
[----:B------:R0:W1:Y:S02]  /*36930*/  SHFL.IDX P6, R14, R13, R12, R11 ;  /* 0x0000000c0d0e7389 */ /* 0x00006400000c000b */
[----:B01----:R-:W-:Y:S01]  /*36940*/  ENDCOLLECTIVE ;  /* 0x000000000000791b */ /* 0x003fe20003800000 */
.L_x_3006:
[----:B------:R-:W-:Y:S02]  /*36950*/  IMAD.MOV.U32 R13, RZ, RZ, R130 ;  /* 0x000000ffff0d7224 */ /* 0x000fe400078e0082 */
[----:B------:R-:W-:-:S07]  /*36960*/  IMAD.MOV.U32 R134, RZ, RZ, R14 ;  /* 0x000000ffff867224 */ /* 0x000fce00078e000e */
[----:B------:R-:W-:Y:S05]  /*36970*/  WARPSYNC.COLLECTIVE R15, `(.L_x_3007) ;  /* 0x000000000f087348 */ /* 0x000fea0003c00000 */
[----:B------:R0:W1:Y:S02]  /*36980*/  SHFL.IDX P6, R14, R13, R12, R11 ;  /* 0x0000000c0d0e7389 */ /* 0x00006400000c000b */
[----:B01----:R-:W-:Y:S01]  /*36990*/  ENDCOLLECTIVE ;  /* 0x000000000000791b */ /* 0x003fe20003800000 */
.L_x_3007:
        /* <DEDUP_REMOVED lines=8> */
.L_x_3008:
[----:B------:R-:W-:Y:S02]  /*36a20*/  SEL R104, R122, R119, P0 ;  /* 0x000000777a687207 */ /* 0x000fe40000000000 */
[----:B------:R-:W-:Y:S02]  /*36a30*/  SEL R119, R119, R122, P0 ;  /* 0x0000007a77777207 */ /* 0x000fe40000000000 */
[----:B------:R-:W-:Y:S01]  /*36a40*/  MOV R13, R123 ;  /* 0x0000007b000d7202 */ /* 0x000fe20000000f00 */
[----:B------:R-:W-:-:S07]  /*36a50*/  IMAD.MOV.U32 R101, RZ, RZ, R14 ;  /* 0x000000ffff657224 */ /* 0x000fce00078e000e */
[----:B------:R-:W-:Y:S05]  /*36a60*/  WARPSYNC.COLLECTIVE R15, `(.L_x_3009) ;  /* 0x000000000f087348 */ /* 0x000fea0003c00000 */
[----:B------:R0:W1:Y:S02]  /*36a70*/  SHFL.IDX P6, R14, R13, R12, R11 ;  /* 0x0000000c0d0e7389 */ /* 0x00006400000c000b */
[----:B01----:R-:W-:Y:S01]  /*36a80*/  ENDCOLLECTIVE ;  /* 0x000000000000791b */ /* 0x003fe20003800000 */
.L_x_3009:
[----:B------:R-:W-:Y:S02]  /*36a90*/  IMAD.MOV.U32 R13, RZ, RZ, R142 ;  /* 0x000000ffff0d7224 */ /* 0x000fe400078e008e */
[----:B------:R-:W-:Y:S02]  /*36aa0*/  IMAD.MOV.U32 R12, RZ, RZ, R2 ;  /* 0x000000ffff0c7224 */ /* 0x000fe400078e0002 */
[----:B------:R-:W-:-:S07]  /*36ab0*/  IMAD.MOV.U32 R123, RZ, RZ, R14 ;  /* 0x000000ffff7b7224 */ /* 0x000fce00078e000e */
[----:B------:R-:W-:Y:S05]  /*36ac0*/  WARPSYNC.COLLECTIVE R15, `(.L_x_3010) ;  /* 0x000000000f087348 */ /* 0x000fea0003c00000 */
[----:B------:R0:W1:Y:S02]  /*36ad0*/  SHFL.IDX P6, R14, R13, R12, R11 ;  /* 0x0000000c0d0e7389 */ /* 0x00006400000c000b */
[----:B01----:R-:W-:Y:S01]  /*36ae0*/  ENDCOLLECTIVE ;  /* 0x000000000000791b */ /* 0x003fe20003800000 */
.L_x_3010:
[----:B------:R-:W-:Y:S02]  /*36af0*/  IMAD.MOV.U32 R13, RZ, RZ, R138 ;  /* 0x000000ffff0d7224 */ /* 0x000fe400078e008a */
[----:B------:R-:W-:-:S07]  /*36b00*/  IMAD.MOV.U32 R142, RZ, RZ, R14 ;  /* 0x000000ffff8e7224 */ /* 0x000fce00078e000e */
[----:B------:R-:W-:Y:S05]  /*36b10*/  WARPSYNC.COLLECTIVE R15, `(.L_x_3011) ;  /* 0x000000000f087348 */ /* 0x000fea0003c00000 */
[----:B------:R0:W1:Y:S02]  /*36b20*/  SHFL.IDX P6, R14, R13, R12, R11 ;  /* 0x0000000c0d0e7389 */ /* 0x00006400000c000b */
[----:B01----:R-:W-:Y:S01]  /*36b30*/  ENDCOLLECTIVE ;  /* 0x000000000000791b */ /* 0x003fe20003800000 */
.L_x_3011:
        /* <DEDUP_REMOVED lines=8> */
.L_x_3012:
[----:B------:R-:W-:Y:S02]  /*36bc0*/  SEL R107, R123, R127, P0 ;  /* 0x0000007f7b6b7207 */ /* 0x000fe40000000000 */
[----:B------:R-:W-:Y:S01]  /*36bd0*/  SEL R123, R127, R123, P0 ;  /* 0x0000007b7f7b7207 */ /* 0x000fe20000000000 */
[----:B------:R-:W-:Y:S02]  /*36be0*/  IMAD.MOV.U32 R13, RZ, RZ, R205 ;  /* 0x000000ffff0d7224 */ /* 0x000fe400078e00cd */
[----:B------:R-:W-:-:S07]  /*36bf0*/  IMAD.MOV.U32 R103, RZ, RZ, R14 ;  /* 0x000000ffff677224 */ /* 0x000fce00078e000e */
[----:B------:R-:W-:Y:S05]  /*36c00*/  WARPSYNC.COLLECTIVE R15, `(.L_x_3013) ;  /* 0x000000000f087348 */ /* 0x000fea0003c00000 */
[----:B------:R0:W1:Y:S02]  /*36c10*/  SHFL.IDX P6, R14, R13, R12, R11 ;  /* 0x0000000c0d0e7389 */ /* 0x00006400000c000b */
[----:B01----:R-:W-:Y:S01]  /*36c20*/  ENDCOLLECTIVE ;  /* 0x000000000000791b */ /* 0x003fe20003800000 */
.L_x_3013:
[----:B------:R-:W-:Y:S02]  /*36c30*/  IMAD.MOV.U32 R13, RZ, RZ, R150 ;  /* 0x000000ffff0d7224 */ /* 0x000fe400078e0096 */
[----:B------:R-:W-:Y:S02]  /*36c40*/  IMAD.MOV.U32 R12, RZ, RZ, R2 ;  /* 0x000000ffff0c7224 */ /* 0x000fe400078e0002 */
[----:B------:R-:W-:Y:S02]  /*36c50*/  IMAD.MOV.U32 R2, RZ, RZ, RZ ;  /* 0x000000ffff027224 */ /* 0x000fe400078e00ff */
[----:B------:R-:W-:-:S07]  /*36c60*/  IMAD.MOV.U32 R70, RZ, RZ, R14 ;  /* 0x000000ffff467224 */ /* 0x000fce00078e000e */
[----:B------:R-:W-:Y:S05]  /*36c70*/  WARPSYNC.COLLECTIVE R15, `(.L_x_3014) ;  /* 0x000000000f087348 */ /* 0x000fea0003c00000 */
[----:B------:R0:W1:Y:S02]  /*36c80*/  SHFL.IDX P6, R14, R13, R12, R11 ;  /* 0x0000000c0d0e7389 */ /* 0x00006400000c000b */
[----:B01----:R-:W-:Y:S01]  /*36c90*/  ENDCOLLECTIVE ;  /* 0x000000000000791b */ /* 0x003fe20003800000 */
.L_x_3014:
[----:B------:R-:W-:Y:S02]  /*36ca0*/  IMAD.MOV.U32 R13, RZ, RZ, R206 ;  /* 0x000000ffff0d7224 */ /* 0x000fe400078e00ce */
[----:B------:R-:W-:-:S07]  /*36cb0*/  IMAD.MOV.U32 R150, RZ, RZ, R14 ;  /* 0x000000ffff967224 */ /* 0x000fce00078e000e */
[----:B------:R-:W-:Y:S05]  /*36cc0*/  WARPSYNC.COLLECTIVE R15, `(.L_x_3015) ;  /* 0x000000000f087348 */ /* 0x000fea0003c00000 */
[----:B------:R0:W1:Y:S02]  /*36cd0*/  SHFL.IDX P6, R14, R13, R12, R11 ;  /* 0x0000000c0d0e7389 */ /* 0x00006400000c000b */
[----:B01----:R-:W-:Y:S01]  /*36ce0*/  ENDCOLLECTIVE ;  /* 0x000000000000791b */ /* 0x003fe20003800000 */
.L_x_3015:
[----:B------:R-:W-:Y:S01]  /*36cf0*/  MOV R0, R14 ;  /* 0x0000000e00007202 */ /* 0x000fe20000000f00 */
[----:B------:R-:W-:Y:S06]  /*36d00*/  BRA `(.L_x_3016) ;  /* 0xfffffed000b47947 */ /* 0x000fec000383ffff */
.L_x_2668:
[----:B------:R-:W-:Y:S02]  /*36d10*/  IMAD.MOV.U32 R13, RZ, RZ, R32 ;  /* 0x000000ffff0d7224 */ /* 0x000fe400078e0020 */
[----:B------:R-:W-:Y:S02]  /*36d20*/  IMAD.MOV.U32 R12, RZ, RZ, RZ ;  /* 0x000000ffff0c7224 */ /* 0x000fe400078e00ff */
[----:B------:R-:W-:Y:S02]  /*36d30*/  IMAD.MOV.U32 R11, RZ, RZ, 0x181f ;  /* 0x0000181fff0b7424 */ /* 0x000fe400078e00ff */
[----:B------:R-:W-:-:S07]  /*36d40*/  IMAD.MOV.U32 R15, RZ, RZ, -0x1 ;  /* 0xffffffffff0f7424 */ /* 0x000fce00078e00ff */
[----:B-----5:R-:W-:Y:S05]  /*36d50*/  WARPSYNC.COLLECTIVE R15, `(.L_x_3017) ;  /* 0x000000000f087348 */ /* 0x020fea0003c00000 */
[----:B------:R0:W1:Y:S02]  /*36d60*/  SHFL.IDX P6, R14, R13, R12, R11 ;  /* 0x0000000c0d0e7389 */ /* 0x00006400000c000b */
[----:B01---5:R-:W-:Y:S01]  /*36d70*/  ENDCOLLECTIVE ;  /* 0x000000000000791b */ /* 0x023fe20003800000 */
.L_x_3017:
[----:B------:R-:W-:Y:S02]  /*36d80*/  IMAD.MOV.U32 R13, RZ, RZ, R21 ;  /* 0x000000ffff0d7224 */ /* 0x000fe400078e0015 */
[----:B------:R-:W-:-:S07]  /*36d90*/  IMAD.MOV.U32 R20, RZ, RZ, R14 ;  /* 0x000000ffff147224 */ /* 0x000fce00078e000e */
[----:B------:R-:W-:Y:S05]  /*36da0*/  WARPSYNC.COLLECTIVE R15, `(.L_x_3018) ;  /* 0x000000000f087348 */ /* 0x000fea0003c00000 */
[----:B------:R0:W1:Y:S02]  /*36db0*/  SHFL.IDX P6, R14, R13, R12, R11 ;  /* 0x0000000c0d0e7389 */ /* 0x00006400000c000b */
[----:B01----:R-:W-:Y:S01]  /*36dc0*/  ENDCOLLECTIVE ;  /* 0x000000000000791b */ /* 0x003fe20003800000 */
.L_x_3018:
[----:B------:R-:W-:Y:S05]  /*36dd0*/  BRA `(.L_x_3019) ;  /* 0xfffffee400ac7947 */ /* 0x000fea000383ffff */
.L_x_2671:
        /* <DEDUP_REMOVED lines=8> */
.L_x_3021:
[----:B------:R-:W-:Y:S05]  /*36e60*/  BSYNC B1 ;  /* 0x0000000000017941 */ /* 0x000fea0003800000 */
.L_x_3020:
        /* <DEDUP_REMOVED lines=8> */
.L_x_3022:
[----:B------:R-:W-:Y:S05]  /*36ef0*/  BRA `(.L_x_3023) ;  /* 0xfffffee400dc7947 */ /* 0x000fea000383ffff */
.L_x_2674:
[----:B------:R-:W-:Y:S01]  /*36f00*/  BSSY B1, `(.L_x_3024) ;  /* 0x0000008000017945 */ /* 0x000fe20003800000 */
[----:B------:R-:W-:Y:S02]  /*36f10*/  IMAD.MOV.U32 R13, RZ, RZ, R32 ;  /* 0x000000ffff0d7224 */ /* 0x000fe400078e0020 */
[----:B------:R-:W-:Y:S02]  /*36f20*/  IMAD.MOV.U32 R12, RZ, RZ, 0x2 ;  /* 0x00000002ff0c7424 */ /* 0x000fe400078e00ff */
[----:B------:R-:W-:Y:S02]  /*36f30*/  IMAD.MOV.U32 R11, RZ, RZ, 0x181f ;  /* 0x0000181fff0b7424 */ /* 0x000fe400078e00ff */
[----:B------:R-:W-:-:S07]  /*36f40*/  IMAD.MOV.U32 R15, RZ, RZ, -0x1 ;  /* 0xffffffffff0f7424 */ /* 0x000fce00078e00ff */
[----:B0123-5:R-:W-:Y:S05]  /*36f50*/  WARPSYNC.COLLECTIVE R15, `(.L_x_3025) ;  /* 0x000000000f087348 */ /* 0x02ffea0003c00000 */
[----:B--2---:R2:W4:Y:S02]  /*36f60*/  SHFL.IDX P6, R14, R13, R12, R11 ;  /* 0x0000000c0d0e7389 */ /* 0x00452400000c000b */
[----:B012345:R-:W-:Y:S01]  /*36f70*/  ENDCOLLECTIVE ;  /* 0x000000000000791b */ /* 0x03ffe20003800000 */
.L_x_3025:
[----:B------:R-:W-:Y:S05]  /*36f80*/  BSYNC B1 ;  /* 0x0000000000017941 */ /* 0x000fea0003800000 */
.L_x_3024:
        /* <DEDUP_REMOVED lines=8> */
.L_x_3026:
[----:B------:R-:W-:Y:S05]  /*37010*/  BRA `(.L_x_3027) ;  /* 0xfffffee800147947 */ /* 0x000fea000383ffff */
.L_x_2677:
        /* <DEDUP_REMOVED lines=8> */
.L_x_3029:
[----:B------:R-:W-:Y:S05]  /*370a0*/  BSYNC B1 ;  /* 0x0000000000017941 */ /* 0x000fea0003800000 */
.L_x_3028:
        /* <DEDUP_REMOVED lines=8> */
.L_x_3030:
[----:B------:R-:W-:Y:S05]  /*37130*/  BRA `(.L_x_3031) ;  /* 0xfffffee800447947 */ /* 0x000fea000383ffff */
.L_x_2679:
[----:B------:R-:W-:Y:S02]  /*37140*/  IMAD.MOV.U32 R13, RZ, RZ, R40 ;  /* 0x000000ffff0d7224 */ /* 0x000fe400078e0028 */
[----:B------:R-:W-:Y:S02]  /*37150*/  IMAD.MOV.U32 R12, RZ, RZ, RZ ;  /* 0x000000ffff0c7224 */ /* 0x000fe400078e00ff */
[----:B------:R-:W-:Y:S02]  /*37160*/  IMAD.MOV.U32 R11, RZ, RZ, 0x1c1f ;  /* 0x00001c1fff0b7424 */ /* 0x000fe400078e00ff */
[----:B------:R-:W-:-:S07]  /*37170*/  IMAD.MOV.U32 R15, RZ, RZ, -0x1 ;  /* 0xffffffffff0f7424 */ /* 0x000fce00078e00ff */
[----:B------:R-:W-:Y:S05]  /*37180*/  WARPSYNC.COLLECTIVE R15, `(.L_x_3032) ;  /* 0x000000000f087348 */ /* 0x000fea0003c00000 */
[----:B------:R0:W1:Y:S02]  /*37190*/  SHFL.IDX P6, R14, R13, R12, R11 ;  /* 0x0000000c0d0e7389 */ /* 0x00006400000c000b */
[----:B01----:R-:W-:Y:S01]  /*371a0*/  ENDCOLLECTIVE ;  /* 0x000000000000791b */ /* 0x003fe20003800000 */
.L_x_3032:
[----:B------:R-:W-:Y:S01]  /*371b0*/  MOV R13, R35 ;  /* 0x00000023000d7202 */ /* 0x000fe20000000f00 */
[----:B------:R-:W-:-:S07]  /*371c0*/  IMAD.MOV.U32 R41, RZ, RZ, R14 ;  /* 0x000000ffff297224 */ /* 0x000fce00078e000e */
[----:B------:R-:W-:Y:S05]  /*371d0*/  WARPSYNC.COLLECTIVE R15, `(.L_x_3033) ;  /* 0x000000000f087348 */ /* 0x000fea0003c00000 */
[----:B------:R0:W1:Y:S02]  /*371e0*/  SHFL.IDX P6, R14, R13, R12, R11 ;  /* 0x0000000c0d0e7389 */ /* 0x00006400000c000b */
[----:B01----:R-:W-:Y:S01]  /*371f0*/  ENDCOLLECTIVE ;  /* 0x000000000000791b */ /* 0x003fe20003800000 */
.L_x_3033:
[----:B------:R-:W-:Y:S01]  /*37200*/  IMAD.MOV.U32 R11, RZ, RZ, R14 ;  /* 0x000000ffff0b7224 */ /* 0x000fe200078e000e */
[----:B------:R-:W-:Y:S06]  /*37210*/  BRA `(.L_x_3034) ;  /* 0xfffffeec002c7947 */ /* 0x000fec000383ffff */
.L_x_2682:
[----:B------:R-:W-:Y:S01]  /*37220*/  BSSY B1, `(.L_x_3035) ;  /* 0x0000008000017945 */ /* 0x000fe20003800000 */
[----:B------:R-:W-:Y:S02]  /*37230*/  IMAD.MOV.U32 R13, RZ, RZ, R40 ;  /* 0x000000ffff0d7224 */ /* 0x000fe400078e0028 */
[----:B------:R-:W-:Y:S02]  /*37240*/  IMAD.MOV.U32 R12, RZ, RZ, 0x1 ;  /* 0x00000001ff0c7424 */ /* 0x000fe400078e00ff */
[----:B--2---:R-:W-:Y:S02]  /*37250*/  IMAD.MOV.U32 R11, RZ, RZ, 0x1c1f ;  /* 0x00001c1fff0b7424 */ /* 0x004fe400078e00ff */
[----:B------:R-:W-:-:S07]  /*37260*/  IMAD.MOV.U32 R15, RZ, RZ, -0x1 ;  /* 0xffffffffff0f7424 */ /* 0x000fce00078e00ff */
[----:B01-3--:R-:W-:Y:S05]  /*37270*/  WARPSYNC.COLLECTIVE R15, `(.L_x_3036) ;  /* 0x000000000f087348 */ /* 0x00bfea0003c00000 */
[----:B------:R2:W4:Y:S02]  /*37280*/  SHFL.IDX P6, R14, R13, R12, R11 ;  /* 0x0000000c0d0e7389 */ /* 0x00052400000c000b */
[----:B01234-:R-:W-:Y:S01]  /*37290*/  ENDCOLLECTIVE ;  /* 0x000000000000791b */ /* 0x01ffe20003800000 */
.L_x_3036:
[----:B------:R-:W-:Y:S05]  /*372a0*/  BSYNC B1 ;  /* 0x0000000000017941 */ /* 0x000fea0003800000 */
.L_x_3035:
        /* <DEDUP_REMOVED lines=8> */
.L_x_3037:
[----:B------:R-:W-:Y:S01]  /*37330*/  IMAD.MOV.U32 R35, RZ, RZ, R14 ;  /* 0x000000ffff237224 */ /* 0x000fe200078e000e */
[----:B------:R-:W-:Y:S06]  /*37340*/  BRA `(.L_x_3038) ;  /* 0xfffffef800dc7947 */ /* 0x000fec000383ffff */
.L_x_2686:
[----:B------:R-:W-:Y:S01]  /*37350*/  IMAD.MOV.U32 R13, RZ, RZ, R3 ;  /* 0x000000ffff0d7224 */ /* 0x000fe200078e0003 */
[----:B------:R-:W-:Y:S01]  /*37360*/  MOV R11, 0x181f ;  /* 0x0000181f000b7802 */ /* 0x000fe20000000f00 */
[----:B------:R-:W-:Y:S02]  /*37370*/  IMAD.MOV.U32 R12, RZ, RZ, RZ ;  /* 0x000000ffff0c7224 */ /* 0x000fe400078e00ff */
[----:B------:R-:W-:-:S07]  /*37380*/  IMAD.MOV.U32 R15, RZ, RZ, -0x1 ;  /* 0xffffffffff0f7424 */ /* 0x000fce00078e00ff */
[----:B0-----:R-:W-:Y:S05]  /*37390*/  WARPSYNC.COLLECTIVE R15, `(.L_x_3039) ;  /* 0x000000000f087348 */ /* 0x001fea0003c00000 */
[----:B------:R1:W2:Y:S02]  /*373a0*/  SHFL.IDX P6, R14, R13, R12, R11 ;  /* 0x0000000c0d0e7389 */ /* 0x0002a400000c000b */
[----:B012---:R-:W-:Y:S01]  /*373b0*/  ENDCOLLECTIVE ;  /* 0x000000000000791b */ /* 0x007fe20003800000 */
.L_x_3039:
[----:B------:R-:W-:Y:S02]  /*373c0*/  IMAD.MOV.U32 R13, RZ, RZ, R2 ;  /* 0x000000ffff0d7224 */ /* 0x000fe400078e0002 */
[----:B------:R-:W-:-:S07]  /*373d0*/  IMAD.MOV.U32 R0, RZ, RZ, R14 ;  /* 0x000000ffff007224 */ /* 0x000fce00078e000e */
[----:B------:R-:W-:Y:S05]  /*373e0*/  WARPSYNC.COLLECTIVE R15, `(.L_x_3040) ;  /* 0x000000000f087348 */ /* 0x000fea0003c00000 */
[----:B------:R0:W1:Y:S02]  /*373f0*/  SHFL.IDX P6, R14, R13, R12, R11 ;  /* 0x0000000c0d0e7389 */ /* 0x00006400000c000b */
[----:B01----:R-:W-:Y:S01]  /*37400*/  ENDCOLLECTIVE ;  /* 0x000000000000791b */ /* 0x003fe20003800000 */
.L_x_3040:
[----:B------:R-:W-:Y:S05]  /*37410*/  BRA `(.L_x_3041) ;  /* 0xffffff1c00747947 */ /* 0x000fea000383ffff */
.L_x_2689:
[----:B------:R-:W-:Y:S01]  /*37420*/  BSSY B1, `(.L_x_3042) ;  /* 0x0000008000017945 */ /* 0x000fe20003800000 */
[----:B--2---:R-:W-:Y:S01]  /*37430*/  IMAD.MOV.U32 R13, RZ, RZ, R3 ;  /* 0x000000ffff0d7224 */ /* 0x004fe200078e0003 */
[----:B------:R-:W-:Y:S01]  /*37440*/  MOV R15, 0xffffffff ;  /* 0xffffffff000f7802 */ /* 0x000fe20000000f00 */
[----:B------:R-:W-:Y:S02]  /*37450*/  IMAD.MOV.U32 R12, RZ, RZ, 0x1 ;  /* 0x00000001ff0c7424 */ /* 0x000fe400078e00ff */
[----:B------:R-:W-:-:S07]  /*37460*/  IMAD.MOV.U32 R11, RZ, RZ, 0x181f ;  /* 0x0000181fff0b7424 */ /* 0x000fce00078e00ff */
[----:B01-3--:R-:W-:Y:S05]  /*37470*/  WARPSYNC.COLLECTIVE R15, `(.L_x_3043) ;  /* 0x000000000f087348 */ /* 0x00bfea0003c00000 */
[----:B---3--:R2:W3:Y:S02]  /*37480*/  SHFL.IDX P6, R14, R13, R12, R11 ;  /* 0x0000000c0d0e7389 */ /* 0x0084e400000c000b */
[----:B0123--:R-:W-:Y:S01]  /*37490*/  ENDCOLLECTIVE ;  /* 0x000000000000791b */ /* 0x00ffe20003800000 */
.L_x_3043:
[----:B------:R-:W-:Y:S05]  /*374a0*/  BSYNC B1 ;  /* 0x0000000000017941 */ /* 0x000fea0003800000 */
.L_x_3042:
        /* <DEDUP_REMOVED lines=8> */
.L_x_3044:
[----:B------:R-:W-:Y:S05]  /*37530*/  BRA `(.L_x_3045) ;  /* 0xffffff1c00a47947 */ /* 0x000fea000383ffff */
.L_x_2692:
        /* <DEDUP_REMOVED lines=8> */
.L_x_3047:
[----:B------:R-:W-:Y:S05]  /*375c0*/  BSYNC B1 ;  /* 0x0000000000017941 */ /* 0x000fea0003800000 */
.L_x_3046:
        /* <DEDUP_REMOVED lines=8> */
.L_x_3048:
[----:B------:R-:W-:Y:S05]  /*37650*/  BRA `(.L_x_3049) ;  /* 0xffffff1c00d47947 */ /* 0x000fea000383ffff */
.L_x_2695:
[----:B------:R-:W-:Y:S01]  /*37660*/  BSSY B1, `(.L_x_3050) ;  /* 0x0000008000017945 */ /* 0x000fe20003800000 */
[----:B0-----:R-:W-:Y:S02]  /*37670*/  IMAD.MOV.U32 R13, RZ, RZ, R3 ;  /* 0x000000ffff0d7224 */ /* 0x001fe400078e0003 */
[----:B------:R-:W-:Y:S02]  /*37680*/  IMAD.MOV.U32 R12, RZ, RZ, 0x3 ;  /* 0x00000003ff0c7424 */ /* 0x000fe400078e00ff */
[----:B------:R-:W-:Y:S02]  /*37690*/  IMAD.MOV.U32 R11, RZ, RZ, 0x181f ;  /* 0x0000181fff0b7424 */ /* 0x000fe400078e00ff */
[----:B------:R-:W-:-:S07]  /*376a0*/  IMAD.MOV.U32 R15, RZ, RZ, -0x1 ;  /* 0xffffffffff0f7424 */ /* 0x000fce00078e00ff */
[----:B-1234-:R-:W-:Y:S05]  /*376b0*/  WARPSYNC.COLLECTIVE R15, `(.L_x_3051) ;  /* 0x000000000f087348 */ /* 0x01efea0003c00000 */
[----:B---3--:R0:W3:Y:S02]  /*376c0*/  SHFL.IDX P6, R14, R13, R12, R11 ;  /* 0x0000000c0d0e7389 */ /* 0x0080e400000c000b */
[----:B01234-:R-:W-:Y:S01]  /*376d0*/  ENDCOLLECTIVE ;  /* 0x000000000000791b */ /* 0x01ffe20003800000 */
.L_x_3051:
[----:B------:R-:W-:Y:S05]  /*376e0*/  BSYNC B1 ;  /* 0x0000000000017941 */ /* 0x000fea0003800000 */
.L_x_3050:
        /* <DEDUP_REMOVED lines=8> */
.L_x_3052:
[----:B------:R-:W-:Y:S05]  /*37770*/  BRA `(.L_x_3053) ;  /* 0xffffff2000047947 */ /* 0x000fea000383ffff */
.L_x_2714:
[----:B------:R-:W0:Y:S01]  /*37780*/  S2R R4, SR_TID.X ;  /* 0x0000000000047919 */ /* 0x000e220000002100 */
[----:B------:R-:W-:Y:S01]  /*37790*/  BSSY B1, `(.L_x_3054) ;  /* 0x000000a000017945 */ /* 0x000fe20003800000 */
[----:B------:R-:W-:Y:S02]  /*377a0*/  IMAD.MOV.U32 R12, RZ, RZ, RZ ;  /* 0x000000ffff0c7224 */ /* 0x000fe400078e00ff */
[----:B------:R-:W-:Y:S02]  /*377b0*/  IMAD.MOV.U32 R11, RZ, RZ, 0x1f ;  /* 0x0000001fff0b7424 */ /* 0x000fe400078e00ff */
[----:B------:R-:W-:Y:S01]  /*377c0*/  IMAD.MOV.U32 R15, RZ, RZ, -0x1 ;  /* 0xffffffffff0f7424 */ /* 0x000fe200078e00ff */
[----:B0-----:R-:W-:-:S04]  /*377d0*/  SHF.R.U32.HI R4, RZ, 0x5, R4 ;  /* 0x00000005ff047819 */ /* 0x001fc80000011604 */
[----:B------:R-:W-:-:S05]  /*377e0*/  LOP3.LUT R4, R4, 0x3, RZ, 0xc0, !PT ;  /* 0x0000000304047812 */ /* 0x000fca00078ec0ff */
[----:B------:R-:W-:-:S07]  /*377f0*/  IMAD.MOV.U32 R13, RZ, RZ, R4 ;  /* 0x000000ffff0d7224 */ /* 0x000fce00078e0004 */
[----:B------:R-:W-:Y:S05]  /*37800*/  WARPSYNC.COLLECTIVE R15, `(.L_x_3055) ;  /* 0x000000000f087348 */ /* 0x000fea0003c00000 */
[----:B------:R0:W1:Y:S02]  /*37810*/  SHFL.IDX P6, R14, R13, R12, R11 ;  /* 0x0000000c0d0e7389 */ /* 0x00006400000c000b */
[----:B01----:R-:W-:Y:S01]  /*37820*/  ENDCOLLECTIVE ;  /* 0x000000000000791b */ /* 0x003fe20003800000 */
.L_x_3055:
[----:B------:R-:W-:Y:S05]  /*37830*/  BSYNC B1 ;  /* 0x0000000000017941 */ /* 0x000fea0003800000 */
.L_x_3054:
[----:B------:R-:W-:Y:S05]  /*37840*/  BRA `(.L_x_3056) ;  /* 0xffffff3c00e47947 */ /* 0x000fea000383ffff */
.L_x_2716:
[----:B------:R-:W-:Y:S01]  /*37850*/  BSSY B1, `(.L_x_3057) ;  /* 0x0000006000017945 */ /* 0x000fe20003800000 */
[----:B------:R-:W-:-:S07]  /*37860*/  MOV R15, 0xffffffff ;  /* 0xffffffff000f7802 */ /* 0x000fce0000000f00 */
[----:B0-----:R-:W-:Y:S05]  /*37870*/  WARPSYNC.COLLECTIVE R15, `(.L_x_3058) ;  /* 0x000000000f0c7348 */ /* 0x001fea0003c00000 */
[----:B------:R-:W-:Y:S02]  /*37880*/  ELECT P6, UR62, PT ;  /* 0x00000000003e782f */ /* 0x000fe400038c0000 */
[----:B------:R-:W-:Y:S01]  /*37890*/  MOV R14, UR62 ;  /* 0x0000003e000e7c02 */ /* 0x000fe20008000f00 */
[----:B0-----:R-:W-:Y:S10]  /*378a0*/  ENDCOLLECTIVE ;  /* 0x000000000000791b */ /* 0x001ff40003800000 */
.L_x_3058:
[----:B------:R-:W-:Y:S05]  /*378b0*/  BSYNC B1 ;  /* 0x0000000000017941 */ /* 0x000fea0003800000 */
.L_x_3057:
[----:B------:R-:W-:Y:S05]  /*378c0*/  BRA `(.L_x_2715) ;  /* 0xffffff3c00dc7947 */ /* 0x000fea000383ffff */
.L_x_2718:
[----:B0-----:R0:W1:Y:S02]  /*378d0*/  SYNCS.PHASECHK.TRANS64.TRYWAIT P0, [R18+URZ+0x38820], R4 ;  /* 0x03882004120075a7 */ /* 0x001064000800017f */
[----:B-1----:R-:W-:Y:S05]  /*378e0*/  @!P0 NANOSLEEP.SYNCS 0x989680 ;  /* 0x009896800000895d */ /* 0x002fea0003900000 */
[----:B------:R-:W1:Y:S02]  /*378f0*/  @!P0 SYNCS.PHASECHK.TRANS64 P0, [R18+URZ+0x38820], R4 ;  /* 0x03882004120085a7 */ /* 0x000e64000800007f */
[----:B-1----:R-:W-:Y:S05]  /*37900*/  @!P0 BRA `(.L_x_2718) ;  /* 0xfffffffc00f08947 */ /* 0x002fea000383ffff */
[----:B------:R-:W-:Y:S05]  /*37910*/  BRA `(.L_x_3059) ;  /* 0xffffff3c00ec7947 */ /* 0x000fea000383ffff */
.L_x_2722:
[----:B-1----:R1:W2:Y:S02]  /*37920*/  SYNCS.PHASECHK.TRANS64.TRYWAIT P0, [R7+URZ+0x388a0], R10 ;  /* 0x0388a00a070075a7 */ /* 0x0022a4000800017f */
[----:B--2---:R-:W-:Y:S05]  /*37930*/  @!P0 NANOSLEEP.SYNCS 0x989680 ;  /* 0x009896800000895d */ /* 0x004fea0003900000 */
[----:B------:R-:W2:Y:S02]  /*37940*/  @!P0 SYNCS.PHASECHK.TRANS64 P0, [R7+URZ+0x388a0], R10 ;  /* 0x0388a00a070085a7 */ /* 0x000ea4000800007f */
[----:B--2---:R-:W-:Y:S05]  /*37950*/  @!P0 BRA `(.L_x_2722) ;  /* 0xfffffffc00f08947 */ /* 0x004fea000383ffff */
[----:B------:R-:W-:Y:S05]  /*37960*/  BRA `(.L_x_3060) ;  /* 0xffffff40000c7947 */ /* 0x000fea000383ffff */
.L_x_2728:
[----:B0-----:R0:W2:Y:S02]  /*37970*/  SYNCS.PHASECHK.TRANS64.TRYWAIT P0, [R7+URZ+0x388c0], R10 ;  /* 0x0388c00a070075a7 */ /* 0x0010a4000800017f */
[----:B--2---:R-:W-:Y:S05]  /*37980*/  @!P0 NANOSLEEP.SYNCS 0x989680 ;  /* 0x009896800000895d */ /* 0x004fea0003900000 */
[----:B------:R-:W2:Y:S02]  /*37990*/  @!P0 SYNCS.PHASECHK.TRANS64 P0, [R7+URZ+0x388c0], R10 ;  /* 0x0388c00a070085a7 */ /* 0x000ea4000800007f */
[----:B--2---:R-:W-:Y:S05]  /*379a0*/  @!P0 BRA `(.L_x_2728) ;  /* 0xfffffffc00f08947 */ /* 0x004fea000383ffff */
[----:B------:R-:W-:Y:S05]  /*379b0*/  BRA `(.L_x_3061) ;  /* 0xffffff4000cc7947 */ /* 0x000fea000383ffff */
.L_x_2736:
[----:B0-----:R0:W1:Y:S02]  /*379c0*/  SYNCS.PHASECHK.TRANS64.TRYWAIT P1, [R8+URZ+0x388a0], R7 ;  /* 0x0388a007080075a7 */ /* 0x001064000802017f */
[----:B-1----:R-:W-:Y:S05]  /*379d0*/  @!P1 NANOSLEEP.SYNCS 0x989680 ;  /* 0x009896800000995d */ /* 0x002fea0003900000 */
[----:B------:R-:W1:Y:S02]  /*379e0*/  @!P1 SYNCS.PHASECHK.TRANS64 P1, [R8+URZ+0x388a0], R7 ;  /* 0x0388a007080095a7 */ /* 0x000e64000802007f */
[----:B-1----:R-:W-:Y:S05]  /*379f0*/  @!P1 BRA `(.L_x_2736) ;  /* 0xfffffffc00f09947 */ /* 0x002fea000383ffff */
[----:B------:R-:W-:Y:S05]  /*37a00*/  BRA `(.L_x_3062) ;  /* 0xffffff4400dc7947 */ /* 0x000fea000383ffff */
.L_x_2742:
[----:B-1----:R1:W2:Y:S02]  /*37a10*/  SYNCS.PHASECHK.TRANS64.TRYWAIT P1, [R8+URZ+0x388c0], R7 ;  /* 0x0388c007080075a7 */ /* 0x0022a4000802017f */
[----:B--2---:R-:W-:Y:S05]  /*37a20*/  @!P1 NANOSLEEP.SYNCS 0x989680 ;  /* 0x009896800000995d */ /* 0x004fea0003900000 */
[----:B------:R-:W2:Y:S02]  /*37a30*/  @!P1 SYNCS.PHASECHK.TRANS64 P1, [R8+URZ+0x388c0], R7 ;  /* 0x0388c007080095a7 */ /* 0x000ea4000802007f */
[----:B--2---:R-:W-:Y:S05]  /*37a40*/  @!P1 BRA `(.L_x_2742) ;  /* 0xfffffffc00f09947 */ /* 0x004fea000383ffff */
[----:B------:R-:W-:Y:S05]  /*37a50*/  BRA `(.L_x_3063) ;  /* 0xffffff4800987947 */ /* 0x000fea000383ffff */
.L_x_2760:
        /* <DEDUP_REMOVED lines=8> */
[----:B-1----:R-:W-:Y:S05]  /*37ae0*/  WARPSYNC.COLLECTIVE R15, `(.L_x_3065) ;  /* 0x000000000f087348 */ /* 0x002fea0003c00000 */
[----:B------:R0:W2:Y:S02]  /*37af0*/  SHFL.IDX P6, R14, R13, R12, R11 ;  /* 0x0000000c0d0e7389 */ /* 0x0000a400000c000b */
[----:B012---:R-:W-:Y:S01]  /*37b00*/  ENDCOLLECTIVE ;  /* 0x000000000000791b */ /* 0x007fe20003800000 */
.L_x_3065:
[----:B------:R-:W-:Y:S05]  /*37b10*/  BSYNC B0 ;  /* 0x0000000000007941 */ /* 0x000fea0003800000 */
.L_x_3064:
[----:B------:R-:W-:Y:S05]  /*37b20*/  BRA `(.L_x_3066) ;  /* 0xffffff5800307947 */ /* 0x000fea000383ffff */
.L_x_2762:
[----:B------:R-:W-:Y:S01]  /*37b30*/  BSSY B0, `(.L_x_3067) ;  /* 0x0000006000007945 */ /* 0x000fe20003800000 */
[----:B------:R-:W-:-:S07]  /*37b40*/  IMAD.MOV.U32 R15, RZ, RZ, -0x1 ;  /* 0xffffffffff0f7424 */ /* 0x000fce00078e00ff */
[----:B01----:R-:W-:Y:S05]  /*37b50*/  WARPSYNC.COLLECTIVE R15, `(.L_x_3068) ;  /* 0x000000000f0c7348 */ /* 0x003fea0003c00000 */
[----:B------:R-:W-:Y:S02]  /*37b60*/  ELECT P6, UR62, PT ;  /* 0x00000000003e782f */ /* 0x000fe400038c0000 */
[----:B------:R-:W-:Y:S01]  /*37b70*/  MOV R14, UR62 ;  /* 0x0000003e000e7c02 */ /* 0x000fe20008000f00 */
[----:B01----:R-:W-:Y:S10]  /*37b80*/  ENDCOLLECTIVE ;  /* 0x000000000000791b */ /* 0x003ff40003800000 */
.L_x_3068:
[----:B------:R-:W-:Y:S05]  /*37b90*/  BSYNC B0 ;  /* 0x0000000000007941 */ /* 0x000fea0003800000 */
.L_x_3067:
[----:B------:R-:W-:Y:S05]  /*37ba0*/  BRA `(.L_x_3069) ;  /* 0xffffff5800387947 */ /* 0x000fea000383ffff */
.L_x_2764:
[----:B0-----:R0:W1:Y:S02]  /*37bb0*/  SYNCS.PHASECHK.TRANS64.TRYWAIT P0, [R0+URZ+0x38880], R3 ;  /* 0x03888003000075a7 */ /* 0x001064000800017f */
[----:B-1----:R-:W-:Y:S05]  /*37bc0*/  @!P0 NANOSLEEP.SYNCS 0x989680 ;  /* 0x009896800000895d */ /* 0x002fea0003900000 */
[----:B------:R-:W1:Y:S02]  /*37bd0*/  @!P0 SYNCS.PHASECHK.TRANS64 P0, [R0+URZ+0x38880], R3 ;  /* 0x03888003000085a7 */ /* 0x000e64000800007f */
[----:B-1----:R-:W-:Y:S05]  /*37be0*/  @!P0 BRA `(.L_x_2764) ;  /* 0xfffffffc00f08947 */ /* 0x002fea000383ffff */
[----:B------:R-:W-:Y:S05]  /*37bf0*/  BRA `(.L_x_3070) ;  /* 0xffffff5800a87947 */ /* 0x000fea000383ffff */
.L_x_2766:
[----:B-1----:R1:W2:Y:S02]  /*37c00*/  SYNCS.PHASECHK.TRANS64.TRYWAIT P0, [R0+URZ+0x38840], R3 ;  /* 0x03884003000075a7 */ /* 0x0022a4000800017f */
[----:B--2---:R-:W-:Y:S05]  /*37c10*/  @!P0 NANOSLEEP.SYNCS 0x989680 ;  /* 0x009896800000895d */ /* 0x004fea0003900000 */
[----:B------:R-:W2:Y:S02]  /*37c20*/  @!P0 SYNCS.PHASECHK.TRANS64 P0, [R0+URZ+0x38840], R3 ;  /* 0x03884003000085a7 */ /* 0x000ea4000800007f */
[----:B--2---:R-:W-:Y:S05]  /*37c30*/  @!P0 BRA `(.L_x_2766) ;  /* 0xfffffffc00f08947 */ /* 0x004fea000383ffff */
[----:B------:R-:W-:Y:S05]  /*37c40*/  BRA `(.L_x_3071) ;  /* 0xffffff5c00147947 */ /* 0x000fea000383ffff */
.L_x_2770:
        /* <DEDUP_REMOVED lines=10> */
.L_x_3072:
[----:B------:R-:W-:-:S04]  /*37cf0*/  IMAD R0, R8, 0x80, R5 ;  /* 0x0000008008007824 */ /* 0x000fc800078e0205 */
[C---:B------:R-:W-:Y:S01]  /*37d00*/  VIADD R5, R0.reuse, 0x10 ;  /* 0x0000001000057836 */ /* 0x040fe20000000000 */
[----:B------:R-:W-:Y:S01]  /*37d10*/  ISETP.GE.AND P2, PT, R0, R2, PT ;  /* 0x000000020000720c */ /* 0x000fe20003f46270 */
[----:B------:R-:W-:Y:S02]  /*37d20*/  IMAD.MOV.U32 R13, RZ, RZ, R4 ;  /* 0x000000ffff0d7224 */ /* 0x000fe400078e0004 */
[----:B------:R-:W-:-:S10]  /*37d30*/  IMAD.MOV.U32 R6, RZ, RZ, R14 ;  /* 0x000000ffff067224 */ /* 0x000fd400078e000e */
[----:B------:R-:W-:Y:S05]  /*37d40*/  WARPSYNC.COLLECTIVE R15, `(.L_x_3073) ;  /* 0x000000000f087348 */ /* 0x000fea0003c00000 */
[----:B------:R0:W1:Y:S02]  /*37d50*/  SHFL.IDX P6, R14, R13, R12, R11 ;  /* 0x0000000c0d0e7389 */ /* 0x00006400000c000b */
[----:B01----:R-:W-:Y:S01]  /*37d60*/  ENDCOLLECTIVE ;  /* 0x000000000000791b */ /* 0x003fe20003800000 */
.L_x_3073:
[----:B------:R-:W-:Y:S02]  /*37d70*/  IMAD.MOV.U32 R13, RZ, RZ, R3 ;  /* 0x000000ffff0d7224 */ /* 0x000fe400078e0003 */
[----:B------:R-:W-:Y:S02]  /*37d80*/  IMAD.MOV.U32 R12, RZ, RZ, 0x1 ;  /* 0x00000001ff0c7424 */ /* 0x000fe400078e00ff */
[----:B------:R-:W-:-:S07]  /*37d90*/  IMAD.MOV.U32 R7, RZ, RZ, R14 ;  /* 0x000000ffff077224 */ /* 0x000fce00078e000e */
[----:B------:R-:W-:Y:S05]  /*37da0*/  WARPSYNC.COLLECTIVE R15, `(.L_x_3074) ;  /* 0x000000000f087348 */ /* 0x000fea0003c00000 */
[----:B------:R0:W1:Y:S02]  /*37db0*/  SHFL.IDX P6, R14, R13, R12, R11 ;  /* 0x0000000c0d0e7389 */ /* 0x00006400000c000b */
[----:B01----:R-:W-:Y:S01]  /*37dc0*/  ENDCOLLECTIVE ;  /* 0x000000000000791b */ /* 0x003fe20003800000 */
.L_x_3074:
[----:B------:R-:W-:-:S04]  /*37dd0*/  @!P2 IADD3 R7, P3, R10, R7, RZ ;  /* 0x000000070a07a210 */ /* 0x000fc80007f7e0ff */
[----:B------:R-:W-:-:S04]  /*37de0*/  @!P2 IADD3.X R6, RZ, R6, RZ, P3, !PT ;  /* 0x00000006ff06a210 */ /* 0x000fc80001ffe4ff */
        /* <DEDUP_REMOVED lines=8> */
[----:B------:R0:W-:Y:S03]  /*37e70*/  @!P2 LDGSTS.E.BYPASS.LTC128B.128 [R9+0x20400], desc[UR40][R6.64], !P0 ;  /* 0x204000000609afae */ /* 0x0001e6000c101d68 */
[----:B0-----:R-:W-:Y:S05]  /*37e80*/  WARPSYNC.COLLECTIVE R15, `(.L_x_3075) ;  /* 0x000000000f087348 */ /* 0x001fea0003c00000 */
[----:B------:R1:W2:Y:S02]  /*37e90*/  SHFL.IDX P6, R14, R13, R12, R11 ;  /* 0x0000000c0d0e7389 */ /* 0x0002a400000c000b */
[----:B012---:R-:W-:Y:S01]  /*37ea0*/  ENDCOLLECTIVE ;  /* 0x000000000000791b */ /* 0x007fe20003800000 */
.L_x_3075:
[----:B------:R-:W-:Y:S01]  /*37eb0*/  @!PT LDS RZ, [RZ] ;  /* 0x00000000fffff984 */ /* 0x000fe20000000800 */
[----:B------:R-:W-:Y:S01]  /*37ec0*/  @!PT LDS RZ, [RZ] ;  /* 0x00000000fffff984 */ /* 0x000fe20000000800 */
[----:B------:R-:W-:Y:S01]  /*37ed0*/  @!PT LDS RZ, [RZ] ;  /* 0x00000000fffff984 */ /* 0x000fe20000000800 */
        /* <DEDUP_REMOVED lines=8> */
.L_x_3076:
[----:B------:R-:W-:Y:S01]  /*37f60*/  @!P2 IADD3 R7, P3, R10, R5, RZ ;  /* 0x000000050a07a210 */ /* 0x000fe20007f7e0ff */
[----:B------:R-:W-:-:S03]  /*37f70*/  VIADD R5, R0, 0x20 ;  /* 0x0000002000057836 */ /* 0x000fc60000000000 */
[----:B------:R-:W-:-:S04]  /*37f80*/  @!P2 IADD3.X R6, RZ, R8, RZ, P3, !PT ;  /* 0x00000008ff06a210 */ /* 0x000fc80001ffe4ff */
        /* <DEDUP_REMOVED lines=14> */
.L_x_3077:
[----:B------:R-:W-:Y:S02]  /*38070*/  IMAD.MOV.U32 R13, RZ, RZ, R3 ;  /* 0x000000ffff0d7224 */ /* 0x000fe400078e0003 */
[----:B------:R-:W-:Y:S02]  /*38080*/  IMAD.MOV.U32 R12, RZ, RZ, 0x3 ;  /* 0x00000003ff0c7424 */ /* 0x000fe400078e00ff */
[----:B------:R-:W-:-:S07]  /*38090*/  IMAD.MOV.U32 R5, RZ, RZ, R14 ;  /* 0x000000ffff057224 */ /* 0x000fce00078e000e */
[----:B------:R-:W-:Y:S05]  /*380a0*/  WARPSYNC.COLLECTIVE R15, `(.L_x_3078) ;  /* 0x000000000f087348 */ /* 0x000fea0003c00000 */
[----:B------:R0:W1:Y:S02]  /*380b0*/  SHFL.IDX P6, R14, R13, R12, R11 ;  /* 0x0000000c0d0e7389 */ /* 0x00006400000c000b */
[----:B01----:R-:W-:Y:S01]  /*380c0*/  ENDCOLLECTIVE ;  /* 0x000000000000791b */ /* 0x003fe20003800000 */
.L_x_3078:
[----:B------:R-:W-:-:S04]  /*380d0*/  @!P2 IADD3 R5, P3, R10, R5, RZ ;  /* 0x000000050a05a210 */ /* 0x000fc80007f7e0ff */
[----:B------:R-:W-:-:S05]  /*380e0*/  @!P2 IADD3.X R6, RZ, R6, RZ, P3, !PT ;  /* 0x00000006ff06a210 */ /* 0x000fca0001ffe4ff */
[----:B------:R-:W-:Y:S02]  /*380f0*/  @!P2 IMAD.MOV.U32 R7, RZ, RZ, R6 ;  /* 0x000000ffff07a224 */ /* 0x000fe400078e0006 */
[----:B------:R-:W-:Y:S01]  /*38100*/  @!P2 IMAD.MOV.U32 R6, RZ, RZ, R5 ;  /* 0x000000ffff06a224 */ /* 0x000fe200078e0005 */
[----:B------:R-:W-:Y:S01]  /*38110*/  MOV R13, R4 ;  /* 0x00000004000d7202 */ /* 0x000fe20000000f00 */
[----:B------:R-:W-:-:S03]  /*38120*/  VIADD R5, R0, 0x30 ;  /* 0x0000003000057836 */ /* 0x000fc60000000000 */
        /* <DEDUP_REMOVED lines=10> */
.L_x_3079:
[----:B------:R-:W-:Y:S01]  /*381d0*/  IMAD.MOV.U32 R13, RZ, RZ, R3 ;  /* 0x000000ffff0d7224 */ /* 0x000fe200078e0003 */
[----:B------:R-:W-:Y:S01]  /*381e0*/  MOV R12, 0x4 ;  /* 0x00000004000c7802 */ /* 0x000fe20000000f00 */
[----:B------:R-:W-:-:S07]  /*381f0*/  IMAD.MOV.U32 R5, RZ, RZ, R14 ;  /* 0x000000ffff057224 */ /* 0x000fce00078e000e */
[----:B------:R-:W-:Y:S05]  /*38200*/  WARPSYNC.COLLECTIVE R15, `(.L_x_3080) ;  /* 0x000000000f087348 */ /* 0x000fea0003c00000 */
[----:B------:R0:W1:Y:S02]  /*38210*/  SHFL.IDX P6, R14, R13, R12, R11 ;  /* 0x0000000c0d0e7389 */ /* 0x00006400000c000b */
[----:B01----:R-:W-:Y:S01]  /*38220*/  ENDCOLLECTIVE ;  /* 0x000000000000791b */ /* 0x003fe20003800000 */
.L_x_3080:
        /* <DEDUP_REMOVED lines=16> */
.L_x_3081:
[----:B------:R-:W-:Y:S02]  /*38330*/  IMAD.MOV.U32 R13, RZ, RZ, R3 ;  /* 0x000000ffff0d7224 */ /* 0x000fe400078e0003 */
[----:B------:R-:W-:Y:S02]  /*38340*/  IMAD.MOV.U32 R12, RZ, RZ, 0x5 ;  /* 0x00000005ff0c7424 */ /* 0x000fe400078e00ff */
[----:B------:R-:W-:-:S07]  /*38350*/  IMAD.MOV.U32 R5, RZ, RZ, R14 ;  /* 0x000000ffff057224 */ /* 0x000fce00078e000e */
[----:B------:R-:W-:Y:S05]  /*38360*/  WARPSYNC.COLLECTIVE R15, `(.L_x_3082) ;  /* 0x000000000f087348 */ /* 0x000fea0003c00000 */
[----:B------:R0:W1:Y:S02]  /*38370*/  SHFL.IDX P6, R14, R13, R12, R11 ;  /* 0x0000000c0d0e7389 */ /* 0x00006400000c000b */
[----:B01----:R-:W-:Y:S01]  /*38380*/  ENDCOLLECTIVE ;  /* 0x000000000000791b */ /* 0x003fe20003800000 */
.L_x_3082:
        /* <DEDUP_REMOVED lines=16> */
.L_x_3083:
[----:B------:R-:W-:Y:S02]  /*38490*/  IMAD.MOV.U32 R13, RZ, RZ, R3 ;  /* 0x000000ffff0d7224 */ /* 0x000fe400078e0003 */
[----:B------:R-:W-:Y:S02]  /*384a0*/  IMAD.MOV.U32 R12, RZ, RZ, 0x6 ;  /* 0x00000006ff0c7424 */ /* 0x000fe400078e00ff */
[----:B------:R-:W-:-:S07]  /*384b0*/  IMAD.MOV.U32 R5, RZ, RZ, R14 ;  /* 0x000000ffff057224 */ /* 0x000fce00078e000e */
[----:B------:R-:W-:Y:S05]  /*384c0*/  WARPSYNC.COLLECTIVE R15, `(.L_x_3084) ;  /* 0x000000000f087348 */ /* 0x000fea0003c00000 */
[----:B------:R0:W1:Y:S02]  /*384d0*/  SHFL.IDX P6, R14, R13, R12, R11 ;  /* 0x0000000c0d0e7389 */ /* 0x00006400000c000b */
[----:B01----:R-:W-:Y:S01]  /*384e0*/  ENDCOLLECTIVE ;  /* 0x000000000000791b */ /* 0x003fe20003800000 */
.L_x_3084:
[----:B------:R-:W-:-:S05]  /*384f0*/  @!P2 IADD3 R5, P3, R10, R5, RZ ;  /* 0x000000050a05a210 */ /* 0x000fca0007f7e0ff */
[----:B------:R-:W-:-:S05]  /*38500*/  @!P2 IMAD.X R6, RZ, RZ, R6, P3 ;  /* 0x000000ffff06a224 */ /* 0x000fca00018e0606 */
[----:B------:R-:W-:Y:S01]  /*38510*/  @!P2 MOV R7, R6 ;  /* 0x000000060007a202 */ /* 0x000fe20000000f00 */
        /* <DEDUP_REMOVED lines=12> */
.L_x_3085:
[----:B------:R-:W-:Y:S01]  /*385e0*/  ISETP.GE.AND P2, PT, R7, R2, PT ;  /* 0x000000020700720c */ /* 0x000fe20003f46270 */
[----:B------:R-:W-:Y:S02]  /*385f0*/  IMAD.MOV.U32 R13, RZ, RZ, R3 ;  /* 0x000000ffff0d7224 */ /* 0x000fe400078e0003 */
[----:B------:R-:W-:Y:S02]  /*38600*/  IMAD.MOV.U32 R12, RZ, RZ, 0x7 ;  /* 0x00000007ff0c7424 */ /* 0x000fe400078e00ff */
[----:B------:R-:W-:-:S08]  /*38610*/  IMAD.MOV.U32 R5, RZ, RZ, R14 ;  /* 0x000000ffff057224 */ /* 0x000fd000078e000e */
[----:B------:R-:W-:Y:S05]  /*38620*/  WARPSYNC.COLLECTIVE R15, `(.L_x_3086) ;  /* 0x000000000f087348 */ /* 0x000fea0003c00000 */
[----:B------:R0:W1:Y:S02]  /*38630*/  SHFL.IDX P6, R14, R13, R12, R11 ;  /* 0x0000000c0d0e7389 */ /* 0x00006400000c000b */
[----:B01----:R-:W-:Y:S01]  /*38640*/  ENDCOLLECTIVE ;  /* 0x000000000000791b */ /* 0x003fe20003800000 */
.L_x_3086:
[----:B------:R-:W-:-:S05]  /*38650*/  @!P2 IADD3 R5, P3, R10, R5, RZ ;  /* 0x000000050a05a210 */ /* 0x000fca0007f7e0ff */
[----:B------:R-:W-:-:S04]  /*38660*/  @!P2 IMAD.X R6, RZ, RZ, R6, P3 ;  /* 0x000000ffff06a224 */ /* 0x000fc800018e0606 */
[----:B------:R-:W-:Y:S01]  /*38670*/  @!P2 IMAD.MOV.U32 R7, RZ, RZ, R6 ;  /* 0x000000ffff07a224 */ /* 0x000fe200078e0006 */
[----:B------:R-:W-:Y:S01]  /*38680*/  MOV R13, R4 ;  /* 0x00000004000d7202 */ /* 0x000fe20000000f00 */
        /* <DEDUP_REMOVED lines=10> */
.L_x_3087:
[----:B------:R-:W-:Y:S01]  /*38730*/  IMAD.MOV.U32 R3, RZ, RZ, R14 ;  /* 0x000000ffff037224 */ /* 0x000fe200078e000e */
[----:B------:R-:W-:Y:S06]  /*38740*/  BRA `(.L_x_3088) ;  /* 0xffffff5c008c7947 */ /* 0x000fec000383ffff */
.L_x_2775:
[----:B---3--:R3:W4:Y:S02]  /*38750*/  SYNCS.PHASECHK.TRANS64.TRYWAIT P0, [R18+URZ+0x38820], R0 ;  /* 0x03882000120075a7 */ /* 0x008724000800017f */
[----:B----4-:R-:W-:Y:S05]  /*38760*/  @!P0 NANOSLEEP.SYNCS 0x989680 ;  /* 0x009896800000895d */ /* 0x010fea0003900000 */
[----:B------:R-:W4:Y:S02]  /*38770*/  @!P0 SYNCS.PHASECHK.TRANS64 P0, [R18+URZ+0x38820], R0 ;  /* 0x03882000120085a7 */ /* 0x000f24000800007f */
[----:B----4-:R-:W-:Y:S05]  /*38780*/  @!P0 BRA `(.L_x_2775) ;  /* 0xfffffffc00f08947 */ /* 0x010fea000383ffff */
[----:B------:R-:W-:Y:S05]  /*38790*/  BRA `(.L_x_3089) ;  /* 0xffffff5c00f87947 */ /* 0x000fea000383ffff */
.L_x_2781:
[----:B--2---:R2:W3:Y:S02]  /*387a0*/  SYNCS.PHASECHK.TRANS64.TRYWAIT P0, [R6+URZ+0x38880], R5 ;  /* 0x03888005060075a7 */ /* 0x0044e4000800017f */
[----:B---3--:R-:W-:Y:S05]  /*387b0*/  @!P0 NANOSLEEP.SYNCS 0x989680 ;  /* 0x009896800000895d */ /* 0x008fea0003900000 */
[----:B------:R-:W3:Y:S02]  /*387c0*/  @!P0 SYNCS.PHASECHK.TRANS64 P0, [R6+URZ+0x38880], R5 ;  /* 0x03888005060085a7 */ /* 0x000ee4000800007f */
[----:B---3--:R-:W-:Y:S05]  /*387d0*/  @!P0 BRA `(.L_x_2781) ;  /* 0xfffffffc00f08947 */ /* 0x008fea000383ffff */
[----:B------:R-:W-:Y:S05]  /*387e0*/  BRA `(.L_x_3090) ;  /* 0xffffff6000b47947 */ /* 0x000fea000383ffff */
.L_x_2787:
[----:B-1----:R1:W3:Y:S02]  /*387f0*/  SYNCS.PHASECHK.TRANS64.TRYWAIT P0, [R6+URZ+0x38840], R5 ;  /* 0x03884005060075a7 */ /* 0x0022e4000800017f */
[----:B---3--:R-:W-:Y:S05]  /*38800*/  @!P0 NANOSLEEP.SYNCS 0x989680 ;  /* 0x009896800000895d */ /* 0x008fea0003900000 */
[----:B------:R-:W3:Y:S02]  /*38810*/  @!P0 SYNCS.PHASECHK.TRANS64 P0, [R6+URZ+0x38840], R5 ;  /* 0x03884005060085a7 */ /* 0x000ee4000800007f */
[----:B---3--:R-:W-:Y:S05]  /*38820*/  @!P0 BRA `(.L_x_2787) ;  /* 0xfffffffc00f08947 */ /* 0x008fea000383ffff */
[----:B------:R-:W-:Y:S05]  /*38830*/  BRA `(.L_x_3091) ;  /* 0xffffff6400747947 */ /* 0x000fea000383ffff */
.L_x_2794:
[----:B--2---:R2:W3:Y:S02]  /*38840*/  SYNCS.PHASECHK.TRANS64.TRYWAIT P0, [R20+URZ+0x38870], R4 ;  /* 0x03887004140075a7 */ /* 0x0044e4000800017f */
[----:B---3--:R-:W-:Y:S05]  /*38850*/  @!P0 NANOSLEEP.SYNCS 0x989680 ;  /* 0x009896800000895d */ /* 0x008fea0003900000 */
[----:B------:R-:W3:Y:S02]  /*38860*/  @!P0 SYNCS.PHASECHK.TRANS64 P0, [R20+URZ+0x38870], R4 ;  /* 0x03887004140085a7 */ /* 0x000ee4000800007f */
[----:B---3--:R-:W-:Y:S05]  /*38870*/  @!P0 BRA `(.L_x_2794) ;  /* 0xfffffffc00f08947 */ /* 0x008fea000383ffff */
[----:B------:R-:W-:Y:S05]  /*38880*/  BRA `(.L_x_3092) ;  /* 0xffffff68004c7947 */ /* 0x000fea000383ffff */
.L_x_2796:
[----:B---3--:R3:W4:Y:S02]  /*38890*/  SYNCS.PHASECHK.TRANS64.TRYWAIT P0, [R20+URZ+0x38860], R2 ;  /* 0x03886002140075a7 */ /* 0x008724000800017f */
[----:B----4-:R-:W-:Y:S05]  /*388a0*/  @!P0 NANOSLEEP.SYNCS 0x989680 ;  /* 0x009896800000895d */ /* 0x010fea0003900000 */
[----:B------:R-:W4:Y:S02]  /*388b0*/  @!P0 SYNCS.PHASECHK.TRANS64 P0, [R20+URZ+0x38860], R2 ;  /* 0x03886002140085a7 */ /* 0x000f24000800007f */
[----:B----4-:R-:W-:Y:S05]  /*388c0*/  @!P0 BRA `(.L_x_2796) ;  /* 0xfffffffc00f08947 */ /* 0x010fea000383ffff */
[----:B------:R-:W-:Y:S05]  /*388d0*/  BRA `(.L_x_3093) ;  /* 0xffffff6800547947 */ /* 0x000fea000383ffff */
.L_x_2803:
[----:B--2---:R2:W3:Y:S02]  /*388e0*/  SYNCS.PHASECHK.TRANS64.TRYWAIT P1, [R17+URZ+0x38870], R0 ;  /* 0x03887000110075a7 */ /* 0x0044e4000802017f */
[----:B---3--:R-:W-:Y:S05]  /*388f0*/  @!P1 NANOSLEEP.SYNCS 0x989680 ;  /* 0x009896800000995d */ /* 0x008fea0003900000 */
[----:B------:R-:W3:Y:S02]  /*38900*/  @!P1 SYNCS.PHASECHK.TRANS64 P1, [R17+URZ+0x38870], R0 ;  /* 0x03887000110095a7 */ /* 0x000ee4000802007f */
[----:B---3--:R-:W-:Y:S05]  /*38910*/  @!P1 BRA `(.L_x_2803) ;  /* 0xfffffffc00f09947 */ /* 0x008fea000383ffff */
[----:B------:R-:W-:Y:S05]  /*38920*/  BRA `(.L_x_3094) ;  /* 0xffffff7400047947 */ /* 0x000fea000383ffff */
.L_x_2805:
[----:B--2---:R2:W3:Y:S02]  /*38930*/  SYNCS.PHASECHK.TRANS64.TRYWAIT P1, [R17+URZ+0x38860], R0 ;  /* 0x03886000110075a7 */ /* 0x0044e4000802017f */
[----:B---3--:R-:W-:Y:S05]  /*38940*/  @!P1 NANOSLEEP.SYNCS 0x989680 ;  /* 0x009896800000995d */ /* 0x008fea0003900000 */
[----:B------:R-:W3:Y:S02]  /*38950*/  @!P1 SYNCS.PHASECHK.TRANS64 P1, [R17+URZ+0x38860], R0 ;  /* 0x03886000110095a7 */ /* 0x000ee4000802007f */
[----:B---3--:R-:W-:Y:S05]  /*38960*/  @!P1 BRA `(.L_x_2805) ;  /* 0xfffffffc00f09947 */ /* 0x008fea000383ffff */
[----:B------:R-:W-:Y:S05]  /*38970*/  BRA `(.L_x_3095) ;  /* 0xffffff74000c7947 */ /* 0x000fea000383ffff */
.L_x_2809:
[----:B------:R-:W2:Y:S01]  /*38980*/  LDL R2, [R1] ;  /* 0x0000000001027983 */ /* 0x000ea20000100800 */
[----:B------:R-:W-:Y:S01]  /*38990*/  BSSY B0, `(.L_x_3096) ;  /* 0x0000008000007945 */ /* 0x000fe20003800000 */
[----:B------:R-:W-:Y:S02]  /*389a0*/  IMAD.MOV.U32 R12, RZ, RZ, RZ ;  /* 0x000000ffff0c7224 */ /* 0x000fe400078e00ff */
[----:B------:R-:W-:Y:S02]  /*389b0*/  IMAD.MOV.U32 R11, RZ, RZ, 0x1f ;  /* 0x0000001fff0b7424 */ /* 0x000fe400078e00ff */
[----:B------:R-:W-:Y:S02]  /*389c0*/  IMAD.MOV.U32 R15, RZ, RZ, -0x1 ;  /* 0xffffffffff0f7424 */ /* 0x000fe400078e00ff */
[----:B--2---:R-:W-:-:S07]  /*389d0*/  IMAD.MOV.U32 R13, RZ, RZ, R2 ;  /* 0x000000ffff0d7224 */ /* 0x004fce00078e0002 */
[----:B------:R-:W-:Y:S05]  /*389e0*/  WARPSYNC.COLLECTIVE R15, `(.L_x_3097) ;  /* 0x000000000f087348 */ /* 0x000fea0003c00000 */
[----:B------:R0:W1:Y:S02]  /*389f0*/  SHFL.IDX P6, R14, R13, R12, R11 ;  /* 0x0000000c0d0e7389 */ /* 0x00006400000c000b */
[----:B01----:R-:W-:Y:S01]  /*38a00*/  ENDCOLLECTIVE ;  /* 0x000000000000791b */ /* 0x003fe20003800000 */
.L_x_3097:
[----:B------:R-:W-:Y:S05]  /*38a10*/  BSYNC B0 ;  /* 0x0000000000007941 */ /* 0x000fea0003800000 */
.L_x_3096:
[----:B------:R0:W5:Y:S01]  /*38a20*/  LDL R0, [R1+0xc] ;  /* 0x00000c0001007983 */ /* 0x0001620000100800 */
[----:B------:R-:W-:Y:S01]  /*38a30*/  MOV R13, R2 ;  /* 0x00000002000d7202 */ /* 0x000fe20000000f00 */
[----:B------:R-:W-:Y:S02]  /*38a40*/  IMAD.MOV.U32 R12, RZ, RZ, 0x1 ;  /* 0x00000001ff0c7424 */ /* 0x000fe400078e00ff */
[----:B------:R-:W-:Y:S02]  /*38a50*/  IMAD.MOV.U32 R11, RZ, RZ, 0x1f ;  /* 0x0000001fff0b7424 */ /* 0x000fe400078e00ff */
[----:B------:R-:W-:Y:S02]  /*38a60*/  IMAD.MOV.U32 R15, RZ, RZ, -0x1 ;  /* 0xffffffffff0f7424 */ /* 0x000fe400078e00ff */
[----:B0-----:R-:W-:-:S07]  /*38a70*/  IMAD.MOV.U32 R5, RZ, RZ, R14 ;  /* 0x000000ffff057224 */ /* 0x001fce00078e000e */
[----:B-----5:R-:W-:Y:S05]  /*38a80*/  WARPSYNC.COLLECTIVE R15, `(.L_x_3098) ;  /* 0x000000000f087348 */ /* 0x020fea0003c00000 */
[----:B------:R0:W1:Y:S02]  /*38a90*/  SHFL.IDX P6, R14, R13, R12, R11 ;  /* 0x0000000c0d0e7389 */ /* 0x00006400000c000b */
[----:B01---5:R-:W-:Y:S01]  /*38aa0*/  ENDCOLLECTIVE ;  /* 0x000000000000791b */ /* 0x023fe20003800000 */
.L_x_3098:
        /* <DEDUP_REMOVED lines=15> */
[----:B------:R-:W-:Y:S01]  /*38ba0*/  IMAD.MOV.U32 R8, RZ, RZ, RZ ;  /* 0x000000ffff087224 */ /* 0x000fe200078e00ff */
[C---:B------:R-:W-:Y:S02]  /*38bb0*/  ISETP.GE.U32.AND P4, PT, R16.reuse, 0x8, PT ;  /* 0x000000081000780c */ /* 0x040fe40003f86070 */
[C---:B------:R-:W-:Y:S02]  /*38bc0*/  ISETP.GE.U32.AND P5, PT, R16.reuse, 0x10, PT ;  /* 0x000000101000780c */ /* 0x040fe40003fa6070 */
[----:B--2---:R-:W-:Y:S01]  /*38bd0*/  @!P1 MOV R4, R0 ;  /* 0x0000000000049202 */ /* 0x004fe20000000f00 */
[----:B---3--:R-:W-:Y:S01]  /*38be0*/  @!P1 IMAD.MOV.U32 R6, RZ, RZ, R2 ;  /* 0x000000ffff069224 */ /* 0x008fe200078e0002 */
[----:B------:R-:W-:-:S03]  /*38bf0*/  ISETP.NE.AND P1, PT, R16, RZ, PT ;  /* 0x000000ff1000720c */ /* 0x000fc60003f25270 */
[----:B------:R-:W-:-:S04]  /*38c00*/  IMAD R0, R6, R4, RZ ;  /* 0x0000000406007224 */ /* 0x000fc800078e02ff */
[----:B------:R-:W-:-:S07]  /*38c10*/  IMAD.MOV.U32 R13, RZ, RZ, R0 ;  /* 0x000000ffff0d7224 */ /* 0x000fce00078e0000 */
[----:B------:R-:W-:Y:S05]  /*38c20*/  WARPSYNC.COLLECTIVE R15, `(.L_x_3099) ;  /* 0x000000000f087348 */ /* 0x000fea0003c00000 */
[----:B------:R0:W1:Y:S02]  /*38c30*/  SHFL.UP P6, R14, R13, R12, R11 ;  /* 0x0400000c0d0e7389 */ /* 0x00006400000c000b */
[----:B01----:R-:W-:Y:S01]  /*38c40*/  ENDCOLLECTIVE ;  /* 0x000000000000791b */ /* 0x003fe20003800000 */
.L_x_3099:
        /* <DEDUP_REMOVED lines=8> */
.L_x_3100:
        /* <DEDUP_REMOVED lines=8> */
.L_x_3101:
        /* <DEDUP_REMOVED lines=8> */
.L_x_3102:
        /* <DEDUP_REMOVED lines=8> */
.L_x_3103:
[----:B------:R-:W-:Y:S02]  /*38e50*/  IMAD.MOV.U32 R12, RZ, RZ, 0x1f ;  /* 0x0000001fff0c7424 */ /* 0x000fe400078e00ff */
[----:B------:R-:W-:Y:S01]  /*38e60*/  IMAD.MOV.U32 R11, RZ, RZ, 0x1f ;  /* 0x0000001fff0b7424 */ /* 0x000fe200078e00ff */
[----:B------:R-:W-:-:S04]  /*38e70*/  MOV R2, R14 ;  /* 0x0000000e00027202 */ /* 0x000fc80000000f00 */
[----:B------:R-:W-:-:S05]  /*38e80*/  SEL R2, R2, RZ, P5 ;  /* 0x000000ff02027207 */ /* 0x000fca0002800000 */
[----:B------:R-:W-:-:S04]  /*38e90*/  IMAD.IADD R3, R0, 0x1, R2 ;  /* 0x0000000100037824 */ /* 0x000fc800078e0202 */
[----:B------:R-:W-:-:S07]  /*38ea0*/  IMAD.MOV.U32 R13, RZ, RZ, R3 ;  /* 0x000000ffff0d7224 */ /* 0x000fce00078e0003 */
[----:B------:R-:W-:Y:S05]  /*38eb0*/  WARPSYNC.COLLECTIVE R15, `(.L_x_3104) ;  /* 0x000000000f087348 */ /* 0x000fea0003c00000 */
[----:B------:R0:W1:Y:S02]  /*38ec0*/  SHFL.IDX P6, R14, R13, R12, R11 ;  /* 0x0000000c0d0e7389 */ /* 0x00006400000c000b */
[----:B01----:R-:W-:Y:S01]  /*38ed0*/  ENDCOLLECTIVE ;  /* 0x000000000000791b */ /* 0x003fe20003800000 */
.L_x_3104:
[----:B------:R-:W-:Y:S01]  /*38ee0*/  IMAD.MOV.U32 R9, RZ, RZ, R14 ;  /* 0x000000ffff097224 */ /* 0x000fe200078e000e */
[----:B------:R-:W-:Y:S06]  /*38ef0*/  BRA `(.L_x_3105) ;  /* 0xffffff7800d07947 */ /* 0x000fec000383ffff */
.L_x_2812:
[----:B------:R-:W-:Y:S01]  /*38f00*/  BSSY B0, `(.L_x_3106) ;  /* 0x0000008000007945 */ /* 0x000fe20003800000 */
[----:B------:R-:W-:Y:S01]  /*38f10*/  MOV R13, R2 ;  /* 0x00000002000d7202 */ /* 0x000fe20000000f00 */
[----:B------:R-:W-:Y:S02]  /*38f20*/  IMAD.MOV.U32 R12, RZ, RZ, 0x1 ;  /* 0x00000001ff0c7424 */ /* 0x000fe400078e00ff */
[----:B------:R-:W-:Y:S02]  /*38f30*/  IMAD.MOV.U32 R11, RZ, RZ, RZ ;  /* 0x000000ffff0b7224 */ /* 0x000fe400078e00ff */
[----:B------:R-:W-:-:S07]  /*38f40*/  IMAD.MOV.U32 R15, RZ, RZ, -0x1 ;  /* 0xffffffffff0f7424 */ /* 0x000fce00078e00ff */
[----:B------:R-:W-:Y:S05]  /*38f50*/  WARPSYNC.COLLECTIVE R15, `(.L_x_3107) ;  /* 0x000000000f087348 */ /* 0x000fea0003c00000 */
[----:B------:R0:W1:Y:S02]  /*38f60*/  SHFL.UP P6, R14, R13, R12, R11 ;  /* 0x0400000c0d0e7389 */ /* 0x00006400000c000b */
[----:B01----:R-:W-:Y:S01]  /*38f70*/  ENDCOLLECTIVE ;  /* 0x000000000000791b */ /* 0x003fe20003800000 */
.L_x_3107:
[----:B------:R-:W-:Y:S05]  /*38f80*/  BSYNC B0 ;  /* 0x0000000000007941 */ /* 0x000fea0003800000 */
.L_x_3106:
        /* <DEDUP_REMOVED lines=10> */
.L_x_3108:
        /* <DEDUP_REMOVED lines=8> */
.L_x_3109:
[----:B------:R-:W-:Y:S01]  /*390b0*/  IMAD.MOV.U32 R12, RZ, RZ, 0x8 ;  /* 0x00000008ff0c7424 */ /* 0x000fe200078e00ff */
[----:B------:R-:W-:-:S04]  /*390c0*/  MOV R3, R14 ;  /* 0x0000000e00037202 */ /* 0x000fc80000000f00 */
[----:B------:R-:W-:-:S05]  /*390d0*/  SEL R3, R3, RZ, P3 ;  /* 0x000000ff03037207 */ /* 0x000fca0001800000 */
[----:B------:R-:W-:-:S04]  /*390e0*/  IMAD.IADD R2, R2, 0x1, R3 ;  /* 0x0000000102027824 */ /* 0x000fc800078e0203 */
[----:B------:R-:W-:-:S07]  /*390f0*/  IMAD.MOV.U32 R13, RZ, RZ, R2 ;  /* 0x000000ffff0d7224 */ /* 0x000fce00078e0002 */
[----:B------:R-:W-:Y:S05]  /*39100*/  WARPSYNC.COLLECTIVE R15, `(.L_x_3110) ;  /* 0x000000000f087348 */ /* 0x000fea0003c00000 */
[----:B------:R0:W1:Y:S02]  /*39110*/  SHFL.UP P6, R14, R13, R12, R11 ;  /* 0x0400000c0d0e7389 */ /* 0x00006400000c000b */
[----:B01----:R-:W-:Y:S01]  /*39120*/  ENDCOLLECTIVE ;  /* 0x000000000000791b */ /* 0x003fe20003800000 */
.L_x_3110:
[----:B------:R-:W-:Y:S01]  /*39130*/  MOV R12, 0x10 ;  /* 0x00000010000c7802 */ /* 0x000fe20000000f00 */
[----:B------:R-:W-:-:S05]  /*39140*/  IMAD.MOV.U32 R3, RZ, RZ, R14 ;  /* 0x000000ffff037224 */ /* 0x000fca00078e000e */
[----:B------:R-:W-:-:S05]  /*39150*/  SEL R3, R3, RZ, P4 ;  /* 0x000000ff03037207 */ /* 0x000fca0002000000 */
[----:B------:R-:W-:-:S04]  /*39160*/  IMAD.IADD R2, R2, 0x1, R3 ;  /* 0x0000000102027824 */ /* 0x000fc800078e0203 */
[----:B------:R-:W-:-:S07]  /*39170*/  IMAD.MOV.U32 R13, RZ, RZ, R2 ;  /* 0x000000ffff0d7224 */ /* 0x000fce00078e0002 */
[----:B------:R-:W-:Y:S05]  /*39180*/  WARPSYNC.COLLECTIVE R15, `(.L_x_3111) ;  /* 0x000000000f087348 */ /* 0x000fea0003c00000 */
[----:B------:R0:W1:Y:S02]  /*39190*/  SHFL.UP P6, R14, R13, R12, R11 ;  /* 0x0400000c0d0e7389 */ /* 0x00006400000c000b */
[----:B01----:R-:W-:Y:S01]  /*391a0*/  ENDCOLLECTIVE ;  /* 0x000000000000791b */ /* 0x003fe20003800000 */
.L_x_3111:
[----:B------:R-:W-:Y:S02]  /*391b0*/  IMAD.MOV.U32 R12, RZ, RZ, 0x1f ;  /* 0x0000001fff0c7424 */ /* 0x000fe400078e00ff */
[----:B------:R-:W-:Y:S02]  /*391c0*/  IMAD.MOV.U32 R11, RZ, RZ, 0x1f ;  /* 0x0000001fff0b7424 */ /* 0x000fe400078e00ff */
[----:B------:R-:W-:-:S05]  /*391d0*/  IMAD.MOV.U32 R3, RZ, RZ, R14 ;  /* 0x000000ffff037224 */ /* 0x000fca00078e000e */
[----:B------:R-:W-:-:S05]  /*391e0*/  SEL R3, R3, RZ, P5 ;  /* 0x000000ff03037207 */ /* 0x000fca0002800000 */
[----:B------:R-:W-:-:S04]  /*391f0*/  IMAD.IADD R3, R2, 0x1, R3 ;  /* 0x0000000102037824 */ /* 0x000fc800078e0203 */
[----:B------:R-:W-:-:S07]  /*39200*/  IMAD.MOV.U32 R13, RZ, RZ, R3 ;  /* 0x000000ffff0d7224 */ /* 0x000fce00078e0003 */
[----:B------:R-:W-:Y:S05]  /*39210*/  WARPSYNC.COLLECTIVE R15, `(.L_x_3112) ;  /* 0x000000000f087348 */ /* 0x000fea0003c00000 */
[----:B------:R0:W1:Y:S02]  /*39220*/  SHFL.IDX P6, R14, R13, R12, R11 ;  /* 0x0000000c0d0e7389 */ /* 0x00006400000c000b */
[----:B01----:R-:W-:Y:S01]  /*39230*/  ENDCOLLECTIVE ;  /* 0x000000000000791b */ /* 0x003fe20003800000 */
.L_x_3112:
[----:B------:R-:W-:Y:S01]  /*39240*/  IMAD.MOV.U32 R9, RZ, RZ, R14 ;  /* 0x000000ffff097224 */ /* 0x000fe200078e000e */
[----:B------:R-:W-:Y:S06]  /*39250*/  BRA `(.L_x_3113) ;  /* 0xffffff7800a87947 */ /* 0x000fec000383ffff */
.L_x_2814:
[----:B------:R-:W-:Y:S01]  /*39260*/  BSSY B0, `(.L_x_3114) ;  /* 0x0000006000007945 */ /* 0x000fe20003800000 */
[----:B------:R-:W-:Y:S02]  /*39270*/  PLOP3.LUT P6, PT, P6, PT, PT, 0x8, 0x0 ;  /* 0x000000000000781c */ /* 0x000fe400037ce170 */
[----:B------:R-:W-:-:S11]  /*39280*/  MOV R15, 0xffffffff ;  /* 0xffffffff000f7802 */ /* 0x000fd60000000f00 */
[----:B0-----:R-:W-:Y:S05]  /*39290*/  WARPSYNC.COLLECTIVE R15, `(.L_x_3115) ;  /* 0x000000000f087348 */ /* 0x001fea0003c00000 */
[----:B------:R-:W-:Y:S01]  /*392a0*/  VOTE.ANY R14, PT, P6 ;  /* 0x00000000000e7806 */ /* 0x000fe200030e0100 */
[----:B0-----:R-:W-:Y:S06]  /*392b0*/  ENDCOLLECTIVE ;  /* 0x000000000000791b */ /* 0x001fec0003800000 */
.L_x_3115:
[----:B------:R-:W-:Y:S05]  /*392c0*/  BSYNC B0 ;  /* 0x0000000000007941 */ /* 0x000fea0003800000 */
.L_x_3114:
        /* <DEDUP_REMOVED lines=10> */
.L_x_3116:
[----:B------:R-:W-:Y:S01]  /*39370*/  MOV R13, R6 ;  /* 0x00000006000d7202 */ /* 0x000fe20000000f00 */
[----:B------:R-:W-:-:S07]  /*39380*/  IMAD.MOV.U32 R4, RZ, RZ, R14 ;  /* 0x000000ffff047224 */ /* 0x000fce00078e000e */
[----:B------:R-:W-:Y:S05]  /*39390*/  WARPSYNC.COLLECTIVE R15, `(.L_x_3117) ;  /* 0x000000000f087348 */ /* 0x000fea0003c00000 */
[----:B------:R0:W1:Y:S02]  /*393a0*/  SHFL.IDX P6, R14, R13, R12, R11 ;  /* 0x0000000c0d0e7389 */ /* 0x00006400000c000b */
[----:B01----:R-:W-:Y:S01]  /*393b0*/  ENDCOLLECTIVE ;  /* 0x000000000000791b */ /* 0x003fe20003800000 */
.L_x_3117:
[----:B------:R-:W-:Y:S02]  /*393c0*/  IMAD.MOV.U32 R6, RZ, RZ, R14 ;  /* 0x000000ffff067224 */ /* 0x000fe400078e000e */
[----:B------:R-:W-:-:S05]  /*393d0*/  IMAD.IADD R10, R0, 0x1, R10 ;  /* 0x00000001000a7824 */ /* 0x000fca00078e020a */
[----:B------:R1:W-:Y:S01]  /*393e0*/  STL [R1+0xc], R10 ;  /* 0x00000c0a01007387 */ /* 0x0003e20000100800 */
[----:B------:R-:W-:Y:S05]  /*393f0*/  BRA `(.L_x_3118) ;  /* 0xffffff78008c7947 */ /* 0x000fea000383ffff */
.L_x_2816:
[----:B------:R-:W-:Y:S01]  /*39400*/  BSSY B0, `(.L_x_3119) ;  /* 0x0000008000007945 */ /* 0x000fe20003800000 */
[----:B------:R-:W-:Y:S02]  /*39410*/  IMAD.MOV.U32 R13, RZ, RZ, R7 ;  /* 0x000000ffff0d7224 */ /* 0x000fe400078e0007 */
[----:B------:R-:W-:Y:S02]  /*39420*/  IMAD.MOV.U32 R12, RZ, RZ, R0 ;  /* 0x000000ffff0c7224 */ /* 0x000fe400078e0000 */
[----:B------:R-:W-:Y:S02]  /*39430*/  IMAD.MOV.U32 R11, RZ, RZ, 0x1f ;  /* 0x0000001fff0b7424 */ /* 0x000fe400078e00ff */
[----:B------:R-:W-:-:S07]  /*39440*/  IMAD.MOV.U32 R15, RZ, RZ, -0x1 ;  /* 0xffffffffff0f7424 */ /* 0x000fce00078e00ff */
[----:B-1----:R-:W-:Y:S05]  /*39450*/  WARPSYNC.COLLECTIVE R15, `(.L_x_3120) ;  /* 0x000000000f087348 */ /* 0x002fea0003c00000 */
[----:B------:R0:W2:Y:S02]  /*39460*/  SHFL.IDX P6, R14, R13, R12, R11 ;  /* 0x0000000c0d0e7389 */ /* 0x0000a400000c000b */
[----:B012---:R-:W-:Y:S01]  /*39470*/  ENDCOLLECTIVE ;  /* 0x000000000000791b */ /* 0x007fe20003800000 */
.L_x_3120:
[----:B------:R-:W-:Y:S05]  /*39480*/  BSYNC B0 ;  /* 0x0000000000007941 */ /* 0x000fea0003800000 */
.L_x_3119:
[----:B------:R-:W-:Y:S01]  /*39490*/  MOV R0, R14 ;  /* 0x0000000e00007202 */ /* 0x000fe20000000f00 */
[----:B------:R-:W-:Y:S06]  /*394a0*/  BRA `(.L_x_3121) ;  /* 0xffffff7800787947 */ /* 0x000fec000383ffff */
.L_x_2822:
[----:B0-----:R0:W1:Y:S02]  /*394b0*/  SYNCS.PHASECHK.TRANS64.TRYWAIT P0, [R0+URZ+0x38820], R3 ;  /* 0x03882003000075a7 */ /* 0x001064000800017f */
[----:B-1----:R-:W-:Y:S05]  /*394c0*/  @!P0 NANOSLEEP.SYNCS 0x989680 ;  /* 0x009896800000895d */ /* 0x002fea0003900000 */
[----:B------:R-:W1:Y:S02]  /*394d0*/  @!P0 SYNCS.PHASECHK.TRANS64 P0, [R0+URZ+0x38820], R3 ;  /* 0x03882003000085a7 */ /* 0x000e64000800007f */
[----:B-1----:R-:W-:Y:S05]  /*394e0*/  @!P0 BRA `(.L_x_2822) ;  /* 0xfffffffc00f08947 */ /* 0x002fea000383ffff */
[----:B------:R-:W-:Y:S05]  /*394f0*/  BRA `(.L_x_3122) ;  /* 0xffffff84001c7947 */ /* 0x000fea000383ffff */
.L_x_2823:
        /* <DEDUP_REMOVED lines=11> */
.L_x_3124:
[----:B------:R-:W-:Y:S05]  /*395b0*/  BSYNC B0 ;  /* 0x0000000000007941 */ /* 0x000fea0003800000 */
.L_x_3123:
[----:B------:R-:W-:Y:S05]  /*395c0*/  BRA `(.L_x_3125) ;  /* 0xffffff8400047947 */ /* 0x000fea000383ffff */
.L_x_2824:
[----:B------:R-:W-:Y:S01]  /*395d0*/  BSSY B0, `(.L_x_3126) ;  /* 0x0000006000007945 */ /* 0x000fe20003800000 */
[----:B------:R-:W-:-:S07]  /*395e0*/  IMAD.MOV.U32 R15, RZ, RZ, -0x1 ;  /* 0xffffffffff0f7424 */ /* 0x000fce00078e00ff */
[----:B01----:R-:W-:Y:S05]  /*395f0*/  WARPSYNC.COLLECTIVE R15, `(.L_x_3127) ;  /* 0x000000000f0c7348 */ /* 0x003fea0003c00000 */
[----:B------:R-:W-:Y:S02]  /*39600*/  ELECT P6, UR62, PT ;  /* 0x00000000003e782f */ /* 0x000fe400038c0000 */
[----:B------:R-:W-:Y:S01]  /*39610*/  MOV R14, UR62 ;  /* 0x0000003e000e7c02 */ /* 0x000fe20008000f00 */
[----:B01----:R-:W-:Y:S10]  /*39620*/  ENDCOLLECTIVE ;  /* 0x000000000000791b */ /* 0x003ff40003800000 */
.L_x_3127:
[----:B------:R-:W-:Y:S05]  /*39630*/  BSYNC B0 ;  /* 0x0000000000007941 */ /* 0x000fea0003800000 */
.L_x_3126:
[----:B------:R-:W-:Y:S05]  /*39640*/  BRA `(.L_x_3128) ;  /* 0xffffff8000f87947 */ /* 0x000fea000383ffff */
.L_x_2826:
[----:B0-----:R0:W1:Y:S02]  /*39650*/  SYNCS.PHASECHK.TRANS64.TRYWAIT P1, [R6+URZ], R5 ;  /* 0x00000005060075a7 */ /* 0x001064000802017f */
[----:B-1----:R-:W-:Y:S05]  /*39660*/  @!P1 NANOSLEEP.SYNCS 0x989680 ;  /* 0x009896800000995d */ /* 0x002fea0003900000 */
[----:B------:R-:W1:Y:S02]  /*39670*/  @!P1 SYNCS.PHASECHK.TRANS64 P1, [R6+URZ], R5 ;  /* 0x00000005060095a7 */ /* 0x000e64000802007f */
[----:B-1----:R-:W-:Y:S05]  /*39680*/  @!P1 BRA `(.L_x_2826) ;  /* 0xfffffffc00f09947 */ /* 0x002fea000383ffff */
[----:B------:R-:W-:Y:S05]  /*39690*/  BRA `(.L_x_3129) ;  /* 0xffffff8400347947 */ /* 0x000fea000383ffff */
.L_x_2827:
[----:B-1----:R1:W2:Y:S02]  /*396a0*/  SYNCS.PHASECHK.TRANS64.TRYWAIT P1, [R7+URZ], R2 ;  /* 0x00000002070075a7 */ /* 0x0022a4000802017f */
[----:B--2---:R-:W-:Y:S05]  /*396b0*/  @!P1 NANOSLEEP.SYNCS 0x989680 ;  /* 0x009896800000995d */ /* 0x004fea0003900000 */
[----:B------:R-:W2:Y:S02]  /*396c0*/  @!P1 SYNCS.PHASECHK.TRANS64 P1, [R7+URZ], R2 ;  /* 0x00000002070095a7 */ /* 0x000ea4000802007f */
[----:B--2---:R-:W-:Y:S05]  /*396d0*/  @!P1 BRA `(.L_x_2827) ;  /* 0xfffffffc00f09947 */ /* 0x004fea000383ffff */
[----:B------:R-:W-:Y:S05]  /*396e0*/  BRA `(.L_x_3130) ;  /* 0xffffff8400287947 */ /* 0x000fea000383ffff */
.L_x_2829:
[----:B--2---:R2:W3:Y:S02]  /*396f0*/  SYNCS.PHASECHK.TRANS64.TRYWAIT P1, [R4+URZ+0x38860], R5 ;  /* 0x03886005040075a7 */ /* 0x0044e4000802017f */
[----:B---3--:R-:W-:Y:S05]  /*39700*/  @!P1 NANOSLEEP.SYNCS 0x989680 ;  /* 0x009896800000995d */ /* 0x008fea0003900000 */
[----:B------:R-:W3:Y:S02]  /*39710*/  @!P1 SYNCS.PHASECHK.TRANS64 P1, [R4+URZ+0x38860], R5 ;  /* 0x03886005040095a7 */ /* 0x000ee4000802007f */
[----:B---3--:R-:W-:Y:S05]  /*39720*/  @!P1 BRA `(.L_x_2829) ;  /* 0xfffffffc00f09947 */ /* 0x008fea000383ffff */
[----:B------:R-:W-:Y:S05]  /*39730*/  BRA `(.L_x_3131) ;  /* 0xffffff84002c7947 */ /* 0x000fea000383ffff */
.L_x_2831:
[----:B---3--:R3:W4:Y:S02]  /*39740*/  SYNCS.PHASECHK.TRANS64.TRYWAIT P1, [R3+URZ+0x38860], R2 ;  /* 0x03886002030075a7 */ /* 0x008724000802017f */
[----:B----4-:R-:W-:Y:S05]  /*39750*/  @!P1 NANOSLEEP.SYNCS 0x989680 ;  /* 0x009896800000995d */ /* 0x010fea0003900000 */
[----:B------:R-:W4:Y:S02]  /*39760*/  @!P1 SYNCS.PHASECHK.TRANS64 P1, [R3+URZ+0x38860], R2 ;  /* 0x03886002030095a7 */ /* 0x000f24000802007f */
[----:B----4-:R-:W-:Y:S05]  /*39770*/  @!P1 BRA `(.L_x_2831) ;  /* 0xfffffffc00f09947 */ /* 0x010fea000383ffff */
[----:B------:R-:W-:Y:S05]  /*39780*/  BRA `(.L_x_3132) ;  /* 0xffffff84002c7947 */ /* 0x000fea000383ffff */
.L_x_2833:
[----:B----4-:R4:W0:Y:S02]  /*39790*/  SYNCS.PHASECHK.TRANS64.TRYWAIT P0, [R4+URZ+0x38880], R5 ;  /* 0x03888005040075a7 */ /* 0x010824000800017f */
[----:B0-----:R-:W-:Y:S05]  /*397a0*/  @!P0 NANOSLEEP.SYNCS 0x989680 ;  /* 0x009896800000895d */ /* 0x001fea0003900000 */
[----:B------:R-:W0:Y:S02]  /*397b0*/  @!P0 SYNCS.PHASECHK.TRANS64 P0, [R4+URZ+0x38880], R5 ;  /* 0x03888005040085a7 */ /* 0x000e24000800007f */
[----:B0-----:R-:W-:Y:S05]  /*397c0*/  @!P0 BRA `(.L_x_2833) ;  /* 0xfffffffc00f08947 */ /* 0x001fea000383ffff */
[----:B------:R-:W-:Y:S05]  /*397d0*/  BRA `(.L_x_2834) ;  /* 0xffffff8400287947 */ /* 0x000fea000383ffff */
.L_x_3133:
        /* <DEDUP_REMOVED lines=10> */
.L_x_3142:


//--------------------- .nv.global.init           --------------------------
	.section	.nv.global.init,"aw",@progbits
	.align	4
.nv.global.init:
	.type		_ZZN5flash28permute_output_fp8_VcolmajorIN4cute6TensorINS1_11ArrayEngineIfLm128EEENS1_6LayoutINS1_5tupleIJNS6_IJNS1_1CILi2EEES8_NS7_ILi32EEEEEENS7_ILi1EEESB_EEENS6_IJNS6_IJSB_S8_NS7_ILi4EEEEEENS7_ILi0EEESF_EEEEEEEEEvRT_E9upper_map,@object
	.size		_ZZN5flash28permute_output_fp8_VcolmajorIN4cute6TensorINS1_11ArrayEngineIfLm128EEENS1_6LayoutINS1_5tupleIJNS6_IJNS1_1CILi2EEES8_NS7_ILi32EEEEEENS7_ILi1EEESB_EEENS6_IJNS6_IJSB_S8_NS7_ILi4EEEEEENS7_ILi0EEESF_EEEEEEEEEvRT_E9upper_map,($str$23 - _ZZN5flash28permute_output_fp8_VcolmajorIN4cute6TensorINS1_11ArrayEngineIfLm128EEENS1_6LayoutINS1_5tupleIJNS6_IJNS1_1CILi2EEES8_NS7_ILi32EEEEEENS7_ILi1EEESB_EEENS6_IJNS6_IJSB_S8_NS7_ILi4EEEEEENS7_ILi0EEESF_EEEEEEEEEvRT_E9upper_map)
_ZZN5flash28permute_output_fp8_VcolmajorIN4cute6TensorINS1_11ArrayEngineIfLm128EEENS1_6LayoutINS1_5tupleIJNS6_IJNS1_1CILi2EEES8_NS7_ILi32EEEEEENS7_ILi1EEESB_EEENS6_IJNS6_IJSB_S8_NS7_ILi4EEEEEENS7_ILi0EEESF_EEEEEEEEEvRT_E9upper_map:
        /*0000*/ 	.byte	0x00, 0x00, 0x00, 0x00, 0x02, 0x00, 0x00, 0x00, 0x03, 0x00, 0x00, 0x00, 0x01, 0x00, 0x00, 0x00
	.type		$str$23,@object
	.size		$str$23,($str$24 - $str$23)
$str$23:
        /*0010*/ 	.byte	0x28, 0x61, 0x64, 0x64, 0x72, 0x65, 0x73, 0x73, 0x20, 0x26, 0x20, 0x6d, 0x61, 0x73, 0x6b, 0x29
        /*0020*/ 	.byte	0x20, 0x3d, 0x3d, 0x20, 0x30, 0x00
	.type		$str$24,@object
	.size		$str$24,(__unnamed_11 - $str$24)
$str$24:
        /*0026*/ 	.byte	0x2f, 0x74, 0x6d, 0x70, 0x2f, 0x6f, 0x73, 0x73, 0x5f, 0x6b, 0x65, 0x72, 0x6e, 0x65, 0x6c, 0x73
        /*0036*/ 	.byte	0x5f, 0x73, 0x72, 0x63, 0x2f, 0x66, 0x6c, 0x61, 0x73, 0x68, 0x5f, 0x61, 0x74, 0x74, 0x65, 0x6e
        /*0046*/ 	.byte	0x74, 0x69, 0x6f, 0x6e, 0x2f, 0x63, 0x73, 0x72, 0x63, 0x2f, 0x63, 0x75, 0x74, 0x6c, 0x61, 0x73
        /*0056*/ 	.byte	0x73, 0x2f, 0x69, 0x6e, 0x63, 0x6c, 0x75, 0x64, 0x65, 0x2f, 0x63, 0x75, 0x74, 0x65, 0x2f, 0x70
        /*0066*/ 	.byte	0x6f, 0x69, 0x6e, 0x74, 0x65, 0x72, 0x5f, 0x66, 0x6c, 0x61, 0x67, 0x67, 0x65, 0x64, 0x2e, 0x68
        /*0076*/ 	.byte	0x70, 0x70, 0x00
	.type		__unnamed_11,@object
	.size		__unnamed_11,(__unnamed_6 - __unnamed_11)
__unnamed_11:
        /* <DEDUP_REMOVED lines=24> */
        /*01f9*/ 	.byte	0x26, 0x5d, 0x00
	.type		__unnamed_6,@object
	.size		__unnamed_6,(__unnamed_5 - __unnamed_6)
__unnamed_6:
        /* <DEDUP_REMOVED lines=24> */
        /*037c*/ 	.byte	0x3e, 0x3e, 0x20, 0x26, 0x5d, 0x00
	.type		__unnamed_5,@object
	.size		__unnamed_5,(__unnamed_9 - __unnamed_5)
__unnamed_5:
        /* <DEDUP_REMOVED lines=24> */
        /*0502*/ 	.byte	0x34, 0x3e, 0x3e, 0x3e, 0x3e, 0x3e, 0x20, 0x26, 0x5d, 0x00
	.type		__unnamed_9,@object
	.size		__unnamed_9,(__unnamed_3 - __unnamed_9)
__unnamed_9:
        /* <DEDUP_REMOVED lines=28> */
        /*06cc*/ 	.byte	0x3a, 0x43, 0x3c, 0x31, 0x36, 0x33, 0x38, 0x34, 0x3e, 0x3e, 0x3e, 0x3e, 0x3e, 0x5d, 0x00
	.type		__unnamed_3,@object
	.size		__unnamed_3,(__unnamed_8 - __unnamed_3)
__unnamed_3:
        /* <DEDUP_REMOVED lines=29> */
        /*08ab*/ 	.byte	0x5d, 0x00
	.type		__unnamed_8,@object
	.size		__unnamed_8,(__unnamed_10 - __unnamed_8)
__unnamed_8:
        /* <DEDUP_REMOVED lines=30> */
	.type		__unnamed_10,@object
	.size		__unnamed_10,(__unnamed_2 - __unnamed_10)
__unnamed_10:
        /* <DEDUP_REMOVED lines=30> */
	.type		__unnamed_2,@object
	.size		__unnamed_2,(__unnamed_4 - __unnamed_2)
__unnamed_2:
        /* <DEDUP_REMOVED lines=30> */
	.type		__unnamed_4,@object
	.size		__unnamed_4,(__unnamed_7 - __unnamed_4)
__unnamed_4:
        /* <DEDUP_REMOVED lines=30> */
	.type		__unnamed_7,@object
	.size		__unnamed_7,(__unnamed_1 - __unnamed_7)
__unnamed_7:
        /* <DEDUP_REMOVED lines=30> */
	.type		__unnamed_1,@object
	.size		__unnamed_1,(.L_0 - __unnamed_1)
__unnamed_1:
        /* <DEDUP_REMOVED lines=29> */
        /*13a7*/ 	.byte	0x3e, 0x3e, 0x3e, 0x3e, 0x20, 0x26, 0x5d, 0x00
.L_0:


//--------------------- .nv.shared._ZN7cutlass13device_kernelIN5flash11enable_sm90INS1_16FlashAttnFwdSm90INS1_25CollectiveMainloopFwdSm90ILi2EN4cute5tupleIJNS5_1CILi1EEES8_S8_EEENS6_IJNS7_ILi128EEESA_NS7_ILi256EEEEEELi256ENS_12float_e4m3_tEfNS_4arch4Sm90ELb0ELb0ELb1ELb0ELb0ELb0ELb0ELb1ELb1ELb1ELb1ELb0EEENS1_21CollectiveEpilogueFwdINS6_IJSA_SB_SA_EEES9_NS_10bfloat16_tESF_Li256ELb0ELb1ELb1ELb1EEENS1_19SingleTileSchedulerILb0ELb1ELb1ELi128EEEEEEEEEvNT_6ParamsE --------------------------
	.section	.nv.shared._ZN7cutlass13device_kernelIN5flash11enable_sm90INS1_16FlashAttnFwdSm90INS1_25CollectiveMainloopFwdSm90ILi2EN4cute5tupleIJNS5_1CILi1EEES8_S8_EEENS6_IJNS7_ILi128EEESA_NS7_ILi256EEEEEELi256ENS_12float_e4m3_tEfNS_4arch4Sm90ELb0ELb0ELb1ELb0ELb0ELb0ELb0ELb1ELb1ELb1ELb1ELb0EEENS1_21CollectiveEpilogueFwdINS6_IJSA_SB_SA_EEES9_NS_10bfloat16_tESF_Li256ELb0ELb1ELb1ELb1EEENS1_19SingleTileSchedulerILb0ELb1ELb1ELi128EEEEEEEEEvNT_6ParamsE,"aw",@nobits
	.sectionflags	@""
	.align	16
	.zero		1024


//--------------------- .nv.shared.reserved.0     --------------------------
	.section	.nv.shared.reserved.0,"aw",@nobits
	.weak		__nv_reservedSMEM_offset_0_alias
	.size		__nv_reservedSMEM_offset_0_alias, 0, 0
	.other		__nv_reservedSMEM_offset_0_alias,@"STO_CUDA_RESERVED_SHARED STV_DEFAULT"
__nv_reservedSMEM_offset_0_alias:
	.zero		0


//--------------------- .nv.global                --------------------------
	.section	.nv.global,"aw",@nobits
.nv.global:
	.type		_ZN80_INTERNAL_60eafe87_44_flash_fwd_hdim256_e4m3_split_softcap_sm90_cu_8e232a79_35824cute1_E,@object
	.size		_ZN80_INTERNAL_60eafe87_44_flash_fwd_hdim256_e4m3_split_softcap_sm90_cu_8e232a79_35824cute1_E,(_ZN80_INTERNAL_60eafe87_44_flash_fwd_hdim256_e4m3_split_softcap_sm90_cu_8e232a79_35824cuda3std3__45__cpo6cbeginE - _ZN80_INTERNAL_60eafe87_44_flash_fwd_hdim256_e4m3_split_softcap_sm90_cu_8e232a79_35824cute1_E)
_ZN80_INTERNAL_60eafe87_44_flash_fwd_hdim256_e4m3_split_softcap_sm90_cu_8e232a79_35824cute1_E:
	.zero		1
	.type		_ZN80_INTERNAL_60eafe87_44_flash_fwd_hdim256_e4m3_split_softcap_sm90_cu_8e232a79_35824cuda3std3__45__cpo6cbeginE,@object
	.size		_ZN80_INTERNAL_60eafe87_44_flash_fwd_hdim256_e4m3_split_softcap_sm90_cu_8e232a79_35824cuda3std3__45__cpo6cbeginE,(_ZN80_INTERNAL_60eafe87_44_flash_fwd_hdim256_e4m3_split_softcap_sm90_cu_8e232a79_35824cuda3std3__48in_placeE - _ZN80_INTERNAL_60eafe87_44_flash_fwd_hdim256_e4m3_split_softcap_sm90_cu_8e232a79_35824cuda3std3__45__cpo6cbeginE)
_ZN80_INTERNAL_60eafe87_44_flash_fwd_hdim256_e4m3_split_softcap_sm90_cu_8e232a79_35824cuda3std3__45__cpo6cbeginE:
	.zero		1
	.type		_ZN80_INTERNAL_60eafe87_44_flash_fwd_hdim256_e4m3_split_softcap_sm90_cu_8e232a79_35824cuda3std3__48in_placeE,@object
	.size		_ZN80_INTERNAL_60eafe87_44_flash_fwd_hdim256_e4m3_split_softcap_sm90_cu_8e232a79_35824cuda3std3__48in_placeE,(_ZN80_INTERNAL_60eafe87_44_flash_fwd_hdim256_e4m3_split_softcap_sm90_cu_8e232a79_35824cuda3std6ranges3__45__cpo9iter_moveE - _ZN80_INTERNAL_60eafe87_44_flash_fwd_hdim256_e4m3_split_softcap_sm90_cu_8e232a79_35824cuda3std3__48in_placeE)
_ZN80_INTERNAL_60eafe87_44_flash_fwd_hdim256_e4m3_split_softcap_sm90_cu_8e232a79_35824cuda3std3__48in_placeE:
	.zero		1
	.type		_ZN80_INTERNAL_60eafe87_44_flash_fwd_hdim256_e4m3_split_softcap_sm90_cu_8e232a79_35824cuda3std6ranges3__45__cpo9iter_moveE,@object
	.size		_ZN80_INTERNAL_60eafe87_44_flash_fwd_hdim256_e4m3_split_softcap_sm90_cu_8e232a79_35824cuda3std6ranges3__45__cpo9iter_moveE,(_ZN80_INTERNAL_60eafe87_44_flash_fwd_hdim256_e4m3_split_softcap_sm90_cu_8e232a79_35824cuda3std3__45__cpo5beginE - _ZN80_INTERNAL_60eafe87_44_flash_fwd_hdim256_e4m3_split_softcap_sm90_cu_8e232a79_35824cuda3std6ranges3__45__cpo9iter_moveE)
_ZN80_INTERNAL_60eafe87_44_flash_fwd_hdim256_e4m3_split_softcap_sm90_cu_8e232a79_35824cuda3std6ranges3__45__cpo9iter_moveE:
	.zero		1
	.type		_ZN80_INTERNAL_60eafe87_44_flash_fwd_hdim256_e4m3_split_softcap_sm90_cu_8e232a79_35824cuda3std3__45__cpo5beginE,@object
	.size		_ZN80_INTERNAL_60eafe87_44_flash_fwd_hdim256_e4m3_split_softcap_sm90_cu_8e232a79_35824cuda3std3__45__cpo5beginE,(_ZN80_INTERNAL_60eafe87_44_flash_fwd_hdim256_e4m3_split_softcap_sm90_cu_8e232a79_35824cuda3std3__482_GLOBAL__N__60eafe87_44_flash_fwd_hdim256_e4m3_split_softcap_sm90_cu_8e232a79_35826ignoreE - _ZN80_INTERNAL_60eafe87_44_flash_fwd_hdim256_e4m3_split_softcap_sm90_cu_8e232a79_35824cuda3std3__45__cpo5beginE)
_ZN80_INTERNAL_60eafe87_44_flash_fwd_hdim256_e4m3_split_softcap_sm90_cu_8e232a79_35824cuda3std3__45__cpo5beginE:
	.zero		1
	.type		_ZN80_INTERNAL_60eafe87_44_flash_fwd_hdim256_e4m3_split_softcap_sm90_cu_8e232a79_35824cuda3std3__482_GLOBAL__N__60eafe87_44_flash_fwd_hdim256_e4m3_split_softcap_sm90_cu_8e232a79_35826ignoreE,@object
	.size		_ZN80_INTERNAL_60eafe87_44_flash_fwd_hdim256_e4m3_split_softcap_sm90_cu_8e232a79_35824cuda3std3__482_GLOBAL__N__60eafe87_44_flash_fwd_hdim256_e4m3_split_softcap_sm90_cu_8e232a79_35826ignoreE,(_ZN80_INTERNAL_60eafe87_44_flash_fwd_hdim256_e4m3_split_softcap_sm90_cu_8e232a79_35824cute7productE - _ZN80_INTERNAL_60eafe87_44_flash_fwd_hdim256_e4m3_split_softcap_sm90_cu_8e232a79_35824cuda3std3__482_GLOBAL__N__60eafe87_44_flash_fwd_hdim256_e4m3_split_softcap_sm90_cu_8e232a79_35826ignoreE)
_ZN80_INTERNAL_60eafe87_44_flash_fwd_hdim256_e4m3_split_softcap_sm90_cu_8e232a79_35824cuda3std3__482_GLOBAL__N__60eafe87_44_flash_fwd_hdim256_e4m3_split_softcap_sm90_cu_8e232a79_35826ignoreE:
	.zero		1
	.type		_ZN80_INTERNAL_60eafe87_44_flash_fwd_hdim256_e4m3_split_softcap_sm90_cu_8e232a79_35824cute7productE,@object
	.size		_ZN80_INTERNAL_60eafe87_44_flash_fwd_hdim256_e4m3_split_softcap_sm90_cu_8e232a79_35824cute7productE,(_ZN80_INTERNAL_60eafe87_44_flash_fwd_hdim256_e4m3_split_softcap_sm90_cu_8e232a79_35824cuda3std3__45__cpo3endE - _ZN80_INTERNAL_60eafe87_44_flash_fwd_hdim256_e4m3_split_softcap_sm90_cu_8e232a79_35824cute7productE)
_ZN80_INTERNAL_60eafe87_44_flash_fwd_hdim256_e4m3_split_softcap_sm90_cu_8e232a79_35824cute7productE:
	.zero		1
	.type		_ZN80_INTERNAL_60eafe87_44_flash_fwd_hdim256_e4m3_split_softcap_sm90_cu_8e232a79_35824cuda3std3__45__cpo3endE,@object
	.size		_ZN80_INTERNAL_60eafe87_44_flash_fwd_hdim256_e4m3_split_softcap_sm90_cu_8e232a79_35824cuda3std3__45__cpo3endE,(_ZN80_INTERNAL_60eafe87_44_flash_fwd_hdim256_e4m3_split_softcap_sm90_cu_8e232a79_35824cuda3std3__419piecewise_constructE - _ZN80_INTERNAL_60eafe87_44_flash_fwd_hdim256_e4m3_split_softcap_sm90_cu_8e232a79_35824cuda3std3__45__cpo3endE)
_ZN80_INTERNAL_60eafe87_44_flash_fwd_hdim256_e4m3_split_softcap_sm90_cu_8e232a79_35824cuda3std3__45__cpo3endE:
	.zero		1
	.type		_ZN80_INTERNAL_60eafe87_44_flash_fwd_hdim256_e4m3_split_softcap_sm90_cu_8e232a79_35824cuda3std3__419piecewise_constructE,@object
	.size		_ZN80_INTERNAL_60eafe87_44_flash_fwd_hdim256_e4m3_split_softcap_sm90_cu_8e232a79_35824cuda3std3__419piecewise_constructE,(_ZN80_INTERNAL_60eafe87_44_flash_fwd_hdim256_e4m3_split_softcap_sm90_cu_8e232a79_35824cuda3std3__45__cpo4cendE - _ZN80_INTERNAL_60eafe87_44_flash_fwd_hdim256_e4m3_split_softcap_sm90_cu_8e232a79_35824cuda3std3__419piecewise_constructE)
_ZN80_INTERNAL_60eafe87_44_flash_fwd_hdim256_e4m3_split_softcap_sm90_cu_8e232a79_35824cuda3std3__419piecewise_constructE:
	.zero		1
	.type		_ZN80_INTERNAL_60eafe87_44_flash_fwd_hdim256_e4m3_split_softcap_sm90_cu_8e232a79_35824cuda3std3__45__cpo4cendE,@object
	.size		_ZN80_INTERNAL_60eafe87_44_flash_fwd_hdim256_e4m3_split_softcap_sm90_cu_8e232a79_35824cuda3std3__45__cpo4cendE,(_ZN80_INTERNAL_60eafe87_44_flash_fwd_hdim256_e4m3_split_softcap_sm90_cu_8e232a79_35824cuda3std6ranges3__45__cpo4swapE - _ZN80_INTERNAL_60eafe87_44_flash_fwd_hdim256_e4m3_split_softcap_sm90_cu_8e232a79_35824cuda3std3__45__cpo4cendE)
_ZN80_INTERNAL_60eafe87_44_flash_fwd_hdim256_e4m3_split_softcap_sm90_cu_8e232a79_35824cuda3std3__45__cpo4cendE:
	.zero		1
	.type		_ZN80_INTERNAL_60eafe87_44_flash_fwd_hdim256_e4m3_split_softcap_sm90_cu_8e232a79_35824cuda3std6ranges3__45__cpo4swapE,@object
	.size		_ZN80_INTERNAL_60eafe87_44_flash_fwd_hdim256_e4m3_split_softcap_sm90_cu_8e232a79_35824cuda3std6ranges3__45__cpo4swapE,(.L_19 - _ZN80_INTERNAL_60eafe87_44_flash_fwd_hdim256_e4m3_split_softcap_sm90_cu_8e232a79_35824cuda3std6ranges3__45__cpo4swapE)
_ZN80_INTERNAL_60eafe87_44_flash_fwd_hdim256_e4m3_split_softcap_sm90_cu_8e232a79_35824cuda3std6ranges3__45__cpo4swapE:
	.zero		1
.L_19:


//--------------------- .nv.shared._ZN7cutlass13device_kernelIN5flash11enable_sm90INS1_16FlashAttnFwdSm90INS1_25CollectiveMainloopFwdSm90ILi2EN4cute5tupleIJNS5_1CILi1EEES8_S8_EEENS6_IJNS7_ILi128EEESA_NS7_ILi256EEEEEELi256ENS_12float_e4m3_tEfNS_4arch4Sm90ELb0ELb0ELb1ELb1ELb0ELb0ELb0ELb1ELb1ELb1ELb1ELb0EEENS1_21CollectiveEpilogueFwdINS6_IJSA_SB_SA_EEES9_NS_10bfloat16_tESF_Li256ELb1ELb1ELb1ELb1EEENS1_36VarlenDynamicPersistentTileSchedulerILi128ELi128ELi256ELi128ELb1ELb1ELb1ELb0ELb1ELb1EEEEEEEEEvNT_6ParamsE --------------------------
	.section	.nv.shared._ZN7cutlass13device_kernelIN5flash11enable_sm90INS1_16FlashAttnFwdSm90INS1_25CollectiveMainloopFwdSm90ILi2EN4cute5tupleIJNS5_1CILi1EEES8_S8_EEENS6_IJNS7_ILi128EEESA_NS7_ILi256EEEEEELi256ENS_12float_e4m3_tEfNS_4arch4Sm90ELb0ELb0ELb1ELb1ELb0ELb0ELb0ELb1ELb1ELb1ELb1ELb0EEENS1_21CollectiveEpilogueFwdINS6_IJSA_SB_SA_EEES9_NS_10bfloat16_tESF_Li256ELb1ELb1ELb1ELb1EEENS1_36VarlenDynamicPersistentTileSchedulerILi128ELi128ELi256ELi128ELb1ELb1ELb1ELb0ELb1ELb1EEEEEEEEEvNT_6ParamsE,"aw",@nobits
	.sectionflags	@""
	.align	16
	.zero		1024


//--------------------- .nv.shared._ZN7cutlass13device_kernelIN5flash11enable_sm90INS1_16FlashAttnFwdSm90INS1_25CollectiveMainloopFwdSm90ILi2EN4cute5tupleIJNS5_1CILi1EEES8_S8_EEENS6_IJNS7_ILi128EEESA_NS7_ILi256EEEEEELi256ENS_12float_e4m3_tEfNS_4arch4Sm90ELb0ELb0ELb1ELb1ELb0ELb1ELb0ELb1ELb1ELb1ELb1ELb0EEENS1_21CollectiveEpilogueFwdINS6_IJSA_SB_SA_EEES9_NS_10bfloat16_tESF_Li256ELb1ELb1ELb1ELb1EEENS1_36VarlenDynamicPersistentTileSchedulerILi128ELi128ELi256ELi128ELb1ELb1ELb1ELb0ELb1ELb1EEEEEEEEEvNT_6ParamsE --------------------------
	.section	.nv.shared._ZN7cutlass13device_kernelIN5flash11enable_sm90INS1_16FlashAttnFwdSm90INS1_25CollectiveMainloopFwdSm90ILi2EN4cute5tupleIJNS5_1CILi1EEES8_S8_EEENS6_IJNS7_ILi128EEESA_NS7_ILi256EEEEEELi256ENS_12float_e4m3_tEfNS_4arch4Sm90ELb0ELb0ELb1ELb1ELb0ELb1ELb0ELb1ELb1ELb1ELb1ELb0EEENS1_21CollectiveEpilogueFwdINS6_IJSA_SB_SA_EEES9_NS_10bfloat16_tESF_Li256ELb1ELb1ELb1ELb1EEENS1_36VarlenDynamicPersistentTileSchedulerILi128ELi128ELi256ELi128ELb1ELb1ELb1ELb0ELb1ELb1EEEEEEEEEvNT_6ParamsE,"aw",@nobits
	.sectionflags	@""
	.align	16
	.zero		1024


//--------------------- .nv.shared._ZN7cutlass13device_kernelIN5flash11enable_sm90INS1_16FlashAttnFwdSm90INS1_25CollectiveMainloopFwdSm90ILi2EN4cute5tupleIJNS5_1CILi1EEES8_S8_EEENS6_IJNS7_ILi128EEENS7_ILi64EEENS7_ILi256EEEEEELi256ENS_12float_e4m3_tEfNS_4arch4Sm90ELb0ELb1ELb1ELb0ELb0ELb0ELb0ELb1ELb1ELb1ELb1ELb0EEENS1_21CollectiveEpilogueFwdINS6_IJSA_SC_SB_EEES9_NS_10bfloat16_tESG_Li256ELb0ELb1ELb1ELb1EEENS1_19SingleTileSchedulerILb0ELb1ELb1ELi128EEEEEEEEEvNT_6ParamsE --------------------------
	.section	.nv.shared._ZN7cutlass13device_kernelIN5flash11enable_sm90INS1_16FlashAttnFwdSm90INS1_25CollectiveMainloopFwdSm90ILi2EN4cute5tupleIJNS5_1CILi1EEES8_S8_EEENS6_IJNS7_ILi128EEENS7_ILi64EEENS7_ILi256EEEEEELi256ENS_12float_e4m3_tEfNS_4arch4Sm90ELb0ELb1ELb1ELb0ELb0ELb0ELb0ELb1ELb1ELb1ELb1ELb0EEENS1_21CollectiveEpilogueFwdINS6_IJSA_SC_SB_EEES9_NS_10bfloat16_tESG_Li256ELb0ELb1ELb1ELb1EEENS1_19SingleTileSchedulerILb0ELb1ELb1ELi128EEEEEEEEEvNT_6ParamsE,"aw",@nobits
	.sectionflags	@""
	.align	16
	.zero		1024


//--------------------- .nv.shared._ZN7cutlass13device_kernelIN5flash11enable_sm90INS1_16FlashAttnFwdSm90INS1_25CollectiveMainloopFwdSm90ILi2EN4cute5tupleIJNS5_1CILi1EEES8_S8_EEENS6_IJNS7_ILi128EEENS7_ILi64EEENS7_ILi256EEEEEELi256ENS_12float_e4m3_tEfNS_4arch4Sm90ELb0ELb1ELb1ELb1ELb0ELb0ELb0ELb1ELb1ELb1ELb1ELb0EEENS1_21CollectiveEpilogueFwdINS6_IJSA_SC_SB_EEES9_NS_10bfloat16_tESG_Li256ELb1ELb1ELb1ELb1EEENS1_36VarlenDynamicPersistentTileSchedulerILi128ELi64ELi256ELi128ELb1ELb1ELb1ELb1ELb0ELb1EEEEEEEEEvNT_6ParamsE --------------------------
	.section	.nv.shared._ZN7cutlass13device_kernelIN5flash11enable_sm90INS1_16FlashAttnFwdSm90INS1_25CollectiveMainloopFwdSm90ILi2EN4cute5tupleIJNS5_1CILi1EEES8_S8_EEENS6_IJNS7_ILi128EEENS7_ILi64EEENS7_ILi256EEEEEELi256ENS_12float_e4m3_tEfNS_4arch4Sm90ELb0ELb1ELb1ELb1ELb0ELb0ELb0ELb1ELb1ELb1ELb1ELb0EEENS1_21CollectiveEpilogueFwdINS6_IJSA_SC_SB_EEES9_NS_10bfloat16_tESG_Li256ELb1ELb1ELb1ELb1EEENS1_36VarlenDynamicPersistentTileSchedulerILi128ELi64ELi256ELi128ELb1ELb1ELb1ELb1ELb0ELb1EEEEEEEEEvNT_6ParamsE,"aw",@nobits
	.sectionflags	@""
	.align	16
	.zero		1024


//--------------------- .nv.shared._ZN7cutlass13device_kernelIN5flash11enable_sm90INS1_16FlashAttnFwdSm90INS1_25CollectiveMainloopFwdSm90ILi2EN4cute5tupleIJNS5_1CILi1EEES8_S8_EEENS6_IJNS7_ILi128EEENS7_ILi64EEENS7_ILi256EEEEEELi256ENS_12float_e4m3_tEfNS_4arch4Sm90ELb0ELb1ELb1ELb1ELb0ELb1ELb0ELb1ELb1ELb1ELb1ELb0EEENS1_21CollectiveEpilogueFwdINS6_IJSA_SC_SB_EEES9_NS_10bfloat16_tESG_Li256ELb1ELb1ELb1ELb1EEENS1_36VarlenDynamicPersistentTileSchedulerILi128ELi64ELi256ELi128ELb1ELb1ELb1ELb1ELb0ELb1EEEEEEEEEvNT_6ParamsE --------------------------
	.section	.nv.shared._ZN7cutlass13device_kernelIN5flash11enable_sm90INS1_16FlashAttnFwdSm90INS1_25CollectiveMainloopFwdSm90ILi2EN4cute5tupleIJNS5_1CILi1EEES8_S8_EEENS6_IJNS7_ILi128EEENS7_ILi64EEENS7_ILi256EEEEEELi256ENS_12float_e4m3_tEfNS_4arch4Sm90ELb0ELb1ELb1ELb1ELb0ELb1ELb0ELb1ELb1ELb1ELb1ELb0EEENS1_21CollectiveEpilogueFwdINS6_IJSA_SC_SB_EEES9_NS_10bfloat16_tESG_Li256ELb1ELb1ELb1ELb1EEENS1_36VarlenDynamicPersistentTileSchedulerILi128ELi64ELi256ELi128ELb1ELb1ELb1ELb1ELb0ELb1EEEEEEEEEvNT_6ParamsE,"aw",@nobits
	.sectionflags	@""
	.align	16
	.zero		1024


//--------------------- .nv.shared._ZN7cutlass13device_kernelIN5flash11enable_sm90INS1_16FlashAttnFwdSm90INS1_25CollectiveMainloopFwdSm90ILi2EN4cute5tupleIJNS5_1CILi1EEES8_S8_EEENS6_IJNS7_ILi128EEESA_NS7_ILi256EEEEEELi256ENS_12float_e4m3_tEfNS_4arch4Sm90ELb1ELb0ELb1ELb0ELb0ELb0ELb0ELb1ELb1ELb1ELb1ELb0EEENS1_21CollectiveEpilogueFwdINS6_IJSA_SB_SA_EEES9_NS_10bfloat16_tESF_Li256ELb0ELb1ELb1ELb1EEENS1_19SingleTileSchedulerILb0ELb1ELb1ELi128EEEEEEEEEvNT_6ParamsE --------------------------
	.section	.nv.shared._ZN7cutlass13device_kernelIN5flash11enable_sm90INS1_16FlashAttnFwdSm90INS1_25CollectiveMainloopFwdSm90ILi2EN4cute5tupleIJNS5_1CILi1EEES8_S8_EEENS6_IJNS7_ILi128EEESA_NS7_ILi256EEEEEELi256ENS_12float_e4m3_tEfNS_4arch4Sm90ELb1ELb0ELb1ELb0ELb0ELb0ELb0ELb1ELb1ELb1ELb1ELb0EEENS1_21CollectiveEpilogueFwdINS6_IJSA_SB_SA_EEES9_NS_10bfloat16_tESF_Li256ELb0ELb1ELb1ELb1EEENS1_19SingleTileSchedulerILb0ELb1ELb1ELi128EEEEEEEEEvNT_6ParamsE,"aw",@nobits
	.sectionflags	@""
	.align	16
	.zero		1024


//--------------------- .nv.shared._ZN7cutlass13device_kernelIN5flash11enable_sm90INS1_16FlashAttnFwdSm90INS1_25CollectiveMainloopFwdSm90ILi2EN4cute5tupleIJNS5_1CILi1EEES8_S8_EEENS6_IJNS7_ILi128EEESA_NS7_ILi256EEEEEELi256ENS_12float_e4m3_tEfNS_4arch4Sm90ELb1ELb0ELb1ELb1ELb0ELb0ELb0ELb1ELb1ELb1ELb1ELb0EEENS1_21CollectiveEpilogueFwdINS6_IJSA_SB_SA_EEES9_NS_10bfloat16_tESF_Li256ELb1ELb1ELb1ELb1EEENS1_36VarlenDynamicPersistentTileSchedulerILi128ELi128ELi256ELi128ELb1ELb1ELb1ELb1ELb1ELb1EEEEEEEEEvNT_6ParamsE --------------------------
	.section	.nv.shared._ZN7cutlass13device_kernelIN5flash11enable_sm90INS1_16FlashAttnFwdSm90INS1_25CollectiveMainloopFwdSm90ILi2EN4cute5tupleIJNS5_1CILi1EEES8_S8_EEENS6_IJNS7_ILi128EEESA_NS7_ILi256EEEEEELi256ENS_12float_e4m3_tEfNS_4arch4Sm90ELb1ELb0ELb1ELb1ELb0ELb0ELb0ELb1ELb1ELb1ELb1ELb0EEENS1_21CollectiveEpilogueFwdINS6_IJSA_SB_SA_EEES9_NS_10bfloat16_tESF_Li256ELb1ELb1ELb1ELb1EEENS1_36VarlenDynamicPersistentTileSchedulerILi128ELi128ELi256ELi128ELb1ELb1ELb1ELb1ELb1ELb1EEEEEEEEEvNT_6ParamsE,"aw",@nobits
	.sectionflags	@""
	.align	16
	.zero		1024


//--------------------- .nv.shared._ZN7cutlass13device_kernelIN5flash11enable_sm90INS1_16FlashAttnFwdSm90INS1_25CollectiveMainloopFwdSm90ILi2EN4cute5tupleIJNS5_1CILi1EEES8_S8_EEENS6_IJNS7_ILi128EEESA_NS7_ILi256EEEEEELi256ENS_12float_e4m3_tEfNS_4arch4Sm90ELb1ELb0ELb1ELb1ELb0ELb1ELb0ELb1ELb1ELb1ELb1ELb0EEENS1_21CollectiveEpilogueFwdINS6_IJSA_SB_SA_EEES9_NS_10bfloat16_tESF_Li256ELb1ELb1ELb1ELb1EEENS1_36VarlenDynamicPersistentTileSchedulerILi128ELi128ELi256ELi128ELb1ELb1ELb1ELb1ELb1ELb1EEEEEEEEEvNT_6ParamsE --------------------------
	.section	.nv.shared._ZN7cutlass13device_kernelIN5flash11enable_sm90INS1_16FlashAttnFwdSm90INS1_25CollectiveMainloopFwdSm90ILi2EN4cute5tupleIJNS5_1CILi1EEES8_S8_EEENS6_IJNS7_ILi128EEESA_NS7_ILi256EEEEEELi256ENS_12float_e4m3_tEfNS_4arch4Sm90ELb1ELb0ELb1ELb1ELb0ELb1ELb0ELb1ELb1ELb1ELb1ELb0EEENS1_21CollectiveEpilogueFwdINS6_IJSA_SB_SA_EEES9_NS_10bfloat16_tESF_Li256ELb1ELb1ELb1ELb1EEENS1_36VarlenDynamicPersistentTileSchedulerILi128ELi128ELi256ELi128ELb1ELb1ELb1ELb1ELb1ELb1EEEEEEEEEvNT_6ParamsE,"aw",@nobits
	.sectionflags	@""
	.align	16
	.zero		1024


//--------------------- .nv.constant0._ZN7cutlass13device_kernelIN5flash11enable_sm90INS1_16FlashAttnFwdSm90INS1_25CollectiveMainloopFwdSm90ILi2EN4cute5tupleIJNS5_1CILi1EEES8_S8_EEENS6_IJNS7_ILi128EEESA_NS7_ILi256EEEEEELi256ENS_12float_e4m3_tEfNS_4arch4Sm90ELb0ELb0ELb1ELb0ELb0ELb0ELb0ELb1ELb1ELb1ELb1ELb0EEENS1_21CollectiveEpilogueFwdINS6_IJSA_SB_SA_EEES9_NS_10bfloat16_tESF_Li256ELb0ELb1ELb1ELb1EEENS1_19SingleTileSchedulerILb0ELb1ELb1ELi128EEEEEEEEEvNT_6ParamsE --------------------------
	.section	.nv.constant0._ZN7cutlass13device_kernelIN5flash11enable_sm90INS1_16FlashAttnFwdSm90INS1_25CollectiveMainloopFwdSm90ILi2EN4cute5tupleIJNS5_1CILi1EEES8_S8_EEENS6_IJNS7_ILi128EEESA_NS7_ILi256EEEEEELi256ENS_12float_e4m3_tEfNS_4arch4Sm90ELb0ELb0ELb1ELb0ELb0ELb0ELb0ELb1ELb1ELb1ELb1ELb0EEENS1_21CollectiveEpilogueFwdINS6_IJSA_SB_SA_EEES9_NS_10bfloat16_tESF_Li256ELb0ELb1ELb1ELb1EEENS1_19SingleTileSchedulerILb0ELb1ELb1ELi128EEEEEEEEEvNT_6ParamsE,"a",@progbits
	.sectionflags	@""
	.align	4
.nv.constant0._ZN7cutlass13device_kernelIN5flash11enable_sm90INS1_16FlashAttnFwdSm90INS1_25CollectiveMainloopFwdSm90ILi2EN4cute5tupleIJNS5_1CILi1EEES8_S8_EEENS6_IJNS7_ILi128EEESA_NS7_ILi256EEEEEELi256ENS_12float_e4m3_tEfNS_4arch4Sm90ELb0ELb0ELb1ELb0ELb0ELb0ELb0ELb1ELb1ELb1ELb1ELb0EEENS1_21CollectiveEpilogueFwdINS6_IJSA_SB_SA_EEES9_NS_10bfloat16_tESF_Li256ELb0ELb1ELb1ELb1EEENS1_19SingleTileSchedulerILb0ELb1ELb1ELi128EEEEEEEEEvNT_6ParamsE:
	.zero		3200


//--------------------- .nv.constant0._ZN7cutlass13device_kernelIN5flash11enable_sm90INS1_16FlashAttnFwdSm90INS1_25CollectiveMainloopFwdSm90ILi2EN4cute5tupleIJNS5_1CILi1EEES8_S8_EEENS6_IJNS7_ILi128EEESA_NS7_ILi256EEEEEELi256ENS_12float_e4m3_tEfNS_4arch4Sm90ELb0ELb0ELb1ELb1ELb0ELb0ELb0ELb1ELb1ELb1ELb1ELb0EEENS1_21CollectiveEpilogueFwdINS6_IJSA_SB_SA_EEES9_NS_10bfloat16_tESF_Li256ELb1ELb1ELb1ELb1EEENS1_36VarlenDynamicPersistentTileSchedulerILi128ELi128ELi256ELi128ELb1ELb1ELb1ELb0ELb1ELb1EEEEEEEEEvNT_6ParamsE --------------------------
	.section	.nv.constant0._ZN7cutlass13device_kernelIN5flash11enable_sm90INS1_16FlashAttnFwdSm90INS1_25CollectiveMainloopFwdSm90ILi2EN4cute5tupleIJNS5_1CILi1EEES8_S8_EEENS6_IJNS7_ILi128EEESA_NS7_ILi256EEEEEELi256ENS_12float_e4m3_tEfNS_4arch4Sm90ELb0ELb0ELb1ELb1ELb0ELb0ELb0ELb1ELb1ELb1ELb1ELb0EEENS1_21CollectiveEpilogueFwdINS6_IJSA_SB_SA_EEES9_NS_10bfloat16_tESF_Li256ELb1ELb1ELb1ELb1EEENS1_36VarlenDynamicPersistentTileSchedulerILi128ELi128ELi256ELi128ELb1ELb1ELb1ELb0ELb1ELb1EEEEEEEEEvNT_6ParamsE,"a",@progbits
	.sectionflags	@""
	.align	4
.nv.constant0._ZN7cutlass13device_kernelIN5flash11enable_sm90INS1_16FlashAttnFwdSm90INS1_25CollectiveMainloopFwdSm90ILi2EN4cute5tupleIJNS5_1CILi1EEES8_S8_EEENS6_IJNS7_ILi128EEESA_NS7_ILi256EEEEEELi256ENS_12float_e4m3_tEfNS_4arch4Sm90ELb0ELb0ELb1ELb1ELb0ELb0ELb0ELb1ELb1ELb1ELb1ELb0EEENS1_21CollectiveEpilogueFwdINS6_IJSA_SB_SA_EEES9_NS_10bfloat16_tESF_Li256ELb1ELb1ELb1ELb1EEENS1_36VarlenDynamicPersistentTileSchedulerILi128ELi128ELi256ELi128ELb1ELb1ELb1ELb0ELb1ELb1EEEEEEEEEvNT_6ParamsE:
	.zero		3328


//--------------------- .nv.constant0._ZN7cutlass13device_kernelIN5flash11enable_sm90INS1_16FlashAttnFwdSm90INS1_25CollectiveMainloopFwdSm90ILi2EN4cute5tupleIJNS5_1CILi1EEES8_S8_EEENS6_IJNS7_ILi128EEESA_NS7_ILi256EEEEEELi256ENS_12float_e4m3_tEfNS_4arch4Sm90ELb0ELb0ELb1ELb1ELb0ELb1ELb0ELb1ELb1ELb1ELb1ELb0EEENS1_21CollectiveEpilogueFwdINS6_IJSA_SB_SA_EEES9_NS_10bfloat16_tESF_Li256ELb1ELb1ELb1ELb1EEENS1_36VarlenDynamicPersistentTileSchedulerILi128ELi128ELi256ELi128ELb1ELb1ELb1ELb0ELb1ELb1EEEEEEEEEvNT_6ParamsE --------------------------
	.section	.nv.constant0._ZN7cutlass13device_kernelIN5flash11enable_sm90INS1_16FlashAttnFwdSm90INS1_25CollectiveMainloopFwdSm90ILi2EN4cute5tupleIJNS5_1CILi1EEES8_S8_EEENS6_IJNS7_ILi128EEESA_NS7_ILi256EEEEEELi256ENS_12float_e4m3_tEfNS_4arch4Sm90ELb0ELb0ELb1ELb1ELb0ELb1ELb0ELb1ELb1ELb1ELb1ELb0EEENS1_21CollectiveEpilogueFwdINS6_IJSA_SB_SA_EEES9_NS_10bfloat16_tESF_Li256ELb1ELb1ELb1ELb1EEENS1_36VarlenDynamicPersistentTileSchedulerILi128ELi128ELi256ELi128ELb1ELb1ELb1ELb0ELb1ELb1EEEEEEEEEvNT_6ParamsE,"a",@progbits
	.sectionflags	@""
	.align	4
.nv.constant0._ZN7cutlass13device_kernelIN5flash11enable_sm90INS1_16FlashAttnFwdSm90INS1_25CollectiveMainloopFwdSm90ILi2EN4cute5tupleIJNS5_1CILi1EEES8_S8_EEENS6_IJNS7_ILi128EEESA_NS7_ILi256EEEEEELi256ENS_12float_e4m3_tEfNS_4arch4Sm90ELb0ELb0ELb1ELb1ELb0ELb1ELb0ELb1ELb1ELb1ELb1ELb0EEENS1_21CollectiveEpilogueFwdINS6_IJSA_SB_SA_EEES9_NS_10bfloat16_tESF_Li256ELb1ELb1ELb1ELb1EEENS1_36VarlenDynamicPersistentTileSchedulerILi128ELi128ELi256ELi128ELb1ELb1ELb1ELb0ELb1ELb1EEEEEEEEEvNT_6ParamsE:
	.zero		3328


//--------------------- .nv.constant0._ZN7cutlass13device_kernelIN5flash11enable_sm90INS1_16FlashAttnFwdSm90INS1_25CollectiveMainloopFwdSm90ILi2EN4cute5tupleIJNS5_1CILi1EEES8_S8_EEENS6_IJNS7_ILi128EEENS7_ILi64EEENS7_ILi256EEEEEELi256ENS_12float_e4m3_tEfNS_4arch4Sm90ELb0ELb1ELb1ELb0ELb0ELb0ELb0ELb1ELb1ELb1ELb1ELb0EEENS1_21CollectiveEpilogueFwdINS6_IJSA_SC_SB_EEES9_NS_10bfloat16_tESG_Li256ELb0ELb1ELb1ELb1EEENS1_19SingleTileSchedulerILb0ELb1ELb1ELi128EEEEEEEEEvNT_6ParamsE --------------------------
	.section	.nv.constant0._ZN7cutlass13device_kernelIN5flash11enable_sm90INS1_16FlashAttnFwdSm90INS1_25CollectiveMainloopFwdSm90ILi2EN4cute5tupleIJNS5_1CILi1EEES8_S8_EEENS6_IJNS7_ILi128EEENS7_ILi64EEENS7_ILi256EEEEEELi256ENS_12float_e4m3_tEfNS_4arch4Sm90ELb0ELb1ELb1ELb0ELb0ELb0ELb0ELb1ELb1ELb1ELb1ELb0EEENS1_21CollectiveEpilogueFwdINS6_IJSA_SC_SB_EEES9_NS_10bfloat16_tESG_Li256ELb0ELb1ELb1ELb1EEENS1_19SingleTileSchedulerILb0ELb1ELb1ELi128EEEEEEEEEvNT_6ParamsE,"a",@progbits
	.sectionflags	@""
	.align	4
.nv.constant0._ZN7cutlass13device_kernelIN5flash11enable_sm90INS1_16FlashAttnFwdSm90INS1_25CollectiveMainloopFwdSm90ILi2EN4cute5tupleIJNS5_1CILi1EEES8_S8_EEENS6_IJNS7_ILi128EEENS7_ILi64EEENS7_ILi256EEEEEELi256ENS_12float_e4m3_tEfNS_4arch4Sm90ELb0ELb1ELb1ELb0ELb0ELb0ELb0ELb1ELb1ELb1ELb1ELb0EEENS1_21CollectiveEpilogueFwdINS6_IJSA_SC_SB_EEES9_NS_10bfloat16_tESG_Li256ELb0ELb1ELb1ELb1EEENS1_19SingleTileSchedulerILb0ELb1ELb1ELi128EEEEEEEEEvNT_6ParamsE:
	.zero		3200


//--------------------- .nv.constant0._ZN7cutlass13device_kernelIN5flash11enable_sm90INS1_16FlashAttnFwdSm90INS1_25CollectiveMainloopFwdSm90ILi2EN4cute5tupleIJNS5_1CILi1EEES8_S8_EEENS6_IJNS7_ILi128EEENS7_ILi64EEENS7_ILi256EEEEEELi256ENS_12float_e4m3_tEfNS_4arch4Sm90ELb0ELb1ELb1ELb1ELb0ELb0ELb0ELb1ELb1ELb1ELb1ELb0EEENS1_21CollectiveEpilogueFwdINS6_IJSA_SC_SB_EEES9_NS_10bfloat16_tESG_Li256ELb1ELb1ELb1ELb1EEENS1_36VarlenDynamicPersistentTileSchedulerILi128ELi64ELi256ELi128ELb1ELb1ELb1ELb1ELb0ELb1EEEEEEEEEvNT_6ParamsE --------------------------
	.section	.nv.constant0._ZN7cutlass13device_kernelIN5flash11enable_sm90INS1_16FlashAttnFwdSm90INS1_25CollectiveMainloopFwdSm90ILi2EN4cute5tupleIJNS5_1CILi1EEES8_S8_EEENS6_IJNS7_ILi128EEENS7_ILi64EEENS7_ILi256EEEEEELi256ENS_12float_e4m3_tEfNS_4arch4Sm90ELb0ELb1ELb1ELb1ELb0ELb0ELb0ELb1ELb1ELb1ELb1ELb0EEENS1_21CollectiveEpilogueFwdINS6_IJSA_SC_SB_EEES9_NS_10bfloat16_tESG_Li256ELb1ELb1ELb1ELb1EEENS1_36VarlenDynamicPersistentTileSchedulerILi128ELi64ELi256ELi128ELb1ELb1ELb1ELb1ELb0ELb1EEEEEEEEEvNT_6ParamsE,"a",@progbits
	.sectionflags	@""
	.align	4
.nv.constant0._ZN7cutlass13device_kernelIN5flash11enable_sm90INS1_16FlashAttnFwdSm90INS1_25CollectiveMainloopFwdSm90ILi2EN4cute5tupleIJNS5_1CILi1EEES8_S8_EEENS6_IJNS7_ILi128EEENS7_ILi64EEENS7_ILi256EEEEEELi256ENS_12float_e4m3_tEfNS_4arch4Sm90ELb0ELb1ELb1ELb1ELb0ELb0ELb0ELb1ELb1ELb1ELb1ELb0EEENS1_21CollectiveEpilogueFwdINS6_IJSA_SC_SB_EEES9_NS_10bfloat16_tESG_Li256ELb1ELb1ELb1ELb1EEENS1_36VarlenDynamicPersistentTileSchedulerILi128ELi64ELi256ELi128ELb1ELb1ELb1ELb1ELb0ELb1EEEEEEEEEvNT_6ParamsE:
	.zero		3328


//--------------------- .nv.constant0._ZN7cutlass13device_kernelIN5flash11enable_sm90INS1_16FlashAttnFwdSm90INS1_25CollectiveMainloopFwdSm90ILi2EN4cute5tupleIJNS5_1CILi1EEES8_S8_EEENS6_IJNS7_ILi128EEENS7_ILi64EEENS7_ILi256EEEEEELi256ENS_12float_e4m3_tEfNS_4arch4Sm90ELb0ELb1ELb1ELb1ELb0ELb1ELb0ELb1ELb1ELb1ELb1ELb0EEENS1_21CollectiveEpilogueFwdINS6_IJSA_SC_SB_EEES9_NS_10bfloat16_tESG_Li256ELb1ELb1ELb1ELb1EEENS1_36VarlenDynamicPersistentTileSchedulerILi128ELi64ELi256ELi128ELb1ELb1ELb1ELb1ELb0ELb1EEEEEEEEEvNT_6ParamsE --------------------------
	.section	.nv.constant0._ZN7cutlass13device_kernelIN5flash11enable_sm90INS1_16FlashAttnFwdSm90INS1_25CollectiveMainloopFwdSm90ILi2EN4cute5tupleIJNS5_1CILi1EEES8_S8_EEENS6_IJNS7_ILi128EEENS7_ILi64EEENS7_ILi256EEEEEELi256ENS_12float_e4m3_tEfNS_4arch4Sm90ELb0ELb1ELb1ELb1ELb0ELb1ELb0ELb1ELb1ELb1ELb1ELb0EEENS1_21CollectiveEpilogueFwdINS6_IJSA_SC_SB_EEES9_NS_10bfloat16_tESG_Li256ELb1ELb1ELb1ELb1EEENS1_36VarlenDynamicPersistentTileSchedulerILi128ELi64ELi256ELi128ELb1ELb1ELb1ELb1ELb0ELb1EEEEEEEEEvNT_6ParamsE,"a",@progbits
	.sectionflags	@""
	.align	4
.nv.constant0._ZN7cutlass13device_kernelIN5flash11enable_sm90INS1_16FlashAttnFwdSm90INS1_25CollectiveMainloopFwdSm90ILi2EN4cute5tupleIJNS5_1CILi1EEES8_S8_EEENS6_IJNS7_ILi128EEENS7_ILi64EEENS7_ILi256EEEEEELi256ENS_12float_e4m3_tEfNS_4arch4Sm90ELb0ELb1ELb1ELb1ELb0ELb1ELb0ELb1ELb1ELb1ELb1ELb0EEENS1_21CollectiveEpilogueFwdINS6_IJSA_SC_SB_EEES9_NS_10bfloat16_tESG_Li256ELb1ELb1ELb1ELb1EEENS1_36VarlenDynamicPersistentTileSchedulerILi128ELi64ELi256ELi128ELb1ELb1ELb1ELb1ELb0ELb1EEEEEEEEEvNT_6ParamsE:
	.zero		3328


//--------------------- .nv.constant0._ZN7cutlass13device_kernelIN5flash11enable_sm90INS1_16FlashAttnFwdSm90INS1_25CollectiveMainloopFwdSm90ILi2EN4cute5tupleIJNS5_1CILi1EEES8_S8_EEENS6_IJNS7_ILi128EEESA_NS7_ILi256EEEEEELi256ENS_12float_e4m3_tEfNS_4arch4Sm90ELb1ELb0ELb1ELb0ELb0ELb0ELb0ELb1ELb1ELb1ELb1ELb0EEENS1_21CollectiveEpilogueFwdINS6_IJSA_SB_SA_EEES9_NS_10bfloat16_tESF_Li256ELb0ELb1ELb1ELb1EEENS1_19SingleTileSchedulerILb0ELb1ELb1ELi128EEEEEEEEEvNT_6ParamsE --------------------------
	.section	.nv.constant0._ZN7cutlass13device_kernelIN5flash11enable_sm90INS1_16FlashAttnFwdSm90INS1_25CollectiveMainloopFwdSm90ILi2EN4cute5tupleIJNS5_1CILi1EEES8_S8_EEENS6_IJNS7_ILi128EEESA_NS7_ILi256EEEEEELi256ENS_12float_e4m3_tEfNS_4arch4Sm90ELb1ELb0ELb1ELb0ELb0ELb0ELb0ELb1ELb1ELb1ELb1ELb0EEENS1_21CollectiveEpilogueFwdINS6_IJSA_SB_SA_EEES9_NS_10bfloat16_tESF_Li256ELb0ELb1ELb1ELb1EEENS1_19SingleTileSchedulerILb0ELb1ELb1ELi128EEEEEEEEEvNT_6ParamsE,"a",@progbits
	.sectionflags	@""
	.align	4
.nv.constant0._ZN7cutlass13device_kernelIN5flash11enable_sm90INS1_16FlashAttnFwdSm90INS1_25CollectiveMainloopFwdSm90ILi2EN4cute5tupleIJNS5_1CILi1EEES8_S8_EEENS6_IJNS7_ILi128EEESA_NS7_ILi256EEEEEELi256ENS_12float_e4m3_tEfNS_4arch4Sm90ELb1ELb0ELb1ELb0ELb0ELb0ELb0ELb1ELb1ELb1ELb1ELb0EEENS1_21CollectiveEpilogueFwdINS6_IJSA_SB_SA_EEES9_NS_10bfloat16_tESF_Li256ELb0ELb1ELb1ELb1EEENS1_19SingleTileSchedulerILb0ELb1ELb1ELi128EEEEEEEEEvNT_6ParamsE:
	.zero		3200


//--------------------- .nv.constant0._ZN7cutlass13device_kernelIN5flash11enable_sm90INS1_16FlashAttnFwdSm90INS1_25CollectiveMainloopFwdSm90ILi2EN4cute5tupleIJNS5_1CILi1EEES8_S8_EEENS6_IJNS7_ILi128EEESA_NS7_ILi256EEEEEELi256ENS_12float_e4m3_tEfNS_4arch4Sm90ELb1ELb0ELb1ELb1ELb0ELb0ELb0ELb1ELb1ELb1ELb1ELb0EEENS1_21CollectiveEpilogueFwdINS6_IJSA_SB_SA_EEES9_NS_10bfloat16_tESF_Li256ELb1ELb1ELb1ELb1EEENS1_36VarlenDynamicPersistentTileSchedulerILi128ELi128ELi256ELi128ELb1ELb1ELb1ELb1ELb1ELb1EEEEEEEEEvNT_6ParamsE --------------------------
	.section	.nv.constant0._ZN7cutlass13device_kernelIN5flash11enable_sm90INS1_16FlashAttnFwdSm90INS1_25CollectiveMainloopFwdSm90ILi2EN4cute5tupleIJNS5_1CILi1EEES8_S8_EEENS6_IJNS7_ILi128EEESA_NS7_ILi256EEEEEELi256ENS_12float_e4m3_tEfNS_4arch4Sm90ELb1ELb0ELb1ELb1ELb0ELb0ELb0ELb1ELb1ELb1ELb1ELb0EEENS1_21CollectiveEpilogueFwdINS6_IJSA_SB_SA_EEES9_NS_10bfloat16_tESF_Li256ELb1ELb1ELb1ELb1EEENS1_36VarlenDynamicPersistentTileSchedulerILi128ELi128ELi256ELi128ELb1ELb1ELb1ELb1ELb1ELb1EEEEEEEEEvNT_6ParamsE,"a",@progbits
	.sectionflags	@""
	.align	4
.nv.constant0._ZN7cutlass13device_kernelIN5flash11enable_sm90INS1_16FlashAttnFwdSm90INS1_25CollectiveMainloopFwdSm90ILi2EN4cute5tupleIJNS5_1CILi1EEES8_S8_EEENS6_IJNS7_ILi128EEESA_NS7_ILi256EEEEEELi256ENS_12float_e4m3_tEfNS_4arch4Sm90ELb1ELb0ELb1ELb1ELb0ELb0ELb0ELb1ELb1ELb1ELb1ELb0EEENS1_21CollectiveEpilogueFwdINS6_IJSA_SB_SA_EEES9_NS_10bfloat16_tESF_Li256ELb1ELb1ELb1ELb1EEENS1_36VarlenDynamicPersistentTileSchedulerILi128ELi128ELi256ELi128ELb1ELb1ELb1ELb1ELb1ELb1EEEEEEEEEvNT_6ParamsE:
	.zero		3328


//--------------------- .nv.constant0._ZN7cutlass13device_kernelIN5flash11enable_sm90INS1_16FlashAttnFwdSm90INS1_25CollectiveMainloopFwdSm90ILi2EN4cute5tupleIJNS5_1CILi1EEES8_S8_EEENS6_IJNS7_ILi128EEESA_NS7_ILi256EEEEEELi256ENS_12float_e4m3_tEfNS_4arch4Sm90ELb1ELb0ELb1ELb1ELb0ELb1ELb0ELb1ELb1ELb1ELb1ELb0EEENS1_21CollectiveEpilogueFwdINS6_IJSA_SB_SA_EEES9_NS_10bfloat16_tESF_Li256ELb1ELb1ELb1ELb1EEENS1_36VarlenDynamicPersistentTileSchedulerILi128ELi128ELi256ELi128ELb1ELb1ELb1ELb1ELb1ELb1EEEEEEEEEvNT_6ParamsE --------------------------
	.section	.nv.constant0._ZN7cutlass13device_kernelIN5flash11enable_sm90INS1_16FlashAttnFwdSm90INS1_25CollectiveMainloopFwdSm90ILi2EN4cute5tupleIJNS5_1CILi1EEES8_S8_EEENS6_IJNS7_ILi128EEESA_NS7_ILi256EEEEEELi256ENS_12float_e4m3_tEfNS_4arch4Sm90ELb1ELb0ELb1ELb1ELb0ELb1ELb0ELb1ELb1ELb1ELb1ELb0EEENS1_21CollectiveEpilogueFwdINS6_IJSA_SB_SA_EEES9_NS_10bfloat16_tESF_Li256ELb1ELb1ELb1ELb1EEENS1_36VarlenDynamicPersistentTileSchedulerILi128ELi128ELi256ELi128ELb1ELb1ELb1ELb1ELb1ELb1EEEEEEEEEvNT_6ParamsE,"a",@progbits
	.sectionflags	@""
	.align	4
.nv.constant0._ZN7cutlass13device_kernelIN5flash11enable_sm90INS1_16FlashAttnFwdSm90INS1_25CollectiveMainloopFwdSm90ILi2EN4cute5tupleIJNS5_1CILi1EEES8_S8_EEENS6_IJNS7_ILi128EEESA_NS7_ILi256EEEEEELi256ENS_12float_e4m3_tEfNS_4arch4Sm90ELb1ELb0ELb1ELb1ELb0ELb1ELb0ELb1ELb1ELb1ELb1ELb0EEENS1_21CollectiveEpilogueFwdINS6_IJSA_SB_SA_EEES9_NS_10bfloat16_tESF_Li256ELb1ELb1ELb1ELb1EEENS1_36VarlenDynamicPersistentTileSchedulerILi128ELi128ELi256ELi128ELb1ELb1ELb1ELb1ELb1ELb1EEEEEEEEEvNT_6ParamsE:
	.zero		3328


//--------------------- SYMBOLS --------------------------

	.type		.nv.reservedSmem.offset0,@object
	.size		.nv.reservedSmem.offset0,0x4
	.type		__assertfail,@function
